	.target	sm_80

	.elftype	@"ET_EXEC"


//--------------------- .note.nv.tkinfo           --------------------------
	.section	.note.nv.tkinfo,"",@"SHT_NOTE"
	.sectionflags	@"SHF_NOTE_NV_TKINFO"
	.tkinfo
        /*0018*/ 	.word	0x00000002
        /*0030*/ 	.string	""
        /*0030*/ 	.string	"ptxas"
        /*0030*/ 	.string	"Cuda compilation tools, release 13.0, V13.0.88"
        /*0030*/ 	.string	"Build cuda_13.0.r13.0/compiler.36424714_0"
        /*0030*/ 	.string	"-arch sm_80 -m 64 "



//--------------------- .note.nv.cuinfo           --------------------------
	.section	.note.nv.cuinfo,"",@"SHT_NOTE"
	.sectionflags	@"SHF_NOTE_NV_CUINFO"
        /*0018*/ 	.short	0x0002
        /*001a*/ 	.short	0x0050
        /*001c*/ 	.short	0x0082
	.zero		2


//--------------------- .nv.info                  --------------------------
	.section	.nv.info,"",@"SHT_CUDA_INFO"
	.align	4


	//----- nvinfo : EIATTR_REGCOUNT
	.align		4
        /*0000*/ 	.byte	0x04, 0x2f
        /*0002*/ 	.short	(.L_12 - .L_11)
	.align		4
.L_11:
        /*0004*/ 	.word	index@(_ZN5flash25flash_bwd_dot_do_o_kernelILb1E23Flash_bwd_kernel_traitsILi64ELi128ELi128ELi8ELi4ELi4ELi4ELb0ELb0EN7cutlass6half_tE19Flash_kernel_traitsILi64ELi128ELi128ELi8ES3_EEEEvNS_16Flash_bwd_paramsE)
        /*0008*/ 	.word	0x00000020


	//----- nvinfo : EIATTR_FRAME_SIZE
	.align		4
.L_12:
        /*000c*/ 	.byte	0x04, 0x11
        /*000e*/ 	.short	(.L_14 - .L_13)
	.align		4
.L_13:
        /*0010*/ 	.word	index@(_ZN5flash25flash_bwd_dot_do_o_kernelILb1E23Flash_bwd_kernel_traitsILi64ELi128ELi128ELi8ELi4ELi4ELi4ELb0ELb0EN7cutlass6half_tE19Flash_kernel_traitsILi64ELi128ELi128ELi8ES3_EEEEvNS_16Flash_bwd_paramsE)
        /*0014*/ 	.word	0x00000000


	//----- nvinfo : EIATTR_REGCOUNT
	.align		4
.L_14:
        /*0018*/ 	.byte	0x04, 0x2f
        /*001a*/ 	.short	(.L_16 - .L_15)
	.align		4
.L_15:
        /*001c*/ 	.word	index@(_ZN5flash25flash_bwd_dot_do_o_kernelILb0E23Flash_bwd_kernel_traitsILi64ELi128ELi128ELi8ELi4ELi4ELi4ELb0ELb0EN7cutlass6half_tE19Flash_kernel_traitsILi64ELi128ELi128ELi8ES3_EEEEvNS_16Flash_bwd_paramsE)
        /*0020*/ 	.word	0x00000020


	//----- nvinfo : EIATTR_FRAME_SIZE
	.align		4
.L_16:
        /*0024*/ 	.byte	0x04, 0x11
        /*0026*/ 	.short	(.L_18 - .L_17)
	.align		4
.L_17:
        /*0028*/ 	.word	index@(_ZN5flash25flash_bwd_dot_do_o_kernelILb0E23Flash_bwd_kernel_traitsILi64ELi128ELi128ELi8ELi4ELi4ELi4ELb0ELb0EN7cutlass6half_tE19Flash_kernel_traitsILi64ELi128ELi128ELi8ES3_EEEEvNS_16Flash_bwd_paramsE)
        /*002c*/ 	.word	0x00000000


	//----- nvinfo : EIATTR_REGCOUNT
	.align		4
.L_18:
        /*0030*/ 	.byte	0x04, 0x2f
        /*0032*/ 	.short	(.L_20 - .L_19)
	.align		4
.L_19:
        /*0034*/ 	.word	index@(_ZN5flash44flash_bwd_dq_dk_dv_loop_seqk_parallel_kernelI23Flash_bwd_kernel_traitsILi64ELi128ELi128ELi8ELi4ELi4ELi4ELb0ELb0EN7cutlass6half_tE19Flash_kernel_traitsILi64ELi128ELi128ELi8ES3_EELb0ELb0ELb1ELb1ELb0ELb0ELb1EEEvNS_16Flash_bwd_paramsE)
        /*0038*/ 	.word	0x000000ff


	//----- nvinfo : EIATTR_FRAME_SIZE
	.align		4
.L_20:
        /*003c*/ 	.byte	0x04, 0x11
        /*003e*/ 	.short	(.L_22 - .L_21)
	.align		4
.L_21:
        /*0040*/ 	.word	index@(_ZN5flash44flash_bwd_dq_dk_dv_loop_seqk_parallel_kernelI23Flash_bwd_kernel_traitsILi64ELi128ELi128ELi8ELi4ELi4ELi4ELb0ELb0EN7cutlass6half_tE19Flash_kernel_traitsILi64ELi128ELi128ELi8ES3_EELb0ELb0ELb1ELb1ELb0ELb0ELb1EEEvNS_16Flash_bwd_paramsE)
        /*0044*/ 	.word	0x00000170


	//----- nvinfo : EIATTR_REGCOUNT
	.align		4
.L_22:
        /*0048*/ 	.byte	0x04, 0x2f
        /*004a*/ 	.short	(.L_24 - .L_23)
	.align		4
.L_23:
        /*004c*/ 	.word	index@(_ZN5flash44flash_bwd_dq_dk_dv_loop_seqk_parallel_kernelI23Flash_bwd_kernel_traitsILi64ELi128ELi128ELi8ELi4ELi4ELi4ELb0ELb0EN7cutlass6half_tE19Flash_kernel_traitsILi64ELi128ELi128ELi8ES3_EELb1ELb0ELb1ELb1ELb0ELb0ELb0EEEvNS_16Flash_bwd_paramsE)
        /*0050*/ 	.word	0x000000ff


	//----- nvinfo : EIATTR_FRAME_SIZE
	.align		4
.L_24:
        /*0054*/ 	.byte	0x04, 0x11
        /*0056*/ 	.short	(.L_26 - .L_25)
	.align		4
.L_25:
        /*0058*/ 	.word	index@(_ZN5flash44flash_bwd_dq_dk_dv_loop_seqk_parallel_kernelI23Flash_bwd_kernel_traitsILi64ELi128ELi128ELi8ELi4ELi4ELi4ELb0ELb0EN7cutlass6half_tE19Flash_kernel_traitsILi64ELi128ELi128ELi8ES3_EELb1ELb0ELb1ELb1ELb0ELb0ELb0EEEvNS_16Flash_bwd_paramsE)
        /*005c*/ 	.word	0x00000048


	//----- nvinfo : EIATTR_REGCOUNT
	.align		4
.L_26:
        /*0060*/ 	.byte	0x04, 0x2f
        /*0062*/ 	.short	(.L_28 - .L_27)
	.align		4
.L_27:
        /*0064*/ 	.word	index@(_ZN5flash44flash_bwd_dq_dk_dv_loop_seqk_parallel_kernelI23Flash_bwd_kernel_traitsILi64ELi128ELi128ELi8ELi4ELi4ELi4ELb0ELb0EN7cutlass6half_tE19Flash_kernel_traitsILi64ELi128ELi128ELi8ES3_EELb0ELb0ELb1ELb0ELb0ELb1ELb1EEEvNS_16Flash_bwd_paramsE)
        /*0068*/ 	.word	0x000000ff


	//----- nvinfo : EIATTR_FRAME_SIZE
	.align		4
.L_28:
        /*006c*/ 	.byte	0x04, 0x11
        /*006e*/ 	.short	(.L_30 - .L_29)
	.align		4
.L_29:
        /*0070*/ 	.word	index@(_ZN5flash44flash_bwd_dq_dk_dv_loop_seqk_parallel_kernelI23Flash_bwd_kernel_traitsILi64ELi128ELi128ELi8ELi4ELi4ELi4ELb0ELb0EN7cutlass6half_tE19Flash_kernel_traitsILi64ELi128ELi128ELi8ES3_EELb0ELb0ELb1ELb0ELb0ELb1ELb1EEEvNS_16Flash_bwd_paramsE)
        /*0074*/ 	.word	0x00000150


	//----- nvinfo : EIATTR_REGCOUNT
	.align		4
.L_30:
        /*0078*/ 	.byte	0x04, 0x2f
        /*007a*/ 	.short	(.L_32 - .L_31)
	.align		4
.L_31:
        /*007c*/ 	.word	index@(_ZN5flash44flash_bwd_dq_dk_dv_loop_seqk_parallel_kernelI23Flash_bwd_kernel_traitsILi64ELi128ELi128ELi8ELi4ELi4ELi4ELb0ELb0EN7cutlass6half_tE19Flash_kernel_traitsILi64ELi128ELi128ELi8ES3_EELb1ELb0ELb1ELb0ELb0ELb1ELb0EEEvNS_16Flash_bwd_paramsE)
        /*0080*/ 	.word	0x000000ff


	//----- nvinfo : EIATTR_FRAME_SIZE
	.align		4
.L_32:
        /*0084*/ 	.byte	0x04, 0x11
        /*0086*/ 	.short	(.L_34 - .L_33)
	.align		4
.L_33:
        /*0088*/ 	.word	index@(_ZN5flash44flash_bwd_dq_dk_dv_loop_seqk_parallel_kernelI23Flash_bwd_kernel_traitsILi64ELi128ELi128ELi8ELi4ELi4ELi4ELb0ELb0EN7cutlass6half_tE19Flash_kernel_traitsILi64ELi128ELi128ELi8ES3_EELb1ELb0ELb1ELb0ELb0ELb1ELb0EEEvNS_16Flash_bwd_paramsE)
        /*008c*/ 	.word	0x00000048


	//----- nvinfo : EIATTR_REGCOUNT
	.align		4
.L_34:
        /*0090*/ 	.byte	0x04, 0x2f
        /*0092*/ 	.short	(.L_36 - .L_35)
	.align		4
.L_35:
        /*0094*/ 	.word	index@(_ZN5flash44flash_bwd_dq_dk_dv_loop_seqk_parallel_kernelI23Flash_bwd_kernel_traitsILi64ELi128ELi128ELi8ELi4ELi4ELi4ELb0ELb0EN7cutlass6half_tE19Flash_kernel_traitsILi64ELi128ELi128ELi8ES3_EELb0ELb0ELb0ELb1ELb0ELb0ELb1EEEvNS_16Flash_bwd_paramsE)
        /*0098*/ 	.word	0x000000ff


	//----- nvinfo : EIATTR_FRAME_SIZE
	.align		4
.L_36:
        /*009c*/ 	.byte	0x04, 0x11
        /*009e*/ 	.short	(.L_38 - .L_37)
	.align		4
.L_37:
        /*00a0*/ 	.word	index@(_ZN5flash44flash_bwd_dq_dk_dv_loop_seqk_parallel_kernelI23Flash_bwd_kernel_traitsILi64ELi128ELi128ELi8ELi4ELi4ELi4ELb0ELb0EN7cutlass6half_tE19Flash_kernel_traitsILi64ELi128ELi128ELi8ES3_EELb0ELb0ELb0ELb1ELb0ELb0ELb1EEEvNS_16Flash_bwd_paramsE)
        /*00a4*/ 	.word	0x00000178


	//----- nvinfo : EIATTR_REGCOUNT
	.align		4
.L_38:
        /*00a8*/ 	.byte	0x04, 0x2f
        /*00aa*/ 	.short	(.L_40 - .L_39)
	.align		4
.L_39:
        /*00ac*/ 	.word	index@(_ZN5flash44flash_bwd_dq_dk_dv_loop_seqk_parallel_kernelI23Flash_bwd_kernel_traitsILi64ELi128ELi128ELi8ELi4ELi4ELi4ELb0ELb0EN7cutlass6half_tE19Flash_kernel_traitsILi64ELi128ELi128ELi8ES3_EELb1ELb0ELb0ELb1ELb0ELb0ELb0EEEvNS_16Flash_bwd_paramsE)
        /*00b0*/ 	.word	0x000000ff


	//----- nvinfo : EIATTR_FRAME_SIZE
	.align		4
.L_40:
        /*00b4*/ 	.byte	0x04, 0x11
        /*00b6*/ 	.short	(.L_42 - .L_41)
	.align		4
.L_41:
        /*00b8*/ 	.word	index@(_ZN5flash44flash_bwd_dq_dk_dv_loop_seqk_parallel_kernelI23Flash_bwd_kernel_traitsILi64ELi128ELi128ELi8ELi4ELi4ELi4ELb0ELb0EN7cutlass6half_tE19Flash_kernel_traitsILi64ELi128ELi128ELi8ES3_EELb1ELb0ELb0ELb1ELb0ELb0ELb0EEEvNS_16Flash_bwd_paramsE)
        /*00bc*/ 	.word	0x00000080


	//----- nvinfo : EIATTR_REGCOUNT
	.align		4
.L_42:
        /*00c0*/ 	.byte	0x04, 0x2f
        /*00c2*/ 	.short	(.L_44 - .L_43)
	.align		4
.L_43:
        /*00c4*/ 	.word	index@(_ZN5flash44flash_bwd_dq_dk_dv_loop_seqk_parallel_kernelI23Flash_bwd_kernel_traitsILi64ELi128ELi128ELi8ELi4ELi4ELi4ELb0ELb0EN7cutlass6half_tE19Flash_kernel_traitsILi64ELi128ELi128ELi8ES3_EELb0ELb0ELb0ELb0ELb1ELb1ELb1EEEvNS_16Flash_bwd_paramsE)
        /*00c8*/ 	.word	0x000000ff


	//----- nvinfo : EIATTR_FRAME_SIZE
	.align		4
.L_44:
        /*00cc*/ 	.byte	0x04, 0x11
        /*00ce*/ 	.short	(.L_46 - .L_45)
	.align		4
.L_45:
        /*00d0*/ 	.word	index@(_ZN5flash44flash_bwd_dq_dk_dv_loop_seqk_parallel_kernelI23Flash_bwd_kernel_traitsILi64ELi128ELi128ELi8ELi4ELi4ELi4ELb0ELb0EN7cutlass6half_tE19Flash_kernel_traitsILi64ELi128ELi128ELi8ES3_EELb0ELb0ELb0ELb0ELb1ELb1ELb1EEEvNS_16Flash_bwd_paramsE)
        /*00d4*/ 	.word	0x00000150


	//----- nvinfo : EIATTR_REGCOUNT
	.align		4
.L_46:
        /*00d8*/ 	.byte	0x04, 0x2f
        /*00da*/ 	.short	(.L_48 - .L_47)
	.align		4
.L_47:
        /*00dc*/ 	.word	index@(_ZN5flash44flash_bwd_dq_dk_dv_loop_seqk_parallel_kernelI23Flash_bwd_kernel_traitsILi64ELi128ELi128ELi8ELi4ELi4ELi4ELb0ELb0EN7cutlass6half_tE19Flash_kernel_traitsILi64ELi128ELi128ELi8ES3_EELb1ELb0ELb0ELb0ELb1ELb1ELb0EEEvNS_16Flash_bwd_paramsE)
        /*00e0*/ 	.word	0x000000ff


	//----- nvinfo : EIATTR_FRAME_SIZE
	.align		4
.L_48:
        /*00e4*/ 	.byte	0x04, 0x11
        /*00e6*/ 	.short	(.L_50 - .L_49)
	.align		4
.L_49:
        /*00e8*/ 	.word	index@(_ZN5flash44flash_bwd_dq_dk_dv_loop_seqk_parallel_kernelI23Flash_bwd_kernel_traitsILi64ELi128ELi128ELi8ELi4ELi4ELi4ELb0ELb0EN7cutlass6half_tE19Flash_kernel_traitsILi64ELi128ELi128ELi8ES3_EELb1ELb0ELb0ELb0ELb1ELb1ELb0EEEvNS_16Flash_bwd_paramsE)
        /*00ec*/ 	.word	0x00000068


	//----- nvinfo : EIATTR_REGCOUNT
	.align		4
.L_50:
        /*00f0*/ 	.byte	0x04, 0x2f
        /*00f2*/ 	.short	(.L_52 - .L_51)
	.align		4
.L_51:
        /*00f4*/ 	.word	index@(_ZN5flash44flash_bwd_dq_dk_dv_loop_seqk_parallel_kernelI23Flash_bwd_kernel_traitsILi64ELi128ELi128ELi8ELi4ELi4ELi4ELb0ELb0EN7cutlass6half_tE19Flash_kernel_traitsILi64ELi128ELi128ELi8ES3_EELb0ELb0ELb1ELb0ELb0ELb0ELb1EEEvNS_16Flash_bwd_paramsE)
        /*00f8*/ 	.word	0x000000ff


	//----- nvinfo : EIATTR_FRAME_SIZE
	.align		4
.L_52:
        /*00fc*/ 	.byte	0x04, 0x11
        /*00fe*/ 	.short	(.L_54 - .L_53)
	.align		4
.L_53:
        /*0100*/ 	.word	index@(_ZN5flash44flash_bwd_dq_dk_dv_loop_seqk_parallel_kernelI23Flash_bwd_kernel_traitsILi64ELi128ELi128ELi8ELi4ELi4ELi4ELb0ELb0EN7cutlass6half_tE19Flash_kernel_traitsILi64ELi128ELi128ELi8ES3_EELb0ELb0ELb1ELb0ELb0ELb0ELb1EEEvNS_16Flash_bwd_paramsE)
        /*0104*/ 	.word	0x00000168


	//----- nvinfo : EIATTR_REGCOUNT
	.align		4
.L_54:
        /*0108*/ 	.byte	0x04, 0x2f
        /*010a*/ 	.short	(.L_56 - .L_55)
	.align		4
.L_55:
        /*010c*/ 	.word	index@(_ZN5flash44flash_bwd_dq_dk_dv_loop_seqk_parallel_kernelI23Flash_bwd_kernel_traitsILi64ELi128ELi128ELi8ELi4ELi4ELi4ELb0ELb0EN7cutlass6half_tE19Flash_kernel_traitsILi64ELi128ELi128ELi8ES3_EELb1ELb0ELb1ELb0ELb0ELb0ELb0EEEvNS_16Flash_bwd_paramsE)
        /*0110*/ 	.word	0x000000ff


	//----- nvinfo : EIATTR_FRAME_SIZE
	.align		4
.L_56:
        /*0114*/ 	.byte	0x04, 0x11
        /*0116*/ 	.short	(.L_58 - .L_57)
	.align		4
.L_57:
        /*0118*/ 	.word	index@(_ZN5flash44flash_bwd_dq_dk_dv_loop_seqk_parallel_kernelI23Flash_bwd_kernel_traitsILi64ELi128ELi128ELi8ELi4ELi4ELi4ELb0ELb0EN7cutlass6half_tE19Flash_kernel_traitsILi64ELi128ELi128ELi8ES3_EELb1ELb0ELb1ELb0ELb0ELb0ELb0EEEvNS_16Flash_bwd_paramsE)
        /*011c*/ 	.word	0x00000040


	//----- nvinfo : EIATTR_REGCOUNT
	.align		4
.L_58:
        /*0120*/ 	.byte	0x04, 0x2f
        /*0122*/ 	.short	(.L_60 - .L_59)
	.align		4
.L_59:
        /*0124*/ 	.word	index@(_ZN5flash44flash_bwd_dq_dk_dv_loop_seqk_parallel_kernelI23Flash_bwd_kernel_traitsILi64ELi128ELi128ELi8ELi4ELi4ELi4ELb0ELb0EN7cutlass6half_tE19Flash_kernel_traitsILi64ELi128ELi128ELi8ES3_EELb0ELb0ELb0ELb0ELb0ELb0ELb1EEEvNS_16Flash_bwd_paramsE)
        /*0128*/ 	.word	0x000000ff


	//----- nvinfo : EIATTR_FRAME_SIZE
	.align		4
.L_60:
        /*012c*/ 	.byte	0x04, 0x11
        /*012e*/ 	.short	(.L_62 - .L_61)
	.align		4
.L_61:
        /*0130*/ 	.word	index@(_ZN5flash44flash_bwd_dq_dk_dv_loop_seqk_parallel_kernelI23Flash_bwd_kernel_traitsILi64ELi128ELi128ELi8ELi4ELi4ELi4ELb0ELb0EN7cutlass6half_tE19Flash_kernel_traitsILi64ELi128ELi128ELi8ES3_EELb0ELb0ELb0ELb0ELb0ELb0ELb1EEEvNS_16Flash_bwd_paramsE)
        /*0134*/ 	.word	0x00000168


	//----- nvinfo : EIATTR_REGCOUNT
	.align		4
.L_62:
        /*0138*/ 	.byte	0x04, 0x2f
        /*013a*/ 	.short	(.L_64 - .L_63)
	.align		4
.L_63:
        /*013c*/ 	.word	index@(_ZN5flash44flash_bwd_dq_dk_dv_loop_seqk_parallel_kernelI23Flash_bwd_kernel_traitsILi64ELi128ELi128ELi8ELi4ELi4ELi4ELb0ELb0EN7cutlass6half_tE19Flash_kernel_traitsILi64ELi128ELi128ELi8ES3_EELb1ELb0ELb0ELb0ELb0ELb0ELb0EEEvNS_16Flash_bwd_paramsE)
        /*0140*/ 	.word	0x000000ff


	//----- nvinfo : EIATTR_FRAME_SIZE
	.align		4
.L_64:
        /*0144*/ 	.byte	0x04, 0x11
        /*0146*/ 	.short	(.L_66 - .L_65)
	.align		4
.L_65:
        /*0148*/ 	.word	index@(_ZN5flash44flash_bwd_dq_dk_dv_loop_seqk_parallel_kernelI23Flash_bwd_kernel_traitsILi64ELi128ELi128ELi8ELi4ELi4ELi4ELb0ELb0EN7cutlass6half_tE19Flash_kernel_traitsILi64ELi128ELi128ELi8ES3_EELb1ELb0ELb0ELb0ELb0ELb0ELb0EEEvNS_16Flash_bwd_paramsE)
        /*014c*/ 	.word	0x00000060


	//----- nvinfo : EIATTR_REGCOUNT
	.align		4
.L_66:
        /*0150*/ 	.byte	0x04, 0x2f
        /*0152*/ 	.short	(.L_68 - .L_67)
	.align		4
.L_67:
        /*0154*/ 	.word	index@(_ZN5flash44flash_bwd_dq_dk_dv_loop_seqk_parallel_kernelI23Flash_bwd_kernel_traitsILi64ELi128ELi128ELi8ELi4ELi4ELi4ELb0ELb0EN7cutlass6half_tE19Flash_kernel_traitsILi64ELi128ELi128ELi8ES3_EELb0ELb0ELb0ELb0ELb0ELb1ELb1EEEvNS_16Flash_bwd_paramsE)
        /*0158*/ 	.word	0x000000ff


	//----- nvinfo : EIATTR_FRAME_SIZE
	.align		4
.L_68:
        /*015c*/ 	.byte	0x04, 0x11
        /*015e*/ 	.short	(.L_70 - .L_69)
	.align		4
.L_69:
        /*0160*/ 	.word	index@(_ZN5flash44flash_bwd_dq_dk_dv_loop_seqk_parallel_kernelI23Flash_bwd_kernel_traitsILi64ELi128ELi128ELi8ELi4ELi4ELi4ELb0ELb0EN7cutlass6half_tE19Flash_kernel_traitsILi64ELi128ELi128ELi8ES3_EELb0ELb0ELb0ELb0ELb0ELb1ELb1EEEvNS_16Flash_bwd_paramsE)
        /*0164*/ 	.word	0x00000160


	//----- nvinfo : EIATTR_REGCOUNT
	.align		4
.L_70:
        /*0168*/ 	.byte	0x04, 0x2f
        /*016a*/ 	.short	(.L_72 - .L_71)
	.align		4
.L_71:
        /*016c*/ 	.word	index@(_ZN5flash44flash_bwd_dq_dk_dv_loop_seqk_parallel_kernelI23Flash_bwd_kernel_traitsILi64ELi128ELi128ELi8ELi4ELi4ELi4ELb0ELb0EN7cutlass6half_tE19Flash_kernel_traitsILi64ELi128ELi128ELi8ES3_EELb1ELb0ELb0ELb0ELb0ELb1ELb0EEEvNS_16Flash_bwd_paramsE)
        /*0170*/ 	.word	0x000000ff


	//----- nvinfo : EIATTR_FRAME_SIZE
	.align		4
.L_72:
        /*0174*/ 	.byte	0x04, 0x11
        /*0176*/ 	.short	(.L_74 - .L_73)
	.align		4
.L_73:
        /*0178*/ 	.word	index@(_ZN5flash44flash_bwd_dq_dk_dv_loop_seqk_parallel_kernelI23Flash_bwd_kernel_traitsILi64ELi128ELi128ELi8ELi4ELi4ELi4ELb0ELb0EN7cutlass6half_tE19Flash_kernel_traitsILi64ELi128ELi128ELi8ES3_EELb1ELb0ELb0ELb0ELb0ELb1ELb0EEEvNS_16Flash_bwd_paramsE)
        /*017c*/ 	.word	0x00000050


	//----- nvinfo : EIATTR_REGCOUNT
	.align		4
.L_74:
        /*0180*/ 	.byte	0x04, 0x2f
        /*0182*/ 	.short	(.L_76 - .L_75)
	.align		4
.L_75:
        /*0184*/ 	.word	index@(_ZN5flash27flash_bwd_convert_dq_kernelI23Flash_bwd_kernel_traitsILi64ELi128ELi128ELi8ELi4ELi4ELi4ELb0ELb0EN7cutlass6half_tE19Flash_kernel_traitsILi64ELi128ELi128ELi8ES3_EEEEvNS_16Flash_bwd_paramsEi)
        /*0188*/ 	.word	0x00000040


	//----- nvinfo : EIATTR_FRAME_SIZE
	.align		4
.L_76:
        /*018c*/ 	.byte	0x04, 0x11
        /*018e*/ 	.short	(.L_78 - .L_77)
	.align		4
.L_77:
        /*0190*/ 	.word	index@(_ZN5flash27flash_bwd_convert_dq_kernelI23Flash_bwd_kernel_traitsILi64ELi128ELi128ELi8ELi4ELi4ELi4ELb0ELb0EN7cutlass6half_tE19Flash_kernel_traitsILi64ELi128ELi128ELi8ES3_EEEEvNS_16Flash_bwd_paramsEi)
        /*0194*/ 	.word	0x00000000


	//----- nvinfo : EIATTR_REGCOUNT
	.align		4
.L_78:
        /*0198*/ 	.byte	0x04, 0x2f
        /*019a*/ 	.short	(.L_80 - .L_79)
	.align		4
.L_79:
        /*019c*/ 	.word	index@(_ZN5flash25flash_bwd_dot_do_o_kernelILb1E23Flash_bwd_kernel_traitsILi64ELi64ELi128ELi8ELi2ELi4ELi4ELb1ELb0EN7cutlass6half_tE19Flash_kernel_traitsILi64ELi64ELi128ELi8ES3_EEEEvNS_16Flash_bwd_paramsE)
        /*01a0*/ 	.word	0x00000022


	//----- nvinfo : EIATTR_FRAME_SIZE
	.align		4
.L_80:
        /*01a4*/ 	.byte	0x04, 0x11
        /*01a6*/ 	.short	(.L_82 - .L_81)
	.align		4
.L_81:
        /*01a8*/ 	.word	index@(_ZN5flash25flash_bwd_dot_do_o_kernelILb1E23Flash_bwd_kernel_traitsILi64ELi64ELi128ELi8ELi2ELi4ELi4ELb1ELb0EN7cutlass6half_tE19Flash_kernel_traitsILi64ELi64ELi128ELi8ES3_EEEEvNS_16Flash_bwd_paramsE)
        /*01ac*/ 	.word	0x00000000


	//----- nvinfo : EIATTR_REGCOUNT
	.align		4
.L_82:
        /*01b0*/ 	.byte	0x04, 0x2f
        /*01b2*/ 	.short	(.L_84 - .L_83)
	.align		4
.L_83:
        /*01b4*/ 	.word	index@(_ZN5flash25flash_bwd_dot_do_o_kernelILb0E23Flash_bwd_kernel_traitsILi64ELi64ELi128ELi8ELi2ELi4ELi4ELb1ELb0EN7cutlass6half_tE19Flash_kernel_traitsILi64ELi64ELi128ELi8ES3_EEEEvNS_16Flash_bwd_paramsE)
        /*01b8*/ 	.word	0x00000020


	//----- nvinfo : EIATTR_FRAME_SIZE
	.align		4
.L_84:
        /*01bc*/ 	.byte	0x04, 0x11
        /*01be*/ 	.short	(.L_86 - .L_85)
	.align		4
.L_85:
        /*01c0*/ 	.word	index@(_ZN5flash25flash_bwd_dot_do_o_kernelILb0E23Flash_bwd_kernel_traitsILi64ELi64ELi128ELi8ELi2ELi4ELi4ELb1ELb0EN7cutlass6half_tE19Flash_kernel_traitsILi64ELi64ELi128ELi8ES3_EEEEvNS_16Flash_bwd_paramsE)
        /*01c4*/ 	.word	0x00000000


	//----- nvinfo : EIATTR_REGCOUNT
	.align		4
.L_86:
        /*01c8*/ 	.byte	0x04, 0x2f
        /*01ca*/ 	.short	(.L_88 - .L_87)
	.align		4
.L_87:
        /*01cc*/ 	.word	index@(_ZN5flash44flash_bwd_dq_dk_dv_loop_seqk_parallel_kernelI23Flash_bwd_kernel_traitsILi64ELi64ELi128ELi8ELi2ELi4ELi4ELb1ELb0EN7cutlass6half_tE19Flash_kernel_traitsILi64ELi64ELi128ELi8ES3_EELb0ELb0ELb1ELb1ELb0ELb0ELb1EEEvNS_16Flash_bwd_paramsE)
        /*01d0*/ 	.word	0x000000ff


	//----- nvinfo : EIATTR_FRAME_SIZE
	.align		4
.L_88:
        /*01d4*/ 	.byte	0x04, 0x11
        /*01d6*/ 	.short	(.L_90 - .L_89)
	.align		4
.L_89:
        /*01d8*/ 	.word	index@(_ZN5flash44flash_bwd_dq_dk_dv_loop_seqk_parallel_kernelI23Flash_bwd_kernel_traitsILi64ELi64ELi128ELi8ELi2ELi4ELi4ELb1ELb0EN7cutlass6half_tE19Flash_kernel_traitsILi64ELi64ELi128ELi8ES3_EELb0ELb0ELb1ELb1ELb0ELb0ELb1EEEvNS_16Flash_bwd_paramsE)
        /*01dc*/ 	.word	0x00000028


	//----- nvinfo : EIATTR_REGCOUNT
	.align		4
.L_90:
        /*01e0*/ 	.byte	0x04, 0x2f
        /*01e2*/ 	.short	(.L_92 - .L_91)
	.align		4
.L_91:
        /*01e4*/ 	.word	index@(_ZN5flash44flash_bwd_dq_dk_dv_loop_seqk_parallel_kernelI23Flash_bwd_kernel_traitsILi64ELi64ELi128ELi8ELi2ELi4ELi4ELb1ELb0EN7cutlass6half_tE19Flash_kernel_traitsILi64ELi64ELi128ELi8ES3_EELb1ELb0ELb1ELb1ELb0ELb0ELb0EEEvNS_16Flash_bwd_paramsE)
        /*01e8*/ 	.word	0x000000ff


	//----- nvinfo : EIATTR_FRAME_SIZE
	.align		4
.L_92:
        /*01ec*/ 	.byte	0x04, 0x11
        /*01ee*/ 	.short	(.L_94 - .L_93)
	.align		4
.L_93:
        /*01f0*/ 	.word	index@(_ZN5flash44flash_bwd_dq_dk_dv_loop_seqk_parallel_kernelI23Flash_bwd_kernel_traitsILi64ELi64ELi128ELi8ELi2ELi4ELi4ELb1ELb0EN7cutlass6half_tE19Flash_kernel_traitsILi64ELi64ELi128ELi8ES3_EELb1ELb0ELb1ELb1ELb0ELb0ELb0EEEvNS_16Flash_bwd_paramsE)
        /*01f4*/ 	.word	0x00000008


	//----- nvinfo : EIATTR_REGCOUNT
	.align		4
.L_94:
        /*01f8*/ 	.byte	0x04, 0x2f
        /*01fa*/ 	.short	(.L_96 - .L_95)
	.align		4
.L_95:
        /*01fc*/ 	.word	index@(_ZN5flash44flash_bwd_dq_dk_dv_loop_seqk_parallel_kernelI23Flash_bwd_kernel_traitsILi64ELi64ELi128ELi8ELi2ELi4ELi4ELb1ELb0EN7cutlass6half_tE19Flash_kernel_traitsILi64ELi64ELi128ELi8ES3_EELb0ELb0ELb1ELb0ELb0ELb1ELb1EEEvNS_16Flash_bwd_paramsE)
        /*0200*/ 	.word	0x000000ff


	//----- nvinfo : EIATTR_FRAME_SIZE
	.align		4
.L_96:
        /*0204*/ 	.byte	0x04, 0x11
        /*0206*/ 	.short	(.L_98 - .L_97)
	.align		4
.L_97:
        /*0208*/ 	.word	index@(_ZN5flash44flash_bwd_dq_dk_dv_loop_seqk_parallel_kernelI23Flash_bwd_kernel_traitsILi64ELi64ELi128ELi8ELi2ELi4ELi4ELb1ELb0EN7cutlass6half_tE19Flash_kernel_traitsILi64ELi64ELi128ELi8ES3_EELb0ELb0ELb1ELb0ELb0ELb1ELb1EEEvNS_16Flash_bwd_paramsE)
        /*020c*/ 	.word	0x00000028


	//----- nvinfo : EIATTR_REGCOUNT
	.align		4
.L_98:
        /*0210*/ 	.byte	0x04, 0x2f
        /*0212*/ 	.short	(.L_100 - .L_99)
	.align		4
.L_99:
        /*0214*/ 	.word	index@(_ZN5flash44flash_bwd_dq_dk_dv_loop_seqk_parallel_kernelI23Flash_bwd_kernel_traitsILi64ELi64ELi128ELi8ELi2ELi4ELi4ELb1ELb0EN7cutlass6half_tE19Flash_kernel_traitsILi64ELi64ELi128ELi8ES3_EELb1ELb0ELb1ELb0ELb0ELb1ELb0EEEvNS_16Flash_bwd_paramsE)
        /*0218*/ 	.word	0x000000fd


	//----- nvinfo : EIATTR_FRAME_SIZE
	.align		4
.L_100:
        /*021c*/ 	.byte	0x04, 0x11
        /*021e*/ 	.short	(.L_102 - .L_101)
	.align		4
.L_101:
        /*0220*/ 	.word	index@(_ZN5flash44flash_bwd_dq_dk_dv_loop_seqk_parallel_kernelI23Flash_bwd_kernel_traitsILi64ELi64ELi128ELi8ELi2ELi4ELi4ELb1ELb0EN7cutlass6half_tE19Flash_kernel_traitsILi64ELi64ELi128ELi8ES3_EELb1ELb0ELb1ELb0ELb0ELb1ELb0EEEvNS_16Flash_bwd_paramsE)
        /*0224*/ 	.word	0x00000000


	//----- nvinfo : EIATTR_REGCOUNT
	.align		4
.L_102:
        /*0228*/ 	.byte	0x04, 0x2f
        /*022a*/ 	.short	(.L_104 - .L_103)
	.align		4
.L_103:
        /*022c*/ 	.word	index@(_ZN5flash44flash_bwd_dq_dk_dv_loop_seqk_parallel_kernelI23Flash_bwd_kernel_traitsILi64ELi64ELi128ELi8ELi2ELi4ELi4ELb1ELb0EN7cutlass6half_tE19Flash_kernel_traitsILi64ELi64ELi128ELi8ES3_EELb0ELb0ELb0ELb1ELb0ELb0ELb1EEEvNS_16Flash_bwd_paramsE)
        /*0230*/ 	.word	0x000000ff


	//----- nvinfo : EIATTR_FRAME_SIZE
	.align		4
.L_104:
        /*0234*/ 	.byte	0x04, 0x11
        /*0236*/ 	.short	(.L_106 - .L_105)
	.align		4
.L_105:
        /*0238*/ 	.word	index@(_ZN5flash44flash_bwd_dq_dk_dv_loop_seqk_parallel_kernelI23Flash_bwd_kernel_traitsILi64ELi64ELi128ELi8ELi2ELi4ELi4ELb1ELb0EN7cutlass6half_tE19Flash_kernel_traitsILi64ELi64ELi128ELi8ES3_EELb0ELb0ELb0ELb1ELb0ELb0ELb1EEEvNS_16Flash_bwd_paramsE)
        /*023c*/ 	.word	0x00000020


	//----- nvinfo : EIATTR_REGCOUNT
	.align		4
.L_106:
        /*0240*/ 	.byte	0x04, 0x2f
        /*0242*/ 	.short	(.L_108 - .L_107)
	.align		4
.L_107:
        /*0244*/ 	.word	index@(_ZN5flash44flash_bwd_dq_dk_dv_loop_seqk_parallel_kernelI23Flash_bwd_kernel_traitsILi64ELi64ELi128ELi8ELi2ELi4ELi4ELb1ELb0EN7cutlass6half_tE19Flash_kernel_traitsILi64ELi64ELi128ELi8ES3_EELb1ELb0ELb0ELb1ELb0ELb0ELb0EEEvNS_16Flash_bwd_paramsE)
        /*0248*/ 	.word	0x000000ff


	//----- nvinfo : EIATTR_FRAME_SIZE
	.align		4
.L_108:
        /*024c*/ 	.byte	0x04, 0x11
        /*024e*/ 	.short	(.L_110 - .L_109)
	.align		4
.L_109:
        /*0250*/ 	.word	index@(_ZN5flash44flash_bwd_dq_dk_dv_loop_seqk_parallel_kernelI23Flash_bwd_kernel_traitsILi64ELi64ELi128ELi8ELi2ELi4ELi4ELb1ELb0EN7cutlass6half_tE19Flash_kernel_traitsILi64ELi64ELi128ELi8ES3_EELb1ELb0ELb0ELb1ELb0ELb0ELb0EEEvNS_16Flash_bwd_paramsE)
        /*0254*/ 	.word	0x00000020


	//----- nvinfo : EIATTR_REGCOUNT
	.align		4
.L_110:
        /*0258*/ 	.byte	0x04, 0x2f
        /*025a*/ 	.short	(.L_112 - .L_111)
	.align		4
.L_111:
        /*025c*/ 	.word	index@(_ZN5flash44flash_bwd_dq_dk_dv_loop_seqk_parallel_kernelI23Flash_bwd_kernel_traitsILi64ELi64ELi128ELi8ELi2ELi4ELi4ELb1ELb0EN7cutlass6half_tE19Flash_kernel_traitsILi64ELi64ELi128ELi8ES3_EELb0ELb0ELb0ELb0ELb1ELb1ELb1EEEvNS_16Flash_bwd_paramsE)
        /*0260*/ 	.word	0x000000ff


	//----- nvinfo : EIATTR_FRAME_SIZE
	.align		4
.L_112:
        /*0264*/ 	.byte	0x04, 0x11
        /*0266*/ 	.short	(.L_114 - .L_113)
	.align		4
.L_113:
        /*0268*/ 	.word	index@(_ZN5flash44flash_bwd_dq_dk_dv_loop_seqk_parallel_kernelI23Flash_bwd_kernel_traitsILi64ELi64ELi128ELi8ELi2ELi4ELi4ELb1ELb0EN7cutlass6half_tE19Flash_kernel_traitsILi64ELi64ELi128ELi8ES3_EELb0ELb0ELb0ELb0ELb1ELb1ELb1EEEvNS_16Flash_bwd_paramsE)
        /*026c*/ 	.word	0x00000010


	//----- nvinfo : EIATTR_REGCOUNT
	.align		4
.L_114:
        /*0270*/ 	.byte	0x04, 0x2f
        /*0272*/ 	.short	(.L_116 - .L_115)
	.align		4
.L_115:
        /*0274*/ 	.word	index@(_ZN5flash44flash_bwd_dq_dk_dv_loop_seqk_parallel_kernelI23Flash_bwd_kernel_traitsILi64ELi64ELi128ELi8ELi2ELi4ELi4ELb1ELb0EN7cutlass6half_tE19Flash_kernel_traitsILi64ELi64ELi128ELi8ES3_EELb1ELb0ELb0ELb0ELb1ELb1ELb0EEEvNS_16Flash_bwd_paramsE)
        /*0278*/ 	.word	0x000000ff


	//----- nvinfo : EIATTR_FRAME_SIZE
	.align		4
.L_116:
        /*027c*/ 	.byte	0x04, 0x11
        /*027e*/ 	.short	(.L_118 - .L_117)
	.align		4
.L_117:
        /*0280*/ 	.word	index@(_ZN5flash44flash_bwd_dq_dk_dv_loop_seqk_parallel_kernelI23Flash_bwd_kernel_traitsILi64ELi64ELi128ELi8ELi2ELi4ELi4ELb1ELb0EN7cutlass6half_tE19Flash_kernel_traitsILi64ELi64ELi128ELi8ES3_EELb1ELb0ELb0ELb0ELb1ELb1ELb0EEEvNS_16Flash_bwd_paramsE)
        /*0284*/ 	.word	0x00000000


	//----- nvinfo : EIATTR_REGCOUNT
	.align		4
.L_118:
        /*0288*/ 	.byte	0x04, 0x2f
        /*028a*/ 	.short	(.L_120 - .L_119)
	.align		4
.L_119:
        /*028c*/ 	.word	index@(_ZN5flash44flash_bwd_dq_dk_dv_loop_seqk_parallel_kernelI23Flash_bwd_kernel_traitsILi64ELi64ELi128ELi8ELi2ELi4ELi4ELb1ELb0EN7cutlass6half_tE19Flash_kernel_traitsILi64ELi64ELi128ELi8ES3_EELb0ELb0ELb1ELb0ELb0ELb0ELb1EEEvNS_16Flash_bwd_paramsE)
        /*0290*/ 	.word	0x000000ff


	//----- nvinfo : EIATTR_FRAME_SIZE
	.align		4
.L_120:
        /*0294*/ 	.byte	0x04, 0x11
        /*0296*/ 	.short	(.L_122 - .L_121)
	.align		4
.L_121:
        /*0298*/ 	.word	index@(_ZN5flash44flash_bwd_dq_dk_dv_loop_seqk_parallel_kernelI23Flash_bwd_kernel_traitsILi64ELi64ELi128ELi8ELi2ELi4ELi4ELb1ELb0EN7cutlass6half_tE19Flash_kernel_traitsILi64ELi64ELi128ELi8ES3_EELb0ELb0ELb1ELb0ELb0ELb0ELb1EEEvNS_16Flash_bwd_paramsE)
        /*029c*/ 	.word	0x00000028


	//----- nvinfo : EIATTR_REGCOUNT
	.align		4
.L_122:
        /*02a0*/ 	.byte	0x04, 0x2f
        /*02a2*/ 	.short	(.L_124 - .L_123)
	.align		4
.L_123:
        /*02a4*/ 	.word	index@(_ZN5flash44flash_bwd_dq_dk_dv_loop_seqk_parallel_kernelI23Flash_bwd_kernel_traitsILi64ELi64ELi128ELi8ELi2ELi4ELi4ELb1ELb0EN7cutlass6half_tE19Flash_kernel_traitsILi64ELi64ELi128ELi8ES3_EELb1ELb0ELb1ELb0ELb0ELb0ELb0EEEvNS_16Flash_bwd_paramsE)
        /*02a8*/ 	.word	0x000000fd


	//----- nvinfo : EIATTR_FRAME_SIZE
	.align		4
.L_124:
        /*02ac*/ 	.byte	0x04, 0x11
        /*02ae*/ 	.short	(.L_126 - .L_125)
	.align		4
.L_125:
        /*02b0*/ 	.word	index@(_ZN5flash44flash_bwd_dq_dk_dv_loop_seqk_parallel_kernelI23Flash_bwd_kernel_traitsILi64ELi64ELi128ELi8ELi2ELi4ELi4ELb1ELb0EN7cutlass6half_tE19Flash_kernel_traitsILi64ELi64ELi128ELi8ES3_EELb1ELb0ELb1ELb0ELb0ELb0ELb0EEEvNS_16Flash_bwd_paramsE)
        /*02b4*/ 	.word	0x00000000


	//----- nvinfo : EIATTR_REGCOUNT
	.align		4
.L_126:
        /*02b8*/ 	.byte	0x04, 0x2f
        /*02ba*/ 	.short	(.L_128 - .L_127)
	.align		4
.L_127:
        /*02bc*/ 	.word	index@(_ZN5flash44flash_bwd_dq_dk_dv_loop_seqk_parallel_kernelI23Flash_bwd_kernel_traitsILi64ELi64ELi128ELi8ELi2ELi4ELi4ELb1ELb0EN7cutlass6half_tE19Flash_kernel_traitsILi64ELi64ELi128ELi8ES3_EELb0ELb0ELb0ELb0ELb0ELb0ELb1EEEvNS_16Flash_bwd_paramsE)
        /*02c0*/ 	.word	0x000000ff


	//----- nvinfo : EIATTR_FRAME_SIZE
	.align		4
.L_128:
        /*02c4*/ 	.byte	0x04, 0x11
        /*02c6*/ 	.short	(.L_130 - .L_129)
	.align		4
.L_129:
        /*02c8*/ 	.word	index@(_ZN5flash44flash_bwd_dq_dk_dv_loop_seqk_parallel_kernelI23Flash_bwd_kernel_traitsILi64ELi64ELi128ELi8ELi2ELi4ELi4ELb1ELb0EN7cutlass6half_tE19Flash_kernel_traitsILi64ELi64ELi128ELi8ES3_EELb0ELb0ELb0ELb0ELb0ELb0ELb1EEEvNS_16Flash_bwd_paramsE)
        /*02cc*/ 	.word	0x00000018


	//----- nvinfo : EIATTR_REGCOUNT
	.align		4
.L_130:
        /*02d0*/ 	.byte	0x04, 0x2f
        /*02d2*/ 	.short	(.L_132 - .L_131)
	.align		4
.L_131:
        /*02d4*/ 	.word	index@(_ZN5flash44flash_bwd_dq_dk_dv_loop_seqk_parallel_kernelI23Flash_bwd_kernel_traitsILi64ELi64ELi128ELi8ELi2ELi4ELi4ELb1ELb0EN7cutlass6half_tE19Flash_kernel_traitsILi64ELi64ELi128ELi8ES3_EELb1ELb0ELb0ELb0ELb0ELb0ELb0EEEvNS_16Flash_bwd_paramsE)
        /*02d8*/ 	.word	0x000000ff


	//----- nvinfo : EIATTR_FRAME_SIZE
	.align		4
.L_132:
        /*02dc*/ 	.byte	0x04, 0x11
        /*02de*/ 	.short	(.L_134 - .L_133)
	.align		4
.L_133:
        /*02e0*/ 	.word	index@(_ZN5flash44flash_bwd_dq_dk_dv_loop_seqk_parallel_kernelI23Flash_bwd_kernel_traitsILi64ELi64ELi128ELi8ELi2ELi4ELi4ELb1ELb0EN7cutlass6half_tE19Flash_kernel_traitsILi64ELi64ELi128ELi8ES3_EELb1ELb0ELb0ELb0ELb0ELb0ELb0EEEvNS_16Flash_bwd_paramsE)
        /*02e4*/ 	.word	0x00000000


	//----- nvinfo : EIATTR_REGCOUNT
	.align		4
.L_134:
        /*02e8*/ 	.byte	0x04, 0x2f
        /*02ea*/ 	.short	(.L_136 - .L_135)
	.align		4
.L_135:
        /*02ec*/ 	.word	index@(_ZN5flash44flash_bwd_dq_dk_dv_loop_seqk_parallel_kernelI23Flash_bwd_kernel_traitsILi64ELi64ELi128ELi8ELi2ELi4ELi4ELb1ELb0EN7cutlass6half_tE19Flash_kernel_traitsILi64ELi64ELi128ELi8ES3_EELb0ELb0ELb0ELb0ELb0ELb1ELb1EEEvNS_16Flash_bwd_paramsE)
        /*02f0*/ 	.word	0x000000ff


	//----- nvinfo : EIATTR_FRAME_SIZE
	.align		4
.L_136:
        /*02f4*/ 	.byte	0x04, 0x11
        /*02f6*/ 	.short	(.L_138 - .L_137)
	.align		4
.L_137:
        /*02f8*/ 	.word	index@(_ZN5flash44flash_bwd_dq_dk_dv_loop_seqk_parallel_kernelI23Flash_bwd_kernel_traitsILi64ELi64ELi128ELi8ELi2ELi4ELi4ELb1ELb0EN7cutlass6half_tE19Flash_kernel_traitsILi64ELi64ELi128ELi8ES3_EELb0ELb0ELb0ELb0ELb0ELb1ELb1EEEvNS_16Flash_bwd_paramsE)
        /*02fc*/ 	.word	0x00000018


	//----- nvinfo : EIATTR_REGCOUNT
	.align		4
.L_138:
        /*0300*/ 	.byte	0x04, 0x2f
        /*0302*/ 	.short	(.L_140 - .L_139)
	.align		4
.L_139:
        /*0304*/ 	.word	index@(_ZN5flash44flash_bwd_dq_dk_dv_loop_seqk_parallel_kernelI23Flash_bwd_kernel_traitsILi64ELi64ELi128ELi8ELi2ELi4ELi4ELb1ELb0EN7cutlass6half_tE19Flash_kernel_traitsILi64ELi64ELi128ELi8ES3_EELb1ELb0ELb0ELb0ELb0ELb1ELb0EEEvNS_16Flash_bwd_paramsE)
        /*0308*/ 	.word	0x000000ff


	//----- nvinfo : EIATTR_FRAME_SIZE
	.align		4
.L_140:
        /*030c*/ 	.byte	0x04, 0x11
        /*030e*/ 	.short	(.L_142 - .L_141)
	.align		4
.L_141:
        /*0310*/ 	.word	index@(_ZN5flash44flash_bwd_dq_dk_dv_loop_seqk_parallel_kernelI23Flash_bwd_kernel_traitsILi64ELi64ELi128ELi8ELi2ELi4ELi4ELb1ELb0EN7cutlass6half_tE19Flash_kernel_traitsILi64ELi64ELi128ELi8ES3_EELb1ELb0ELb0ELb0ELb0ELb1ELb0EEEvNS_16Flash_bwd_paramsE)
        /*0314*/ 	.word	0x00000000


	//----- nvinfo : EIATTR_REGCOUNT
	.align		4
.L_142:
        /*0318*/ 	.byte	0x04, 0x2f
        /*031a*/ 	.short	(.L_144 - .L_143)
	.align		4
.L_143:
        /*031c*/ 	.word	index@(_ZN5flash27flash_bwd_convert_dq_kernelI23Flash_bwd_kernel_traitsILi64ELi64ELi128ELi8ELi2ELi4ELi4ELb1ELb0EN7cutlass6half_tE19Flash_kernel_traitsILi64ELi64ELi128ELi8ES3_EEEEvNS_16Flash_bwd_paramsEi)
        /*0320*/ 	.word	0x0000002a


	//----- nvinfo : EIATTR_FRAME_SIZE
	.align		4
.L_144:
        /*0324*/ 	.byte	0x04, 0x11
        /*0326*/ 	.short	(.L_146 - .L_145)
	.align		4
.L_145:
        /*0328*/ 	.word	index@(_ZN5flash27flash_bwd_convert_dq_kernelI23Flash_bwd_kernel_traitsILi64ELi64ELi128ELi8ELi2ELi4ELi4ELb1ELb0EN7cutlass6half_tE19Flash_kernel_traitsILi64ELi64ELi128ELi8ES3_EEEEvNS_16Flash_bwd_paramsEi)
        /*032c*/ 	.word	0x00000000


	//----- nvinfo : EIATTR_REGCOUNT
	.align		4
.L_146:
        /*0330*/ 	.byte	0x04, 0x2f
        /*0332*/ 	.short	(.L_148 - .L_147)
	.align		4
.L_147:
        /*0334*/ 	.word	index@(_ZN5flash44flash_bwd_dq_dk_dv_loop_seqk_parallel_kernelI23Flash_bwd_kernel_traitsILi64ELi128ELi128ELi8ELi4ELi4ELi4ELb0ELb0EN7cutlass6half_tE19Flash_kernel_traitsILi64ELi128ELi128ELi8ES3_EELb0ELb0ELb1ELb1ELb0ELb0ELb0EEEvNS_16Flash_bwd_paramsE)
        /*0338*/ 	.word	0x000000ff


	//----- nvinfo : EIATTR_FRAME_SIZE
	.align		4
.L_148:
        /*033c*/ 	.byte	0x04, 0x11
        /*033e*/ 	.short	(.L_150 - .L_149)
	.align		4
.L_149:
        /*0340*/ 	.word	index@(_ZN5flash44flash_bwd_dq_dk_dv_loop_seqk_parallel_kernelI23Flash_bwd_kernel_traitsILi64ELi128ELi128ELi8ELi4ELi4ELi4ELb0ELb0EN7cutlass6half_tE19Flash_kernel_traitsILi64ELi128ELi128ELi8ES3_EELb0ELb0ELb1ELb1ELb0ELb0ELb0EEEvNS_16Flash_bwd_paramsE)
        /*0344*/ 	.word	0x00000048


	//----- nvinfo : EIATTR_REGCOUNT
	.align		4
.L_150:
        /*0348*/ 	.byte	0x04, 0x2f
        /*034a*/ 	.short	(.L_152 - .L_151)
	.align		4
.L_151:
        /*034c*/ 	.word	index@(_ZN5flash44flash_bwd_dq_dk_dv_loop_seqk_parallel_kernelI23Flash_bwd_kernel_traitsILi64ELi128ELi128ELi8ELi4ELi4ELi4ELb0ELb0EN7cutlass6half_tE19Flash_kernel_traitsILi64ELi128ELi128ELi8ES3_EELb0ELb0ELb1ELb0ELb0ELb1ELb0EEEvNS_16Flash_bwd_paramsE)
        /*0350*/ 	.word	0x000000ff


	//----- nvinfo : EIATTR_FRAME_SIZE
	.align		4
.L_152:
        /*0354*/ 	.byte	0x04, 0x11
        /*0356*/ 	.short	(.L_154 - .L_153)
	.align		4
.L_153:
        /*0358*/ 	.word	index@(_ZN5flash44flash_bwd_dq_dk_dv_loop_seqk_parallel_kernelI23Flash_bwd_kernel_traitsILi64ELi128ELi128ELi8ELi4ELi4ELi4ELb0ELb0EN7cutlass6half_tE19Flash_kernel_traitsILi64ELi128ELi128ELi8ES3_EELb0ELb0ELb1ELb0ELb0ELb1ELb0EEEvNS_16Flash_bwd_paramsE)
        /*035c*/ 	.word	0x00000060


	//----- nvinfo : EIATTR_REGCOUNT
	.align		4
.L_154:
        /*0360*/ 	.byte	0x04, 0x2f
        /*0362*/ 	.short	(.L_156 - .L_155)
	.align		4
.L_155:
        /*0364*/ 	.word	index@(_ZN5flash44flash_bwd_dq_dk_dv_loop_seqk_parallel_kernelI23Flash_bwd_kernel_traitsILi64ELi128ELi128ELi8ELi4ELi4ELi4ELb0ELb0EN7cutlass6half_tE19Flash_kernel_traitsILi64ELi128ELi128ELi8ES3_EELb0ELb0ELb0ELb1ELb0ELb0ELb0EEEvNS_16Flash_bwd_paramsE)
        /*0368*/ 	.word	0x000000ff


	//----- nvinfo : EIATTR_FRAME_SIZE
	.align		4
.L_156:
        /*036c*/ 	.byte	0x04, 0x11
        /*036e*/ 	.short	(.L_158 - .L_157)
	.align		4
.L_157:
        /*0370*/ 	.word	index@(_ZN5flash44flash_bwd_dq_dk_dv_loop_seqk_parallel_kernelI23Flash_bwd_kernel_traitsILi64ELi128ELi128ELi8ELi4ELi4ELi4ELb0ELb0EN7cutlass6half_tE19Flash_kernel_traitsILi64ELi128ELi128ELi8ES3_EELb0ELb0ELb0ELb1ELb0ELb0ELb0EEEvNS_16Flash_bwd_paramsE)
        /*0374*/ 	.word	0x00000098


	//----- nvinfo : EIATTR_REGCOUNT
	.align		4
.L_158:
        /*0378*/ 	.byte	0x04, 0x2f
        /*037a*/ 	.short	(.L_160 - .L_159)
	.align		4
.L_159:
        /*037c*/ 	.word	index@(_ZN5flash44flash_bwd_dq_dk_dv_loop_seqk_parallel_kernelI23Flash_bwd_kernel_traitsILi64ELi128ELi128ELi8ELi4ELi4ELi4ELb0ELb0EN7cutlass6half_tE19Flash_kernel_traitsILi64ELi128ELi128ELi8ES3_EELb0ELb0ELb0ELb0ELb1ELb1ELb0EEEvNS_16Flash_bwd_paramsE)
        /*0380*/ 	.word	0x000000ff


	//----- nvinfo : EIATTR_FRAME_SIZE
	.align		4
.L_160:
        /*0384*/ 	.byte	0x04, 0x11
        /*0386*/ 	.short	(.L_162 - .L_161)
	.align		4
.L_161:
        /*0388*/ 	.word	index@(_ZN5flash44flash_bwd_dq_dk_dv_loop_seqk_parallel_kernelI23Flash_bwd_kernel_traitsILi64ELi128ELi128ELi8ELi4ELi4ELi4ELb0ELb0EN7cutlass6half_tE19Flash_kernel_traitsILi64ELi128ELi128ELi8ES3_EELb0ELb0ELb0ELb0ELb1ELb1ELb0EEEvNS_16Flash_bwd_paramsE)
        /*038c*/ 	.word	0x00000060


	//----- nvinfo : EIATTR_REGCOUNT
	.align		4
.L_162:
        /*0390*/ 	.byte	0x04, 0x2f
        /*0392*/ 	.short	(.L_164 - .L_163)
	.align		4
.L_163:
        /*0394*/ 	.word	index@(_ZN5flash44flash_bwd_dq_dk_dv_loop_seqk_parallel_kernelI23Flash_bwd_kernel_traitsILi64ELi128ELi128ELi8ELi4ELi4ELi4ELb0ELb0EN7cutlass6half_tE19Flash_kernel_traitsILi64ELi128ELi128ELi8ES3_EELb0ELb0ELb1ELb0ELb0ELb0ELb0EEEvNS_16Flash_bwd_paramsE)
        /*0398*/ 	.word	0x000000ff


	//----- nvinfo : EIATTR_FRAME_SIZE
	.align		4
.L_164:
        /*039c*/ 	.byte	0x04, 0x11
        /*039e*/ 	.short	(.L_166 - .L_165)
	.align		4
.L_165:
        /*03a0*/ 	.word	index@(_ZN5flash44flash_bwd_dq_dk_dv_loop_seqk_parallel_kernelI23Flash_bwd_kernel_traitsILi64ELi128ELi128ELi8ELi4ELi4ELi4ELb0ELb0EN7cutlass6half_tE19Flash_kernel_traitsILi64ELi128ELi128ELi8ES3_EELb0ELb0ELb1ELb0ELb0ELb0ELb0EEEvNS_16Flash_bwd_paramsE)
        /*03a4*/ 	.word	0x00000048


	//----- nvinfo : EIATTR_REGCOUNT
	.align		4
.L_166:
        /*03a8*/ 	.byte	0x04, 0x2f
        /*03aa*/ 	.short	(.L_168 - .L_167)
	.align		4
.L_167:
        /*03ac*/ 	.word	index@(_ZN5flash44flash_bwd_dq_dk_dv_loop_seqk_parallel_kernelI23Flash_bwd_kernel_traitsILi64ELi128ELi128ELi8ELi4ELi4ELi4ELb0ELb0EN7cutlass6half_tE19Flash_kernel_traitsILi64ELi128ELi128ELi8ES3_EELb0ELb0ELb0ELb0ELb0ELb0ELb0EEEvNS_16Flash_bwd_paramsE)
        /*03b0*/ 	.word	0x000000ff


	//----- nvinfo : EIATTR_FRAME_SIZE
	.align		4
.L_168:
        /*03b4*/ 	.byte	0x04, 0x11
        /*03b6*/ 	.short	(.L_170 - .L_169)
	.align		4
.L_169:
        /*03b8*/ 	.word	index@(_ZN5flash44flash_bwd_dq_dk_dv_loop_seqk_parallel_kernelI23Flash_bwd_kernel_traitsILi64ELi128ELi128ELi8ELi4ELi4ELi4ELb0ELb0EN7cutlass6half_tE19Flash_kernel_traitsILi64ELi128ELi128ELi8ES3_EELb0ELb0ELb0ELb0ELb0ELb0ELb0EEEvNS_16Flash_bwd_paramsE)
        /*03bc*/ 	.word	0x00000068


	//----- nvinfo : EIATTR_REGCOUNT
	.align		4
.L_170:
        /*03c0*/ 	.byte	0x04, 0x2f
        /*03c2*/ 	.short	(.L_172 - .L_171)
	.align		4
.L_171:
        /*03c4*/ 	.word	index@(_ZN5flash44flash_bwd_dq_dk_dv_loop_seqk_parallel_kernelI23Flash_bwd_kernel_traitsILi64ELi128ELi128ELi8ELi4ELi4ELi4ELb0ELb0EN7cutlass6half_tE19Flash_kernel_traitsILi64ELi128ELi128ELi8ES3_EELb0ELb0ELb0ELb0ELb0ELb1ELb0EEEvNS_16Flash_bwd_paramsE)
        /*03c8*/ 	.word	0x000000ff


	//----- nvinfo : EIATTR_FRAME_SIZE
	.align		4
.L_172:
        /*03cc*/ 	.byte	0x04, 0x11
        /*03ce*/ 	.short	(.L_174 - .L_173)
	.align		4
.L_173:
        /*03d0*/ 	.word	index@(_ZN5flash44flash_bwd_dq_dk_dv_loop_seqk_parallel_kernelI23Flash_bwd_kernel_traitsILi64ELi128ELi128ELi8ELi4ELi4ELi4ELb0ELb0EN7cutlass6half_tE19Flash_kernel_traitsILi64ELi128ELi128ELi8ES3_EELb0ELb0ELb0ELb0ELb0ELb1ELb0EEEvNS_16Flash_bwd_paramsE)
        /*03d4*/ 	.word	0x00000060


	//----- nvinfo : EIATTR_REGCOUNT
	.align		4
.L_174:
        /*03d8*/ 	.byte	0x04, 0x2f
        /*03da*/ 	.short	(.L_176 - .L_175)
	.align		4
.L_175:
        /*03dc*/ 	.word	index@(_ZN5flash44flash_bwd_dq_dk_dv_loop_seqk_parallel_kernelI23Flash_bwd_kernel_traitsILi64ELi64ELi128ELi8ELi2ELi4ELi4ELb1ELb0EN7cutlass6half_tE19Flash_kernel_traitsILi64ELi64ELi128ELi8ES3_EELb0ELb0ELb1ELb1ELb0ELb0ELb0EEEvNS_16Flash_bwd_paramsE)
        /*03e0*/ 	.word	0x000000ff


	//----- nvinfo : EIATTR_FRAME_SIZE
	.align		4
.L_176:
        /*03e4*/ 	.byte	0x04, 0x11
        /*03e6*/ 	.short	(.L_178 - .L_177)
	.align		4
.L_177:
        /*03e8*/ 	.word	index@(_ZN5flash44flash_bwd_dq_dk_dv_loop_seqk_parallel_kernelI23Flash_bwd_kernel_traitsILi64ELi64ELi128ELi8ELi2ELi4ELi4ELb1ELb0EN7cutlass6half_tE19Flash_kernel_traitsILi64ELi64ELi128ELi8ES3_EELb0ELb0ELb1ELb1ELb0ELb0ELb0EEEvNS_16Flash_bwd_paramsE)
        /*03ec*/ 	.word	0x00000000


	//----- nvinfo : EIATTR_REGCOUNT
	.align		4
.L_178:
        /*03f0*/ 	.byte	0x04, 0x2f
        /*03f2*/ 	.short	(.L_180 - .L_179)
	.align		4
.L_179:
        /*03f4*/ 	.word	index@(_ZN5flash44flash_bwd_dq_dk_dv_loop_seqk_parallel_kernelI23Flash_bwd_kernel_traitsILi64ELi64ELi128ELi8ELi2ELi4ELi4ELb1ELb0EN7cutlass6half_tE19Flash_kernel_traitsILi64ELi64ELi128ELi8ES3_EELb0ELb0ELb1ELb0ELb0ELb1ELb0EEEvNS_16Flash_bwd_paramsE)
        /*03f8*/ 	.word	0x000000fc


	//----- nvinfo : EIATTR_FRAME_SIZE
	.align		4
.L_180:
        /*03fc*/ 	.byte	0x04, 0x11
        /*03fe*/ 	.short	(.L_182 - .L_181)
	.align		4
.L_181:
        /*0400*/ 	.word	index@(_ZN5flash44flash_bwd_dq_dk_dv_loop_seqk_parallel_kernelI23Flash_bwd_kernel_traitsILi64ELi64ELi128ELi8ELi2ELi4ELi4ELb1ELb0EN7cutlass6half_tE19Flash_kernel_traitsILi64ELi64ELi128ELi8ES3_EELb0ELb0ELb1ELb0ELb0ELb1ELb0EEEvNS_16Flash_bwd_paramsE)
        /*0404*/ 	.word	0x00000000


	//----- nvinfo : EIATTR_REGCOUNT
	.align		4
.L_182:
        /*0408*/ 	.byte	0x04, 0x2f
        /*040a*/ 	.short	(.L_184 - .L_183)
	.align		4
.L_183:
        /*040c*/ 	.word	index@(_ZN5flash44flash_bwd_dq_dk_dv_loop_seqk_parallel_kernelI23Flash_bwd_kernel_traitsILi64ELi64ELi128ELi8ELi2ELi4ELi4ELb1ELb0EN7cutlass6half_tE19Flash_kernel_traitsILi64ELi64ELi128ELi8ES3_EELb0ELb0ELb0ELb1ELb0ELb0ELb0EEEvNS_16Flash_bwd_paramsE)
        /*0410*/ 	.word	0x000000ff


	//----- nvinfo : EIATTR_FRAME_SIZE
	.align		4
.L_184:
        /*0414*/ 	.byte	0x04, 0x11
        /*0416*/ 	.short	(.L_186 - .L_185)
	.align		4
.L_185:
        /*0418*/ 	.word	index@(_ZN5flash44flash_bwd_dq_dk_dv_loop_seqk_parallel_kernelI23Flash_bwd_kernel_traitsILi64ELi64ELi128ELi8ELi2ELi4ELi4ELb1ELb0EN7cutlass6half_tE19Flash_kernel_traitsILi64ELi64ELi128ELi8ES3_EELb0ELb0ELb0ELb1ELb0ELb0ELb0EEEvNS_16Flash_bwd_paramsE)
        /*041c*/ 	.word	0x00000000


	//----- nvinfo : EIATTR_REGCOUNT
	.align		4
.L_186:
        /*0420*/ 	.byte	0x04, 0x2f
        /*0422*/ 	.short	(.L_188 - .L_187)
	.align		4
.L_187:
        /*0424*/ 	.word	index@(_ZN5flash44flash_bwd_dq_dk_dv_loop_seqk_parallel_kernelI23Flash_bwd_kernel_traitsILi64ELi64ELi128ELi8ELi2ELi4ELi4ELb1ELb0EN7cutlass6half_tE19Flash_kernel_traitsILi64ELi64ELi128ELi8ES3_EELb0ELb0ELb0ELb0ELb1ELb1ELb0EEEvNS_16Flash_bwd_paramsE)
        /*0428*/ 	.word	0x000000ff


	//----- nvinfo : EIATTR_FRAME_SIZE
	.align		4
.L_188:
        /*042c*/ 	.byte	0x04, 0x11
        /*042e*/ 	.short	(.L_190 - .L_189)
	.align		4
.L_189:
        /*0430*/ 	.word	index@(_ZN5flash44flash_bwd_dq_dk_dv_loop_seqk_parallel_kernelI23Flash_bwd_kernel_traitsILi64ELi64ELi128ELi8ELi2ELi4ELi4ELb1ELb0EN7cutlass6half_tE19Flash_kernel_traitsILi64ELi64ELi128ELi8ES3_EELb0ELb0ELb0ELb0ELb1ELb1ELb0EEEvNS_16Flash_bwd_paramsE)
        /*0434*/ 	.word	0x00000000


	//----- nvinfo : EIATTR_REGCOUNT
	.align		4
.L_190:
        /*0438*/ 	.byte	0x04, 0x2f
        /*043a*/ 	.short	(.L_192 - .L_191)
	.align		4
.L_191:
        /*043c*/ 	.word	index@(_ZN5flash44flash_bwd_dq_dk_dv_loop_seqk_parallel_kernelI23Flash_bwd_kernel_traitsILi64ELi64ELi128ELi8ELi2ELi4ELi4ELb1ELb0EN7cutlass6half_tE19Flash_kernel_traitsILi64ELi64ELi128ELi8ES3_EELb0ELb0ELb1ELb0ELb0ELb0ELb0EEEvNS_16Flash_bwd_paramsE)
        /*0440*/ 	.word	0x000000fd


	//----- nvinfo : EIATTR_FRAME_SIZE
	.align		4
.L_192:
        /*0444*/ 	.byte	0x04, 0x11
        /*0446*/ 	.short	(.L_194 - .L_193)
	.align		4
.L_193:
        /*0448*/ 	.word	index@(_ZN5flash44flash_bwd_dq_dk_dv_loop_seqk_parallel_kernelI23Flash_bwd_kernel_traitsILi64ELi64ELi128ELi8ELi2ELi4ELi4ELb1ELb0EN7cutlass6half_tE19Flash_kernel_traitsILi64ELi64ELi128ELi8ES3_EELb0ELb0ELb1ELb0ELb0ELb0ELb0EEEvNS_16Flash_bwd_paramsE)
        /*044c*/ 	.word	0x00000000


	//----- nvinfo : EIATTR_REGCOUNT
	.align		4
.L_194:
        /*0450*/ 	.byte	0x04, 0x2f
        /*0452*/ 	.short	(.L_196 - .L_195)
	.align		4
.L_195:
        /*0454*/ 	.word	index@(_ZN5flash44flash_bwd_dq_dk_dv_loop_seqk_parallel_kernelI23Flash_bwd_kernel_traitsILi64ELi64ELi128ELi8ELi2ELi4ELi4ELb1ELb0EN7cutlass6half_tE19Flash_kernel_traitsILi64ELi64ELi128ELi8ES3_EELb0ELb0ELb0ELb0ELb0ELb0ELb0EEEvNS_16Flash_bwd_paramsE)
        /*0458*/ 	.word	0x000000ff


	//----- nvinfo : EIATTR_FRAME_SIZE
	.align		4
.L_196:
        /*045c*/ 	.byte	0x04, 0x11
        /*045e*/ 	.short	(.L_198 - .L_197)
	.align		4
.L_197:
        /*0460*/ 	.word	index@(_ZN5flash44flash_bwd_dq_dk_dv_loop_seqk_parallel_kernelI23Flash_bwd_kernel_traitsILi64ELi64ELi128ELi8ELi2ELi4ELi4ELb1ELb0EN7cutlass6half_tE19Flash_kernel_traitsILi64ELi64ELi128ELi8ES3_EELb0ELb0ELb0ELb0ELb0ELb0ELb0EEEvNS_16Flash_bwd_paramsE)
        /*0464*/ 	.word	0x00000000


	//----- nvinfo : EIATTR_REGCOUNT
	.align		4
.L_198:
        /*0468*/ 	.byte	0x04, 0x2f
        /*046a*/ 	.short	(.L_200 - .L_199)
	.align		4
.L_199:
        /*046c*/ 	.word	index@(_ZN5flash44flash_bwd_dq_dk_dv_loop_seqk_parallel_kernelI23Flash_bwd_kernel_traitsILi64ELi64ELi128ELi8ELi2ELi4ELi4ELb1ELb0EN7cutlass6half_tE19Flash_kernel_traitsILi64ELi64ELi128ELi8ES3_EELb0ELb0ELb0ELb0ELb0ELb1ELb0EEEvNS_16Flash_bwd_paramsE)
        /*0470*/ 	.word	0x000000ff


	//----- nvinfo : EIATTR_FRAME_SIZE
	.align		4
.L_200:
        /*0474*/ 	.byte	0x04, 0x11
        /*0476*/ 	.short	(.L_202 - .L_201)
	.align		4
.L_201:
        /*0478*/ 	.word	index@(_ZN5flash44flash_bwd_dq_dk_dv_loop_seqk_parallel_kernelI23Flash_bwd_kernel_traitsILi64ELi64ELi128ELi8ELi2ELi4ELi4ELb1ELb0EN7cutlass6half_tE19Flash_kernel_traitsILi64ELi64ELi128ELi8ES3_EELb0ELb0ELb0ELb0ELb0ELb1ELb0EEEvNS_16Flash_bwd_paramsE)
        /*047c*/ 	.word	0x00000000


	//----- nvinfo : EIATTR_MIN_STACK_SIZE
	.align		4
.L_202:
        /*0480*/ 	.byte	0x04, 0x12
        /*0482*/ 	.short	(.L_204 - .L_203)
	.align		4
.L_203:
        /*0484*/ 	.word	index@(_ZN5flash44flash_bwd_dq_dk_dv_loop_seqk_parallel_kernelI23Flash_bwd_kernel_traitsILi64ELi64ELi128ELi8ELi2ELi4ELi4ELb1ELb0EN7cutlass6half_tE19Flash_kernel_traitsILi64ELi64ELi128ELi8ES3_EELb0ELb0ELb0ELb0ELb0ELb1ELb0EEEvNS_16Flash_bwd_paramsE)
        /*0488*/ 	.word	0x00000000


	//----- nvinfo : EIATTR_MIN_STACK_SIZE
	.align		4
.L_204:
        /*048c*/ 	.byte	0x04, 0x12
        /*048e*/ 	.short	(.L_206 - .L_205)
	.align		4
.L_205:
        /*0490*/ 	.word	index@(_ZN5flash44flash_bwd_dq_dk_dv_loop_seqk_parallel_kernelI23Flash_bwd_kernel_traitsILi64ELi64ELi128ELi8ELi2ELi4ELi4ELb1ELb0EN7cutlass6half_tE19Flash_kernel_traitsILi64ELi64ELi128ELi8ES3_EELb0ELb0ELb0ELb0ELb0ELb0ELb0EEEvNS_16Flash_bwd_paramsE)
        /*0494*/ 	.word	0x00000000


	//----- nvinfo : EIATTR_MIN_STACK_SIZE
	.align		4
.L_206:
        /*0498*/ 	.byte	0x04, 0x12
        /*049a*/ 	.short	(.L_208 - .L_207)
	.align		4
.L_207:
        /*049c*/ 	.word	index@(_ZN5flash44flash_bwd_dq_dk_dv_loop_seqk_parallel_kernelI23Flash_bwd_kernel_traitsILi64ELi64ELi128ELi8ELi2ELi4ELi4ELb1ELb0EN7cutlass6half_tE19Flash_kernel_traitsILi64ELi64ELi128ELi8ES3_EELb0ELb0ELb1ELb0ELb0ELb0ELb0EEEvNS_16Flash_bwd_paramsE)
        /*04a0*/ 	.word	0x00000000


	//----- nvinfo : EIATTR_MIN_STACK_SIZE
	.align		4
.L_208:
        /*04a4*/ 	.byte	0x04, 0x12
        /*04a6*/ 	.short	(.L_210 - .L_209)
	.align		4
.L_209:
        /*04a8*/ 	.word	index@(_ZN5flash44flash_bwd_dq_dk_dv_loop_seqk_parallel_kernelI23Flash_bwd_kernel_traitsILi64ELi64ELi128ELi8ELi2ELi4ELi4ELb1ELb0EN7cutlass6half_tE19Flash_kernel_traitsILi64ELi64ELi128ELi8ES3_EELb0ELb0ELb0ELb0ELb1ELb1ELb0EEEvNS_16Flash_bwd_paramsE)
        /*04ac*/ 	.word	0x00000000


	//----- nvinfo : EIATTR_MIN_STACK_SIZE
	.align		4
.L_210:
        /*04b0*/ 	.byte	0x04, 0x12
        /*04b2*/ 	.short	(.L_212 - .L_211)
	.align		4
.L_211:
        /*04b4*/ 	.word	index@(_ZN5flash44flash_bwd_dq_dk_dv_loop_seqk_parallel_kernelI23Flash_bwd_kernel_traitsILi64ELi64ELi128ELi8ELi2ELi4ELi4ELb1ELb0EN7cutlass6half_tE19Flash_kernel_traitsILi64ELi64ELi128ELi8ES3_EELb0ELb0ELb0ELb1ELb0ELb0ELb0EEEvNS_16Flash_bwd_paramsE)
        /*04b8*/ 	.word	0x00000000


	//----- nvinfo : EIATTR_MIN_STACK_SIZE
	.align		4
.L_212:
        /*04bc*/ 	.byte	0x04, 0x12
        /*04be*/ 	.short	(.L_214 - .L_213)
	.align		4
.L_213:
        /*04c0*/ 	.word	index@(_ZN5flash44flash_bwd_dq_dk_dv_loop_seqk_parallel_kernelI23Flash_bwd_kernel_traitsILi64ELi64ELi128ELi8ELi2ELi4ELi4ELb1ELb0EN7cutlass6half_tE19Flash_kernel_traitsILi64ELi64ELi128ELi8ES3_EELb0ELb0ELb1ELb0ELb0ELb1ELb0EEEvNS_16Flash_bwd_paramsE)
        /*04c4*/ 	.word	0x00000000


	//----- nvinfo : EIATTR_MIN_STACK_SIZE
	.align		4
.L_214:
        /*04c8*/ 	.byte	0x04, 0x12
        /*04ca*/ 	.short	(.L_216 - .L_215)
	.align		4
.L_215:
        /*04cc*/ 	.word	index@(_ZN5flash44flash_bwd_dq_dk_dv_loop_seqk_parallel_kernelI23Flash_bwd_kernel_traitsILi64ELi64ELi128ELi8ELi2ELi4ELi4ELb1ELb0EN7cutlass6half_tE19Flash_kernel_traitsILi64ELi64ELi128ELi8ES3_EELb0ELb0ELb1ELb1ELb0ELb0ELb0EEEvNS_16Flash_bwd_paramsE)
        /*04d0*/ 	.word	0x00000000


	//----- nvinfo : EIATTR_MIN_STACK_SIZE
	.align		4
.L_216:
        /*04d4*/ 	.byte	0x04, 0x12
        /*04d6*/ 	.short	(.L_218 - .L_217)
	.align		4
.L_217:
        /*04d8*/ 	.word	index@(_ZN5flash44flash_bwd_dq_dk_dv_loop_seqk_parallel_kernelI23Flash_bwd_kernel_traitsILi64ELi128ELi128ELi8ELi4ELi4ELi4ELb0ELb0EN7cutlass6half_tE19Flash_kernel_traitsILi64ELi128ELi128ELi8ES3_EELb0ELb0ELb0ELb0ELb0ELb1ELb0EEEvNS_16Flash_bwd_paramsE)
        /*04dc*/ 	.word	0x00000060


	//----- nvinfo : EIATTR_MIN_STACK_SIZE
	.align		4
.L_218:
        /*04e0*/ 	.byte	0x04, 0x12
        /*04e2*/ 	.short	(.L_220 - .L_219)
	.align		4
.L_219:
        /*04e4*/ 	.word	index@(_ZN5flash44flash_bwd_dq_dk_dv_loop_seqk_parallel_kernelI23Flash_bwd_kernel_traitsILi64ELi128ELi128ELi8ELi4ELi4ELi4ELb0ELb0EN7cutlass6half_tE19Flash_kernel_traitsILi64ELi128ELi128ELi8ES3_EELb0ELb0ELb0ELb0ELb0ELb0ELb0EEEvNS_16Flash_bwd_paramsE)
        /*04e8*/ 	.word	0x00000068


	//----- nvinfo : EIATTR_MIN_STACK_SIZE
	.align		4
.L_220:
        /*04ec*/ 	.byte	0x04, 0x12
        /*04ee*/ 	.short	(.L_222 - .L_221)
	.align		4
.L_221:
        /*04f0*/ 	.word	index@(_ZN5flash44flash_bwd_dq_dk_dv_loop_seqk_parallel_kernelI23Flash_bwd_kernel_traitsILi64ELi128ELi128ELi8ELi4ELi4ELi4ELb0ELb0EN7cutlass6half_tE19Flash_kernel_traitsILi64ELi128ELi128ELi8ES3_EELb0ELb0ELb1ELb0ELb0ELb0ELb0EEEvNS_16Flash_bwd_paramsE)
        /*04f4*/ 	.word	0x00000048


	//----- nvinfo : EIATTR_MIN_STACK_SIZE
	.align		4
.L_222:
        /*04f8*/ 	.byte	0x04, 0x12
        /*04fa*/ 	.short	(.L_224 - .L_223)
	.align		4
.L_223:
        /*04fc*/ 	.word	index@(_ZN5flash44flash_bwd_dq_dk_dv_loop_seqk_parallel_kernelI23Flash_bwd_kernel_traitsILi64ELi128ELi128ELi8ELi4ELi4ELi4ELb0ELb0EN7cutlass6half_tE19Flash_kernel_traitsILi64ELi128ELi128ELi8ES3_EELb0ELb0ELb0ELb0ELb1ELb1ELb0EEEvNS_16Flash_bwd_paramsE)
        /*0500*/ 	.word	0x00000060


	//----- nvinfo : EIATTR_MIN_STACK_SIZE
	.align		4
.L_224:
        /*0504*/ 	.byte	0x04, 0x12
        /*0506*/ 	.short	(.L_226 - .L_225)
	.align		4
.L_225:
        /*0508*/ 	.word	index@(_ZN5flash44flash_bwd_dq_dk_dv_loop_seqk_parallel_kernelI23Flash_bwd_kernel_traitsILi64ELi128ELi128ELi8ELi4ELi4ELi4ELb0ELb0EN7cutlass6half_tE19Flash_kernel_traitsILi64ELi128ELi128ELi8ES3_EELb0ELb0ELb0ELb1ELb0ELb0ELb0EEEvNS_16Flash_bwd_paramsE)
        /*050c*/ 	.word	0x00000098


	//----- nvinfo : EIATTR_MIN_STACK_SIZE
	.align		4
.L_226:
        /*0510*/ 	.byte	0x04, 0x12
        /*0512*/ 	.short	(.L_228 - .L_227)
	.align		4
.L_227:
        /*0514*/ 	.word	index@(_ZN5flash44flash_bwd_dq_dk_dv_loop_seqk_parallel_kernelI23Flash_bwd_kernel_traitsILi64ELi128ELi128ELi8ELi4ELi4ELi4ELb0ELb0EN7cutlass6half_tE19Flash_kernel_traitsILi64ELi128ELi128ELi8ES3_EELb0ELb0ELb1ELb0ELb0ELb1ELb0EEEvNS_16Flash_bwd_paramsE)
        /*0518*/ 	.word	0x00000060


	//----- nvinfo : EIATTR_MIN_STACK_SIZE
	.align		4
.L_228:
        /*051c*/ 	.byte	0x04, 0x12
        /*051e*/ 	.short	(.L_230 - .L_229)
	.align		4
.L_229:
        /*0520*/ 	.word	index@(_ZN5flash44flash_bwd_dq_dk_dv_loop_seqk_parallel_kernelI23Flash_bwd_kernel_traitsILi64ELi128ELi128ELi8ELi4ELi4ELi4ELb0ELb0EN7cutlass6half_tE19Flash_kernel_traitsILi64ELi128ELi128ELi8ES3_EELb0ELb0ELb1ELb1ELb0ELb0ELb0EEEvNS_16Flash_bwd_paramsE)
        /*0524*/ 	.word	0x00000048


	//----- nvinfo : EIATTR_MIN_STACK_SIZE
	.align		4
.L_230:
        /*0528*/ 	.byte	0x04, 0x12
        /*052a*/ 	.short	(.L_232 - .L_231)
	.align		4
.L_231:
        /*052c*/ 	.word	index@(_ZN5flash27flash_bwd_convert_dq_kernelI23Flash_bwd_kernel_traitsILi64ELi64ELi128ELi8ELi2ELi4ELi4ELb1ELb0EN7cutlass6half_tE19Flash_kernel_traitsILi64ELi64ELi128ELi8ES3_EEEEvNS_16Flash_bwd_paramsEi)
        /*0530*/ 	.word	0x00000000


	//----- nvinfo : EIATTR_MIN_STACK_SIZE
	.align		4
.L_232:
        /*0534*/ 	.byte	0x04, 0x12
        /*0536*/ 	.short	(.L_234 - .L_233)
	.align		4
.L_233:
        /*0538*/ 	.word	index@(_ZN5flash44flash_bwd_dq_dk_dv_loop_seqk_parallel_kernelI23Flash_bwd_kernel_traitsILi64ELi64ELi128ELi8ELi2ELi4ELi4ELb1ELb0EN7cutlass6half_tE19Flash_kernel_traitsILi64ELi64ELi128ELi8ES3_EELb1ELb0ELb0ELb0ELb0ELb1ELb0EEEvNS_16Flash_bwd_paramsE)
        /*053c*/ 	.word	0x00000000


	//----- nvinfo : EIATTR_MIN_STACK_SIZE
	.align		4
.L_234:
        /*0540*/ 	.byte	0x04, 0x12
        /*0542*/ 	.short	(.L_236 - .L_235)
	.align		4
.L_235:
        /*0544*/ 	.word	index@(_ZN5flash44flash_bwd_dq_dk_dv_loop_seqk_parallel_kernelI23Flash_bwd_kernel_traitsILi64ELi64ELi128ELi8ELi2ELi4ELi4ELb1ELb0EN7cutlass6half_tE19Flash_kernel_traitsILi64ELi64ELi128ELi8ES3_EELb0ELb0ELb0ELb0ELb0ELb1ELb1EEEvNS_16Flash_bwd_paramsE)
        /*0548*/ 	.word	0x00000018


	//----- nvinfo : EIATTR_MIN_STACK_SIZE
	.align		4
.L_236:
        /*054c*/ 	.byte	0x04, 0x12
        /*054e*/ 	.short	(.L_238 - .L_237)
	.align		4
.L_237:
        /*0550*/ 	.word	index@(_ZN5flash44flash_bwd_dq_dk_dv_loop_seqk_parallel_kernelI23Flash_bwd_kernel_traitsILi64ELi64ELi128ELi8ELi2ELi4ELi4ELb1ELb0EN7cutlass6half_tE19Flash_kernel_traitsILi64ELi64ELi128ELi8ES3_EELb1ELb0ELb0ELb0ELb0ELb0ELb0EEEvNS_16Flash_bwd_paramsE)
        /*0554*/ 	.word	0x00000000


	//----- nvinfo : EIATTR_MIN_STACK_SIZE
	.align		4
.L_238:
        /*0558*/ 	.byte	0x04, 0x12
        /*055a*/ 	.short	(.L_240 - .L_239)
	.align		4
.L_239:
        /*055c*/ 	.word	index@(_ZN5flash44flash_bwd_dq_dk_dv_loop_seqk_parallel_kernelI23Flash_bwd_kernel_traitsILi64ELi64ELi128ELi8ELi2ELi4ELi4ELb1ELb0EN7cutlass6half_tE19Flash_kernel_traitsILi64ELi64ELi128ELi8ES3_EELb0ELb0ELb0ELb0ELb0ELb0ELb1EEEvNS_16Flash_bwd_paramsE)
        /*0560*/ 	.word	0x00000018


	//----- nvinfo : EIATTR_MIN_STACK_SIZE
	.align		4
.L_240:
        /*0564*/ 	.byte	0x04, 0x12
        /*0566*/ 	.short	(.L_242 - .L_241)
	.align		4
.L_241:
        /*0568*/ 	.word	index@(_ZN5flash44flash_bwd_dq_dk_dv_loop_seqk_parallel_kernelI23Flash_bwd_kernel_traitsILi64ELi64ELi128ELi8ELi2ELi4ELi4ELb1ELb0EN7cutlass6half_tE19Flash_kernel_traitsILi64ELi64ELi128ELi8ES3_EELb1ELb0ELb1ELb0ELb0ELb0ELb0EEEvNS_16Flash_bwd_paramsE)
        /*056c*/ 	.word	0x00000000


	//----- nvinfo : EIATTR_MIN_STACK_SIZE
	.align		4
.L_242:
        /*0570*/ 	.byte	0x04, 0x12
        /*0572*/ 	.short	(.L_244 - .L_243)
	.align		4
.L_243:
        /*0574*/ 	.word	index@(_ZN5flash44flash_bwd_dq_dk_dv_loop_seqk_parallel_kernelI23Flash_bwd_kernel_traitsILi64ELi64ELi128ELi8ELi2ELi4ELi4ELb1ELb0EN7cutlass6half_tE19Flash_kernel_traitsILi64ELi64ELi128ELi8ES3_EELb0ELb0ELb1ELb0ELb0ELb0ELb1EEEvNS_16Flash_bwd_paramsE)
        /*0578*/ 	.word	0x00000028


	//----- nvinfo : EIATTR_MIN_STACK_SIZE
	.align		4
.L_244:
        /*057c*/ 	.byte	0x04, 0x12
        /*057e*/ 	.short	(.L_246 - .L_245)
	.align		4
.L_245:
        /*0580*/ 	.word	index@(_ZN5flash44flash_bwd_dq_dk_dv_loop_seqk_parallel_kernelI23Flash_bwd_kernel_traitsILi64ELi64ELi128ELi8ELi2ELi4ELi4ELb1ELb0EN7cutlass6half_tE19Flash_kernel_traitsILi64ELi64ELi128ELi8ES3_EELb1ELb0ELb0ELb0ELb1ELb1ELb0EEEvNS_16Flash_bwd_paramsE)
        /*0584*/ 	.word	0x00000000


	//----- nvinfo : EIATTR_MIN_STACK_SIZE
	.align		4
.L_246:
        /*0588*/ 	.byte	0x04, 0x12
        /*058a*/ 	.short	(.L_248 - .L_247)
	.align		4
.L_247:
        /*058c*/ 	.word	index@(_ZN5flash44flash_bwd_dq_dk_dv_loop_seqk_parallel_kernelI23Flash_bwd_kernel_traitsILi64ELi64ELi128ELi8ELi2ELi4ELi4ELb1ELb0EN7cutlass6half_tE19Flash_kernel_traitsILi64ELi64ELi128ELi8ES3_EELb0ELb0ELb0ELb0ELb1ELb1ELb1EEEvNS_16Flash_bwd_paramsE)
        /*0590*/ 	.word	0x00000010


	//----- nvinfo : EIATTR_MIN_STACK_SIZE
	.align		4
.L_248:
        /*0594*/ 	.byte	0x04, 0x12
        /*0596*/ 	.short	(.L_250 - .L_249)
	.align		4
.L_249:
        /*0598*/ 	.word	index@(_ZN5flash44flash_bwd_dq_dk_dv_loop_seqk_parallel_kernelI23Flash_bwd_kernel_traitsILi64ELi64ELi128ELi8ELi2ELi4ELi4ELb1ELb0EN7cutlass6half_tE19Flash_kernel_traitsILi64ELi64ELi128ELi8ES3_EELb1ELb0ELb0ELb1ELb0ELb0ELb0EEEvNS_16Flash_bwd_paramsE)
        /*059c*/ 	.word	0x00000020


	//----- nvinfo : EIATTR_MIN_STACK_SIZE
	.align		4
.L_250:
        /*05a0*/ 	.byte	0x04, 0x12
        /*05a2*/ 	.short	(.L_252 - .L_251)
	.align		4
.L_251:
        /*05a4*/ 	.word	index@(_ZN5flash44flash_bwd_dq_dk_dv_loop_seqk_parallel_kernelI23Flash_bwd_kernel_traitsILi64ELi64ELi128ELi8ELi2ELi4ELi4ELb1ELb0EN7cutlass6half_tE19Flash_kernel_traitsILi64ELi64ELi128ELi8ES3_EELb0ELb0ELb0ELb1ELb0ELb0ELb1EEEvNS_16Flash_bwd_paramsE)
        /*05a8*/ 	.word	0x00000020


	//----- nvinfo : EIATTR_MIN_STACK_SIZE
	.align		4
.L_252:
        /*05ac*/ 	.byte	0x04, 0x12
        /*05ae*/ 	.short	(.L_254 - .L_253)
	.align		4
.L_253:
        /*05b0*/ 	.word	index@(_ZN5flash44flash_bwd_dq_dk_dv_loop_seqk_parallel_kernelI23Flash_bwd_kernel_traitsILi64ELi64ELi128ELi8ELi2ELi4ELi4ELb1ELb0EN7cutlass6half_tE19Flash_kernel_traitsILi64ELi64ELi128ELi8ES3_EELb1ELb0ELb1ELb0ELb0ELb1ELb0EEEvNS_16Flash_bwd_paramsE)
        /*05b4*/ 	.word	0x00000000


	//----- nvinfo : EIATTR_MIN_STACK_SIZE
	.align		4
.L_254:
        /*05b8*/ 	.byte	0x04, 0x12
        /*05ba*/ 	.short	(.L_256 - .L_255)
	.align		4
.L_255:
        /*05bc*/ 	.word	index@(_ZN5flash44flash_bwd_dq_dk_dv_loop_seqk_parallel_kernelI23Flash_bwd_kernel_traitsILi64ELi64ELi128ELi8ELi2ELi4ELi4ELb1ELb0EN7cutlass6half_tE19Flash_kernel_traitsILi64ELi64ELi128ELi8ES3_EELb0ELb0ELb1ELb0ELb0ELb1ELb1EEEvNS_16Flash_bwd_paramsE)
        /*05c0*/ 	.word	0x00000028


	//----- nvinfo : EIATTR_MIN_STACK_SIZE
	.align		4
.L_256:
        /*05c4*/ 	.byte	0x04, 0x12
        /*05c6*/ 	.short	(.L_258 - .L_257)
	.align		4
.L_257:
        /*05c8*/ 	.word	index@(_ZN5flash44flash_bwd_dq_dk_dv_loop_seqk_parallel_kernelI23Flash_bwd_kernel_traitsILi64ELi64ELi128ELi8ELi2ELi4ELi4ELb1ELb0EN7cutlass6half_tE19Flash_kernel_traitsILi64ELi64ELi128ELi8ES3_EELb1ELb0ELb1ELb1ELb0ELb0ELb0EEEvNS_16Flash_bwd_paramsE)
        /*05cc*/ 	.word	0x00000008


	//----- nvinfo : EIATTR_MIN_STACK_SIZE
	.align		4
.L_258:
        /*05d0*/ 	.byte	0x04, 0x12
        /*05d2*/ 	.short	(.L_260 - .L_259)
	.align		4
.L_259:
        /*05d4*/ 	.word	index@(_ZN5flash44flash_bwd_dq_dk_dv_loop_seqk_parallel_kernelI23Flash_bwd_kernel_traitsILi64ELi64ELi128ELi8ELi2ELi4ELi4ELb1ELb0EN7cutlass6half_tE19Flash_kernel_traitsILi64ELi64ELi128ELi8ES3_EELb0ELb0ELb1ELb1ELb0ELb0ELb1EEEvNS_16Flash_bwd_paramsE)
        /*05d8*/ 	.word	0x00000028


	//----- nvinfo : EIATTR_MIN_STACK_SIZE
	.align		4
.L_260:
        /*05dc*/ 	.byte	0x04, 0x12
        /*05de*/ 	.short	(.L_262 - .L_261)
	.align		4
.L_261:
        /*05e0*/ 	.word	index@(_ZN5flash25flash_bwd_dot_do_o_kernelILb0E23Flash_bwd_kernel_traitsILi64ELi64ELi128ELi8ELi2ELi4ELi4ELb1ELb0EN7cutlass6half_tE19Flash_kernel_traitsILi64ELi64ELi128ELi8ES3_EEEEvNS_16Flash_bwd_paramsE)
        /*05e4*/ 	.word	0x00000000


	//----- nvinfo : EIATTR_MIN_STACK_SIZE
	.align		4
.L_262:
        /*05e8*/ 	.byte	0x04, 0x12
        /*05ea*/ 	.short	(.L_264 - .L_263)
	.align		4
.L_263:
        /*05ec*/ 	.word	index@(_ZN5flash25flash_bwd_dot_do_o_kernelILb1E23Flash_bwd_kernel_traitsILi64ELi64ELi128ELi8ELi2ELi4ELi4ELb1ELb0EN7cutlass6half_tE19Flash_kernel_traitsILi64ELi64ELi128ELi8ES3_EEEEvNS_16Flash_bwd_paramsE)
        /*05f0*/ 	.word	0x00000000


	//----- nvinfo : EIATTR_MIN_STACK_SIZE
	.align		4
.L_264:
        /*05f4*/ 	.byte	0x04, 0x12
        /*05f6*/ 	.short	(.L_266 - .L_265)
	.align		4
.L_265:
        /*05f8*/ 	.word	index@(_ZN5flash27flash_bwd_convert_dq_kernelI23Flash_bwd_kernel_traitsILi64ELi128ELi128ELi8ELi4ELi4ELi4ELb0ELb0EN7cutlass6half_tE19Flash_kernel_traitsILi64ELi128ELi128ELi8ES3_EEEEvNS_16Flash_bwd_paramsEi)
        /*05fc*/ 	.word	0x00000000


	//----- nvinfo : EIATTR_MIN_STACK_SIZE
	.align		4
.L_266:
        /*0600*/ 	.byte	0x04, 0x12
        /*0602*/ 	.short	(.L_268 - .L_267)
	.align		4
.L_267:
        /*0604*/ 	.word	index@(_ZN5flash44flash_bwd_dq_dk_dv_loop_seqk_parallel_kernelI23Flash_bwd_kernel_traitsILi64ELi128ELi128ELi8ELi4ELi4ELi4ELb0ELb0EN7cutlass6half_tE19Flash_kernel_traitsILi64ELi128ELi128ELi8ES3_EELb1ELb0ELb0ELb0ELb0ELb1ELb0EEEvNS_16Flash_bwd_paramsE)
        /*0608*/ 	.word	0x00000050


	//----- nvinfo : EIATTR_MIN_STACK_SIZE
	.align		4
.L_268:
        /*060c*/ 	.byte	0x04, 0x12
        /*060e*/ 	.short	(.L_270 - .L_269)
	.align		4
.L_269:
        /*0610*/ 	.word	index@(_ZN5flash44flash_bwd_dq_dk_dv_loop_seqk_parallel_kernelI23Flash_bwd_kernel_traitsILi64ELi128ELi128ELi8ELi4ELi4ELi4ELb0ELb0EN7cutlass6half_tE19Flash_kernel_traitsILi64ELi128ELi128ELi8ES3_EELb0ELb0ELb0ELb0ELb0ELb1ELb1EEEvNS_16Flash_bwd_paramsE)
        /*0614*/ 	.word	0x00000160


	//----- nvinfo : EIATTR_MIN_STACK_SIZE
	.align		4
.L_270:
        /*0618*/ 	.byte	0x04, 0x12
        /*061a*/ 	.short	(.L_272 - .L_271)
	.align		4
.L_271:
        /*061c*/ 	.word	index@(_ZN5flash44flash_bwd_dq_dk_dv_loop_seqk_parallel_kernelI23Flash_bwd_kernel_traitsILi64ELi128ELi128ELi8ELi4ELi4ELi4ELb0ELb0EN7cutlass6half_tE19Flash_kernel_traitsILi64ELi128ELi128ELi8ES3_EELb1ELb0ELb0ELb0ELb0ELb0ELb0EEEvNS_16Flash_bwd_paramsE)
        /*0620*/ 	.word	0x00000060


	//----- nvinfo : EIATTR_MIN_STACK_SIZE
	.align		4
.L_272:
        /*0624*/ 	.byte	0x04, 0x12
        /*0626*/ 	.short	(.L_274 - .L_273)
	.align		4
.L_273:
        /*0628*/ 	.word	index@(_ZN5flash44flash_bwd_dq_dk_dv_loop_seqk_parallel_kernelI23Flash_bwd_kernel_traitsILi64ELi128ELi128ELi8ELi4ELi4ELi4ELb0ELb0EN7cutlass6half_tE19Flash_kernel_traitsILi64ELi128ELi128ELi8ES3_EELb0ELb0ELb0ELb0ELb0ELb0ELb1EEEvNS_16Flash_bwd_paramsE)
        /*062c*/ 	.word	0x00000168


	//----- nvinfo : EIATTR_MIN_STACK_SIZE
	.align		4
.L_274:
        /*0630*/ 	.byte	0x04, 0x12
        /*0632*/ 	.short	(.L_276 - .L_275)
	.align		4
.L_275:
        /*0634*/ 	.word	index@(_ZN5flash44flash_bwd_dq_dk_dv_loop_seqk_parallel_kernelI23Flash_bwd_kernel_traitsILi64ELi128ELi128ELi8ELi4ELi4ELi4ELb0ELb0EN7cutlass6half_tE19Flash_kernel_traitsILi64ELi128ELi128ELi8ES3_EELb1ELb0ELb1ELb0ELb0ELb0ELb0EEEvNS_16Flash_bwd_paramsE)
        /*0638*/ 	.word	0x00000040


	//----- nvinfo : EIATTR_MIN_STACK_SIZE
	.align		4
.L_276:
        /*063c*/ 	.byte	0x04, 0x12
        /*063e*/ 	.short	(.L_278 - .L_277)
	.align		4
.L_277:
        /*0640*/ 	.word	index@(_ZN5flash44flash_bwd_dq_dk_dv_loop_seqk_parallel_kernelI23Flash_bwd_kernel_traitsILi64ELi128ELi128ELi8ELi4ELi4ELi4ELb0ELb0EN7cutlass6half_tE19Flash_kernel_traitsILi64ELi128ELi128ELi8ES3_EELb0ELb0ELb1ELb0ELb0ELb0ELb1EEEvNS_16Flash_bwd_paramsE)
        /*0644*/ 	.word	0x00000168


	//----- nvinfo : EIATTR_MIN_STACK_SIZE
	.align		4
.L_278:
        /*0648*/ 	.byte	0x04, 0x12
        /*064a*/ 	.short	(.L_280 - .L_279)
	.align		4
.L_279:
        /*064c*/ 	.word	index@(_ZN5flash44flash_bwd_dq_dk_dv_loop_seqk_parallel_kernelI23Flash_bwd_kernel_traitsILi64ELi128ELi128ELi8ELi4ELi4ELi4ELb0ELb0EN7cutlass6half_tE19Flash_kernel_traitsILi64ELi128ELi128ELi8ES3_EELb1ELb0ELb0ELb0ELb1ELb1ELb0EEEvNS_16Flash_bwd_paramsE)
        /*0650*/ 	.word	0x00000068


	//----- nvinfo : EIATTR_MIN_STACK_SIZE
	.align		4
.L_280:
        /*0654*/ 	.byte	0x04, 0x12
        /*0656*/ 	.short	(.L_282 - .L_281)
	.align		4
.L_281:
        /*0658*/ 	.word	index@(_ZN5flash44flash_bwd_dq_dk_dv_loop_seqk_parallel_kernelI23Flash_bwd_kernel_traitsILi64ELi128ELi128ELi8ELi4ELi4ELi4ELb0ELb0EN7cutlass6half_tE19Flash_kernel_traitsILi64ELi128ELi128ELi8ES3_EELb0ELb0ELb0ELb0ELb1ELb1ELb1EEEvNS_16Flash_bwd_paramsE)
        /*065c*/ 	.word	0x00000150


	//----- nvinfo : EIATTR_MIN_STACK_SIZE
	.align		4
.L_282:
        /*0660*/ 	.byte	0x04, 0x12
        /*0662*/ 	.short	(.L_284 - .L_283)
	.align		4
.L_283:
        /*0664*/ 	.word	index@(_ZN5flash44flash_bwd_dq_dk_dv_loop_seqk_parallel_kernelI23Flash_bwd_kernel_traitsILi64ELi128ELi128ELi8ELi4ELi4ELi4ELb0ELb0EN7cutlass6half_tE19Flash_kernel_traitsILi64ELi128ELi128ELi8ES3_EELb1ELb0ELb0ELb1ELb0ELb0ELb0EEEvNS_16Flash_bwd_paramsE)
        /*0668*/ 	.word	0x00000080


	//----- nvinfo : EIATTR_MIN_STACK_SIZE
	.align		4
.L_284:
        /*066c*/ 	.byte	0x04, 0x12
        /*066e*/ 	.short	(.L_286 - .L_285)
	.align		4
.L_285:
        /*0670*/ 	.word	index@(_ZN5flash44flash_bwd_dq_dk_dv_loop_seqk_parallel_kernelI23Flash_bwd_kernel_traitsILi64ELi128ELi128ELi8ELi4ELi4ELi4ELb0ELb0EN7cutlass6half_tE19Flash_kernel_traitsILi64ELi128ELi128ELi8ES3_EELb0ELb0ELb0ELb1ELb0ELb0ELb1EEEvNS_16Flash_bwd_paramsE)
        /*0674*/ 	.word	0x00000178


	//----- nvinfo : EIATTR_MIN_STACK_SIZE
	.align		4
.L_286:
        /*0678*/ 	.byte	0x04, 0x12
        /*067a*/ 	.short	(.L_288 - .L_287)
	.align		4
.L_287:
        /*067c*/ 	.word	index@(_ZN5flash44flash_bwd_dq_dk_dv_loop_seqk_parallel_kernelI23Flash_bwd_kernel_traitsILi64ELi128ELi128ELi8ELi4ELi4ELi4ELb0ELb0EN7cutlass6half_tE19Flash_kernel_traitsILi64ELi128ELi128ELi8ES3_EELb1ELb0ELb1ELb0ELb0ELb1ELb0EEEvNS_16Flash_bwd_paramsE)
        /*0680*/ 	.word	0x00000048


	//----- nvinfo : EIATTR_MIN_STACK_SIZE
	.align		4
.L_288:
        /*0684*/ 	.byte	0x04, 0x12
        /*0686*/ 	.short	(.L_290 - .L_289)
	.align		4
.L_289:
        /*0688*/ 	.word	index@(_ZN5flash44flash_bwd_dq_dk_dv_loop_seqk_parallel_kernelI23Flash_bwd_kernel_traitsILi64ELi128ELi128ELi8ELi4ELi4ELi4ELb0ELb0EN7cutlass6half_tE19Flash_kernel_traitsILi64ELi128ELi128ELi8ES3_EELb0ELb0ELb1ELb0ELb0ELb1ELb1EEEvNS_16Flash_bwd_paramsE)
        /*068c*/ 	.word	0x00000150


	//----- nvinfo : EIATTR_MIN_STACK_SIZE
	.align		4
.L_290:
        /*0690*/ 	.byte	0x04, 0x12
        /*0692*/ 	.short	(.L_292 - .L_291)
	.align		4
.L_291:
        /*0694*/ 	.word	index@(_ZN5flash44flash_bwd_dq_dk_dv_loop_seqk_parallel_kernelI23Flash_bwd_kernel_traitsILi64ELi128ELi128ELi8ELi4ELi4ELi4ELb0ELb0EN7cutlass6half_tE19Flash_kernel_traitsILi64ELi128ELi128ELi8ES3_EELb1ELb0ELb1ELb1ELb0ELb0ELb0EEEvNS_16Flash_bwd_paramsE)
        /*0698*/ 	.word	0x00000048


	//----- nvinfo : EIATTR_MIN_STACK_SIZE
	.align		4
.L_292:
        /*069c*/ 	.byte	0x04, 0x12
        /*069e*/ 	.short	(.L_294 - .L_293)
	.align		4
.L_293:
        /*06a0*/ 	.word	index@(_ZN5flash44flash_bwd_dq_dk_dv_loop_seqk_parallel_kernelI23Flash_bwd_kernel_traitsILi64ELi128ELi128ELi8ELi4ELi4ELi4ELb0ELb0EN7cutlass6half_tE19Flash_kernel_traitsILi64ELi128ELi128ELi8ES3_EELb0ELb0ELb1ELb1ELb0ELb0ELb1EEEvNS_16Flash_bwd_paramsE)
        /*06a4*/ 	.word	0x00000170


	//----- nvinfo : EIATTR_MIN_STACK_SIZE
	.align		4
.L_294:
        /*06a8*/ 	.byte	0x04, 0x12
        /*06aa*/ 	.short	(.L_296 - .L_295)
	.align		4
.L_295:
        /*06ac*/ 	.word	index@(_ZN5flash25flash_bwd_dot_do_o_kernelILb0E23Flash_bwd_kernel_traitsILi64ELi128ELi128ELi8ELi4ELi4ELi4ELb0ELb0EN7cutlass6half_tE19Flash_kernel_traitsILi64ELi128ELi128ELi8ES3_EEEEvNS_16Flash_bwd_paramsE)
        /*06b0*/ 	.word	0x00000000


	//----- nvinfo : EIATTR_MIN_STACK_SIZE
	.align		4
.L_296:
        /*06b4*/ 	.byte	0x04, 0x12
        /*06b6*/ 	.short	(.L_298 - .L_297)
	.align		4
.L_297:
        /*06b8*/ 	.word	index@(_ZN5flash25flash_bwd_dot_do_o_kernelILb1E23Flash_bwd_kernel_traitsILi64ELi128ELi128ELi8ELi4ELi4ELi4ELb0ELb0EN7cutlass6half_tE19Flash_kernel_traitsILi64ELi128ELi128ELi8ES3_EEEEvNS_16Flash_bwd_paramsE)
        /*06bc*/ 	.word	0x00000000
.L_298:


//--------------------- .nv.info._ZN5flash44flash_bwd_dq_dk_dv_loop_seqk_parallel_kernelI23Flash_bwd_kernel_traitsILi64ELi64ELi128ELi8ELi2ELi4ELi4ELb1ELb0EN7cutlass6half_tE19Flash_kernel_traitsILi64ELi64ELi128ELi8ES3_EELb0ELb0ELb0ELb0ELb0ELb1ELb0EEEvNS_16Flash_bwd_paramsE --------------------------
	.section	.nv.info._ZN5flash44flash_bwd_dq_dk_dv_loop_seqk_parallel_kernelI23Flash_bwd_kernel_traitsILi64ELi64ELi128ELi8ELi2ELi4ELi4ELb1ELb0EN7cutlass6half_tE19Flash_kernel_traitsILi64ELi64ELi128ELi8ES3_EELb0ELb0ELb0ELb0ELb0ELb1ELb0EEEvNS_16Flash_bwd_paramsE,"",@"SHT_CUDA_INFO"
	.sectionflags	@""
	.align	4


	//----- nvinfo : EIATTR_CUDA_API_VERSION
	.align		4
        /*0000*/ 	.byte	0x04, 0x37
        /*0002*/ 	.short	(.L_300 - .L_299)
.L_299:
        /*0004*/ 	.word	0x00000082


	//----- nvinfo : EIATTR_SW2861232_WAR
	.align		4
.L_300:
        /*0008*/ 	.byte	0x01, 0x35
	.zero		2


	//----- nvinfo : EIATTR_PARAM_CBANK
	.align		4
        /*000c*/ 	.byte	0x04, 0x0a
        /*000e*/ 	.short	(.L_302 - .L_301)
	.align		4
.L_301:
        /*0010*/ 	.word	index@(.nv.constant0._ZN5flash44flash_bwd_dq_dk_dv_loop_seqk_parallel_kernelI23Flash_bwd_kernel_traitsILi64ELi64ELi128ELi8ELi2ELi4ELi4ELb1ELb0EN7cutlass6half_tE19Flash_kernel_traitsILi64ELi64ELi128ELi8ES3_EELb0ELb0ELb0ELb0ELb0ELb1ELb0EEEvNS_16Flash_bwd_paramsE)
        /*0014*/ 	.short	0x0160
        /*0016*/ 	.short	0x0280


	//----- nvinfo : EIATTR_CBANK_PARAM_SIZE
	.align		4
.L_302:
        /*0018*/ 	.byte	0x03, 0x19
        /*001a*/ 	.short	0x0280


	//----- nvinfo : EIATTR_KPARAM_INFO
	.align		4
        /*001c*/ 	.byte	0x04, 0x17
        /*001e*/ 	.short	(.L_304 - .L_303)
.L_303:
        /*0020*/ 	.word	0x00000000
        /*0024*/ 	.short	0x0000
        /*0026*/ 	.short	0x0000
        /*0028*/ 	.byte	0x00, 0xf0, 0x01, 0x0a


	//----- nvinfo : EIATTR_MAXREG_COUNT
	.align		4
.L_304:
        /*002c*/ 	.byte	0x03, 0x1b
        /*002e*/ 	.short	0x00ff


	//----- nvinfo : EIATTR_NUM_BARRIERS
	.align		4
        /*0030*/ 	.byte	0x02, 0x4c
        /*0032*/ 	.byte	0x01
	.zero		1


	//----- nvinfo : EIATTR_MERCURY_ISA_VERSION
	.align		4
        /*0034*/ 	.byte	0x03, 0x5f
        /*0036*/ 	.short	0x0000


	//----- nvinfo : EIATTR_EXIT_INSTR_OFFSETS
	.align		4
        /*0038*/ 	.byte	0x04, 0x1c
        /*003a*/ 	.short	(.L_306 - .L_305)


	//   ....[0]....
.L_305:
        /*003c*/ 	.word	0x00000080


	//   ....[1]....
        /*0040*/ 	.word	0x00006ce0


	//----- nvinfo : EIATTR_CTAIDZ_USED
	.align		4
.L_306:
        /*0044*/ 	.byte	0x01, 0x04
	.zero		2


	//----- nvinfo : EIATTR_CRS_STACK_SIZE
	.align		4
        /*0048*/ 	.byte	0x04, 0x1e
        /*004a*/ 	.short	(.L_308 - .L_307)
.L_307:
        /*004c*/ 	.word	0x00000000
.L_308:


//--------------------- .nv.info._ZN5flash44flash_bwd_dq_dk_dv_loop_seqk_parallel_kernelI23Flash_bwd_kernel_traitsILi64ELi64ELi128ELi8ELi2ELi4ELi4ELb1ELb0EN7cutlass6half_tE19Flash_kernel_traitsILi64ELi64ELi128ELi8ES3_EELb0ELb0ELb0ELb0ELb0ELb0ELb0EEEvNS_16Flash_bwd_paramsE --------------------------
	.section	.nv.info._ZN5flash44flash_bwd_dq_dk_dv_loop_seqk_parallel_kernelI23Flash_bwd_kernel_traitsILi64ELi64ELi128ELi8ELi2ELi4ELi4ELb1ELb0EN7cutlass6half_tE19Flash_kernel_traitsILi64ELi64ELi128ELi8ES3_EELb0ELb0ELb0ELb0ELb0ELb0ELb0EEEvNS_16Flash_bwd_paramsE,"",@"SHT_CUDA_INFO"
	.sectionflags	@""
	.align	4


	//----- nvinfo : EIATTR_CUDA_API_VERSION
	.align		4
        /*0000*/ 	.byte	0x04, 0x37
        /*0002*/ 	.short	(.L_310 - .L_309)
.L_309:
        /*0004*/ 	.word	0x00000082


	//----- nvinfo : EIATTR_SW2861232_WAR
	.align		4
.L_310:
        /*0008*/ 	.byte	0x01, 0x35
	.zero		2


	//----- nvinfo : EIATTR_PARAM_CBANK
	.align		4
        /*000c*/ 	.byte	0x04, 0x0a
        /*000e*/ 	.short	(.L_312 - .L_311)
	.align		4
.L_311:
        /*0010*/ 	.word	index@(.nv.constant0._ZN5flash44flash_bwd_dq_dk_dv_loop_seqk_parallel_kernelI23Flash_bwd_kernel_traitsILi64ELi64ELi128ELi8ELi2ELi4ELi4ELb1ELb0EN7cutlass6half_tE19Flash_kernel_traitsILi64ELi64ELi128ELi8ES3_EELb0ELb0ELb0ELb0ELb0ELb0ELb0EEEvNS_16Flash_bwd_paramsE)
        /*0014*/ 	.short	0x0160
        /*0016*/ 	.short	0x0280


	//----- nvinfo : EIATTR_CBANK_PARAM_SIZE
	.align		4
.L_312:
        /*0018*/ 	.byte	0x03, 0x19
        /*001a*/ 	.short	0x0280


	//----- nvinfo : EIATTR_KPARAM_INFO
	.align		4
        /*001c*/ 	.byte	0x04, 0x17
        /*001e*/ 	.short	(.L_314 - .L_313)
.L_313:
        /*0020*/ 	.word	0x00000000
        /*0024*/ 	.short	0x0000
        /*0026*/ 	.short	0x0000
        /*0028*/ 	.byte	0x00, 0xf0, 0x01, 0x0a


	//----- nvinfo : EIATTR_MAXREG_COUNT
	.align		4
.L_314:
        /*002c*/ 	.byte	0x03, 0x1b
        /*002e*/ 	.short	0x00ff


	//----- nvinfo : EIATTR_NUM_BARRIERS
	.align		4
        /*0030*/ 	.byte	0x02, 0x4c
        /*0032*/ 	.byte	0x01
	.zero		1


	//----- nvinfo : EIATTR_MERCURY_ISA_VERSION
	.align		4
        /*0034*/ 	.byte	0x03, 0x5f
        /*0036*/ 	.short	0x0000


	//----- nvinfo : EIATTR_EXIT_INSTR_OFFSETS
	.align		4
        /*0038*/ 	.byte	0x04, 0x1c
        /*003a*/ 	.short	(.L_316 - .L_315)


	//   ....[0]....
.L_315:
        /*003c*/ 	.word	0x00000080


	//   ....[1]....
        /*0040*/ 	.word	0x00007390


	//----- nvinfo : EIATTR_CTAIDZ_USED
	.align		4
.L_316:
        /*0044*/ 	.byte	0x01, 0x04
	.zero		2


	//----- nvinfo : EIATTR_CRS_STACK_SIZE
	.align		4
        /*0048*/ 	.byte	0x04, 0x1e
        /*004a*/ 	.short	(.L_318 - .L_317)
.L_317:
        /*004c*/ 	.word	0x00000000
.L_318:


//--------------------- .nv.info._ZN5flash44flash_bwd_dq_dk_dv_loop_seqk_parallel_kernelI23Flash_bwd_kernel_traitsILi64ELi64ELi128ELi8ELi2ELi4ELi4ELb1ELb0EN7cutlass6half_tE19Flash_kernel_traitsILi64ELi64ELi128ELi8ES3_EELb0ELb0ELb1ELb0ELb0ELb0ELb0EEEvNS_16Flash_bwd_paramsE --------------------------
	.section	.nv.info._ZN5flash44flash_bwd_dq_dk_dv_loop_seqk_parallel_kernelI23Flash_bwd_kernel_traitsILi64ELi64ELi128ELi8ELi2ELi4ELi4ELb1ELb0EN7cutlass6half_tE19Flash_kernel_traitsILi64ELi64ELi128ELi8ES3_EELb0ELb0ELb1ELb0ELb0ELb0ELb0EEEvNS_16Flash_bwd_paramsE,"",@"SHT_CUDA_INFO"
	.sectionflags	@""
	.align	4


	//----- nvinfo : EIATTR_CUDA_API_VERSION
	.align		4
        /*0000*/ 	.byte	0x04, 0x37
        /*0002*/ 	.short	(.L_320 - .L_319)
.L_319:
        /*0004*/ 	.word	0x00000082


	//----- nvinfo : EIATTR_SW2861232_WAR
	.align		4
.L_320:
        /*0008*/ 	.byte	0x01, 0x35
	.zero		2


	//----- nvinfo : EIATTR_PARAM_CBANK
	.align		4
        /*000c*/ 	.byte	0x04, 0x0a
        /*000e*/ 	.short	(.L_322 - .L_321)
	.align		4
.L_321:
        /*0010*/ 	.word	index@(.nv.constant0._ZN5flash44flash_bwd_dq_dk_dv_loop_seqk_parallel_kernelI23Flash_bwd_kernel_traitsILi64ELi64ELi128ELi8ELi2ELi4ELi4ELb1ELb0EN7cutlass6half_tE19Flash_kernel_traitsILi64ELi64ELi128ELi8ES3_EELb0ELb0ELb1ELb0ELb0ELb0ELb0EEEvNS_16Flash_bwd_paramsE)
        /*0014*/ 	.short	0x0160
        /*0016*/ 	.short	0x0280


	//----- nvinfo : EIATTR_CBANK_PARAM_SIZE
	.align		4
.L_322:
        /*0018*/ 	.byte	0x03, 0x19
        /*001a*/ 	.short	0x0280


	//----- nvinfo : EIATTR_KPARAM_INFO
	.align		4
        /*001c*/ 	.byte	0x04, 0x17
        /*001e*/ 	.short	(.L_324 - .L_323)
.L_323:
        /*0020*/ 	.word	0x00000000
        /*0024*/ 	.short	0x0000
        /*0026*/ 	.short	0x0000
        /*0028*/ 	.byte	0x00, 0xf0, 0x01, 0x0a


	//----- nvinfo : EIATTR_MAXREG_COUNT
	.align		4
.L_324:
        /*002c*/ 	.byte	0x03, 0x1b
        /*002e*/ 	.short	0x00ff


	//----- nvinfo : EIATTR_NUM_BARRIERS
	.align		4
        /*0030*/ 	.byte	0x02, 0x4c
        /*0032*/ 	.byte	0x01
	.zero		1


	//----- nvinfo : EIATTR_MERCURY_ISA_VERSION
	.align		4
        /*0034*/ 	.byte	0x03, 0x5f
        /*0036*/ 	.short	0x0000


	//----- nvinfo : EIATTR_EXIT_INSTR_OFFSETS
	.align		4
        /*0038*/ 	.byte	0x04, 0x1c
        /*003a*/ 	.short	(.L_326 - .L_325)


	//   ....[0]....
.L_325:
        /*003c*/ 	.word	0x00000080


	//   ....[1]....
        /*0040*/ 	.word	0x000079c0


	//----- nvinfo : EIATTR_CTAIDZ_USED
	.align		4
.L_326:
        /*0044*/ 	.byte	0x01, 0x04
	.zero		2


	//----- nvinfo : EIATTR_CRS_STACK_SIZE
	.align		4
        /*0048*/ 	.byte	0x04, 0x1e
        /*004a*/ 	.short	(.L_328 - .L_327)
.L_327:
        /*004c*/ 	.word	0x00000000
.L_328:


//--------------------- .nv.info._ZN5flash44flash_bwd_dq_dk_dv_loop_seqk_parallel_kernelI23Flash_bwd_kernel_traitsILi64ELi64ELi128ELi8ELi2ELi4ELi4ELb1ELb0EN7cutlass6half_tE19Flash_kernel_traitsILi64ELi64ELi128ELi8ES3_EELb0ELb0ELb0ELb0ELb1ELb1ELb0EEEvNS_16Flash_bwd_paramsE --------------------------
	.section	.nv.info._ZN5flash44flash_bwd_dq_dk_dv_loop_seqk_parallel_kernelI23Flash_bwd_kernel_traitsILi64ELi64ELi128ELi8ELi2ELi4ELi4ELb1ELb0EN7cutlass6half_tE19Flash_kernel_traitsILi64ELi64ELi128ELi8ES3_EELb0ELb0ELb0ELb0ELb1ELb1ELb0EEEvNS_16Flash_bwd_paramsE,"",@"SHT_CUDA_INFO"
	.sectionflags	@""
	.align	4


	//----- nvinfo : EIATTR_CUDA_API_VERSION
	.align		4
        /*0000*/ 	.byte	0x04, 0x37
        /*0002*/ 	.short	(.L_330 - .L_329)
.L_329:
        /*0004*/ 	.word	0x00000082


	//----- nvinfo : EIATTR_SW2861232_WAR
	.align		4
.L_330:
        /*0008*/ 	.byte	0x01, 0x35
	.zero		2


	//----- nvinfo : EIATTR_PARAM_CBANK
	.align		4
        /*000c*/ 	.byte	0x04, 0x0a
        /*000e*/ 	.short	(.L_332 - .L_331)
	.align		4
.L_331:
        /*0010*/ 	.word	index@(.nv.constant0._ZN5flash44flash_bwd_dq_dk_dv_loop_seqk_parallel_kernelI23Flash_bwd_kernel_traitsILi64ELi64ELi128ELi8ELi2ELi4ELi4ELb1ELb0EN7cutlass6half_tE19Flash_kernel_traitsILi64ELi64ELi128ELi8ES3_EELb0ELb0ELb0ELb0ELb1ELb1ELb0EEEvNS_16Flash_bwd_paramsE)
        /*0014*/ 	.short	0x0160
        /*0016*/ 	.short	0x0280


	//----- nvinfo : EIATTR_CBANK_PARAM_SIZE
	.align		4
.L_332:
        /*0018*/ 	.byte	0x03, 0x19
        /*001a*/ 	.short	0x0280


	//----- nvinfo : EIATTR_KPARAM_INFO
	.align		4
        /*001c*/ 	.byte	0x04, 0x17
        /*001e*/ 	.short	(.L_334 - .L_333)
.L_333:
        /*0020*/ 	.word	0x00000000
        /*0024*/ 	.short	0x0000
        /*0026*/ 	.short	0x0000
        /*0028*/ 	.byte	0x00, 0xf0, 0x01, 0x0a


	//----- nvinfo : EIATTR_MAXREG_COUNT
	.align		4
.L_334:
        /*002c*/ 	.byte	0x03, 0x1b
        /*002e*/ 	.short	0x00ff


	//----- nvinfo : EIATTR_NUM_BARRIERS
	.align		4
        /*0030*/ 	.byte	0x02, 0x4c
        /*0032*/ 	.byte	0x01
	.zero		1


	//----- nvinfo : EIATTR_MERCURY_ISA_VERSION
	.align		4
        /*0034*/ 	.byte	0x03, 0x5f
        /*0036*/ 	.short	0x0000


	//----- nvinfo : EIATTR_EXIT_INSTR_OFFSETS
	.align		4
        /*0038*/ 	.byte	0x04, 0x1c
        /*003a*/ 	.short	(.L_336 - .L_335)


	//   ....[0]....
.L_335:
        /*003c*/ 	.word	0x00000090


	//   ....[1]....
        /*0040*/ 	.word	0x00004e40


	//----- nvinfo : EIATTR_CTAIDZ_USED
	.align		4
.L_336:
        /*0044*/ 	.byte	0x01, 0x04
	.zero		2


//--------------------- .nv.info._ZN5flash44flash_bwd_dq_dk_dv_loop_seqk_parallel_kernelI23Flash_bwd_kernel_traitsILi64ELi64ELi128ELi8ELi2ELi4ELi4ELb1ELb0EN7cutlass6half_tE19Flash_kernel_traitsILi64ELi64ELi128ELi8ES3_EELb0ELb0ELb0ELb1ELb0ELb0ELb0EEEvNS_16Flash_bwd_paramsE --------------------------
	.section	.nv.info._ZN5flash44flash_bwd_dq_dk_dv_loop_seqk_parallel_kernelI23Flash_bwd_kernel_traitsILi64ELi64ELi128ELi8ELi2ELi4ELi4ELb1ELb0EN7cutlass6half_tE19Flash_kernel_traitsILi64ELi64ELi128ELi8ES3_EELb0ELb0ELb0ELb1ELb0ELb0ELb0EEEvNS_16Flash_bwd_paramsE,"",@"SHT_CUDA_INFO"
	.sectionflags	@""
	.align	4


	//----- nvinfo : EIATTR_CUDA_API_VERSION
	.align		4
        /*0000*/ 	.byte	0x04, 0x37
        /*0002*/ 	.short	(.L_338 - .L_337)
.L_337:
        /*0004*/ 	.word	0x00000082


	//----- nvinfo : EIATTR_SW2861232_WAR
	.align		4
.L_338:
        /*0008*/ 	.byte	0x01, 0x35
	.zero		2


	//----- nvinfo : EIATTR_PARAM_CBANK
	.align		4
        /*000c*/ 	.byte	0x04, 0x0a
        /*000e*/ 	.short	(.L_340 - .L_339)
	.align		4
.L_339:
        /*0010*/ 	.word	index@(.nv.constant0._ZN5flash44flash_bwd_dq_dk_dv_loop_seqk_parallel_kernelI23Flash_bwd_kernel_traitsILi64ELi64ELi128ELi8ELi2ELi4ELi4ELb1ELb0EN7cutlass6half_tE19Flash_kernel_traitsILi64ELi64ELi128ELi8ES3_EELb0ELb0ELb0ELb1ELb0ELb0ELb0EEEvNS_16Flash_bwd_paramsE)
        /*0014*/ 	.short	0x0160
        /*0016*/ 	.short	0x0280


	//----- nvinfo : EIATTR_CBANK_PARAM_SIZE
	.align		4
.L_340:
        /*0018*/ 	.byte	0x03, 0x19
        /*001a*/ 	.short	0x0280


	//----- nvinfo : EIATTR_KPARAM_INFO
	.align		4
        /*001c*/ 	.byte	0x04, 0x17
        /*001e*/ 	.short	(.L_342 - .L_341)
.L_341:
        /*0020*/ 	.word	0x00000000
        /*0024*/ 	.short	0x0000
        /*0026*/ 	.short	0x0000
        /*0028*/ 	.byte	0x00, 0xf0, 0x01, 0x0a


	//----- nvinfo : EIATTR_MAXREG_COUNT
	.align		4
.L_342:
        /*002c*/ 	.byte	0x03, 0x1b
        /*002e*/ 	.short	0x00ff


	//----- nvinfo : EIATTR_NUM_BARRIERS
	.align		4
        /*0030*/ 	.byte	0x02, 0x4c
        /*0032*/ 	.byte	0x01
	.zero		1


	//----- nvinfo : EIATTR_MERCURY_ISA_VERSION
	.align		4
        /*0034*/ 	.byte	0x03, 0x5f
        /*0036*/ 	.short	0x0000


	//----- nvinfo : EIATTR_EXIT_INSTR_OFFSETS
	.align		4
        /*0038*/ 	.byte	0x04, 0x1c
        /*003a*/ 	.short	(.L_344 - .L_343)


	//   ....[0]....
.L_343:
        /*003c*/ 	.word	0x00000080


	//   ....[1]....
        /*0040*/ 	.word	0x00007a90


	//----- nvinfo : EIATTR_CTAIDZ_USED
	.align		4
.L_344:
        /*0044*/ 	.byte	0x01, 0x04
	.zero		2


	//----- nvinfo : EIATTR_CRS_STACK_SIZE
	.align		4
        /*0048*/ 	.byte	0x04, 0x1e
        /*004a*/ 	.short	(.L_346 - .L_345)
.L_345:
        /*004c*/ 	.word	0x00000000
.L_346:


//--------------------- .nv.info._ZN5flash44flash_bwd_dq_dk_dv_loop_seqk_parallel_kernelI23Flash_bwd_kernel_traitsILi64ELi64ELi128ELi8ELi2ELi4ELi4ELb1ELb0EN7cutlass6half_tE19Flash_kernel_traitsILi64ELi64ELi128ELi8ES3_EELb0ELb0ELb1ELb0ELb0ELb1ELb0EEEvNS_16Flash_bwd_paramsE --------------------------
	.section	.nv.info._ZN5flash44flash_bwd_dq_dk_dv_loop_seqk_parallel_kernelI23Flash_bwd_kernel_traitsILi64ELi64ELi128ELi8ELi2ELi4ELi4ELb1ELb0EN7cutlass6half_tE19Flash_kernel_traitsILi64ELi64ELi128ELi8ES3_EELb0ELb0ELb1ELb0ELb0ELb1ELb0EEEvNS_16Flash_bwd_paramsE,"",@"SHT_CUDA_INFO"
	.sectionflags	@""
	.align	4


	//----- nvinfo : EIATTR_CUDA_API_VERSION
	.align		4
        /*0000*/ 	.byte	0x04, 0x37
        /*0002*/ 	.short	(.L_348 - .L_347)
.L_347:
        /*0004*/ 	.word	0x00000082


	//----- nvinfo : EIATTR_SW2861232_WAR
	.align		4
.L_348:
        /*0008*/ 	.byte	0x01, 0x35
	.zero		2


	//----- nvinfo : EIATTR_PARAM_CBANK
	.align		4
        /*000c*/ 	.byte	0x04, 0x0a
        /*000e*/ 	.short	(.L_350 - .L_349)
	.align		4
.L_349:
        /*0010*/ 	.word	index@(.nv.constant0._ZN5flash44flash_bwd_dq_dk_dv_loop_seqk_parallel_kernelI23Flash_bwd_kernel_traitsILi64ELi64ELi128ELi8ELi2ELi4ELi4ELb1ELb0EN7cutlass6half_tE19Flash_kernel_traitsILi64ELi64ELi128ELi8ES3_EELb0ELb0ELb1ELb0ELb0ELb1ELb0EEEvNS_16Flash_bwd_paramsE)
        /*0014*/ 	.short	0x0160
        /*0016*/ 	.short	0x0280


	//----- nvinfo : EIATTR_CBANK_PARAM_SIZE
	.align		4
.L_350:
        /*0018*/ 	.byte	0x03, 0x19
        /*001a*/ 	.short	0x0280


	//----- nvinfo : EIATTR_KPARAM_INFO
	.align		4
        /*001c*/ 	.byte	0x04, 0x17
        /*001e*/ 	.short	(.L_352 - .L_351)
.L_351:
        /*0020*/ 	.word	0x00000000
        /*0024*/ 	.short	0x0000
        /*0026*/ 	.short	0x0000
        /*0028*/ 	.byte	0x00, 0xf0, 0x01, 0x0a


	//----- nvinfo : EIATTR_MAXREG_COUNT
	.align		4
.L_352:
        /*002c*/ 	.byte	0x03, 0x1b
        /*002e*/ 	.short	0x00ff


	//----- nvinfo : EIATTR_NUM_BARRIERS
	.align		4
        /*0030*/ 	.byte	0x02, 0x4c
        /*0032*/ 	.byte	0x01
	.zero		1


	//----- nvinfo : EIATTR_MERCURY_ISA_VERSION
	.align		4
        /*0034*/ 	.byte	0x03, 0x5f
        /*0036*/ 	.short	0x0000


	//----- nvinfo : EIATTR_EXIT_INSTR_OFFSETS
	.align		4
        /*0038*/ 	.byte	0x04, 0x1c
        /*003a*/ 	.short	(.L_354 - .L_353)


	//   ....[0]....
.L_353:
        /*003c*/ 	.word	0x00000080


	//   ....[1]....
        /*0040*/ 	.word	0x00007350


	//----- nvinfo : EIATTR_CTAIDZ_USED
	.align		4
.L_354:
        /*0044*/ 	.byte	0x01, 0x04
	.zero		2


	//----- nvinfo : EIATTR_CRS_STACK_SIZE
	.align		4
        /*0048*/ 	.byte	0x04, 0x1e
        /*004a*/ 	.short	(.L_356 - .L_355)
.L_355:
        /*004c*/ 	.word	0x00000000
.L_356:


//--------------------- .nv.info._ZN5flash44flash_bwd_dq_dk_dv_loop_seqk_parallel_kernelI23Flash_bwd_kernel_traitsILi64ELi64ELi128ELi8ELi2ELi4ELi4ELb1ELb0EN7cutlass6half_tE19Flash_kernel_traitsILi64ELi64ELi128ELi8ES3_EELb0ELb0ELb1ELb1ELb0ELb0ELb0EEEvNS_16Flash_bwd_paramsE --------------------------
	.section	.nv.info._ZN5flash44flash_bwd_dq_dk_dv_loop_seqk_parallel_kernelI23Flash_bwd_kernel_traitsILi64ELi64ELi128ELi8ELi2ELi4ELi4ELb1ELb0EN7cutlass6half_tE19Flash_kernel_traitsILi64ELi64ELi128ELi8ES3_EELb0ELb0ELb1ELb1ELb0ELb0ELb0EEEvNS_16Flash_bwd_paramsE,"",@"SHT_CUDA_INFO"
	.sectionflags	@""
	.align	4


	//----- nvinfo : EIATTR_CUDA_API_VERSION
	.align		4
        /*0000*/ 	.byte	0x04, 0x37
        /*0002*/ 	.short	(.L_358 - .L_357)
.L_357:
        /*0004*/ 	.word	0x00000082


	//----- nvinfo : EIATTR_SW2861232_WAR
	.align		4
.L_358:
        /*0008*/ 	.byte	0x01, 0x35
	.zero		2


	//----- nvinfo : EIATTR_PARAM_CBANK
	.align		4
        /*000c*/ 	.byte	0x04, 0x0a
        /*000e*/ 	.short	(.L_360 - .L_359)
	.align		4
.L_359:
        /*0010*/ 	.word	index@(.nv.constant0._ZN5flash44flash_bwd_dq_dk_dv_loop_seqk_parallel_kernelI23Flash_bwd_kernel_traitsILi64ELi64ELi128ELi8ELi2ELi4ELi4ELb1ELb0EN7cutlass6half_tE19Flash_kernel_traitsILi64ELi64ELi128ELi8ES3_EELb0ELb0ELb1ELb1ELb0ELb0ELb0EEEvNS_16Flash_bwd_paramsE)
        /*0014*/ 	.short	0x0160
        /*0016*/ 	.short	0x0280


	//----- nvinfo : EIATTR_CBANK_PARAM_SIZE
	.align		4
.L_360:
        /*0018*/ 	.byte	0x03, 0x19
        /*001a*/ 	.short	0x0280


	//----- nvinfo : EIATTR_KPARAM_INFO
	.align		4
        /*001c*/ 	.byte	0x04, 0x17
        /*001e*/ 	.short	(.L_362 - .L_361)
.L_361:
        /*0020*/ 	.word	0x00000000
        /*0024*/ 	.short	0x0000
        /*0026*/ 	.short	0x0000
        /*0028*/ 	.byte	0x00, 0xf0, 0x01, 0x0a


	//----- nvinfo : EIATTR_MAXREG_COUNT
	.align		4
.L_362:
        /*002c*/ 	.byte	0x03, 0x1b
        /*002e*/ 	.short	0x00ff


	//----- nvinfo : EIATTR_NUM_BARRIERS
	.align		4
        /*0030*/ 	.byte	0x02, 0x4c
        /*0032*/ 	.byte	0x01
	.zero		1


	//----- nvinfo : EIATTR_MERCURY_ISA_VERSION
	.align		4
        /*0034*/ 	.byte	0x03, 0x5f
        /*0036*/ 	.short	0x0000


	//----- nvinfo : EIATTR_EXIT_INSTR_OFFSETS
	.align		4
        /*0038*/ 	.byte	0x04, 0x1c
        /*003a*/ 	.short	(.L_364 - .L_363)


	//   ....[0]....
.L_363:
        /*003c*/ 	.word	0x00000080


	//   ....[1]....
        /*0040*/ 	.word	0x00008180


	//----- nvinfo : EIATTR_CTAIDZ_USED
	.align		4
.L_364:
        /*0044*/ 	.byte	0x01, 0x04
	.zero		2


	//----- nvinfo : EIATTR_CRS_STACK_SIZE
	.align		4
        /*0048*/ 	.byte	0x04, 0x1e
        /*004a*/ 	.short	(.L_366 - .L_365)
.L_365:
        /*004c*/ 	.word	0x00000000
.L_366:


//--------------------- .nv.info._ZN5flash44flash_bwd_dq_dk_dv_loop_seqk_parallel_kernelI23Flash_bwd_kernel_traitsILi64ELi128ELi128ELi8ELi4ELi4ELi4ELb0ELb0EN7cutlass6half_tE19Flash_kernel_traitsILi64ELi128ELi128ELi8ES3_EELb0ELb0ELb0ELb0ELb0ELb1ELb0EEEvNS_16Flash_bwd_paramsE --------------------------
	.section	.nv.info._ZN5flash44flash_bwd_dq_dk_dv_loop_seqk_parallel_kernelI23Flash_bwd_kernel_traitsILi64ELi128ELi128ELi8ELi4ELi4ELi4ELb0ELb0EN7cutlass6half_tE19Flash_kernel_traitsILi64ELi128ELi128ELi8ES3_EELb0ELb0ELb0ELb0ELb0ELb1ELb0EEEvNS_16Flash_bwd_paramsE,"",@"SHT_CUDA_INFO"
	.sectionflags	@""
	.align	4


	//----- nvinfo : EIATTR_CUDA_API_VERSION
	.align		4
        /*0000*/ 	.byte	0x04, 0x37
        /*0002*/ 	.short	(.L_368 - .L_367)
.L_367:
        /*0004*/ 	.word	0x00000082


	//----- nvinfo : EIATTR_SW2861232_WAR
	.align		4
.L_368:
        /*0008*/ 	.byte	0x01, 0x35
	.zero		2


	//----- nvinfo : EIATTR_PARAM_CBANK
	.align		4
        /*000c*/ 	.byte	0x04, 0x0a
        /*000e*/ 	.short	(.L_370 - .L_369)
	.align		4
.L_369:
        /*0010*/ 	.word	index@(.nv.constant0._ZN5flash44flash_bwd_dq_dk_dv_loop_seqk_parallel_kernelI23Flash_bwd_kernel_traitsILi64ELi128ELi128ELi8ELi4ELi4ELi4ELb0ELb0EN7cutlass6half_tE19Flash_kernel_traitsILi64ELi128ELi128ELi8ES3_EELb0ELb0ELb0ELb0ELb0ELb1ELb0EEEvNS_16Flash_bwd_paramsE)
        /*0014*/ 	.short	0x0160
        /*0016*/ 	.short	0x0280


	//----- nvinfo : EIATTR_CBANK_PARAM_SIZE
	.align		4
.L_370:
        /*0018*/ 	.byte	0x03, 0x19
        /*001a*/ 	.short	0x0280


	//----- nvinfo : EIATTR_KPARAM_INFO
	.align		4
        /*001c*/ 	.byte	0x04, 0x17
        /*001e*/ 	.short	(.L_372 - .L_371)
.L_371:
        /*0020*/ 	.word	0x00000000
        /*0024*/ 	.short	0x0000
        /*0026*/ 	.short	0x0000
        /*0028*/ 	.byte	0x00, 0xf0, 0x01, 0x0a


	//----- nvinfo : EIATTR_MAXREG_COUNT
	.align		4
.L_372:
        /*002c*/ 	.byte	0x03, 0x1b
        /*002e*/ 	.short	0x00ff


	//----- nvinfo : EIATTR_NUM_BARRIERS
	.align		4
        /*0030*/ 	.byte	0x02, 0x4c
        /*0032*/ 	.byte	0x01
	.zero		1


	//----- nvinfo : EIATTR_ANNOTATIONS
	.align		4
        /*0034*/ 	.byte	0x04, 0x55
        /*0036*/ 	.short	(.L_374 - .L_373)


	//   ....[0]....
.L_373:
        /*0038*/ 	.word	0x00000001
        /*003c*/ 	.byte	0x70, 0x06, 0x00, 0x00, 0x01, 0x00, 0x00, 0x00, 0x20, 0x08, 0x00, 0x00, 0x01, 0x00, 0x00, 0x00
        /* <DEDUP_REMOVED lines=22> */
        /*01ac*/ 	.byte	0x20, 0x88, 0x00, 0x00


	//----- nvinfo : EIATTR_MERCURY_ISA_VERSION
	.align		4
.L_374:
        /*01b0*/ 	.byte	0x03, 0x5f
        /*01b2*/ 	.short	0x0000


	//----- nvinfo : EIATTR_EXIT_INSTR_OFFSETS
	.align		4
        /*01b4*/ 	.byte	0x04, 0x1c
        /*01b6*/ 	.short	(.L_376 - .L_375)


	//   ....[0]....
.L_375:
        /*01b8*/ 	.word	0x000000a0


	//   ....[1]....
        /*01bc*/ 	.word	0x0000a720


	//----- nvinfo : EIATTR_CTAIDZ_USED
	.align		4
.L_376:
        /*01c0*/ 	.byte	0x01, 0x04
	.zero		2


	//----- nvinfo : EIATTR_CRS_STACK_SIZE
	.align		4
        /*01c4*/ 	.byte	0x04, 0x1e
        /*01c6*/ 	.short	(.L_378 - .L_377)
.L_377:
        /*01c8*/ 	.word	0x00000000
.L_378:


//--------------------- .nv.info._ZN5flash44flash_bwd_dq_dk_dv_loop_seqk_parallel_kernelI23Flash_bwd_kernel_traitsILi64ELi128ELi128ELi8ELi4ELi4ELi4ELb0ELb0EN7cutlass6half_tE19Flash_kernel_traitsILi64ELi128ELi128ELi8ES3_EELb0ELb0ELb0ELb0ELb0ELb0ELb0EEEvNS_16Flash_bwd_paramsE --------------------------
	.section	.nv.info._ZN5flash44flash_bwd_dq_dk_dv_loop_seqk_parallel_kernelI23Flash_bwd_kernel_traitsILi64ELi128ELi128ELi8ELi4ELi4ELi4ELb0ELb0EN7cutlass6half_tE19Flash_kernel_traitsILi64ELi128ELi128ELi8ES3_EELb0ELb0ELb0ELb0ELb0ELb0ELb0EEEvNS_16Flash_bwd_paramsE,"",@"SHT_CUDA_INFO"
	.sectionflags	@""
	.align	4


	//----- nvinfo : EIATTR_CUDA_API_VERSION
	.align		4
        /*0000*/ 	.byte	0x04, 0x37
        /*0002*/ 	.short	(.L_380 - .L_379)
.L_379:
        /*0004*/ 	.word	0x00000082


	//----- nvinfo : EIATTR_SW2861232_WAR
	.align		4
.L_380:
        /*0008*/ 	.byte	0x01, 0x35
	.zero		2


	//----- nvinfo : EIATTR_PARAM_CBANK
	.align		4
        /*000c*/ 	.byte	0x04, 0x0a
        /*000e*/ 	.short	(.L_382 - .L_381)
	.align		4
.L_381:
        /*0010*/ 	.word	index@(.nv.constant0._ZN5flash44flash_bwd_dq_dk_dv_loop_seqk_parallel_kernelI23Flash_bwd_kernel_traitsILi64ELi128ELi128ELi8ELi4ELi4ELi4ELb0ELb0EN7cutlass6half_tE19Flash_kernel_traitsILi64ELi128ELi128ELi8ES3_EELb0ELb0ELb0ELb0ELb0ELb0ELb0EEEvNS_16Flash_bwd_paramsE)
        /*0014*/ 	.short	0x0160
        /*0016*/ 	.short	0x0280


	//----- nvinfo : EIATTR_CBANK_PARAM_SIZE
	.align		4
.L_382:
        /*0018*/ 	.byte	0x03, 0x19
        /*001a*/ 	.short	0x0280


	//----- nvinfo : EIATTR_KPARAM_INFO
	.align		4
        /*001c*/ 	.byte	0x04, 0x17
        /*001e*/ 	.short	(.L_384 - .L_383)
.L_383:
        /*0020*/ 	.word	0x00000000
        /*0024*/ 	.short	0x0000
        /*0026*/ 	.short	0x0000
        /*0028*/ 	.byte	0x00, 0xf0, 0x01, 0x0a


	//----- nvinfo : EIATTR_MAXREG_COUNT
	.align		4
.L_384:
        /*002c*/ 	.byte	0x03, 0x1b
        /*002e*/ 	.short	0x00ff


	//----- nvinfo : EIATTR_NUM_BARRIERS
	.align		4
        /*0030*/ 	.byte	0x02, 0x4c
        /*0032*/ 	.byte	0x01
	.zero		1


	//----- nvinfo : EIATTR_ANNOTATIONS
	.align		4
        /*0034*/ 	.byte	0x04, 0x55
        /*0036*/ 	.short	(.L_386 - .L_385)


	//   ....[0]....
.L_385:
        /* <DEDUP_REMOVED lines=28> */


	//----- nvinfo : EIATTR_MERCURY_ISA_VERSION
	.align		4
.L_386:
        /*01e0*/ 	.byte	0x03, 0x5f
        /*01e2*/ 	.short	0x0000


	//----- nvinfo : EIATTR_EXIT_INSTR_OFFSETS
	.align		4
        /*01e4*/ 	.byte	0x04, 0x1c
        /*01e6*/ 	.short	(.L_388 - .L_387)


	//   ....[0]....
.L_387:
        /*01e8*/ 	.word	0x000000a0


	//   ....[1]....
        /*01ec*/ 	.word	0x0000b2c0


	//----- nvinfo : EIATTR_CTAIDZ_USED
	.align		4
.L_388:
        /*01f0*/ 	.byte	0x01, 0x04
	.zero		2


	//----- nvinfo : EIATTR_CRS_STACK_SIZE
	.align		4
        /*01f4*/ 	.byte	0x04, 0x1e
        /*01f6*/ 	.short	(.L_390 - .L_389)
.L_389:
        /*01f8*/ 	.word	0x00000000
.L_390:


//--------------------- .nv.info._ZN5flash44flash_bwd_dq_dk_dv_loop_seqk_parallel_kernelI23Flash_bwd_kernel_traitsILi64ELi128ELi128ELi8ELi4ELi4ELi4ELb0ELb0EN7cutlass6half_tE19Flash_kernel_traitsILi64ELi128ELi128ELi8ES3_EELb0ELb0ELb1ELb0ELb0ELb0ELb0EEEvNS_16Flash_bwd_paramsE --------------------------
	.section	.nv.info._ZN5flash44flash_bwd_dq_dk_dv_loop_seqk_parallel_kernelI23Flash_bwd_kernel_traitsILi64ELi128ELi128ELi8ELi4ELi4ELi4ELb0ELb0EN7cutlass6half_tE19Flash_kernel_traitsILi64ELi128ELi128ELi8ES3_EELb0ELb0ELb1ELb0ELb0ELb0ELb0EEEvNS_16Flash_bwd_paramsE,"",@"SHT_CUDA_INFO"
	.sectionflags	@""
	.align	4


	//----- nvinfo : EIATTR_CUDA_API_VERSION
	.align		4
        /*0000*/ 	.byte	0x04, 0x37
        /*0002*/ 	.short	(.L_392 - .L_391)
.L_391:
        /*0004*/ 	.word	0x00000082


	//----- nvinfo : EIATTR_SW2861232_WAR
	.align		4
.L_392:
        /*0008*/ 	.byte	0x01, 0x35
	.zero		2


	//----- nvinfo : EIATTR_PARAM_CBANK
	.align		4
        /*000c*/ 	.byte	0x04, 0x0a
        /*000e*/ 	.short	(.L_394 - .L_393)
	.align		4
.L_393:
        /*0010*/ 	.word	index@(.nv.constant0._ZN5flash44flash_bwd_dq_dk_dv_loop_seqk_parallel_kernelI23Flash_bwd_kernel_traitsILi64ELi128ELi128ELi8ELi4ELi4ELi4ELb0ELb0EN7cutlass6half_tE19Flash_kernel_traitsILi64ELi128ELi128ELi8ES3_EELb0ELb0ELb1ELb0ELb0ELb0ELb0EEEvNS_16Flash_bwd_paramsE)
        /*0014*/ 	.short	0x0160
        /*0016*/ 	.short	0x0280


	//----- nvinfo : EIATTR_CBANK_PARAM_SIZE
	.align		4
.L_394:
        /*0018*/ 	.byte	0x03, 0x19
        /*001a*/ 	.short	0x0280


	//----- nvinfo : EIATTR_KPARAM_INFO
	.align		4
        /*001c*/ 	.byte	0x04, 0x17
        /*001e*/ 	.short	(.L_396 - .L_395)
.L_395:
        /*0020*/ 	.word	0x00000000
        /*0024*/ 	.short	0x0000
        /*0026*/ 	.short	0x0000
        /*0028*/ 	.byte	0x00, 0xf0, 0x01, 0x0a


	//----- nvinfo : EIATTR_MAXREG_COUNT
	.align		4
.L_396:
        /*002c*/ 	.byte	0x03, 0x1b
        /*002e*/ 	.short	0x00ff


	//----- nvinfo : EIATTR_NUM_BARRIERS
	.align		4
        /*0030*/ 	.byte	0x02, 0x4c
        /*0032*/ 	.byte	0x01
	.zero		1


	//----- nvinfo : EIATTR_ANNOTATIONS
	.align		4
        /*0034*/ 	.byte	0x04, 0x55
        /*0036*/ 	.short	(.L_398 - .L_397)


	//   ....[0]....
.L_397:
        /* <DEDUP_REMOVED lines=19> */


	//----- nvinfo : EIATTR_MERCURY_ISA_VERSION
	.align		4
.L_398:
        /*0150*/ 	.byte	0x03, 0x5f
        /*0152*/ 	.short	0x0000


	//----- nvinfo : EIATTR_EXIT_INSTR_OFFSETS
	.align		4
        /*0154*/ 	.byte	0x04, 0x1c
        /*0156*/ 	.short	(.L_400 - .L_399)


	//   ....[0]....
.L_399:
        /*0158*/ 	.word	0x000000a0


	//   ....[1]....
        /*015c*/ 	.word	0x0000b4c0


	//----- nvinfo : EIATTR_CTAIDZ_USED
	.align		4
.L_400:
        /*0160*/ 	.byte	0x01, 0x04
	.zero		2


	//----- nvinfo : EIATTR_CRS_STACK_SIZE
	.align		4
        /*0164*/ 	.byte	0x04, 0x1e
        /*0166*/ 	.short	(.L_402 - .L_401)
.L_401:
        /*0168*/ 	.word	0x00000000
.L_402:


//--------------------- .nv.info._ZN5flash44flash_bwd_dq_dk_dv_loop_seqk_parallel_kernelI23Flash_bwd_kernel_traitsILi64ELi128ELi128ELi8ELi4ELi4ELi4ELb0ELb0EN7cutlass6half_tE19Flash_kernel_traitsILi64ELi128ELi128ELi8ES3_EELb0ELb0ELb0ELb0ELb1ELb1ELb0EEEvNS_16Flash_bwd_paramsE --------------------------
	.section	.nv.info._ZN5flash44flash_bwd_dq_dk_dv_loop_seqk_parallel_kernelI23Flash_bwd_kernel_traitsILi64ELi128ELi128ELi8ELi4ELi4ELi4ELb0ELb0EN7cutlass6half_tE19Flash_kernel_traitsILi64ELi128ELi128ELi8ES3_EELb0ELb0ELb0ELb0ELb1ELb1ELb0EEEvNS_16Flash_bwd_paramsE,"",@"SHT_CUDA_INFO"
	.sectionflags	@""
	.align	4


	//----- nvinfo : EIATTR_CUDA_API_VERSION
	.align		4
        /*0000*/ 	.byte	0x04, 0x37
        /*0002*/ 	.short	(.L_404 - .L_403)
.L_403:
        /*0004*/ 	.word	0x00000082


	//----- nvinfo : EIATTR_SW2861232_WAR
	.align		4
.L_404:
        /*0008*/ 	.byte	0x01, 0x35
	.zero		2


	//----- nvinfo : EIATTR_PARAM_CBANK
	.align		4
        /*000c*/ 	.byte	0x04, 0x0a
        /*000e*/ 	.short	(.L_406 - .L_405)
	.align		4
.L_405:
        /*0010*/ 	.word	index@(.nv.constant0._ZN5flash44flash_bwd_dq_dk_dv_loop_seqk_parallel_kernelI23Flash_bwd_kernel_traitsILi64ELi128ELi128ELi8ELi4ELi4ELi4ELb0ELb0EN7cutlass6half_tE19Flash_kernel_traitsILi64ELi128ELi128ELi8ES3_EELb0ELb0ELb0ELb0ELb1ELb1ELb0EEEvNS_16Flash_bwd_paramsE)
        /*0014*/ 	.short	0x0160
        /*0016*/ 	.short	0x0280


	//----- nvinfo : EIATTR_CBANK_PARAM_SIZE
	.align		4
.L_406:
        /*0018*/ 	.byte	0x03, 0x19
        /*001a*/ 	.short	0x0280


	//----- nvinfo : EIATTR_KPARAM_INFO
	.align		4
        /*001c*/ 	.byte	0x04, 0x17
        /*001e*/ 	.short	(.L_408 - .L_407)
.L_407:
        /*0020*/ 	.word	0x00000000
        /*0024*/ 	.short	0x0000
        /*0026*/ 	.short	0x0000
        /*0028*/ 	.byte	0x00, 0xf0, 0x01, 0x0a


	//----- nvinfo : EIATTR_MAXREG_COUNT
	.align		4
.L_408:
        /*002c*/ 	.byte	0x03, 0x1b
        /*002e*/ 	.short	0x00ff


	//----- nvinfo : EIATTR_NUM_BARRIERS
	.align		4
        /*0030*/ 	.byte	0x02, 0x4c
        /*0032*/ 	.byte	0x01
	.zero		1


	//----- nvinfo : EIATTR_ANNOTATIONS
	.align		4
        /*0034*/ 	.byte	0x04, 0x55
        /*0036*/ 	.short	(.L_410 - .L_409)


	//   ....[0]....
.L_409:
        /* <DEDUP_REMOVED lines=24> */
        /*01ac*/ 	.byte	0xf0, 0x6a, 0x00, 0x00, 0x01, 0x00, 0x00, 0x00, 0x00, 0x6b, 0x00, 0x00


	//----- nvinfo : EIATTR_MERCURY_ISA_VERSION
	.align		4
.L_410:
        /*01b8*/ 	.byte	0x03, 0x5f
        /*01ba*/ 	.short	0x0000


	//----- nvinfo : EIATTR_EXIT_INSTR_OFFSETS
	.align		4
        /*01bc*/ 	.byte	0x04, 0x1c
        /*01be*/ 	.short	(.L_412 - .L_411)


	//   ....[0]....
.L_411:
        /*01c0*/ 	.word	0x000000a0


	//   ....[1]....
        /*01c4*/ 	.word	0x00007780


	//----- nvinfo : EIATTR_CTAIDZ_USED
	.align		4
.L_412:
        /*01c8*/ 	.byte	0x01, 0x04
	.zero		2


//--------------------- .nv.info._ZN5flash44flash_bwd_dq_dk_dv_loop_seqk_parallel_kernelI23Flash_bwd_kernel_traitsILi64ELi128ELi128ELi8ELi4ELi4ELi4ELb0ELb0EN7cutlass6half_tE19Flash_kernel_traitsILi64ELi128ELi128ELi8ES3_EELb0ELb0ELb0ELb1ELb0ELb0ELb0EEEvNS_16Flash_bwd_paramsE --------------------------
	.section	.nv.info._ZN5flash44flash_bwd_dq_dk_dv_loop_seqk_parallel_kernelI23Flash_bwd_kernel_traitsILi64ELi128ELi128ELi8ELi4ELi4ELi4ELb0ELb0EN7cutlass6half_tE19Flash_kernel_traitsILi64ELi128ELi128ELi8ES3_EELb0ELb0ELb0ELb1ELb0ELb0ELb0EEEvNS_16Flash_bwd_paramsE,"",@"SHT_CUDA_INFO"
	.sectionflags	@""
	.align	4


	//----- nvinfo : EIATTR_CUDA_API_VERSION
	.align		4
        /*0000*/ 	.byte	0x04, 0x37
        /*0002*/ 	.short	(.L_414 - .L_413)
.L_413:
        /*0004*/ 	.word	0x00000082


	//----- nvinfo : EIATTR_SW2861232_WAR
	.align		4
.L_414:
        /*0008*/ 	.byte	0x01, 0x35
	.zero		2


	//----- nvinfo : EIATTR_PARAM_CBANK
	.align		4
        /*000c*/ 	.byte	0x04, 0x0a
        /*000e*/ 	.short	(.L_416 - .L_415)
	.align		4
.L_415:
        /*0010*/ 	.word	index@(.nv.constant0._ZN5flash44flash_bwd_dq_dk_dv_loop_seqk_parallel_kernelI23Flash_bwd_kernel_traitsILi64ELi128ELi128ELi8ELi4ELi4ELi4ELb0ELb0EN7cutlass6half_tE19Flash_kernel_traitsILi64ELi128ELi128ELi8ES3_EELb0ELb0ELb0ELb1ELb0ELb0ELb0EEEvNS_16Flash_bwd_paramsE)
        /*0014*/ 	.short	0x0160
        /*0016*/ 	.short	0x0280


	//----- nvinfo : EIATTR_CBANK_PARAM_SIZE
	.align		4
.L_416:
        /*0018*/ 	.byte	0x03, 0x19
        /*001a*/ 	.short	0x0280


	//----- nvinfo : EIATTR_KPARAM_INFO
	.align		4
        /*001c*/ 	.byte	0x04, 0x17
        /*001e*/ 	.short	(.L_418 - .L_417)
.L_417:
        /*0020*/ 	.word	0x00000000
        /*0024*/ 	.short	0x0000
        /*0026*/ 	.short	0x0000
        /*0028*/ 	.byte	0x00, 0xf0, 0x01, 0x0a


	//----- nvinfo : EIATTR_MAXREG_COUNT
	.align		4
.L_418:
        /*002c*/ 	.byte	0x03, 0x1b
        /*002e*/ 	.short	0x00ff


	//----- nvinfo : EIATTR_NUM_BARRIERS
	.align		4
        /*0030*/ 	.byte	0x02, 0x4c
        /*0032*/ 	.byte	0x01
	.zero		1


	//----- nvinfo : EIATTR_ANNOTATIONS
	.align		4
        /*0034*/ 	.byte	0x04, 0x55
        /*0036*/ 	.short	(.L_420 - .L_419)


	//   ....[0]....
.L_419:
        /* <DEDUP_REMOVED lines=44> */


	//----- nvinfo : EIATTR_MERCURY_ISA_VERSION
	.align		4
.L_420:
        /*02e8*/ 	.byte	0x03, 0x5f
        /*02ea*/ 	.short	0x0000


	//----- nvinfo : EIATTR_EXIT_INSTR_OFFSETS
	.align		4
        /*02ec*/ 	.byte	0x04, 0x1c
        /*02ee*/ 	.short	(.L_422 - .L_421)


	//   ....[0]....
.L_421:
        /*02f0*/ 	.word	0x000000a0


	//   ....[1]....
        /*02f4*/ 	.word	0x0000c270


	//----- nvinfo : EIATTR_CTAIDZ_USED
	.align		4
.L_422:
        /*02f8*/ 	.byte	0x01, 0x04
	.zero		2


	//----- nvinfo : EIATTR_CRS_STACK_SIZE
	.align		4
        /*02fc*/ 	.byte	0x04, 0x1e
        /*02fe*/ 	.short	(.L_424 - .L_423)
.L_423:
        /*0300*/ 	.word	0x00000000
.L_424:


//--------------------- .nv.info._ZN5flash44flash_bwd_dq_dk_dv_loop_seqk_parallel_kernelI23Flash_bwd_kernel_traitsILi64ELi128ELi128ELi8ELi4ELi4ELi4ELb0ELb0EN7cutlass6half_tE19Flash_kernel_traitsILi64ELi128ELi128ELi8ES3_EELb0ELb0ELb1ELb0ELb0ELb1ELb0EEEvNS_16Flash_bwd_paramsE --------------------------
	.section	.nv.info._ZN5flash44flash_bwd_dq_dk_dv_loop_seqk_parallel_kernelI23Flash_bwd_kernel_traitsILi64ELi128ELi128ELi8ELi4ELi4ELi4ELb0ELb0EN7cutlass6half_tE19Flash_kernel_traitsILi64ELi128ELi128ELi8ES3_EELb0ELb0ELb1ELb0ELb0ELb1ELb0EEEvNS_16Flash_bwd_paramsE,"",@"SHT_CUDA_INFO"
	.sectionflags	@""
	.align	4


	//----- nvinfo : EIATTR_CUDA_API_VERSION
	.align		4
        /*0000*/ 	.byte	0x04, 0x37
        /*0002*/ 	.short	(.L_426 - .L_425)
.L_425:
        /*0004*/ 	.word	0x00000082


	//----- nvinfo : EIATTR_SW2861232_WAR
	.align		4
.L_426:
        /*0008*/ 	.byte	0x01, 0x35
	.zero		2


	//----- nvinfo : EIATTR_PARAM_CBANK
	.align		4
        /*000c*/ 	.byte	0x04, 0x0a
        /*000e*/ 	.short	(.L_428 - .L_427)
	.align		4
.L_427:
        /*0010*/ 	.word	index@(.nv.constant0._ZN5flash44flash_bwd_dq_dk_dv_loop_seqk_parallel_kernelI23Flash_bwd_kernel_traitsILi64ELi128ELi128ELi8ELi4ELi4ELi4ELb0ELb0EN7cutlass6half_tE19Flash_kernel_traitsILi64ELi128ELi128ELi8ES3_EELb0ELb0ELb1ELb0ELb0ELb1ELb0EEEvNS_16Flash_bwd_paramsE)
        /*0014*/ 	.short	0x0160
        /*0016*/ 	.short	0x0280


	//----- nvinfo : EIATTR_CBANK_PARAM_SIZE
	.align		4
.L_428:
        /*0018*/ 	.byte	0x03, 0x19
        /*001a*/ 	.short	0x0280


	//----- nvinfo : EIATTR_KPARAM_INFO
	.align		4
        /*001c*/ 	.byte	0x04, 0x17
        /*001e*/ 	.short	(.L_430 - .L_429)
.L_429:
        /*0020*/ 	.word	0x00000000
        /*0024*/ 	.short	0x0000
        /*0026*/ 	.short	0x0000
        /*0028*/ 	.byte	0x00, 0xf0, 0x01, 0x0a


	//----- nvinfo : EIATTR_MAXREG_COUNT
	.align		4
.L_430:
        /*002c*/ 	.byte	0x03, 0x1b
        /*002e*/ 	.short	0x00ff


	//----- nvinfo : EIATTR_NUM_BARRIERS
	.align		4
        /*0030*/ 	.byte	0x02, 0x4c
        /*0032*/ 	.byte	0x01
	.zero		1


	//----- nvinfo : EIATTR_ANNOTATIONS
	.align		4
        /*0034*/ 	.byte	0x04, 0x55
        /*0036*/ 	.short	(.L_432 - .L_431)


	//   ....[0]....
.L_431:
        /* <DEDUP_REMOVED lines=26> */


	//----- nvinfo : EIATTR_MERCURY_ISA_VERSION
	.align		4
.L_432:
        /*01c0*/ 	.byte	0x03, 0x5f
        /*01c2*/ 	.short	0x0000


	//----- nvinfo : EIATTR_EXIT_INSTR_OFFSETS
	.align		4
        /*01c4*/ 	.byte	0x04, 0x1c
        /*01c6*/ 	.short	(.L_434 - .L_433)


	//   ....[0]....
.L_433:
        /*01c8*/ 	.word	0x000000a0


	//   ....[1]....
        /*01cc*/ 	.word	0x0000ab40


	//----- nvinfo : EIATTR_CTAIDZ_USED
	.align		4
.L_434:
        /*01d0*/ 	.byte	0x01, 0x04
	.zero		2


	//----- nvinfo : EIATTR_CRS_STACK_SIZE
	.align		4
        /*01d4*/ 	.byte	0x04, 0x1e
        /*01d6*/ 	.short	(.L_436 - .L_435)
.L_435:
        /*01d8*/ 	.word	0x00000000
.L_436:


//--------------------- .nv.info._ZN5flash44flash_bwd_dq_dk_dv_loop_seqk_parallel_kernelI23Flash_bwd_kernel_traitsILi64ELi128ELi128ELi8ELi4ELi4ELi4ELb0ELb0EN7cutlass6half_tE19Flash_kernel_traitsILi64ELi128ELi128ELi8ES3_EELb0ELb0ELb1ELb1ELb0ELb0ELb0EEEvNS_16Flash_bwd_paramsE --------------------------
	.section	.nv.info._ZN5flash44flash_bwd_dq_dk_dv_loop_seqk_parallel_kernelI23Flash_bwd_kernel_traitsILi64ELi128ELi128ELi8ELi4ELi4ELi4ELb0ELb0EN7cutlass6half_tE19Flash_kernel_traitsILi64ELi128ELi128ELi8ES3_EELb0ELb0ELb1ELb1ELb0ELb0ELb0EEEvNS_16Flash_bwd_paramsE,"",@"SHT_CUDA_INFO"
	.sectionflags	@""
	.align	4


	//----- nvinfo : EIATTR_CUDA_API_VERSION
	.align		4
        /*0000*/ 	.byte	0x04, 0x37
        /*0002*/ 	.short	(.L_438 - .L_437)
.L_437:
        /*0004*/ 	.word	0x00000082


	//----- nvinfo : EIATTR_SW2861232_WAR
	.align		4
.L_438:
        /*0008*/ 	.byte	0x01, 0x35
	.zero		2


	//----- nvinfo : EIATTR_PARAM_CBANK
	.align		4
        /*000c*/ 	.byte	0x04, 0x0a
        /*000e*/ 	.short	(.L_440 - .L_439)
	.align		4
.L_439:
        /*0010*/ 	.word	index@(.nv.constant0._ZN5flash44flash_bwd_dq_dk_dv_loop_seqk_parallel_kernelI23Flash_bwd_kernel_traitsILi64ELi128ELi128ELi8ELi4ELi4ELi4ELb0ELb0EN7cutlass6half_tE19Flash_kernel_traitsILi64ELi128ELi128ELi8ES3_EELb0ELb0ELb1ELb1ELb0ELb0ELb0EEEvNS_16Flash_bwd_paramsE)
        /*0014*/ 	.short	0x0160
        /*0016*/ 	.short	0x0280


	//----- nvinfo : EIATTR_CBANK_PARAM_SIZE
	.align		4
.L_440:
        /*0018*/ 	.byte	0x03, 0x19
        /*001a*/ 	.short	0x0280


	//----- nvinfo : EIATTR_KPARAM_INFO
	.align		4
        /*001c*/ 	.byte	0x04, 0x17
        /*001e*/ 	.short	(.L_442 - .L_441)
.L_441:
        /*0020*/ 	.word	0x00000000
        /*0024*/ 	.short	0x0000
        /*0026*/ 	.short	0x0000
        /*0028*/ 	.byte	0x00, 0xf0, 0x01, 0x0a


	//----- nvinfo : EIATTR_MAXREG_COUNT
	.align		4
.L_442:
        /*002c*/ 	.byte	0x03, 0x1b
        /*002e*/ 	.short	0x00ff


	//----- nvinfo : EIATTR_NUM_BARRIERS
	.align		4
        /*0030*/ 	.byte	0x02, 0x4c
        /*0032*/ 	.byte	0x01
	.zero		1


	//----- nvinfo : EIATTR_ANNOTATIONS
	.align		4
        /*0034*/ 	.byte	0x04, 0x55
        /*0036*/ 	.short	(.L_444 - .L_443)


	//   ....[0]....
.L_443:
        /* <DEDUP_REMOVED lines=20> */


	//----- nvinfo : EIATTR_MERCURY_ISA_VERSION
	.align		4
.L_444:
        /*0160*/ 	.byte	0x03, 0x5f
        /*0162*/ 	.short	0x0000


	//----- nvinfo : EIATTR_EXIT_INSTR_OFFSETS
	.align		4
        /*0164*/ 	.byte	0x04, 0x1c
        /*0166*/ 	.short	(.L_446 - .L_445)


	//   ....[0]....
.L_445:
        /*0168*/ 	.word	0x000000a0


	//   ....[1]....
        /*016c*/ 	.word	0x0000c300


	//----- nvinfo : EIATTR_CTAIDZ_USED
	.align		4
.L_446:
        /*0170*/ 	.byte	0x01, 0x04
	.zero		2


	//----- nvinfo : EIATTR_CRS_STACK_SIZE
	.align		4
        /*0174*/ 	.byte	0x04, 0x1e
        /*0176*/ 	.short	(.L_448 - .L_447)
.L_447:
        /*0178*/ 	.word	0x00000000
.L_448:


//--------------------- .nv.info._ZN5flash27flash_bwd_convert_dq_kernelI23Flash_bwd_kernel_traitsILi64ELi64ELi128ELi8ELi2ELi4ELi4ELb1ELb0EN7cutlass6half_tE19Flash_kernel_traitsILi64ELi64ELi128ELi8ES3_EEEEvNS_16Flash_bwd_paramsEi --------------------------
	.section	.nv.info._ZN5flash27flash_bwd_convert_dq_kernelI23Flash_bwd_kernel_traitsILi64ELi64ELi128ELi8ELi2ELi4ELi4ELb1ELb0EN7cutlass6half_tE19Flash_kernel_traitsILi64ELi64ELi128ELi8ES3_EEEEvNS_16Flash_bwd_paramsEi,"",@"SHT_CUDA_INFO"
	.sectionflags	@""
	.align	4


	//----- nvinfo : EIATTR_CUDA_API_VERSION
	.align		4
        /*0000*/ 	.byte	0x04, 0x37
        /*0002*/ 	.short	(.L_450 - .L_449)
.L_449:
        /*0004*/ 	.word	0x00000082


	//----- nvinfo : EIATTR_SW2861232_WAR
	.align		4
.L_450:
        /*0008*/ 	.byte	0x01, 0x35
	.zero		2


	//----- nvinfo : EIATTR_PARAM_CBANK
	.align		4
        /*000c*/ 	.byte	0x04, 0x0a
        /*000e*/ 	.short	(.L_452 - .L_451)
	.align		4
.L_451:
        /*0010*/ 	.word	index@(.nv.constant0._ZN5flash27flash_bwd_convert_dq_kernelI23Flash_bwd_kernel_traitsILi64ELi64ELi128ELi8ELi2ELi4ELi4ELb1ELb0EN7cutlass6half_tE19Flash_kernel_traitsILi64ELi64ELi128ELi8ES3_EEEEvNS_16Flash_bwd_paramsEi)
        /*0014*/ 	.short	0x0160
        /*0016*/ 	.short	0x0284


	//----- nvinfo : EIATTR_CBANK_PARAM_SIZE
	.align		4
.L_452:
        /*0018*/ 	.byte	0x03, 0x19
        /*001a*/ 	.short	0x0284


	//----- nvinfo : EIATTR_KPARAM_INFO
	.align		4
        /*001c*/ 	.byte	0x04, 0x17
        /*001e*/ 	.short	(.L_454 - .L_453)
.L_453:
        /*0020*/ 	.word	0x00000000
        /*0024*/ 	.short	0x0001
        /*0026*/ 	.short	0x0280
        /*0028*/ 	.byte	0x00, 0xf0, 0x11, 0x00


	//----- nvinfo : EIATTR_KPARAM_INFO
	.align		4
.L_454:
        /*002c*/ 	.byte	0x04, 0x17
        /*002e*/ 	.short	(.L_456 - .L_455)
.L_455:
        /*0030*/ 	.word	0x00000000
        /*0034*/ 	.short	0x0000
        /*0036*/ 	.short	0x0000
        /*0038*/ 	.byte	0x00, 0xf0, 0x01, 0x0a


	//----- nvinfo : EIATTR_MAXREG_COUNT
	.align		4
.L_456:
        /*003c*/ 	.byte	0x03, 0x1b
        /*003e*/ 	.short	0x00ff


	//----- nvinfo : EIATTR_NUM_BARRIERS
	.align		4
        /*0040*/ 	.byte	0x02, 0x4c
        /*0042*/ 	.byte	0x01
	.zero		1


	//----- nvinfo : EIATTR_MERCURY_ISA_VERSION
	.align		4
        /*0044*/ 	.byte	0x03, 0x5f
        /*0046*/ 	.short	0x0000


	//----- nvinfo : EIATTR_EXIT_INSTR_OFFSETS
	.align		4
        /*0048*/ 	.byte	0x04, 0x1c
        /*004a*/ 	.short	(.L_458 - .L_457)


	//   ....[0]....
.L_457:
        /*004c*/ 	.word	0x00000170


	//   ....[1]....
        /*0050*/ 	.word	0x00001b70


	//   ....[2]....
        /*0054*/ 	.word	0x00001c30


	//----- nvinfo : EIATTR_CTAIDZ_USED
	.align		4
.L_458:
        /*0058*/ 	.byte	0x01, 0x04
	.zero		2


	//----- nvinfo : EIATTR_CRS_STACK_SIZE
	.align		4
        /*005c*/ 	.byte	0x04, 0x1e
        /*005e*/ 	.short	(.L_460 - .L_459)
.L_459:
        /*0060*/ 	.word	0x00000000
.L_460:


//--------------------- .nv.info._ZN5flash44flash_bwd_dq_dk_dv_loop_seqk_parallel_kernelI23Flash_bwd_kernel_traitsILi64ELi64ELi128ELi8ELi2ELi4ELi4ELb1ELb0EN7cutlass6half_tE19Flash_kernel_traitsILi64ELi64ELi128ELi8ES3_EELb1ELb0ELb0ELb0ELb0ELb1ELb0EEEvNS_16Flash_bwd_paramsE --------------------------
	.section	.nv.info._ZN5flash44flash_bwd_dq_dk_dv_loop_seqk_parallel_kernelI23Flash_bwd_kernel_traitsILi64ELi64ELi128ELi8ELi2ELi4ELi4ELb1ELb0EN7cutlass6half_tE19Flash_kernel_traitsILi64ELi64ELi128ELi8ES3_EELb1ELb0ELb0ELb0ELb0ELb1ELb0EEEvNS_16Flash_bwd_paramsE,"",@"SHT_CUDA_INFO"
	.sectionflags	@""
	.align	4


	//----- nvinfo : EIATTR_CUDA_API_VERSION
	.align		4
        /*0000*/ 	.byte	0x04, 0x37
        /*0002*/ 	.short	(.L_462 - .L_461)
.L_461:
        /*0004*/ 	.word	0x00000082


	//----- nvinfo : EIATTR_SW2861232_WAR
	.align		4
.L_462:
        /*0008*/ 	.byte	0x01, 0x35
	.zero		2


	//----- nvinfo : EIATTR_PARAM_CBANK
	.align		4
        /*000c*/ 	.byte	0x04, 0x0a
        /*000e*/ 	.short	(.L_464 - .L_463)
	.align		4
.L_463:
        /*0010*/ 	.word	index@(.nv.constant0._ZN5flash44flash_bwd_dq_dk_dv_loop_seqk_parallel_kernelI23Flash_bwd_kernel_traitsILi64ELi64ELi128ELi8ELi2ELi4ELi4ELb1ELb0EN7cutlass6half_tE19Flash_kernel_traitsILi64ELi64ELi128ELi8ES3_EELb1ELb0ELb0ELb0ELb0ELb1ELb0EEEvNS_16Flash_bwd_paramsE)
        /*0014*/ 	.short	0x0160
        /*0016*/ 	.short	0x0280


	//----- nvinfo : EIATTR_CBANK_PARAM_SIZE
	.align		4
.L_464:
        /*0018*/ 	.byte	0x03, 0x19
        /*001a*/ 	.short	0x0280


	//----- nvinfo : EIATTR_KPARAM_INFO
	.align		4
        /*001c*/ 	.byte	0x04, 0x17
        /*001e*/ 	.short	(.L_466 - .L_465)
.L_465:
        /*0020*/ 	.word	0x00000000
        /*0024*/ 	.short	0x0000
        /*0026*/ 	.short	0x0000
        /*0028*/ 	.byte	0x00, 0xf0, 0x01, 0x0a


	//----- nvinfo : EIATTR_MAXREG_COUNT
	.align		4
.L_466:
        /*002c*/ 	.byte	0x03, 0x1b
        /*002e*/ 	.short	0x00ff


	//----- nvinfo : EIATTR_NUM_BARRIERS
	.align		4
        /*0030*/ 	.byte	0x02, 0x4c
        /*0032*/ 	.byte	0x01
	.zero		1


	//----- nvinfo : EIATTR_MERCURY_ISA_VERSION
	.align		4
        /*0034*/ 	.byte	0x03, 0x5f
        /*0036*/ 	.short	0x0000


	//----- nvinfo : EIATTR_EXIT_INSTR_OFFSETS
	.align		4
        /*0038*/ 	.byte	0x04, 0x1c
        /*003a*/ 	.short	(.L_468 - .L_467)


	//   ....[0]....
.L_467:
        /*003c*/ 	.word	0x00000080


	//   ....[1]....
        /*0040*/ 	.word	0x00007f00


	//----- nvinfo : EIATTR_CTAIDZ_USED
	.align		4
.L_468:
        /*0044*/ 	.byte	0x01, 0x04
	.zero		2


	//----- nvinfo : EIATTR_CRS_STACK_SIZE
	.align		4
        /*0048*/ 	.byte	0x04, 0x1e
        /*004a*/ 	.short	(.L_470 - .L_469)
.L_469:
        /*004c*/ 	.word	0x00000000
.L_470:


//--------------------- .nv.info._ZN5flash44flash_bwd_dq_dk_dv_loop_seqk_parallel_kernelI23Flash_bwd_kernel_traitsILi64ELi64ELi128ELi8ELi2ELi4ELi4ELb1ELb0EN7cutlass6half_tE19Flash_kernel_traitsILi64ELi64ELi128ELi8ES3_EELb0ELb0ELb0ELb0ELb0ELb1ELb1EEEvNS_16Flash_bwd_paramsE --------------------------
	.section	.nv.info._ZN5flash44flash_bwd_dq_dk_dv_loop_seqk_parallel_kernelI23Flash_bwd_kernel_traitsILi64ELi64ELi128ELi8ELi2ELi4ELi4ELb1ELb0EN7cutlass6half_tE19Flash_kernel_traitsILi64ELi64ELi128ELi8ES3_EELb0ELb0ELb0ELb0ELb0ELb1ELb1EEEvNS_16Flash_bwd_paramsE,"",@"SHT_CUDA_INFO"
	.sectionflags	@""
	.align	4


	//----- nvinfo : EIATTR_CUDA_API_VERSION
	.align		4
        /*0000*/ 	.byte	0x04, 0x37
        /*0002*/ 	.short	(.L_472 - .L_471)
.L_471:
        /*0004*/ 	.word	0x00000082


	//----- nvinfo : EIATTR_SW2861232_WAR
	.align		4
.L_472:
        /*0008*/ 	.byte	0x01, 0x35
	.zero		2


	//----- nvinfo : EIATTR_PARAM_CBANK
	.align		4
        /*000c*/ 	.byte	0x04, 0x0a
        /*000e*/ 	.short	(.L_474 - .L_473)
	.align		4
.L_473:
        /*0010*/ 	.word	index@(.nv.constant0._ZN5flash44flash_bwd_dq_dk_dv_loop_seqk_parallel_kernelI23Flash_bwd_kernel_traitsILi64ELi64ELi128ELi8ELi2ELi4ELi4ELb1ELb0EN7cutlass6half_tE19Flash_kernel_traitsILi64ELi64ELi128ELi8ES3_EELb0ELb0ELb0ELb0ELb0ELb1ELb1EEEvNS_16Flash_bwd_paramsE)
        /*0014*/ 	.short	0x0160
        /*0016*/ 	.short	0x0280


	//----- nvinfo : EIATTR_CBANK_PARAM_SIZE
	.align		4
.L_474:
        /*0018*/ 	.byte	0x03, 0x19
        /*001a*/ 	.short	0x0280


	//----- nvinfo : EIATTR_KPARAM_INFO
	.align		4
        /*001c*/ 	.byte	0x04, 0x17
        /*001e*/ 	.short	(.L_476 - .L_475)
.L_475:
        /*0020*/ 	.word	0x00000000
        /*0024*/ 	.short	0x0000
        /*0026*/ 	.short	0x0000
        /*0028*/ 	.byte	0x00, 0xf0, 0x01, 0x0a


	//----- nvinfo : EIATTR_MAXREG_COUNT
	.align		4
.L_476:
        /*002c*/ 	.byte	0x03, 0x1b
        /*002e*/ 	.short	0x00ff


	//----- nvinfo : EIATTR_NUM_BARRIERS
	.align		4
        /*0030*/ 	.byte	0x02, 0x4c
        /*0032*/ 	.byte	0x01
	.zero		1


	//----- nvinfo : EIATTR_ANNOTATIONS
	.align		4
        /*0034*/ 	.byte	0x04, 0x55
        /*0036*/ 	.short	(.L_478 - .L_477)


	//   ....[0]....
.L_477:
        /*0038*/ 	.word	0x00000001
        /*003c*/ 	.byte	0x80, 0x01, 0x00, 0x00, 0x01, 0x00, 0x00, 0x00, 0x30, 0x04, 0x00, 0x00, 0x01, 0x00, 0x00, 0x00
        /*004c*/ 	.byte	0x90, 0x08, 0x00, 0x00, 0x01, 0x00, 0x00, 0x00, 0x50, 0x09, 0x00, 0x00, 0x01, 0x00, 0x00, 0x00
        /*005c*/ 	.byte	0x60, 0x09, 0x00, 0x00, 0x01, 0x00, 0x00, 0x00, 0x70, 0x09, 0x00, 0x00, 0x01, 0x00, 0x00, 0x00
        /*006c*/ 	.byte	0xa0, 0x15, 0x00, 0x00, 0x01, 0x00, 0x00, 0x00, 0xc0, 0x15, 0x00, 0x00, 0x01, 0x00, 0x00, 0x00
        /*007c*/ 	.byte	0xd0, 0x15, 0x00, 0x00, 0x01, 0x00, 0x00, 0x00, 0x20, 0x1a, 0x00, 0x00, 0x01, 0x00, 0x00, 0x00
        /*008c*/ 	.byte	0xa0, 0x1a, 0x00, 0x00, 0x01, 0x00, 0x00, 0x00, 0xd0, 0x1a, 0x00, 0x00


	//----- nvinfo : EIATTR_MERCURY_ISA_VERSION
	.align		4
.L_478:
        /*0098*/ 	.byte	0x03, 0x5f
        /*009a*/ 	.short	0x0000


	//----- nvinfo : EIATTR_EXIT_INSTR_OFFSETS
	.align		4
        /*009c*/ 	.byte	0x04, 0x1c
        /*009e*/ 	.short	(.L_480 - .L_479)


	//   ....[0]....
.L_479:
        /*00a0*/ 	.word	0x000000a0


	//   ....[1]....
        /*00a4*/ 	.word	0x00008780


	//----- nvinfo : EIATTR_CTAIDZ_USED
	.align		4
.L_480:
        /*00a8*/ 	.byte	0x01, 0x04
	.zero		2


	//----- nvinfo : EIATTR_CRS_STACK_SIZE
	.align		4
        /*00ac*/ 	.byte	0x04, 0x1e
        /*00ae*/ 	.short	(.L_482 - .L_481)
.L_481:
        /*00b0*/ 	.word	0x00000000
.L_482:


//--------------------- .nv.info._ZN5flash44flash_bwd_dq_dk_dv_loop_seqk_parallel_kernelI23Flash_bwd_kernel_traitsILi64ELi64ELi128ELi8ELi2ELi4ELi4ELb1ELb0EN7cutlass6half_tE19Flash_kernel_traitsILi64ELi64ELi128ELi8ES3_EELb1ELb0ELb0ELb0ELb0ELb0ELb0EEEvNS_16Flash_bwd_paramsE --------------------------
	.section	.nv.info._ZN5flash44flash_bwd_dq_dk_dv_loop_seqk_parallel_kernelI23Flash_bwd_kernel_traitsILi64ELi64ELi128ELi8ELi2ELi4ELi4ELb1ELb0EN7cutlass6half_tE19Flash_kernel_traitsILi64ELi64ELi128ELi8ES3_EELb1ELb0ELb0ELb0ELb0ELb0ELb0EEEvNS_16Flash_bwd_paramsE,"",@"SHT_CUDA_INFO"
	.sectionflags	@""
	.align	4


	//----- nvinfo : EIATTR_CUDA_API_VERSION
	.align		4
        /*0000*/ 	.byte	0x04, 0x37
        /*0002*/ 	.short	(.L_484 - .L_483)
.L_483:
        /*0004*/ 	.word	0x00000082


	//----- nvinfo : EIATTR_SW2861232_WAR
	.align		4
.L_484:
        /*0008*/ 	.byte	0x01, 0x35
	.zero		2


	//----- nvinfo : EIATTR_PARAM_CBANK
	.align		4
        /*000c*/ 	.byte	0x04, 0x0a
        /*000e*/ 	.short	(.L_486 - .L_485)
	.align		4
.L_485:
        /*0010*/ 	.word	index@(.nv.constant0._ZN5flash44flash_bwd_dq_dk_dv_loop_seqk_parallel_kernelI23Flash_bwd_kernel_traitsILi64ELi64ELi128ELi8ELi2ELi4ELi4ELb1ELb0EN7cutlass6half_tE19Flash_kernel_traitsILi64ELi64ELi128ELi8ES3_EELb1ELb0ELb0ELb0ELb0ELb0ELb0EEEvNS_16Flash_bwd_paramsE)
        /*0014*/ 	.short	0x0160
        /*0016*/ 	.short	0x0280


	//----- nvinfo : EIATTR_CBANK_PARAM_SIZE
	.align		4
.L_486:
        /*0018*/ 	.byte	0x03, 0x19
        /*001a*/ 	.short	0x0280


	//----- nvinfo : EIATTR_KPARAM_INFO
	.align		4
        /*001c*/ 	.byte	0x04, 0x17
        /*001e*/ 	.short	(.L_488 - .L_487)
.L_487:
        /*0020*/ 	.word	0x00000000
        /*0024*/ 	.short	0x0000
        /*0026*/ 	.short	0x0000
        /*0028*/ 	.byte	0x00, 0xf0, 0x01, 0x0a


	//----- nvinfo : EIATTR_MAXREG_COUNT
	.align		4
.L_488:
        /*002c*/ 	.byte	0x03, 0x1b
        /*002e*/ 	.short	0x00ff


	//----- nvinfo : EIATTR_NUM_BARRIERS
	.align		4
        /*0030*/ 	.byte	0x02, 0x4c
        /*0032*/ 	.byte	0x01
	.zero		1


	//----- nvinfo : EIATTR_MERCURY_ISA_VERSION
	.align		4
        /*0034*/ 	.byte	0x03, 0x5f
        /*0036*/ 	.short	0x0000


	//----- nvinfo : EIATTR_EXIT_INSTR_OFFSETS
	.align		4
        /*0038*/ 	.byte	0x04, 0x1c
        /*003a*/ 	.short	(.L_490 - .L_489)


	//   ....[0]....
.L_489:
        /*003c*/ 	.word	0x00000080


	//   ....[1]....
        /*0040*/ 	.word	0x000085c0


	//----- nvinfo : EIATTR_CTAIDZ_USED
	.align		4
.L_490:
        /*0044*/ 	.byte	0x01, 0x04
	.zero		2


	//----- nvinfo : EIATTR_CRS_STACK_SIZE
	.align		4
        /*0048*/ 	.byte	0x04, 0x1e
        /*004a*/ 	.short	(.L_492 - .L_491)
.L_491:
        /*004c*/ 	.word	0x00000000
.L_492:


//--------------------- .nv.info._ZN5flash44flash_bwd_dq_dk_dv_loop_seqk_parallel_kernelI23Flash_bwd_kernel_traitsILi64ELi64ELi128ELi8ELi2ELi4ELi4ELb1ELb0EN7cutlass6half_tE19Flash_kernel_traitsILi64ELi64ELi128ELi8ES3_EELb0ELb0ELb0ELb0ELb0ELb0ELb1EEEvNS_16Flash_bwd_paramsE --------------------------
	.section	.nv.info._ZN5flash44flash_bwd_dq_dk_dv_loop_seqk_parallel_kernelI23Flash_bwd_kernel_traitsILi64ELi64ELi128ELi8ELi2ELi4ELi4ELb1ELb0EN7cutlass6half_tE19Flash_kernel_traitsILi64ELi64ELi128ELi8ES3_EELb0ELb0ELb0ELb0ELb0ELb0ELb1EEEvNS_16Flash_bwd_paramsE,"",@"SHT_CUDA_INFO"
	.sectionflags	@""
	.align	4


	//----- nvinfo : EIATTR_CUDA_API_VERSION
	.align		4
        /*0000*/ 	.byte	0x04, 0x37
        /*0002*/ 	.short	(.L_494 - .L_493)
.L_493:
        /*0004*/ 	.word	0x00000082


	//----- nvinfo : EIATTR_SW2861232_WAR
	.align		4
.L_494:
        /*0008*/ 	.byte	0x01, 0x35
	.zero		2


	//----- nvinfo : EIATTR_PARAM_CBANK
	.align		4
        /*000c*/ 	.byte	0x04, 0x0a
        /*000e*/ 	.short	(.L_496 - .L_495)
	.align		4
.L_495:
        /*0010*/ 	.word	index@(.nv.constant0._ZN5flash44flash_bwd_dq_dk_dv_loop_seqk_parallel_kernelI23Flash_bwd_kernel_traitsILi64ELi64ELi128ELi8ELi2ELi4ELi4ELb1ELb0EN7cutlass6half_tE19Flash_kernel_traitsILi64ELi64ELi128ELi8ES3_EELb0ELb0ELb0ELb0ELb0ELb0ELb1EEEvNS_16Flash_bwd_paramsE)
        /*0014*/ 	.short	0x0160
        /*0016*/ 	.short	0x0280


	//----- nvinfo : EIATTR_CBANK_PARAM_SIZE
	.align		4
.L_496:
        /*0018*/ 	.byte	0x03, 0x19
        /*001a*/ 	.short	0x0280


	//----- nvinfo : EIATTR_KPARAM_INFO
	.align		4
        /*001c*/ 	.byte	0x04, 0x17
        /*001e*/ 	.short	(.L_498 - .L_497)
.L_497:
        /*0020*/ 	.word	0x00000000
        /*0024*/ 	.short	0x0000
        /*0026*/ 	.short	0x0000
        /*0028*/ 	.byte	0x00, 0xf0, 0x01, 0x0a


	//----- nvinfo : EIATTR_MAXREG_COUNT
	.align		4
.L_498:
        /*002c*/ 	.byte	0x03, 0x1b
        /*002e*/ 	.short	0x00ff


	//----- nvinfo : EIATTR_NUM_BARRIERS
	.align		4
        /*0030*/ 	.byte	0x02, 0x4c
        /*0032*/ 	.byte	0x01
	.zero		1


	//----- nvinfo : EIATTR_ANNOTATIONS
	.align		4
        /*0034*/ 	.byte	0x04, 0x55
        /*0036*/ 	.short	(.L_500 - .L_499)


	//   ....[0]....
.L_499:
        /*0038*/ 	.word	0x00000001
        /*003c*/ 	.byte	0x80, 0x01, 0x00, 0x00, 0x01, 0x00, 0x00, 0x00, 0x30, 0x04, 0x00, 0x00, 0x01, 0x00, 0x00, 0x00
        /*004c*/ 	.byte	0x90, 0x08, 0x00, 0x00, 0x01, 0x00, 0x00, 0x00, 0x40, 0x09, 0x00, 0x00, 0x01, 0x00, 0x00, 0x00
        /*005c*/ 	.byte	0x50, 0x09, 0x00, 0x00, 0x01, 0x00, 0x00, 0x00, 0x70, 0x15, 0x00, 0x00, 0x01, 0x00, 0x00, 0x00
        /*006c*/ 	.byte	0x90, 0x15, 0x00, 0x00, 0x01, 0x00, 0x00, 0x00, 0xa0, 0x15, 0x00, 0x00, 0x01, 0x00, 0x00, 0x00
        /*007c*/ 	.byte	0xf0, 0x19, 0x00, 0x00, 0x01, 0x00, 0x00, 0x00, 0x70, 0x1a, 0x00, 0x00


	//----- nvinfo : EIATTR_MERCURY_ISA_VERSION
	.align		4
.L_500:
        /*0088*/ 	.byte	0x03, 0x5f
        /*008a*/ 	.short	0x0000


	//----- nvinfo : EIATTR_EXIT_INSTR_OFFSETS
	.align		4
        /*008c*/ 	.byte	0x04, 0x1c
        /*008e*/ 	.short	(.L_502 - .L_501)


	//   ....[0]....
.L_501:
        /*0090*/ 	.word	0x000000a0


	//   ....[1]....
        /*0094*/ 	.word	0x00008eb0


	//----- nvinfo : EIATTR_CTAIDZ_USED
	.align		4
.L_502:
        /*0098*/ 	.byte	0x01, 0x04
	.zero		2


	//----- nvinfo : EIATTR_CRS_STACK_SIZE
	.align		4
        /*009c*/ 	.byte	0x04, 0x1e
        /*009e*/ 	.short	(.L_504 - .L_503)
.L_503:
        /*00a0*/ 	.word	0x00000000
.L_504:


//--------------------- .nv.info._ZN5flash44flash_bwd_dq_dk_dv_loop_seqk_parallel_kernelI23Flash_bwd_kernel_traitsILi64ELi64ELi128ELi8ELi2ELi4ELi4ELb1ELb0EN7cutlass6half_tE19Flash_kernel_traitsILi64ELi64ELi128ELi8ES3_EELb1ELb0ELb1ELb0ELb0ELb0ELb0EEEvNS_16Flash_bwd_paramsE --------------------------
	.section	.nv.info._ZN5flash44flash_bwd_dq_dk_dv_loop_seqk_parallel_kernelI23Flash_bwd_kernel_traitsILi64ELi64ELi128ELi8ELi2ELi4ELi4ELb1ELb0EN7cutlass6half_tE19Flash_kernel_traitsILi64ELi64ELi128ELi8ES3_EELb1ELb0ELb1ELb0ELb0ELb0ELb0EEEvNS_16Flash_bwd_paramsE,"",@"SHT_CUDA_INFO"
	.sectionflags	@""
	.align	4


	//----- nvinfo : EIATTR_CUDA_API_VERSION
	.align		4
        /*0000*/ 	.byte	0x04, 0x37
        /*0002*/ 	.short	(.L_506 - .L_505)
.L_505:
        /*0004*/ 	.word	0x00000082


	//----- nvinfo : EIATTR_SW2861232_WAR
	.align		4
.L_506:
        /*0008*/ 	.byte	0x01, 0x35
	.zero		2


	//----- nvinfo : EIATTR_PARAM_CBANK
	.align		4
        /*000c*/ 	.byte	0x04, 0x0a
        /*000e*/ 	.short	(.L_508 - .L_507)
	.align		4
.L_507:
        /*0010*/ 	.word	index@(.nv.constant0._ZN5flash44flash_bwd_dq_dk_dv_loop_seqk_parallel_kernelI23Flash_bwd_kernel_traitsILi64ELi64ELi128ELi8ELi2ELi4ELi4ELb1ELb0EN7cutlass6half_tE19Flash_kernel_traitsILi64ELi64ELi128ELi8ES3_EELb1ELb0ELb1ELb0ELb0ELb0ELb0EEEvNS_16Flash_bwd_paramsE)
        /*0014*/ 	.short	0x0160
        /*0016*/ 	.short	0x0280


	//----- nvinfo : EIATTR_CBANK_PARAM_SIZE
	.align		4
.L_508:
        /*0018*/ 	.byte	0x03, 0x19
        /*001a*/ 	.short	0x0280


	//----- nvinfo : EIATTR_KPARAM_INFO
	.align		4
        /*001c*/ 	.byte	0x04, 0x17
        /*001e*/ 	.short	(.L_510 - .L_509)
.L_509:
        /*0020*/ 	.word	0x00000000
        /*0024*/ 	.short	0x0000
        /*0026*/ 	.short	0x0000
        /*0028*/ 	.byte	0x00, 0xf0, 0x01, 0x0a


	//----- nvinfo : EIATTR_MAXREG_COUNT
	.align		4
.L_510:
        /*002c*/ 	.byte	0x03, 0x1b
        /*002e*/ 	.short	0x00ff


	//----- nvinfo : EIATTR_NUM_BARRIERS
	.align		4
        /*0030*/ 	.byte	0x02, 0x4c
        /*0032*/ 	.byte	0x01
	.zero		1


	//----- nvinfo : EIATTR_MERCURY_ISA_VERSION
	.align		4
        /*0034*/ 	.byte	0x03, 0x5f
        /*0036*/ 	.short	0x0000


	//----- nvinfo : EIATTR_EXIT_INSTR_OFFSETS
	.align		4
        /*0038*/ 	.byte	0x04, 0x1c
        /*003a*/ 	.short	(.L_512 - .L_511)


	//   ....[0]....
.L_511:
        /*003c*/ 	.word	0x00000080


	//   ....[1]....
        /*0040*/ 	.word	0x00008bc0


	//----- nvinfo : EIATTR_CTAIDZ_USED
	.align		4
.L_512:
        /*0044*/ 	.byte	0x01, 0x04
	.zero		2


	//----- nvinfo : EIATTR_CRS_STACK_SIZE
	.align		4
        /*0048*/ 	.byte	0x04, 0x1e
        /*004a*/ 	.short	(.L_514 - .L_513)
.L_513:
        /*004c*/ 	.word	0x00000000
.L_514:


//--------------------- .nv.info._ZN5flash44flash_bwd_dq_dk_dv_loop_seqk_parallel_kernelI23Flash_bwd_kernel_traitsILi64ELi64ELi128ELi8ELi2ELi4ELi4ELb1ELb0EN7cutlass6half_tE19Flash_kernel_traitsILi64ELi64ELi128ELi8ES3_EELb0ELb0ELb1ELb0ELb0ELb0ELb1EEEvNS_16Flash_bwd_paramsE --------------------------
	.section	.nv.info._ZN5flash44flash_bwd_dq_dk_dv_loop_seqk_parallel_kernelI23Flash_bwd_kernel_traitsILi64ELi64ELi128ELi8ELi2ELi4ELi4ELb1ELb0EN7cutlass6half_tE19Flash_kernel_traitsILi64ELi64ELi128ELi8ES3_EELb0ELb0ELb1ELb0ELb0ELb0ELb1EEEvNS_16Flash_bwd_paramsE,"",@"SHT_CUDA_INFO"
	.sectionflags	@""
	.align	4


	//----- nvinfo : EIATTR_CUDA_API_VERSION
	.align		4
        /*0000*/ 	.byte	0x04, 0x37
        /*0002*/ 	.short	(.L_516 - .L_515)
.L_515:
        /*0004*/ 	.word	0x00000082


	//----- nvinfo : EIATTR_SW2861232_WAR
	.align		4
.L_516:
        /*0008*/ 	.byte	0x01, 0x35
	.zero		2


	//----- nvinfo : EIATTR_PARAM_CBANK
	.align		4
        /*000c*/ 	.byte	0x04, 0x0a
        /*000e*/ 	.short	(.L_518 - .L_517)
	.align		4
.L_517:
        /*0010*/ 	.word	index@(.nv.constant0._ZN5flash44flash_bwd_dq_dk_dv_loop_seqk_parallel_kernelI23Flash_bwd_kernel_traitsILi64ELi64ELi128ELi8ELi2ELi4ELi4ELb1ELb0EN7cutlass6half_tE19Flash_kernel_traitsILi64ELi64ELi128ELi8ES3_EELb0ELb0ELb1ELb0ELb0ELb0ELb1EEEvNS_16Flash_bwd_paramsE)
        /*0014*/ 	.short	0x0160
        /*0016*/ 	.short	0x0280


	//----- nvinfo : EIATTR_CBANK_PARAM_SIZE
	.align		4
.L_518:
        /*0018*/ 	.byte	0x03, 0x19
        /*001a*/ 	.short	0x0280


	//----- nvinfo : EIATTR_KPARAM_INFO
	.align		4
        /*001c*/ 	.byte	0x04, 0x17
        /*001e*/ 	.short	(.L_520 - .L_519)
.L_519:
        /*0020*/ 	.word	0x00000000
        /*0024*/ 	.short	0x0000
        /*0026*/ 	.short	0x0000
        /*0028*/ 	.byte	0x00, 0xf0, 0x01, 0x0a


	//----- nvinfo : EIATTR_MAXREG_COUNT
	.align		4
.L_520:
        /*002c*/ 	.byte	0x03, 0x1b
        /*002e*/ 	.short	0x00ff


	//----- nvinfo : EIATTR_NUM_BARRIERS
	.align		4
        /*0030*/ 	.byte	0x02, 0x4c
        /*0032*/ 	.byte	0x01
	.zero		1


	//----- nvinfo : EIATTR_ANNOTATIONS
	.align		4
        /*0034*/ 	.byte	0x04, 0x55
        /*0036*/ 	.short	(.L_522 - .L_521)


	//   ....[0]....
.L_521:
        /* <DEDUP_REMOVED lines=10> */


	//----- nvinfo : EIATTR_MERCURY_ISA_VERSION
	.align		4
.L_522:
        /*00c8*/ 	.byte	0x03, 0x5f
        /*00ca*/ 	.short	0x0000


	//----- nvinfo : EIATTR_EXIT_INSTR_OFFSETS
	.align		4
        /*00cc*/ 	.byte	0x04, 0x1c
        /*00ce*/ 	.short	(.L_524 - .L_523)


	//   ....[0]....
.L_523:
        /*00d0*/ 	.word	0x000000a0


	//   ....[1]....
        /*00d4*/ 	.word	0x00009270


	//----- nvinfo : EIATTR_CTAIDZ_USED
	.align		4
.L_524:
        /*00d8*/ 	.byte	0x01, 0x04
	.zero		2


	//----- nvinfo : EIATTR_CRS_STACK_SIZE
	.align		4
        /*00dc*/ 	.byte	0x04, 0x1e
        /*00de*/ 	.short	(.L_526 - .L_525)
.L_525:
        /*00e0*/ 	.word	0x00000000
.L_526:


//--------------------- .nv.info._ZN5flash44flash_bwd_dq_dk_dv_loop_seqk_parallel_kernelI23Flash_bwd_kernel_traitsILi64ELi64ELi128ELi8ELi2ELi4ELi4ELb1ELb0EN7cutlass6half_tE19Flash_kernel_traitsILi64ELi64ELi128ELi8ES3_EELb1ELb0ELb0ELb0ELb1ELb1ELb0EEEvNS_16Flash_bwd_paramsE --------------------------
	.section	.nv.info._ZN5flash44flash_bwd_dq_dk_dv_loop_seqk_parallel_kernelI23Flash_bwd_kernel_traitsILi64ELi64ELi128ELi8ELi2ELi4ELi4ELb1ELb0EN7cutlass6half_tE19Flash_kernel_traitsILi64ELi64ELi128ELi8ES3_EELb1ELb0ELb0ELb0ELb1ELb1ELb0EEEvNS_16Flash_bwd_paramsE,"",@"SHT_CUDA_INFO"
	.sectionflags	@""
	.align	4


	//----- nvinfo : EIATTR_CUDA_API_VERSION
	.align		4
        /*0000*/ 	.byte	0x04, 0x37
        /*0002*/ 	.short	(.L_528 - .L_527)
.L_527:
        /*0004*/ 	.word	0x00000082


	//----- nvinfo : EIATTR_SW2861232_WAR
	.align		4
.L_528:
        /*0008*/ 	.byte	0x01, 0x35
	.zero		2


	//----- nvinfo : EIATTR_PARAM_CBANK
	.align		4
        /*000c*/ 	.byte	0x04, 0x0a
        /*000e*/ 	.short	(.L_530 - .L_529)
	.align		4
.L_529:
        /*0010*/ 	.word	index@(.nv.constant0._ZN5flash44flash_bwd_dq_dk_dv_loop_seqk_parallel_kernelI23Flash_bwd_kernel_traitsILi64ELi64ELi128ELi8ELi2ELi4ELi4ELb1ELb0EN7cutlass6half_tE19Flash_kernel_traitsILi64ELi64ELi128ELi8ES3_EELb1ELb0ELb0ELb0ELb1ELb1ELb0EEEvNS_16Flash_bwd_paramsE)
        /*0014*/ 	.short	0x0160
        /*0016*/ 	.short	0x0280


	//----- nvinfo : EIATTR_CBANK_PARAM_SIZE
	.align		4
.L_530:
        /*0018*/ 	.byte	0x03, 0x19
        /*001a*/ 	.short	0x0280


	//----- nvinfo : EIATTR_KPARAM_INFO
	.align		4
        /*001c*/ 	.byte	0x04, 0x17
        /*001e*/ 	.short	(.L_532 - .L_531)
.L_531:
        /*0020*/ 	.word	0x00000000
        /*0024*/ 	.short	0x0000
        /*0026*/ 	.short	0x0000
        /*0028*/ 	.byte	0x00, 0xf0, 0x01, 0x0a


	//----- nvinfo : EIATTR_MAXREG_COUNT
	.align		4
.L_532:
        /*002c*/ 	.byte	0x03, 0x1b
        /*002e*/ 	.short	0x00ff


	//----- nvinfo : EIATTR_NUM_BARRIERS
	.align		4
        /*0030*/ 	.byte	0x02, 0x4c
        /*0032*/ 	.byte	0x01
	.zero		1


	//----- nvinfo : EIATTR_MERCURY_ISA_VERSION
	.align		4
        /*0034*/ 	.byte	0x03, 0x5f
        /*0036*/ 	.short	0x0000


	//----- nvinfo : EIATTR_EXIT_INSTR_OFFSETS
	.align		4
        /*0038*/ 	.byte	0x04, 0x1c
        /*003a*/ 	.short	(.L_534 - .L_533)


	//   ....[0]....
.L_533:
        /*003c*/ 	.word	0x00000090


	//   ....[1]....
        /*0040*/ 	.word	0x00006150


	//----- nvinfo : EIATTR_CTAIDZ_USED
	.align		4
.L_534:
        /*0044*/ 	.byte	0x01, 0x04
	.zero		2


//--------------------- .nv.info._ZN5flash44flash_bwd_dq_dk_dv_loop_seqk_parallel_kernelI23Flash_bwd_kernel_traitsILi64ELi64ELi128ELi8ELi2ELi4ELi4ELb1ELb0EN7cutlass6half_tE19Flash_kernel_traitsILi64ELi64ELi128ELi8ES3_EELb0ELb0ELb0ELb0ELb1ELb1ELb1EEEvNS_16Flash_bwd_paramsE --------------------------
	.section	.nv.info._ZN5flash44flash_bwd_dq_dk_dv_loop_seqk_parallel_kernelI23Flash_bwd_kernel_traitsILi64ELi64ELi128ELi8ELi2ELi4ELi4ELb1ELb0EN7cutlass6half_tE19Flash_kernel_traitsILi64ELi64ELi128ELi8ES3_EELb0ELb0ELb0ELb0ELb1ELb1ELb1EEEvNS_16Flash_bwd_paramsE,"",@"SHT_CUDA_INFO"
	.sectionflags	@""
	.align	4


	//----- nvinfo : EIATTR_CUDA_API_VERSION
	.align		4
        /*0000*/ 	.byte	0x04, 0x37
        /*0002*/ 	.short	(.L_536 - .L_535)
.L_535:
        /*0004*/ 	.word	0x00000082


	//----- nvinfo : EIATTR_SW2861232_WAR
	.align		4
.L_536:
        /*0008*/ 	.byte	0x01, 0x35
	.zero		2


	//----- nvinfo : EIATTR_PARAM_CBANK
	.align		4
        /*000c*/ 	.byte	0x04, 0x0a
        /*000e*/ 	.short	(.L_538 - .L_537)
	.align		4
.L_537:
        /*0010*/ 	.word	index@(.nv.constant0._ZN5flash44flash_bwd_dq_dk_dv_loop_seqk_parallel_kernelI23Flash_bwd_kernel_traitsILi64ELi64ELi128ELi8ELi2ELi4ELi4ELb1ELb0EN7cutlass6half_tE19Flash_kernel_traitsILi64ELi64ELi128ELi8ES3_EELb0ELb0ELb0ELb0ELb1ELb1ELb1EEEvNS_16Flash_bwd_paramsE)
        /*0014*/ 	.short	0x0160
        /*0016*/ 	.short	0x0280


	//----- nvinfo : EIATTR_CBANK_PARAM_SIZE
	.align		4
.L_538:
        /*0018*/ 	.byte	0x03, 0x19
        /*001a*/ 	.short	0x0280


	//----- nvinfo : EIATTR_KPARAM_INFO
	.align		4
        /*001c*/ 	.byte	0x04, 0x17
        /*001e*/ 	.short	(.L_540 - .L_539)
.L_539:
        /*0020*/ 	.word	0x00000000
        /*0024*/ 	.short	0x0000
        /*0026*/ 	.short	0x0000
        /*0028*/ 	.byte	0x00, 0xf0, 0x01, 0x0a


	//----- nvinfo : EIATTR_MAXREG_COUNT
	.align		4
.L_540:
        /*002c*/ 	.byte	0x03, 0x1b
        /*002e*/ 	.short	0x00ff


	//----- nvinfo : EIATTR_NUM_BARRIERS
	.align		4
        /*0030*/ 	.byte	0x02, 0x4c
        /*0032*/ 	.byte	0x01
	.zero		1


	//----- nvinfo : EIATTR_ANNOTATIONS
	.align		4
        /*0034*/ 	.byte	0x04, 0x55
        /*0036*/ 	.short	(.L_542 - .L_541)


	//   ....[0]....
.L_541:
        /*0038*/ 	.word	0x00000001
        /*003c*/ 	.byte	0x50, 0x06, 0x00, 0x00, 0x01, 0x00, 0x00, 0x00, 0x20, 0x09, 0x00, 0x00, 0x01, 0x00, 0x00, 0x00
        /*004c*/ 	.byte	0x80, 0x09, 0x00, 0x00, 0x01, 0x00, 0x00, 0x00, 0xb0, 0x11, 0x00, 0x00, 0x01, 0x00, 0x00, 0x00
        /*005c*/ 	.byte	0xf0, 0x1f, 0x00, 0x00, 0x01, 0x00, 0x00, 0x00, 0xc0, 0x50, 0x00, 0x00


	//----- nvinfo : EIATTR_MERCURY_ISA_VERSION
	.align		4
.L_542:
        /*0068*/ 	.byte	0x03, 0x5f
        /*006a*/ 	.short	0x0000


	//----- nvinfo : EIATTR_EXIT_INSTR_OFFSETS
	.align		4
        /*006c*/ 	.byte	0x04, 0x1c
        /*006e*/ 	.short	(.L_544 - .L_543)


	//   ....[0]....
.L_543:
        /*0070*/ 	.word	0x000000a0


	//   ....[1]....
        /*0074*/ 	.word	0x00005ce0


	//----- nvinfo : EIATTR_CTAIDZ_USED
	.align		4
.L_544:
        /*0078*/ 	.byte	0x01, 0x04
	.zero		2


//--------------------- .nv.info._ZN5flash44flash_bwd_dq_dk_dv_loop_seqk_parallel_kernelI23Flash_bwd_kernel_traitsILi64ELi64ELi128ELi8ELi2ELi4ELi4ELb1ELb0EN7cutlass6half_tE19Flash_kernel_traitsILi64ELi64ELi128ELi8ES3_EELb1ELb0ELb0ELb1ELb0ELb0ELb0EEEvNS_16Flash_bwd_paramsE --------------------------
	.section	.nv.info._ZN5flash44flash_bwd_dq_dk_dv_loop_seqk_parallel_kernelI23Flash_bwd_kernel_traitsILi64ELi64ELi128ELi8ELi2ELi4ELi4ELb1ELb0EN7cutlass6half_tE19Flash_kernel_traitsILi64ELi64ELi128ELi8ES3_EELb1ELb0ELb0ELb1ELb0ELb0ELb0EEEvNS_16Flash_bwd_paramsE,"",@"SHT_CUDA_INFO"
	.sectionflags	@""
	.align	4


	//----- nvinfo : EIATTR_CUDA_API_VERSION
	.align		4
        /*0000*/ 	.byte	0x04, 0x37
        /*0002*/ 	.short	(.L_546 - .L_545)
.L_545:
        /*0004*/ 	.word	0x00000082


	//----- nvinfo : EIATTR_SW2861232_WAR
	.align		4
.L_546:
        /*0008*/ 	.byte	0x01, 0x35
	.zero		2


	//----- nvinfo : EIATTR_PARAM_CBANK
	.align		4
        /*000c*/ 	.byte	0x04, 0x0a
        /*000e*/ 	.short	(.L_548 - .L_547)
	.align		4
.L_547:
        /*0010*/ 	.word	index@(.nv.constant0._ZN5flash44flash_bwd_dq_dk_dv_loop_seqk_parallel_kernelI23Flash_bwd_kernel_traitsILi64ELi64ELi128ELi8ELi2ELi4ELi4ELb1ELb0EN7cutlass6half_tE19Flash_kernel_traitsILi64ELi64ELi128ELi8ES3_EELb1ELb0ELb0ELb1ELb0ELb0ELb0EEEvNS_16Flash_bwd_paramsE)
        /*0014*/ 	.short	0x0160
        /*0016*/ 	.short	0x0280


	//----- nvinfo : EIATTR_CBANK_PARAM_SIZE
	.align		4
.L_548:
        /*0018*/ 	.byte	0x03, 0x19
        /*001a*/ 	.short	0x0280


	//----- nvinfo : EIATTR_KPARAM_INFO
	.align		4
        /*001c*/ 	.byte	0x04, 0x17
        /*001e*/ 	.short	(.L_550 - .L_549)
.L_549:
        /*0020*/ 	.word	0x00000000
        /*0024*/ 	.short	0x0000
        /*0026*/ 	.short	0x0000
        /*0028*/ 	.byte	0x00, 0xf0, 0x01, 0x0a


	//----- nvinfo : EIATTR_MAXREG_COUNT
	.align		4
.L_550:
        /*002c*/ 	.byte	0x03, 0x1b
        /*002e*/ 	.short	0x00ff


	//----- nvinfo : EIATTR_NUM_BARRIERS
	.align		4
        /*0030*/ 	.byte	0x02, 0x4c
        /*0032*/ 	.byte	0x01
	.zero		1


	//----- nvinfo : EIATTR_ANNOTATIONS
	.align		4
        /*0034*/ 	.byte	0x04, 0x55
        /*0036*/ 	.short	(.L_552 - .L_551)


	//   ....[0]....
.L_551:
        /* <DEDUP_REMOVED lines=11> */


	//----- nvinfo : EIATTR_MERCURY_ISA_VERSION
	.align		4
.L_552:
        /*00d0*/ 	.byte	0x03, 0x5f
        /*00d2*/ 	.short	0x0000


	//----- nvinfo : EIATTR_EXIT_INSTR_OFFSETS
	.align		4
        /*00d4*/ 	.byte	0x04, 0x1c
        /*00d6*/ 	.short	(.L_554 - .L_553)


	//   ....[0]....
.L_553:
        /*00d8*/ 	.word	0x00000090


	//   ....[1]....
        /*00dc*/ 	.word	0x00009150


	//----- nvinfo : EIATTR_CTAIDZ_USED
	.align		4
.L_554:
        /*00e0*/ 	.byte	0x01, 0x04
	.zero		2


	//----- nvinfo : EIATTR_CRS_STACK_SIZE
	.align		4
        /*00e4*/ 	.byte	0x04, 0x1e
        /*00e6*/ 	.short	(.L_556 - .L_555)
.L_555:
        /*00e8*/ 	.word	0x00000000
.L_556:


//--------------------- .nv.info._ZN5flash44flash_bwd_dq_dk_dv_loop_seqk_parallel_kernelI23Flash_bwd_kernel_traitsILi64ELi64ELi128ELi8ELi2ELi4ELi4ELb1ELb0EN7cutlass6half_tE19Flash_kernel_traitsILi64ELi64ELi128ELi8ES3_EELb0ELb0ELb0ELb1ELb0ELb0ELb1EEEvNS_16Flash_bwd_paramsE --------------------------
	.section	.nv.info._ZN5flash44flash_bwd_dq_dk_dv_loop_seqk_parallel_kernelI23Flash_bwd_kernel_traitsILi64ELi64ELi128ELi8ELi2ELi4ELi4ELb1ELb0EN7cutlass6half_tE19Flash_kernel_traitsILi64ELi64ELi128ELi8ES3_EELb0ELb0ELb0ELb1ELb0ELb0ELb1EEEvNS_16Flash_bwd_paramsE,"",@"SHT_CUDA_INFO"
	.sectionflags	@""
	.align	4


	//----- nvinfo : EIATTR_CUDA_API_VERSION
	.align		4
        /*0000*/ 	.byte	0x04, 0x37
        /*0002*/ 	.short	(.L_558 - .L_557)
.L_557:
        /*0004*/ 	.word	0x00000082


	//----- nvinfo : EIATTR_SW2861232_WAR
	.align		4
.L_558:
        /*0008*/ 	.byte	0x01, 0x35
	.zero		2


	//----- nvinfo : EIATTR_PARAM_CBANK
	.align		4
        /*000c*/ 	.byte	0x04, 0x0a
        /*000e*/ 	.short	(.L_560 - .L_559)
	.align		4
.L_559:
        /*0010*/ 	.word	index@(.nv.constant0._ZN5flash44flash_bwd_dq_dk_dv_loop_seqk_parallel_kernelI23Flash_bwd_kernel_traitsILi64ELi64ELi128ELi8ELi2ELi4ELi4ELb1ELb0EN7cutlass6half_tE19Flash_kernel_traitsILi64ELi64ELi128ELi8ES3_EELb0ELb0ELb0ELb1ELb0ELb0ELb1EEEvNS_16Flash_bwd_paramsE)
        /*0014*/ 	.short	0x0160
        /*0016*/ 	.short	0x0280


	//----- nvinfo : EIATTR_CBANK_PARAM_SIZE
	.align		4
.L_560:
        /*0018*/ 	.byte	0x03, 0x19
        /*001a*/ 	.short	0x0280


	//----- nvinfo : EIATTR_KPARAM_INFO
	.align		4
        /*001c*/ 	.byte	0x04, 0x17
        /*001e*/ 	.short	(.L_562 - .L_561)
.L_561:
        /*0020*/ 	.word	0x00000000
        /*0024*/ 	.short	0x0000
        /*0026*/ 	.short	0x0000
        /*0028*/ 	.byte	0x00, 0xf0, 0x01, 0x0a


	//----- nvinfo : EIATTR_MAXREG_COUNT
	.align		4
.L_562:
        /*002c*/ 	.byte	0x03, 0x1b
        /*002e*/ 	.short	0x00ff


	//----- nvinfo : EIATTR_NUM_BARRIERS
	.align		4
        /*0030*/ 	.byte	0x02, 0x4c
        /*0032*/ 	.byte	0x01
	.zero		1


	//----- nvinfo : EIATTR_ANNOTATIONS
	.align		4
        /*0034*/ 	.byte	0x04, 0x55
        /*0036*/ 	.short	(.L_564 - .L_563)


	//   ....[0]....
.L_563:
        /* <DEDUP_REMOVED lines=9> */


	//----- nvinfo : EIATTR_MERCURY_ISA_VERSION
	.align		4
.L_564:
        /*00b8*/ 	.byte	0x03, 0x5f
        /*00ba*/ 	.short	0x0000


	//----- nvinfo : EIATTR_EXIT_INSTR_OFFSETS
	.align		4
        /*00bc*/ 	.byte	0x04, 0x1c
        /*00be*/ 	.short	(.L_566 - .L_565)


	//   ....[0]....
.L_565:
        /*00c0*/ 	.word	0x000000a0


	//   ....[1]....
        /*00c4*/ 	.word	0x000094c0


	//----- nvinfo : EIATTR_CTAIDZ_USED
	.align		4
.L_566:
        /*00c8*/ 	.byte	0x01, 0x04
	.zero		2


	//----- nvinfo : EIATTR_CRS_STACK_SIZE
	.align		4
        /*00cc*/ 	.byte	0x04, 0x1e
        /*00ce*/ 	.short	(.L_568 - .L_567)
.L_567:
        /*00d0*/ 	.word	0x00000000
.L_568:


//--------------------- .nv.info._ZN5flash44flash_bwd_dq_dk_dv_loop_seqk_parallel_kernelI23Flash_bwd_kernel_traitsILi64ELi64ELi128ELi8ELi2ELi4ELi4ELb1ELb0EN7cutlass6half_tE19Flash_kernel_traitsILi64ELi64ELi128ELi8ES3_EELb1ELb0ELb1ELb0ELb0ELb1ELb0EEEvNS_16Flash_bwd_paramsE --------------------------
	.section	.nv.info._ZN5flash44flash_bwd_dq_dk_dv_loop_seqk_parallel_kernelI23Flash_bwd_kernel_traitsILi64ELi64ELi128ELi8ELi2ELi4ELi4ELb1ELb0EN7cutlass6half_tE19Flash_kernel_traitsILi64ELi64ELi128ELi8ES3_EELb1ELb0ELb1ELb0ELb0ELb1ELb0EEEvNS_16Flash_bwd_paramsE,"",@"SHT_CUDA_INFO"
	.sectionflags	@""
	.align	4


	//----- nvinfo : EIATTR_CUDA_API_VERSION
	.align		4
        /*0000*/ 	.byte	0x04, 0x37
        /*0002*/ 	.short	(.L_570 - .L_569)
.L_569:
        /*0004*/ 	.word	0x00000082


	//----- nvinfo : EIATTR_SW2861232_WAR
	.align		4
.L_570:
        /*0008*/ 	.byte	0x01, 0x35
	.zero		2


	//----- nvinfo : EIATTR_PARAM_CBANK
	.align		4
        /*000c*/ 	.byte	0x04, 0x0a
        /*000e*/ 	.short	(.L_572 - .L_571)
	.align		4
.L_571:
        /*0010*/ 	.word	index@(.nv.constant0._ZN5flash44flash_bwd_dq_dk_dv_loop_seqk_parallel_kernelI23Flash_bwd_kernel_traitsILi64ELi64ELi128ELi8ELi2ELi4ELi4ELb1ELb0EN7cutlass6half_tE19Flash_kernel_traitsILi64ELi64ELi128ELi8ES3_EELb1ELb0ELb1ELb0ELb0ELb1ELb0EEEvNS_16Flash_bwd_paramsE)
        /*0014*/ 	.short	0x0160
        /*0016*/ 	.short	0x0280


	//----- nvinfo : EIATTR_CBANK_PARAM_SIZE
	.align		4
.L_572:
        /*0018*/ 	.byte	0x03, 0x19
        /*001a*/ 	.short	0x0280


	//----- nvinfo : EIATTR_KPARAM_INFO
	.align		4
        /*001c*/ 	.byte	0x04, 0x17
        /*001e*/ 	.short	(.L_574 - .L_573)
.L_573:
        /*0020*/ 	.word	0x00000000
        /*0024*/ 	.short	0x0000
        /*0026*/ 	.short	0x0000
        /*0028*/ 	.byte	0x00, 0xf0, 0x01, 0x0a


	//----- nvinfo : EIATTR_MAXREG_COUNT
	.align		4
.L_574:
        /*002c*/ 	.byte	0x03, 0x1b
        /*002e*/ 	.short	0x00ff


	//----- nvinfo : EIATTR_NUM_BARRIERS
	.align		4
        /*0030*/ 	.byte	0x02, 0x4c
        /*0032*/ 	.byte	0x01
	.zero		1


	//----- nvinfo : EIATTR_MERCURY_ISA_VERSION
	.align		4
        /*0034*/ 	.byte	0x03, 0x5f
        /*0036*/ 	.short	0x0000


	//----- nvinfo : EIATTR_EXIT_INSTR_OFFSETS
	.align		4
        /*0038*/ 	.byte	0x04, 0x1c
        /*003a*/ 	.short	(.L_576 - .L_575)


	//   ....[0]....
.L_575:
        /*003c*/ 	.word	0x00000080


	//   ....[1]....
        /*0040*/ 	.word	0x000084c0


	//----- nvinfo : EIATTR_CTAIDZ_USED
	.align		4
.L_576:
        /*0044*/ 	.byte	0x01, 0x04
	.zero		2


	//----- nvinfo : EIATTR_CRS_STACK_SIZE
	.align		4
        /*0048*/ 	.byte	0x04, 0x1e
        /*004a*/ 	.short	(.L_578 - .L_577)
.L_577:
        /*004c*/ 	.word	0x00000000
.L_578:


//--------------------- .nv.info._ZN5flash44flash_bwd_dq_dk_dv_loop_seqk_parallel_kernelI23Flash_bwd_kernel_traitsILi64ELi64ELi128ELi8ELi2ELi4ELi4ELb1ELb0EN7cutlass6half_tE19Flash_kernel_traitsILi64ELi64ELi128ELi8ES3_EELb0ELb0ELb1ELb0ELb0ELb1ELb1EEEvNS_16Flash_bwd_paramsE --------------------------
	.section	.nv.info._ZN5flash44flash_bwd_dq_dk_dv_loop_seqk_parallel_kernelI23Flash_bwd_kernel_traitsILi64ELi64ELi128ELi8ELi2ELi4ELi4ELb1ELb0EN7cutlass6half_tE19Flash_kernel_traitsILi64ELi64ELi128ELi8ES3_EELb0ELb0ELb1ELb0ELb0ELb1ELb1EEEvNS_16Flash_bwd_paramsE,"",@"SHT_CUDA_INFO"
	.sectionflags	@""
	.align	4


	//----- nvinfo : EIATTR_CUDA_API_VERSION
	.align		4
        /*0000*/ 	.byte	0x04, 0x37
        /*0002*/ 	.short	(.L_580 - .L_579)
.L_579:
        /*0004*/ 	.word	0x00000082


	//----- nvinfo : EIATTR_SW2861232_WAR
	.align		4
.L_580:
        /*0008*/ 	.byte	0x01, 0x35
	.zero		2


	//----- nvinfo : EIATTR_PARAM_CBANK
	.align		4
        /*000c*/ 	.byte	0x04, 0x0a
        /*000e*/ 	.short	(.L_582 - .L_581)
	.align		4
.L_581:
        /*0010*/ 	.word	index@(.nv.constant0._ZN5flash44flash_bwd_dq_dk_dv_loop_seqk_parallel_kernelI23Flash_bwd_kernel_traitsILi64ELi64ELi128ELi8ELi2ELi4ELi4ELb1ELb0EN7cutlass6half_tE19Flash_kernel_traitsILi64ELi64ELi128ELi8ES3_EELb0ELb0ELb1ELb0ELb0ELb1ELb1EEEvNS_16Flash_bwd_paramsE)
        /*0014*/ 	.short	0x0160
        /*0016*/ 	.short	0x0280


	//----- nvinfo : EIATTR_CBANK_PARAM_SIZE
	.align		4
.L_582:
        /*0018*/ 	.byte	0x03, 0x19
        /*001a*/ 	.short	0x0280


	//----- nvinfo : EIATTR_KPARAM_INFO
	.align		4
        /*001c*/ 	.byte	0x04, 0x17
        /*001e*/ 	.short	(.L_584 - .L_583)
.L_583:
        /*0020*/ 	.word	0x00000000
        /*0024*/ 	.short	0x0000
        /*0026*/ 	.short	0x0000
        /*0028*/ 	.byte	0x00, 0xf0, 0x01, 0x0a


	//----- nvinfo : EIATTR_MAXREG_COUNT
	.align		4
.L_584:
        /*002c*/ 	.byte	0x03, 0x1b
        /*002e*/ 	.short	0x00ff


	//----- nvinfo : EIATTR_NUM_BARRIERS
	.align		4
        /*0030*/ 	.byte	0x02, 0x4c
        /*0032*/ 	.byte	0x01
	.zero		1


	//----- nvinfo : EIATTR_ANNOTATIONS
	.align		4
        /*0034*/ 	.byte	0x04, 0x55
        /*0036*/ 	.short	(.L_586 - .L_585)


	//   ....[0]....
.L_585:
        /* <DEDUP_REMOVED lines=10> */


	//----- nvinfo : EIATTR_MERCURY_ISA_VERSION
	.align		4
.L_586:
        /*00c8*/ 	.byte	0x03, 0x5f
        /*00ca*/ 	.short	0x0000


	//----- nvinfo : EIATTR_EXIT_INSTR_OFFSETS
	.align		4
        /*00cc*/ 	.byte	0x04, 0x1c
        /*00ce*/ 	.short	(.L_588 - .L_587)


	//   ....[0]....
.L_587:
        /*00d0*/ 	.word	0x000000a0


	//   ....[1]....
        /*00d4*/ 	.word	0x00008b80


	//----- nvinfo : EIATTR_CTAIDZ_USED
	.align		4
.L_588:
        /*00d8*/ 	.byte	0x01, 0x04
	.zero		2


	//----- nvinfo : EIATTR_CRS_STACK_SIZE
	.align		4
        /*00dc*/ 	.byte	0x04, 0x1e
        /*00de*/ 	.short	(.L_590 - .L_589)
.L_589:
        /*00e0*/ 	.word	0x00000000
.L_590:


//--------------------- .nv.info._ZN5flash44flash_bwd_dq_dk_dv_loop_seqk_parallel_kernelI23Flash_bwd_kernel_traitsILi64ELi64ELi128ELi8ELi2ELi4ELi4ELb1ELb0EN7cutlass6half_tE19Flash_kernel_traitsILi64ELi64ELi128ELi8ES3_EELb1ELb0ELb1ELb1ELb0ELb0ELb0EEEvNS_16Flash_bwd_paramsE --------------------------
	.section	.nv.info._ZN5flash44flash_bwd_dq_dk_dv_loop_seqk_parallel_kernelI23Flash_bwd_kernel_traitsILi64ELi64ELi128ELi8ELi2ELi4ELi4ELb1ELb0EN7cutlass6half_tE19Flash_kernel_traitsILi64ELi64ELi128ELi8ES3_EELb1ELb0ELb1ELb1ELb0ELb0ELb0EEEvNS_16Flash_bwd_paramsE,"",@"SHT_CUDA_INFO"
	.sectionflags	@""
	.align	4


	//----- nvinfo : EIATTR_CUDA_API_VERSION
	.align		4
        /*0000*/ 	.byte	0x04, 0x37
        /*0002*/ 	.short	(.L_592 - .L_591)
.L_591:
        /*0004*/ 	.word	0x00000082


	//----- nvinfo : EIATTR_SW2861232_WAR
	.align		4
.L_592:
        /*0008*/ 	.byte	0x01, 0x35
	.zero		2


	//----- nvinfo : EIATTR_PARAM_CBANK
	.align		4
        /*000c*/ 	.byte	0x04, 0x0a
        /*000e*/ 	.short	(.L_594 - .L_593)
	.align		4
.L_593:
        /*0010*/ 	.word	index@(.nv.constant0._ZN5flash44flash_bwd_dq_dk_dv_loop_seqk_parallel_kernelI23Flash_bwd_kernel_traitsILi64ELi64ELi128ELi8ELi2ELi4ELi4ELb1ELb0EN7cutlass6half_tE19Flash_kernel_traitsILi64ELi64ELi128ELi8ES3_EELb1ELb0ELb1ELb1ELb0ELb0ELb0EEEvNS_16Flash_bwd_paramsE)
        /*0014*/ 	.short	0x0160
        /*0016*/ 	.short	0x0280


	//----- nvinfo : EIATTR_CBANK_PARAM_SIZE
	.align		4
.L_594:
        /*0018*/ 	.byte	0x03, 0x19
        /*001a*/ 	.short	0x0280


	//----- nvinfo : EIATTR_KPARAM_INFO
	.align		4
        /*001c*/ 	.byte	0x04, 0x17
        /*001e*/ 	.short	(.L_596 - .L_595)
.L_595:
        /*0020*/ 	.word	0x00000000
        /*0024*/ 	.short	0x0000
        /*0026*/ 	.short	0x0000
        /*0028*/ 	.byte	0x00, 0xf0, 0x01, 0x0a


	//----- nvinfo : EIATTR_MAXREG_COUNT
	.align		4
.L_596:
        /*002c*/ 	.byte	0x03, 0x1b
        /*002e*/ 	.short	0x00ff


	//----- nvinfo : EIATTR_NUM_BARRIERS
	.align		4
        /*0030*/ 	.byte	0x02, 0x4c
        /*0032*/ 	.byte	0x01
	.zero		1


	//----- nvinfo : EIATTR_ANNOTATIONS
	.align		4
        /*0034*/ 	.byte	0x04, 0x55
        /*0036*/ 	.short	(.L_598 - .L_597)


	//   ....[0]....
.L_597:
        /*0038*/ 	.word	0x00000001
        /*003c*/ 	.byte	0xa0, 0x07, 0x00, 0x00, 0x01, 0x00, 0x00, 0x00, 0x00, 0x80, 0x00, 0x00


	//----- nvinfo : EIATTR_MERCURY_ISA_VERSION
	.align		4
.L_598:
        /*0048*/ 	.byte	0x03, 0x5f
        /*004a*/ 	.short	0x0000


	//----- nvinfo : EIATTR_EXIT_INSTR_OFFSETS
	.align		4
        /*004c*/ 	.byte	0x04, 0x1c
        /*004e*/ 	.short	(.L_600 - .L_599)


	//   ....[0]....
.L_599:
        /*0050*/ 	.word	0x00000090


	//   ....[1]....
        /*0054*/ 	.word	0x000093f0


	//----- nvinfo : EIATTR_CTAIDZ_USED
	.align		4
.L_600:
        /*0058*/ 	.byte	0x01, 0x04
	.zero		2


	//----- nvinfo : EIATTR_CRS_STACK_SIZE
	.align		4
        /*005c*/ 	.byte	0x04, 0x1e
        /*005e*/ 	.short	(.L_602 - .L_601)
.L_601:
        /*0060*/ 	.word	0x00000000
.L_602:


//--------------------- .nv.info._ZN5flash44flash_bwd_dq_dk_dv_loop_seqk_parallel_kernelI23Flash_bwd_kernel_traitsILi64ELi64ELi128ELi8ELi2ELi4ELi4ELb1ELb0EN7cutlass6half_tE19Flash_kernel_traitsILi64ELi64ELi128ELi8ES3_EELb0ELb0ELb1ELb1ELb0ELb0ELb1EEEvNS_16Flash_bwd_paramsE --------------------------
	.section	.nv.info._ZN5flash44flash_bwd_dq_dk_dv_loop_seqk_parallel_kernelI23Flash_bwd_kernel_traitsILi64ELi64ELi128ELi8ELi2ELi4ELi4ELb1ELb0EN7cutlass6half_tE19Flash_kernel_traitsILi64ELi64ELi128ELi8ES3_EELb0ELb0ELb1ELb1ELb0ELb0ELb1EEEvNS_16Flash_bwd_paramsE,"",@"SHT_CUDA_INFO"
	.sectionflags	@""
	.align	4


	//----- nvinfo : EIATTR_CUDA_API_VERSION
	.align		4
        /*0000*/ 	.byte	0x04, 0x37
        /*0002*/ 	.short	(.L_604 - .L_603)
.L_603:
        /*0004*/ 	.word	0x00000082


	//----- nvinfo : EIATTR_SW2861232_WAR
	.align		4
.L_604:
        /*0008*/ 	.byte	0x01, 0x35
	.zero		2


	//----- nvinfo : EIATTR_PARAM_CBANK
	.align		4
        /*000c*/ 	.byte	0x04, 0x0a
        /*000e*/ 	.short	(.L_606 - .L_605)
	.align		4
.L_605:
        /*0010*/ 	.word	index@(.nv.constant0._ZN5flash44flash_bwd_dq_dk_dv_loop_seqk_parallel_kernelI23Flash_bwd_kernel_traitsILi64ELi64ELi128ELi8ELi2ELi4ELi4ELb1ELb0EN7cutlass6half_tE19Flash_kernel_traitsILi64ELi64ELi128ELi8ES3_EELb0ELb0ELb1ELb1ELb0ELb0ELb1EEEvNS_16Flash_bwd_paramsE)
        /*0014*/ 	.short	0x0160
        /*0016*/ 	.short	0x0280


	//----- nvinfo : EIATTR_CBANK_PARAM_SIZE
	.align		4
.L_606:
        /*0018*/ 	.byte	0x03, 0x19
        /*001a*/ 	.short	0x0280


	//----- nvinfo : EIATTR_KPARAM_INFO
	.align		4
        /*001c*/ 	.byte	0x04, 0x17
        /*001e*/ 	.short	(.L_608 - .L_607)
.L_607:
        /*0020*/ 	.word	0x00000000
        /*0024*/ 	.short	0x0000
        /*0026*/ 	.short	0x0000
        /*0028*/ 	.byte	0x00, 0xf0, 0x01, 0x0a


	//----- nvinfo : EIATTR_MAXREG_COUNT
	.align		4
.L_608:
        /*002c*/ 	.byte	0x03, 0x1b
        /*002e*/ 	.short	0x00ff


	//----- nvinfo : EIATTR_NUM_BARRIERS
	.align		4
        /*0030*/ 	.byte	0x02, 0x4c
        /*0032*/ 	.byte	0x01
	.zero		1


	//----- nvinfo : EIATTR_ANNOTATIONS
	.align		4
        /*0034*/ 	.byte	0x04, 0x55
        /*0036*/ 	.short	(.L_610 - .L_609)


	//   ....[0]....
.L_609:
        /* <DEDUP_REMOVED lines=11> */


	//----- nvinfo : EIATTR_MERCURY_ISA_VERSION
	.align		4
.L_610:
        /*00d8*/ 	.byte	0x03, 0x5f
        /*00da*/ 	.short	0x0000


	//----- nvinfo : EIATTR_EXIT_INSTR_OFFSETS
	.align		4
        /*00dc*/ 	.byte	0x04, 0x1c
        /*00de*/ 	.short	(.L_612 - .L_611)


	//   ....[0]....
.L_611:
        /*00e0*/ 	.word	0x000000a0


	//   ....[1]....
        /*00e4*/ 	.word	0x00009900


	//----- nvinfo : EIATTR_CTAIDZ_USED
	.align		4
.L_612:
        /*00e8*/ 	.byte	0x01, 0x04
	.zero		2


	//----- nvinfo : EIATTR_CRS_STACK_SIZE
	.align		4
        /*00ec*/ 	.byte	0x04, 0x1e
        /*00ee*/ 	.short	(.L_614 - .L_613)
.L_613:
        /*00f0*/ 	.word	0x00000000
.L_614:


//--------------------- .nv.info._ZN5flash25flash_bwd_dot_do_o_kernelILb0E23Flash_bwd_kernel_traitsILi64ELi64ELi128ELi8ELi2ELi4ELi4ELb1ELb0EN7cutlass6half_tE19Flash_kernel_traitsILi64ELi64ELi128ELi8ES3_EEEEvNS_16Flash_bwd_paramsE --------------------------
	.section	.nv.info._ZN5flash25flash_bwd_dot_do_o_kernelILb0E23Flash_bwd_kernel_traitsILi64ELi64ELi128ELi8ELi2ELi4ELi4ELb1ELb0EN7cutlass6half_tE19Flash_kernel_traitsILi64ELi64ELi128ELi8ES3_EEEEvNS_16Flash_bwd_paramsE,"",@"SHT_CUDA_INFO"
	.sectionflags	@""
	.align	4


	//----- nvinfo : EIATTR_CUDA_API_VERSION
	.align		4
        /*0000*/ 	.byte	0x04, 0x37
        /*0002*/ 	.short	(.L_616 - .L_615)
.L_615:
        /*0004*/ 	.word	0x00000082


	//----- nvinfo : EIATTR_SW2861232_WAR
	.align		4
.L_616:
        /*0008*/ 	.byte	0x01, 0x35
	.zero		2


	//----- nvinfo : EIATTR_PARAM_CBANK
	.align		4
        /*000c*/ 	.byte	0x04, 0x0a
        /*000e*/ 	.short	(.L_618 - .L_617)
	.align		4
.L_617:
        /*0010*/ 	.word	index@(.nv.constant0._ZN5flash25flash_bwd_dot_do_o_kernelILb0E23Flash_bwd_kernel_traitsILi64ELi64ELi128ELi8ELi2ELi4ELi4ELb1ELb0EN7cutlass6half_tE19Flash_kernel_traitsILi64ELi64ELi128ELi8ES3_EEEEvNS_16Flash_bwd_paramsE)
        /*0014*/ 	.short	0x0160
        /*0016*/ 	.short	0x0280


	//----- nvinfo : EIATTR_CBANK_PARAM_SIZE
	.align		4
.L_618:
        /*0018*/ 	.byte	0x03, 0x19
        /*001a*/ 	.short	0x0280


	//----- nvinfo : EIATTR_KPARAM_INFO
	.align		4
        /*001c*/ 	.byte	0x04, 0x17
        /*001e*/ 	.short	(.L_620 - .L_619)
.L_619:
        /*0020*/ 	.word	0x00000000
        /*0024*/ 	.short	0x0000
        /*0026*/ 	.short	0x0000
        /*0028*/ 	.byte	0x00, 0xf0, 0x01, 0x0a


	//----- nvinfo : EIATTR_MAXREG_COUNT
	.align		4
.L_620:
        /*002c*/ 	.byte	0x03, 0x1b
        /*002e*/ 	.short	0x00ff


	//----- nvinfo : EIATTR_MERCURY_ISA_VERSION
	.align		4
        /*0030*/ 	.byte	0x03, 0x5f
        /*0032*/ 	.short	0x0000


	//----- nvinfo : EIATTR_COOP_GROUP_MASK_REGIDS
	.align		4
        /*0034*/ 	.byte	0x04, 0x29
        /*0036*/ 	.short	(.L_622 - .L_621)


	//   ....[0]....
.L_621:
        /*0038*/ 	.word	0xffffffff


	//   ....[1]....
        /*003c*/ 	.word	0xffffffff


	//   ....[2]....
        /*0040*/ 	.word	0xffffffff


	//   ....[3]....
        /*0044*/ 	.word	0xffffffff


	//   ....[4]....
        /*0048*/ 	.word	0xffffffff


	//   ....[5]....
        /*004c*/ 	.word	0xffffffff


	//----- nvinfo : EIATTR_COOP_GROUP_INSTR_OFFSETS
	.align		4
.L_622:
        /*0050*/ 	.byte	0x04, 0x28
        /*0052*/ 	.short	(.L_624 - .L_623)


	//   ....[0]....
.L_623:
        /*0054*/ 	.word	0x00000ac0


	//   ....[1]....
        /*0058*/ 	.word	0x00000af0


	//   ....[2]....
        /*005c*/ 	.word	0x00000b10


	//   ....[3]....
        /*0060*/ 	.word	0x00000b30


	//   ....[4]....
        /*0064*/ 	.word	0x00000b50


	//   ....[5]....
        /*0068*/ 	.word	0x00000b70


	//----- nvinfo : EIATTR_EXIT_INSTR_OFFSETS
	.align		4
.L_624:
        /*006c*/ 	.byte	0x04, 0x1c
        /*006e*/ 	.short	(.L_626 - .L_625)


	//   ....[0]....
.L_625:
        /*0070*/ 	.word	0x000000f0


	//   ....[1]....
        /*0074*/ 	.word	0x00000c00


	//   ....[2]....
        /*0078*/ 	.word	0x00000c30


	//----- nvinfo : EIATTR_CTAIDZ_USED
	.align		4
.L_626:
        /*007c*/ 	.byte	0x01, 0x04
	.zero		2


//--------------------- .nv.info._ZN5flash25flash_bwd_dot_do_o_kernelILb1E23Flash_bwd_kernel_traitsILi64ELi64ELi128ELi8ELi2ELi4ELi4ELb1ELb0EN7cutlass6half_tE19Flash_kernel_traitsILi64ELi64ELi128ELi8ES3_EEEEvNS_16Flash_bwd_paramsE --------------------------
	.section	.nv.info._ZN5flash25flash_bwd_dot_do_o_kernelILb1E23Flash_bwd_kernel_traitsILi64ELi64ELi128ELi8ELi2ELi4ELi4ELb1ELb0EN7cutlass6half_tE19Flash_kernel_traitsILi64ELi64ELi128ELi8ES3_EEEEvNS_16Flash_bwd_paramsE,"",@"SHT_CUDA_INFO"
	.sectionflags	@""
	.align	4


	//----- nvinfo : EIATTR_CUDA_API_VERSION
	.align		4
        /*0000*/ 	.byte	0x04, 0x37
        /*0002*/ 	.short	(.L_628 - .L_627)
.L_627:
        /*0004*/ 	.word	0x00000082


	//----- nvinfo : EIATTR_SW2861232_WAR
	.align		4
.L_628:
        /*0008*/ 	.byte	0x01, 0x35
	.zero		2


	//----- nvinfo : EIATTR_PARAM_CBANK
	.align		4
        /*000c*/ 	.byte	0x04, 0x0a
        /*000e*/ 	.short	(.L_630 - .L_629)
	.align		4
.L_629:
        /*0010*/ 	.word	index@(.nv.constant0._ZN5flash25flash_bwd_dot_do_o_kernelILb1E23Flash_bwd_kernel_traitsILi64ELi64ELi128ELi8ELi2ELi4ELi4ELb1ELb0EN7cutlass6half_tE19Flash_kernel_traitsILi64ELi64ELi128ELi8ES3_EEEEvNS_16Flash_bwd_paramsE)
        /*0014*/ 	.short	0x0160
        /*0016*/ 	.short	0x0280


	//----- nvinfo : EIATTR_CBANK_PARAM_SIZE
	.align		4
.L_630:
        /*0018*/ 	.byte	0x03, 0x19
        /*001a*/ 	.short	0x0280


	//----- nvinfo : EIATTR_KPARAM_INFO
	.align		4
        /*001c*/ 	.byte	0x04, 0x17
        /*001e*/ 	.short	(.L_632 - .L_631)
.L_631:
        /*0020*/ 	.word	0x00000000
        /*0024*/ 	.short	0x0000
        /*0026*/ 	.short	0x0000
        /*0028*/ 	.byte	0x00, 0xf0, 0x01, 0x0a


	//----- nvinfo : EIATTR_MAXREG_COUNT
	.align		4
.L_632:
        /*002c*/ 	.byte	0x03, 0x1b
        /*002e*/ 	.short	0x00ff


	//----- nvinfo : EIATTR_MERCURY_ISA_VERSION
	.align		4
        /*0030*/ 	.byte	0x03, 0x5f
        /*0032*/ 	.short	0x0000


	//----- nvinfo : EIATTR_COOP_GROUP_MASK_REGIDS
	.align		4
        /*0034*/ 	.byte	0x04, 0x29
        /*0036*/ 	.short	(.L_634 - .L_633)


	//   ....[0]....
.L_633:
        /*0038*/ 	.word	0xffffffff


	//   ....[1]....
        /*003c*/ 	.word	0xffffffff


	//   ....[2]....
        /*0040*/ 	.word	0xffffffff


	//   ....[3]....
        /*0044*/ 	.word	0xffffffff


	//   ....[4]....
        /*0048*/ 	.word	0xffffffff


	//   ....[5]....
        /*004c*/ 	.word	0xffffffff


	//----- nvinfo : EIATTR_COOP_GROUP_INSTR_OFFSETS
	.align		4
.L_634:
        /*0050*/ 	.byte	0x04, 0x28
        /*0052*/ 	.short	(.L_636 - .L_635)


	//   ....[0]....
.L_635:
        /*0054*/ 	.word	0x00000d40


	//   ....[1]....
        /*0058*/ 	.word	0x00000d50


	//   ....[2]....
        /*005c*/ 	.word	0x00000d80


	//   ....[3]....
        /*0060*/ 	.word	0x00000d90


	//   ....[4]....
        /*0064*/ 	.word	0x00000de0


	//   ....[5]....
        /*0068*/ 	.word	0x00000e10


	//----- nvinfo : EIATTR_EXIT_INSTR_OFFSETS
	.align		4
.L_636:
        /*006c*/ 	.byte	0x04, 0x1c
        /*006e*/ 	.short	(.L_638 - .L_637)


	//   ....[0]....
.L_637:
        /*0070*/ 	.word	0x000000f0


	//   ....[1]....
        /*0074*/ 	.word	0x00000f90


	//----- nvinfo : EIATTR_CTAIDZ_USED
	.align		4
.L_638:
        /*0078*/ 	.byte	0x01, 0x04
	.zero		2


//--------------------- .nv.info._ZN5flash27flash_bwd_convert_dq_kernelI23Flash_bwd_kernel_traitsILi64ELi128ELi128ELi8ELi4ELi4ELi4ELb0ELb0EN7cutlass6half_tE19Flash_kernel_traitsILi64ELi128ELi128ELi8ES3_EEEEvNS_16Flash_bwd_paramsEi --------------------------
	.section	.nv.info._ZN5flash27flash_bwd_convert_dq_kernelI23Flash_bwd_kernel_traitsILi64ELi128ELi128ELi8ELi4ELi4ELi4ELb0ELb0EN7cutlass6half_tE19Flash_kernel_traitsILi64ELi128ELi128ELi8ES3_EEEEvNS_16Flash_bwd_paramsEi,"",@"SHT_CUDA_INFO"
	.sectionflags	@""
	.align	4


	//----- nvinfo : EIATTR_CUDA_API_VERSION
	.align		4
        /*0000*/ 	.byte	0x04, 0x37
        /*0002*/ 	.short	(.L_640 - .L_639)
.L_639:
        /*0004*/ 	.word	0x00000082


	//----- nvinfo : EIATTR_SW2861232_WAR
	.align		4
.L_640:
        /*0008*/ 	.byte	0x01, 0x35
	.zero		2


	//----- nvinfo : EIATTR_PARAM_CBANK
	.align		4
        /*000c*/ 	.byte	0x04, 0x0a
        /*000e*/ 	.short	(.L_642 - .L_641)
	.align		4
.L_641:
        /*0010*/ 	.word	index@(.nv.constant0._ZN5flash27flash_bwd_convert_dq_kernelI23Flash_bwd_kernel_traitsILi64ELi128ELi128ELi8ELi4ELi4ELi4ELb0ELb0EN7cutlass6half_tE19Flash_kernel_traitsILi64ELi128ELi128ELi8ES3_EEEEvNS_16Flash_bwd_paramsEi)
        /*0014*/ 	.short	0x0160
        /*0016*/ 	.short	0x0284


	//----- nvinfo : EIATTR_CBANK_PARAM_SIZE
	.align		4
.L_642:
        /*0018*/ 	.byte	0x03, 0x19
        /*001a*/ 	.short	0x0284


	//----- nvinfo : EIATTR_KPARAM_INFO
	.align		4
        /*001c*/ 	.byte	0x04, 0x17
        /*001e*/ 	.short	(.L_644 - .L_643)
.L_643:
        /*0020*/ 	.word	0x00000000
        /*0024*/ 	.short	0x0001
        /*0026*/ 	.short	0x0280
        /*0028*/ 	.byte	0x00, 0xf0, 0x11, 0x00


	//----- nvinfo : EIATTR_KPARAM_INFO
	.align		4
.L_644:
        /*002c*/ 	.byte	0x04, 0x17
        /*002e*/ 	.short	(.L_646 - .L_645)
.L_645:
        /*0030*/ 	.word	0x00000000
        /*0034*/ 	.short	0x0000
        /*0036*/ 	.short	0x0000
        /*0038*/ 	.byte	0x00, 0xf0, 0x01, 0x0a


	//----- nvinfo : EIATTR_MAXREG_COUNT
	.align		4
.L_646:
        /*003c*/ 	.byte	0x03, 0x1b
        /*003e*/ 	.short	0x00ff


	//----- nvinfo : EIATTR_NUM_BARRIERS
	.align		4
        /*0040*/ 	.byte	0x02, 0x4c
        /*0042*/ 	.byte	0x01
	.zero		1


	//----- nvinfo : EIATTR_MERCURY_ISA_VERSION
	.align		4
        /*0044*/ 	.byte	0x03, 0x5f
        /*0046*/ 	.short	0x0000


	//----- nvinfo : EIATTR_EXIT_INSTR_OFFSETS
	.align		4
        /*0048*/ 	.byte	0x04, 0x1c
        /*004a*/ 	.short	(.L_648 - .L_647)


	//   ....[0]....
.L_647:
        /*004c*/ 	.word	0x000000f0


	//   ....[1]....
        /*0050*/ 	.word	0x00001910


	//   ....[2]....
        /*0054*/ 	.word	0x000019c0


	//----- nvinfo : EIATTR_CTAIDZ_USED
	.align		4
.L_648:
        /*0058*/ 	.byte	0x01, 0x04
	.zero		2


	//----- nvinfo : EIATTR_CRS_STACK_SIZE
	.align		4
        /*005c*/ 	.byte	0x04, 0x1e
        /*005e*/ 	.short	(.L_650 - .L_649)
.L_649:
        /*0060*/ 	.word	0x00000000
.L_650:


//--------------------- .nv.info._ZN5flash44flash_bwd_dq_dk_dv_loop_seqk_parallel_kernelI23Flash_bwd_kernel_traitsILi64ELi128ELi128ELi8ELi4ELi4ELi4ELb0ELb0EN7cutlass6half_tE19Flash_kernel_traitsILi64ELi128ELi128ELi8ES3_EELb1ELb0ELb0ELb0ELb0ELb1ELb0EEEvNS_16Flash_bwd_paramsE --------------------------
	.section	.nv.info._ZN5flash44flash_bwd_dq_dk_dv_loop_seqk_parallel_kernelI23Flash_bwd_kernel_traitsILi64ELi128ELi128ELi8ELi4ELi4ELi4ELb0ELb0EN7cutlass6half_tE19Flash_kernel_traitsILi64ELi128ELi128ELi8ES3_EELb1ELb0ELb0ELb0ELb0ELb1ELb0EEEvNS_16Flash_bwd_paramsE,"",@"SHT_CUDA_INFO"
	.sectionflags	@""
	.align	4


	//----- nvinfo : EIATTR_CUDA_API_VERSION
	.align		4
        /*0000*/ 	.byte	0x04, 0x37
        /*0002*/ 	.short	(.L_652 - .L_651)
.L_651:
        /*0004*/ 	.word	0x00000082


	//----- nvinfo : EIATTR_SW2861232_WAR
	.align		4
.L_652:
        /*0008*/ 	.byte	0x01, 0x35
	.zero		2


	//----- nvinfo : EIATTR_PARAM_CBANK
	.align		4
        /*000c*/ 	.byte	0x04, 0x0a
        /*000e*/ 	.short	(.L_654 - .L_653)
	.align		4
.L_653:
        /*0010*/ 	.word	index@(.nv.constant0._ZN5flash44flash_bwd_dq_dk_dv_loop_seqk_parallel_kernelI23Flash_bwd_kernel_traitsILi64ELi128ELi128ELi8ELi4ELi4ELi4ELb0ELb0EN7cutlass6half_tE19Flash_kernel_traitsILi64ELi128ELi128ELi8ES3_EELb1ELb0ELb0ELb0ELb0ELb1ELb0EEEvNS_16Flash_bwd_paramsE)
        /*0014*/ 	.short	0x0160
        /*0016*/ 	.short	0x0280


	//----- nvinfo : EIATTR_CBANK_PARAM_SIZE
	.align		4
.L_654:
        /*0018*/ 	.byte	0x03, 0x19
        /*001a*/ 	.short	0x0280


	//----- nvinfo : EIATTR_KPARAM_INFO
	.align		4
        /*001c*/ 	.byte	0x04, 0x17
        /*001e*/ 	.short	(.L_656 - .L_655)
.L_655:
        /*0020*/ 	.word	0x00000000
        /*0024*/ 	.short	0x0000
        /*0026*/ 	.short	0x0000
        /*0028*/ 	.byte	0x00, 0xf0, 0x01, 0x0a


	//----- nvinfo : EIATTR_MAXREG_COUNT
	.align		4
.L_656:
        /*002c*/ 	.byte	0x03, 0x1b
        /*002e*/ 	.short	0x00ff


	//----- nvinfo : EIATTR_NUM_BARRIERS
	.align		4
        /*0030*/ 	.byte	0x02, 0x4c
        /*0032*/ 	.byte	0x01
	.zero		1


	//----- nvinfo : EIATTR_ANNOTATIONS
	.align		4
        /*0034*/ 	.byte	0x04, 0x55
        /*0036*/ 	.short	(.L_658 - .L_657)


	//   ....[0]....
.L_657:
        /* <DEDUP_REMOVED lines=21> */


	//----- nvinfo : EIATTR_MERCURY_ISA_VERSION
	.align		4
.L_658:
        /*0178*/ 	.byte	0x03, 0x5f
        /*017a*/ 	.short	0x0000


	//----- nvinfo : EIATTR_EXIT_INSTR_OFFSETS
	.align		4
        /*017c*/ 	.byte	0x04, 0x1c
        /*017e*/ 	.short	(.L_660 - .L_659)


	//   ....[0]....
.L_659:
        /*0180*/ 	.word	0x000000a0


	//   ....[1]....
        /*0184*/ 	.word	0x0000c8d0


	//----- nvinfo : EIATTR_CTAIDZ_USED
	.align		4
.L_660:
        /*0188*/ 	.byte	0x01, 0x04
	.zero		2


	//----- nvinfo : EIATTR_CRS_STACK_SIZE
	.align		4
        /*018c*/ 	.byte	0x04, 0x1e
        /*018e*/ 	.short	(.L_662 - .L_661)
.L_661:
        /*0190*/ 	.word	0x00000000
.L_662:


//--------------------- .nv.info._ZN5flash44flash_bwd_dq_dk_dv_loop_seqk_parallel_kernelI23Flash_bwd_kernel_traitsILi64ELi128ELi128ELi8ELi4ELi4ELi4ELb0ELb0EN7cutlass6half_tE19Flash_kernel_traitsILi64ELi128ELi128ELi8ES3_EELb0ELb0ELb0ELb0ELb0ELb1ELb1EEEvNS_16Flash_bwd_paramsE --------------------------
	.section	.nv.info._ZN5flash44flash_bwd_dq_dk_dv_loop_seqk_parallel_kernelI23Flash_bwd_kernel_traitsILi64ELi128ELi128ELi8ELi4ELi4ELi4ELb0ELb0EN7cutlass6half_tE19Flash_kernel_traitsILi64ELi128ELi128ELi8ES3_EELb0ELb0ELb0ELb0ELb0ELb1ELb1EEEvNS_16Flash_bwd_paramsE,"",@"SHT_CUDA_INFO"
	.sectionflags	@""
	.align	4


	//----- nvinfo : EIATTR_CUDA_API_VERSION
	.align		4
        /*0000*/ 	.byte	0x04, 0x37
        /*0002*/ 	.short	(.L_664 - .L_663)
.L_663:
        /*0004*/ 	.word	0x00000082


	//----- nvinfo : EIATTR_SW2861232_WAR
	.align		4
.L_664:
        /*0008*/ 	.byte	0x01, 0x35
	.zero		2


	//----- nvinfo : EIATTR_PARAM_CBANK
	.align		4
        /*000c*/ 	.byte	0x04, 0x0a
        /*000e*/ 	.short	(.L_666 - .L_665)
	.align		4
.L_665:
        /*0010*/ 	.word	index@(.nv.constant0._ZN5flash44flash_bwd_dq_dk_dv_loop_seqk_parallel_kernelI23Flash_bwd_kernel_traitsILi64ELi128ELi128ELi8ELi4ELi4ELi4ELb0ELb0EN7cutlass6half_tE19Flash_kernel_traitsILi64ELi128ELi128ELi8ES3_EELb0ELb0ELb0ELb0ELb0ELb1ELb1EEEvNS_16Flash_bwd_paramsE)
        /*0014*/ 	.short	0x0160
        /*0016*/ 	.short	0x0280


	//----- nvinfo : EIATTR_CBANK_PARAM_SIZE
	.align		4
.L_666:
        /*0018*/ 	.byte	0x03, 0x19
        /*001a*/ 	.short	0x0280


	//----- nvinfo : EIATTR_KPARAM_INFO
	.align		4
        /*001c*/ 	.byte	0x04, 0x17
        /*001e*/ 	.short	(.L_668 - .L_667)
.L_667:
        /*0020*/ 	.word	0x00000000
        /*0024*/ 	.short	0x0000
        /*0026*/ 	.short	0x0000
        /*0028*/ 	.byte	0x00, 0xf0, 0x01, 0x0a


	//----- nvinfo : EIATTR_MAXREG_COUNT
	.align		4
.L_668:
        /*002c*/ 	.byte	0x03, 0x1b
        /*002e*/ 	.short	0x00ff


	//----- nvinfo : EIATTR_NUM_BARRIERS
	.align		4
        /*0030*/ 	.byte	0x02, 0x4c
        /*0032*/ 	.byte	0x01
	.zero		1


	//----- nvinfo : EIATTR_ANNOTATIONS
	.align		4
        /*0034*/ 	.byte	0x04, 0x55
        /*0036*/ 	.short	(.L_670 - .L_669)


	//   ....[0]....
.L_669:
        /* <DEDUP_REMOVED lines=96> */


	//----- nvinfo : EIATTR_MERCURY_ISA_VERSION
	.align		4
.L_670:
        /*0620*/ 	.byte	0x03, 0x5f
        /*0622*/ 	.short	0x0000


	//----- nvinfo : EIATTR_EXIT_INSTR_OFFSETS
	.align		4
        /*0624*/ 	.byte	0x04, 0x1c
        /*0626*/ 	.short	(.L_672 - .L_671)


	//   ....[0]....
.L_671:
        /*0628*/ 	.word	0x000000a0


	//   ....[1]....
        /*062c*/ 	.word	0x0000c7f0


	//----- nvinfo : EIATTR_CTAIDZ_USED
	.align		4
.L_672:
        /*0630*/ 	.byte	0x01, 0x04
	.zero		2


	//----- nvinfo : EIATTR_CRS_STACK_SIZE
	.align		4
        /*0634*/ 	.byte	0x04, 0x1e
        /*0636*/ 	.short	(.L_674 - .L_673)
.L_673:
        /*0638*/ 	.word	0x00000000
.L_674:


//--------------------- .nv.info._ZN5flash44flash_bwd_dq_dk_dv_loop_seqk_parallel_kernelI23Flash_bwd_kernel_traitsILi64ELi128ELi128ELi8ELi4ELi4ELi4ELb0ELb0EN7cutlass6half_tE19Flash_kernel_traitsILi64ELi128ELi128ELi8ES3_EELb1ELb0ELb0ELb0ELb0ELb0ELb0EEEvNS_16Flash_bwd_paramsE --------------------------
	.section	.nv.info._ZN5flash44flash_bwd_dq_dk_dv_loop_seqk_parallel_kernelI23Flash_bwd_kernel_traitsILi64ELi128ELi128ELi8ELi4ELi4ELi4ELb0ELb0EN7cutlass6half_tE19Flash_kernel_traitsILi64ELi128ELi128ELi8ES3_EELb1ELb0ELb0ELb0ELb0ELb0ELb0EEEvNS_16Flash_bwd_paramsE,"",@"SHT_CUDA_INFO"
	.sectionflags	@""
	.align	4


	//----- nvinfo : EIATTR_CUDA_API_VERSION
	.align		4
        /*0000*/ 	.byte	0x04, 0x37
        /*0002*/ 	.short	(.L_676 - .L_675)
.L_675:
        /*0004*/ 	.word	0x00000082


	//----- nvinfo : EIATTR_SW2861232_WAR
	.align		4
.L_676:
        /*0008*/ 	.byte	0x01, 0x35
	.zero		2


	//----- nvinfo : EIATTR_PARAM_CBANK
	.align		4
        /*000c*/ 	.byte	0x04, 0x0a
        /*000e*/ 	.short	(.L_678 - .L_677)
	.align		4
.L_677:
        /*0010*/ 	.word	index@(.nv.constant0._ZN5flash44flash_bwd_dq_dk_dv_loop_seqk_parallel_kernelI23Flash_bwd_kernel_traitsILi64ELi128ELi128ELi8ELi4ELi4ELi4ELb0ELb0EN7cutlass6half_tE19Flash_kernel_traitsILi64ELi128ELi128ELi8ES3_EELb1ELb0ELb0ELb0ELb0ELb0ELb0EEEvNS_16Flash_bwd_paramsE)
        /*0014*/ 	.short	0x0160
        /*0016*/ 	.short	0x0280


	//----- nvinfo : EIATTR_CBANK_PARAM_SIZE
	.align		4
.L_678:
        /*0018*/ 	.byte	0x03, 0x19
        /*001a*/ 	.short	0x0280


	//----- nvinfo : EIATTR_KPARAM_INFO
	.align		4
        /*001c*/ 	.byte	0x04, 0x17
        /*001e*/ 	.short	(.L_680 - .L_679)
.L_679:
        /*0020*/ 	.word	0x00000000
        /*0024*/ 	.short	0x0000
        /*0026*/ 	.short	0x0000
        /*0028*/ 	.byte	0x00, 0xf0, 0x01, 0x0a


	//----- nvinfo : EIATTR_MAXREG_COUNT
	.align		4
.L_680:
        /*002c*/ 	.byte	0x03, 0x1b
        /*002e*/ 	.short	0x00ff


	//----- nvinfo : EIATTR_NUM_BARRIERS
	.align		4
        /*0030*/ 	.byte	0x02, 0x4c
        /*0032*/ 	.byte	0x01
	.zero		1


	//----- nvinfo : EIATTR_ANNOTATIONS
	.align		4
        /*0034*/ 	.byte	0x04, 0x55
        /*0036*/ 	.short	(.L_682 - .L_681)


	//   ....[0]....
.L_681:
        /* <DEDUP_REMOVED lines=25> */


	//----- nvinfo : EIATTR_MERCURY_ISA_VERSION
	.align		4
.L_682:
        /*01b8*/ 	.byte	0x03, 0x5f
        /*01ba*/ 	.short	0x0000


	//----- nvinfo : EIATTR_EXIT_INSTR_OFFSETS
	.align		4
        /*01bc*/ 	.byte	0x04, 0x1c
        /*01be*/ 	.short	(.L_684 - .L_683)


	//   ....[0]....
.L_683:
        /*01c0*/ 	.word	0x000000a0


	//   ....[1]....
        /*01c4*/ 	.word	0x0000d4e0


	//----- nvinfo : EIATTR_CTAIDZ_USED
	.align		4
.L_684:
        /*01c8*/ 	.byte	0x01, 0x04
	.zero		2


	//----- nvinfo : EIATTR_CRS_STACK_SIZE
	.align		4
        /*01cc*/ 	.byte	0x04, 0x1e
        /*01ce*/ 	.short	(.L_686 - .L_685)
.L_685:
        /*01d0*/ 	.word	0x00000000
.L_686:


//--------------------- .nv.info._ZN5flash44flash_bwd_dq_dk_dv_loop_seqk_parallel_kernelI23Flash_bwd_kernel_traitsILi64ELi128ELi128ELi8ELi4ELi4ELi4ELb0ELb0EN7cutlass6half_tE19Flash_kernel_traitsILi64ELi128ELi128ELi8ES3_EELb0ELb0ELb0ELb0ELb0ELb0ELb1EEEvNS_16Flash_bwd_paramsE --------------------------
	.section	.nv.info._ZN5flash44flash_bwd_dq_dk_dv_loop_seqk_parallel_kernelI23Flash_bwd_kernel_traitsILi64ELi128ELi128ELi8ELi4ELi4ELi4ELb0ELb0EN7cutlass6half_tE19Flash_kernel_traitsILi64ELi128ELi128ELi8ES3_EELb0ELb0ELb0ELb0ELb0ELb0ELb1EEEvNS_16Flash_bwd_paramsE,"",@"SHT_CUDA_INFO"
	.sectionflags	@""
	.align	4


	//----- nvinfo : EIATTR_CUDA_API_VERSION
	.align		4
        /*0000*/ 	.byte	0x04, 0x37
        /*0002*/ 	.short	(.L_688 - .L_687)
.L_687:
        /*0004*/ 	.word	0x00000082


	//----- nvinfo : EIATTR_SW2861232_WAR
	.align		4
.L_688:
        /*0008*/ 	.byte	0x01, 0x35
	.zero		2


	//----- nvinfo : EIATTR_PARAM_CBANK
	.align		4
        /*000c*/ 	.byte	0x04, 0x0a
        /*000e*/ 	.short	(.L_690 - .L_689)
	.align		4
.L_689:
        /*0010*/ 	.word	index@(.nv.constant0._ZN5flash44flash_bwd_dq_dk_dv_loop_seqk_parallel_kernelI23Flash_bwd_kernel_traitsILi64ELi128ELi128ELi8ELi4ELi4ELi4ELb0ELb0EN7cutlass6half_tE19Flash_kernel_traitsILi64ELi128ELi128ELi8ES3_EELb0ELb0ELb0ELb0ELb0ELb0ELb1EEEvNS_16Flash_bwd_paramsE)
        /*0014*/ 	.short	0x0160
        /*0016*/ 	.short	0x0280


	//----- nvinfo : EIATTR_CBANK_PARAM_SIZE
	.align		4
.L_690:
        /*0018*/ 	.byte	0x03, 0x19
        /*001a*/ 	.short	0x0280


	//----- nvinfo : EIATTR_KPARAM_INFO
	.align		4
        /*001c*/ 	.byte	0x04, 0x17
        /*001e*/ 	.short	(.L_692 - .L_691)
.L_691:
        /*0020*/ 	.word	0x00000000
        /*0024*/ 	.short	0x0000
        /*0026*/ 	.short	0x0000
        /*0028*/ 	.byte	0x00, 0xf0, 0x01, 0x0a


	//----- nvinfo : EIATTR_MAXREG_COUNT
	.align		4
.L_692:
        /*002c*/ 	.byte	0x03, 0x1b
        /*002e*/ 	.short	0x00ff


	//----- nvinfo : EIATTR_NUM_BARRIERS
	.align		4
        /*0030*/ 	.byte	0x02, 0x4c
        /*0032*/ 	.byte	0x01
	.zero		1


	//----- nvinfo : EIATTR_ANNOTATIONS
	.align		4
        /*0034*/ 	.byte	0x04, 0x55
        /*0036*/ 	.short	(.L_694 - .L_693)


	//   ....[0]....
.L_693:
        /* <DEDUP_REMOVED lines=95> */


	//----- nvinfo : EIATTR_MERCURY_ISA_VERSION
	.align		4
.L_694:
        /*0610*/ 	.byte	0x03, 0x5f
        /*0612*/ 	.short	0x0000


	//----- nvinfo : EIATTR_EXIT_INSTR_OFFSETS
	.align		4
        /*0614*/ 	.byte	0x04, 0x1c
        /*0616*/ 	.short	(.L_696 - .L_695)


	//   ....[0]....
.L_695:
        /*0618*/ 	.word	0x000000a0


	//   ....[1]....
        /*061c*/ 	.word	0x0000d350


	//----- nvinfo : EIATTR_CTAIDZ_USED
	.align		4
.L_696:
        /*0620*/ 	.byte	0x01, 0x04
	.zero		2


	//----- nvinfo : EIATTR_CRS_STACK_SIZE
	.align		4
        /*0624*/ 	.byte	0x04, 0x1e
        /*0626*/ 	.short	(.L_698 - .L_697)
.L_697:
        /*0628*/ 	.word	0x00000000
.L_698:


//--------------------- .nv.info._ZN5flash44flash_bwd_dq_dk_dv_loop_seqk_parallel_kernelI23Flash_bwd_kernel_traitsILi64ELi128ELi128ELi8ELi4ELi4ELi4ELb0ELb0EN7cutlass6half_tE19Flash_kernel_traitsILi64ELi128ELi128ELi8ES3_EELb1ELb0ELb1ELb0ELb0ELb0ELb0EEEvNS_16Flash_bwd_paramsE --------------------------
	.section	.nv.info._ZN5flash44flash_bwd_dq_dk_dv_loop_seqk_parallel_kernelI23Flash_bwd_kernel_traitsILi64ELi128ELi128ELi8ELi4ELi4ELi4ELb0ELb0EN7cutlass6half_tE19Flash_kernel_traitsILi64ELi128ELi128ELi8ES3_EELb1ELb0ELb1ELb0ELb0ELb0ELb0EEEvNS_16Flash_bwd_paramsE,"",@"SHT_CUDA_INFO"
	.sectionflags	@""
	.align	4


	//----- nvinfo : EIATTR_CUDA_API_VERSION
	.align		4
        /*0000*/ 	.byte	0x04, 0x37
        /*0002*/ 	.short	(.L_700 - .L_699)
.L_699:
        /*0004*/ 	.word	0x00000082


	//----- nvinfo : EIATTR_SW2861232_WAR
	.align		4
.L_700:
        /*0008*/ 	.byte	0x01, 0x35
	.zero		2


	//----- nvinfo : EIATTR_PARAM_CBANK
	.align		4
        /*000c*/ 	.byte	0x04, 0x0a
        /*000e*/ 	.short	(.L_702 - .L_701)
	.align		4
.L_701:
        /*0010*/ 	.word	index@(.nv.constant0._ZN5flash44flash_bwd_dq_dk_dv_loop_seqk_parallel_kernelI23Flash_bwd_kernel_traitsILi64ELi128ELi128ELi8ELi4ELi4ELi4ELb0ELb0EN7cutlass6half_tE19Flash_kernel_traitsILi64ELi128ELi128ELi8ES3_EELb1ELb0ELb1ELb0ELb0ELb0ELb0EEEvNS_16Flash_bwd_paramsE)
        /*0014*/ 	.short	0x0160
        /*0016*/ 	.short	0x0280


	//----- nvinfo : EIATTR_CBANK_PARAM_SIZE
	.align		4
.L_702:
        /*0018*/ 	.byte	0x03, 0x19
        /*001a*/ 	.short	0x0280


	//----- nvinfo : EIATTR_KPARAM_INFO
	.align		4
        /*001c*/ 	.byte	0x04, 0x17
        /*001e*/ 	.short	(.L_704 - .L_703)
.L_703:
        /*0020*/ 	.word	0x00000000
        /*0024*/ 	.short	0x0000
        /*0026*/ 	.short	0x0000
        /*0028*/ 	.byte	0x00, 0xf0, 0x01, 0x0a


	//----- nvinfo : EIATTR_MAXREG_COUNT
	.align		4
.L_704:
        /*002c*/ 	.byte	0x03, 0x1b
        /*002e*/ 	.short	0x00ff


	//----- nvinfo : EIATTR_NUM_BARRIERS
	.align		4
        /*0030*/ 	.byte	0x02, 0x4c
        /*0032*/ 	.byte	0x01
	.zero		1


	//----- nvinfo : EIATTR_ANNOTATIONS
	.align		4
        /*0034*/ 	.byte	0x04, 0x55
        /*0036*/ 	.short	(.L_706 - .L_705)


	//   ....[0]....
.L_705:
        /* <DEDUP_REMOVED lines=18> */


	//----- nvinfo : EIATTR_MERCURY_ISA_VERSION
	.align		4
.L_706:
        /*0148*/ 	.byte	0x03, 0x5f
        /*014a*/ 	.short	0x0000


	//----- nvinfo : EIATTR_EXIT_INSTR_OFFSETS
	.align		4
        /*014c*/ 	.byte	0x04, 0x1c
        /*014e*/ 	.short	(.L_708 - .L_707)


	//   ....[0]....
.L_707:
        /*0150*/ 	.word	0x000000a0


	//   ....[1]....
        /*0154*/ 	.word	0x0000d600


	//----- nvinfo : EIATTR_CTAIDZ_USED
	.align		4
.L_708:
        /*0158*/ 	.byte	0x01, 0x04
	.zero		2


	//----- nvinfo : EIATTR_CRS_STACK_SIZE
	.align		4
        /*015c*/ 	.byte	0x04, 0x1e
        /*015e*/ 	.short	(.L_710 - .L_709)
.L_709:
        /*0160*/ 	.word	0x00000000
.L_710:


//--------------------- .nv.info._ZN5flash44flash_bwd_dq_dk_dv_loop_seqk_parallel_kernelI23Flash_bwd_kernel_traitsILi64ELi128ELi128ELi8ELi4ELi4ELi4ELb0ELb0EN7cutlass6half_tE19Flash_kernel_traitsILi64ELi128ELi128ELi8ES3_EELb0ELb0ELb1ELb0ELb0ELb0ELb1EEEvNS_16Flash_bwd_paramsE --------------------------
	.section	.nv.info._ZN5flash44flash_bwd_dq_dk_dv_loop_seqk_parallel_kernelI23Flash_bwd_kernel_traitsILi64ELi128ELi128ELi8ELi4ELi4ELi4ELb0ELb0EN7cutlass6half_tE19Flash_kernel_traitsILi64ELi128ELi128ELi8ES3_EELb0ELb0ELb1ELb0ELb0ELb0ELb1EEEvNS_16Flash_bwd_paramsE,"",@"SHT_CUDA_INFO"
	.sectionflags	@""
	.align	4


	//----- nvinfo : EIATTR_CUDA_API_VERSION
	.align		4
        /*0000*/ 	.byte	0x04, 0x37
        /*0002*/ 	.short	(.L_712 - .L_711)
.L_711:
        /*0004*/ 	.word	0x00000082


	//----- nvinfo : EIATTR_SW2861232_WAR
	.align		4
.L_712:
        /*0008*/ 	.byte	0x01, 0x35
	.zero		2


	//----- nvinfo : EIATTR_PARAM_CBANK
	.align		4
        /*000c*/ 	.byte	0x04, 0x0a
        /*000e*/ 	.short	(.L_714 - .L_713)
	.align		4
.L_713:
        /*0010*/ 	.word	index@(.nv.constant0._ZN5flash44flash_bwd_dq_dk_dv_loop_seqk_parallel_kernelI23Flash_bwd_kernel_traitsILi64ELi128ELi128ELi8ELi4ELi4ELi4ELb0ELb0EN7cutlass6half_tE19Flash_kernel_traitsILi64ELi128ELi128ELi8ES3_EELb0ELb0ELb1ELb0ELb0ELb0ELb1EEEvNS_16Flash_bwd_paramsE)
        /*0014*/ 	.short	0x0160
        /*0016*/ 	.short	0x0280


	//----- nvinfo : EIATTR_CBANK_PARAM_SIZE
	.align		4
.L_714:
        /*0018*/ 	.byte	0x03, 0x19
        /*001a*/ 	.short	0x0280


	//----- nvinfo : EIATTR_KPARAM_INFO
	.align		4
        /*001c*/ 	.byte	0x04, 0x17
        /*001e*/ 	.short	(.L_716 - .L_715)
.L_715:
        /*0020*/ 	.word	0x00000000
        /*0024*/ 	.short	0x0000
        /*0026*/ 	.short	0x0000
        /*0028*/ 	.byte	0x00, 0xf0, 0x01, 0x0a


	//----- nvinfo : EIATTR_MAXREG_COUNT
	.align		4
.L_716:
        /*002c*/ 	.byte	0x03, 0x1b
        /*002e*/ 	.short	0x00ff


	//----- nvinfo : EIATTR_NUM_BARRIERS
	.align		4
        /*0030*/ 	.byte	0x02, 0x4c
        /*0032*/ 	.byte	0x01
	.zero		1


	//----- nvinfo : EIATTR_ANNOTATIONS
	.align		4
        /*0034*/ 	.byte	0x04, 0x55
        /*0036*/ 	.short	(.L_718 - .L_717)


	//   ....[0]....
.L_717:
        /* <DEDUP_REMOVED lines=99> */


	//----- nvinfo : EIATTR_MERCURY_ISA_VERSION
	.align		4
.L_718:
        /*0650*/ 	.byte	0x03, 0x5f
        /*0652*/ 	.short	0x0000


	//----- nvinfo : EIATTR_EXIT_INSTR_OFFSETS
	.align		4
        /*0654*/ 	.byte	0x04, 0x1c
        /*0656*/ 	.short	(.L_720 - .L_719)


	//   ....[0]....
.L_719:
        /*0658*/ 	.word	0x000000a0


	//   ....[1]....
        /*065c*/ 	.word	0x0000d760


	//----- nvinfo : EIATTR_CTAIDZ_USED
	.align		4
.L_720:
        /*0660*/ 	.byte	0x01, 0x04
	.zero		2


	//----- nvinfo : EIATTR_CRS_STACK_SIZE
	.align		4
        /*0664*/ 	.byte	0x04, 0x1e
        /*0666*/ 	.short	(.L_722 - .L_721)
.L_721:
        /*0668*/ 	.word	0x00000000
.L_722:


//--------------------- .nv.info._ZN5flash44flash_bwd_dq_dk_dv_loop_seqk_parallel_kernelI23Flash_bwd_kernel_traitsILi64ELi128ELi128ELi8ELi4ELi4ELi4ELb0ELb0EN7cutlass6half_tE19Flash_kernel_traitsILi64ELi128ELi128ELi8ES3_EELb1ELb0ELb0ELb0ELb1ELb1ELb0EEEvNS_16Flash_bwd_paramsE --------------------------
	.section	.nv.info._ZN5flash44flash_bwd_dq_dk_dv_loop_seqk_parallel_kernelI23Flash_bwd_kernel_traitsILi64ELi128ELi128ELi8ELi4ELi4ELi4ELb0ELb0EN7cutlass6half_tE19Flash_kernel_traitsILi64ELi128ELi128ELi8ES3_EELb1ELb0ELb0ELb0ELb1ELb1ELb0EEEvNS_16Flash_bwd_paramsE,"",@"SHT_CUDA_INFO"
	.sectionflags	@""
	.align	4


	//----- nvinfo : EIATTR_CUDA_API_VERSION
	.align		4
        /*0000*/ 	.byte	0x04, 0x37
        /*0002*/ 	.short	(.L_724 - .L_723)
.L_723:
        /*0004*/ 	.word	0x00000082


	//----- nvinfo : EIATTR_SW2861232_WAR
	.align		4
.L_724:
        /*0008*/ 	.byte	0x01, 0x35
	.zero		2


	//----- nvinfo : EIATTR_PARAM_CBANK
	.align		4
        /*000c*/ 	.byte	0x04, 0x0a
        /*000e*/ 	.short	(.L_726 - .L_725)
	.align		4
.L_725:
        /*0010*/ 	.word	index@(.nv.constant0._ZN5flash44flash_bwd_dq_dk_dv_loop_seqk_parallel_kernelI23Flash_bwd_kernel_traitsILi64ELi128ELi128ELi8ELi4ELi4ELi4ELb0ELb0EN7cutlass6half_tE19Flash_kernel_traitsILi64ELi128ELi128ELi8ES3_EELb1ELb0ELb0ELb0ELb1ELb1ELb0EEEvNS_16Flash_bwd_paramsE)
        /*0014*/ 	.short	0x0160
        /*0016*/ 	.short	0x0280


	//----- nvinfo : EIATTR_CBANK_PARAM_SIZE
	.align		4
.L_726:
        /*0018*/ 	.byte	0x03, 0x19
        /*001a*/ 	.short	0x0280


	//----- nvinfo : EIATTR_KPARAM_INFO
	.align		4
        /*001c*/ 	.byte	0x04, 0x17
        /*001e*/ 	.short	(.L_728 - .L_727)
.L_727:
        /*0020*/ 	.word	0x00000000
        /*0024*/ 	.short	0x0000
        /*0026*/ 	.short	0x0000
        /*0028*/ 	.byte	0x00, 0xf0, 0x01, 0x0a


	//----- nvinfo : EIATTR_MAXREG_COUNT
	.align		4
.L_728:
        /*002c*/ 	.byte	0x03, 0x1b
        /*002e*/ 	.short	0x00ff


	//----- nvinfo : EIATTR_NUM_BARRIERS
	.align		4
        /*0030*/ 	.byte	0x02, 0x4c
        /*0032*/ 	.byte	0x01
	.zero		1


	//----- nvinfo : EIATTR_ANNOTATIONS
	.align		4
        /*0034*/ 	.byte	0x04, 0x55
        /*0036*/ 	.short	(.L_730 - .L_729)


	//   ....[0]....
.L_729:
        /* <DEDUP_REMOVED lines=27> */


	//----- nvinfo : EIATTR_MERCURY_ISA_VERSION
	.align		4
.L_730:
        /*01d0*/ 	.byte	0x03, 0x5f
        /*01d2*/ 	.short	0x0000


	//----- nvinfo : EIATTR_EXIT_INSTR_OFFSETS
	.align		4
        /*01d4*/ 	.byte	0x04, 0x1c
        /*01d6*/ 	.short	(.L_732 - .L_731)


	//   ....[0]....
.L_731:
        /*01d8*/ 	.word	0x000000a0


	//   ....[1]....
        /*01dc*/ 	.word	0x000099d0


	//----- nvinfo : EIATTR_CTAIDZ_USED
	.align		4
.L_732:
        /*01e0*/ 	.byte	0x01, 0x04
	.zero		2


//--------------------- .nv.info._ZN5flash44flash_bwd_dq_dk_dv_loop_seqk_parallel_kernelI23Flash_bwd_kernel_traitsILi64ELi128ELi128ELi8ELi4ELi4ELi4ELb0ELb0EN7cutlass6half_tE19Flash_kernel_traitsILi64ELi128ELi128ELi8ES3_EELb0ELb0ELb0ELb0ELb1ELb1ELb1EEEvNS_16Flash_bwd_paramsE --------------------------
	.section	.nv.info._ZN5flash44flash_bwd_dq_dk_dv_loop_seqk_parallel_kernelI23Flash_bwd_kernel_traitsILi64ELi128ELi128ELi8ELi4ELi4ELi4ELb0ELb0EN7cutlass6half_tE19Flash_kernel_traitsILi64ELi128ELi128ELi8ES3_EELb0ELb0ELb0ELb0ELb1ELb1ELb1EEEvNS_16Flash_bwd_paramsE,"",@"SHT_CUDA_INFO"
	.sectionflags	@""
	.align	4


	//----- nvinfo : EIATTR_CUDA_API_VERSION
	.align		4
        /*0000*/ 	.byte	0x04, 0x37
        /*0002*/ 	.short	(.L_734 - .L_733)
.L_733:
        /*0004*/ 	.word	0x00000082


	//----- nvinfo : EIATTR_SW2861232_WAR
	.align		4
.L_734:
        /*0008*/ 	.byte	0x01, 0x35
	.zero		2


	//----- nvinfo : EIATTR_PARAM_CBANK
	.align		4
        /*000c*/ 	.byte	0x04, 0x0a
        /*000e*/ 	.short	(.L_736 - .L_735)
	.align		4
.L_735:
        /*0010*/ 	.word	index@(.nv.constant0._ZN5flash44flash_bwd_dq_dk_dv_loop_seqk_parallel_kernelI23Flash_bwd_kernel_traitsILi64ELi128ELi128ELi8ELi4ELi4ELi4ELb0ELb0EN7cutlass6half_tE19Flash_kernel_traitsILi64ELi128ELi128ELi8ES3_EELb0ELb0ELb0ELb0ELb1ELb1ELb1EEEvNS_16Flash_bwd_paramsE)
        /*0014*/ 	.short	0x0160
        /*0016*/ 	.short	0x0280


	//----- nvinfo : EIATTR_CBANK_PARAM_SIZE
	.align		4
.L_736:
        /*0018*/ 	.byte	0x03, 0x19
        /*001a*/ 	.short	0x0280


	//----- nvinfo : EIATTR_KPARAM_INFO
	.align		4
        /*001c*/ 	.byte	0x04, 0x17
        /*001e*/ 	.short	(.L_738 - .L_737)
.L_737:
        /*0020*/ 	.word	0x00000000
        /*0024*/ 	.short	0x0000
        /*0026*/ 	.short	0x0000
        /*0028*/ 	.byte	0x00, 0xf0, 0x01, 0x0a


	//----- nvinfo : EIATTR_MAXREG_COUNT
	.align		4
.L_738:
        /*002c*/ 	.byte	0x03, 0x1b
        /*002e*/ 	.short	0x00ff


	//----- nvinfo : EIATTR_NUM_BARRIERS
	.align		4
        /*0030*/ 	.byte	0x02, 0x4c
        /*0032*/ 	.byte	0x01
	.zero		1


	//----- nvinfo : EIATTR_ANNOTATIONS
	.align		4
        /*0034*/ 	.byte	0x04, 0x55
        /*0036*/ 	.short	(.L_740 - .L_739)


	//   ....[0]....
.L_739:
        /* <DEDUP_REMOVED lines=90> */


	//----- nvinfo : EIATTR_MERCURY_ISA_VERSION
	.align		4
.L_740:
        /*05c8*/ 	.byte	0x03, 0x5f
        /*05ca*/ 	.short	0x0000


	//----- nvinfo : EIATTR_EXIT_INSTR_OFFSETS
	.align		4
        /*05cc*/ 	.byte	0x04, 0x1c
        /*05ce*/ 	.short	(.L_742 - .L_741)


	//   ....[0]....
.L_741:
        /*05d0*/ 	.word	0x000000a0


	//   ....[1]....
        /*05d4*/ 	.word	0x00009420


	//----- nvinfo : EIATTR_CTAIDZ_USED
	.align		4
.L_742:
        /*05d8*/ 	.byte	0x01, 0x04
	.zero		2


//--------------------- .nv.info._ZN5flash44flash_bwd_dq_dk_dv_loop_seqk_parallel_kernelI23Flash_bwd_kernel_traitsILi64ELi128ELi128ELi8ELi4ELi4ELi4ELb0ELb0EN7cutlass6half_tE19Flash_kernel_traitsILi64ELi128ELi128ELi8ES3_EELb1ELb0ELb0ELb1ELb0ELb0ELb0EEEvNS_16Flash_bwd_paramsE --------------------------
	.section	.nv.info._ZN5flash44flash_bwd_dq_dk_dv_loop_seqk_parallel_kernelI23Flash_bwd_kernel_traitsILi64ELi128ELi128ELi8ELi4ELi4ELi4ELb0ELb0EN7cutlass6half_tE19Flash_kernel_traitsILi64ELi128ELi128ELi8ES3_EELb1ELb0ELb0ELb1ELb0ELb0ELb0EEEvNS_16Flash_bwd_paramsE,"",@"SHT_CUDA_INFO"
	.sectionflags	@""
	.align	4


	//----- nvinfo : EIATTR_CUDA_API_VERSION
	.align		4
        /*0000*/ 	.byte	0x04, 0x37
        /*0002*/ 	.short	(.L_744 - .L_743)
.L_743:
        /*0004*/ 	.word	0x00000082


	//----- nvinfo : EIATTR_SW2861232_WAR
	.align		4
.L_744:
        /*0008*/ 	.byte	0x01, 0x35
	.zero		2


	//----- nvinfo : EIATTR_PARAM_CBANK
	.align		4
        /*000c*/ 	.byte	0x04, 0x0a
        /*000e*/ 	.short	(.L_746 - .L_745)
	.align		4
.L_745:
        /*0010*/ 	.word	index@(.nv.constant0._ZN5flash44flash_bwd_dq_dk_dv_loop_seqk_parallel_kernelI23Flash_bwd_kernel_traitsILi64ELi128ELi128ELi8ELi4ELi4ELi4ELb0ELb0EN7cutlass6half_tE19Flash_kernel_traitsILi64ELi128ELi128ELi8ES3_EELb1ELb0ELb0ELb1ELb0ELb0ELb0EEEvNS_16Flash_bwd_paramsE)
        /*0014*/ 	.short	0x0160
        /*0016*/ 	.short	0x0280


	//----- nvinfo : EIATTR_CBANK_PARAM_SIZE
	.align		4
.L_746:
        /*0018*/ 	.byte	0x03, 0x19
        /*001a*/ 	.short	0x0280


	//----- nvinfo : EIATTR_KPARAM_INFO
	.align		4
        /*001c*/ 	.byte	0x04, 0x17
        /*001e*/ 	.short	(.L_748 - .L_747)
.L_747:
        /*0020*/ 	.word	0x00000000
        /*0024*/ 	.short	0x0000
        /*0026*/ 	.short	0x0000
        /*0028*/ 	.byte	0x00, 0xf0, 0x01, 0x0a


	//----- nvinfo : EIATTR_MAXREG_COUNT
	.align		4
.L_748:
        /*002c*/ 	.byte	0x03, 0x1b
        /*002e*/ 	.short	0x00ff


	//----- nvinfo : EIATTR_NUM_BARRIERS
	.align		4
        /*0030*/ 	.byte	0x02, 0x4c
        /*0032*/ 	.byte	0x01
	.zero		1


	//----- nvinfo : EIATTR_ANNOTATIONS
	.align		4
        /*0034*/ 	.byte	0x04, 0x55
        /*0036*/ 	.short	(.L_750 - .L_749)


	//   ....[0]....
.L_749:
        /* <DEDUP_REMOVED lines=35> */


	//----- nvinfo : EIATTR_MERCURY_ISA_VERSION
	.align		4
.L_750:
        /*0250*/ 	.byte	0x03, 0x5f
        /*0252*/ 	.short	0x0000


	//----- nvinfo : EIATTR_EXIT_INSTR_OFFSETS
	.align		4
        /*0254*/ 	.byte	0x04, 0x1c
        /*0256*/ 	.short	(.L_752 - .L_751)


	//   ....[0]....
.L_751:
        /*0258*/ 	.word	0x000000a0


	//   ....[1]....
        /*025c*/ 	.word	0x0000e480


	//----- nvinfo : EIATTR_CTAIDZ_USED
	.align		4
.L_752:
        /*0260*/ 	.byte	0x01, 0x04
	.zero		2


	//----- nvinfo : EIATTR_CRS_STACK_SIZE
	.align		4
        /*0264*/ 	.byte	0x04, 0x1e
        /*0266*/ 	.short	(.L_754 - .L_753)
.L_753:
        /*0268*/ 	.word	0x00000000
.L_754:


//--------------------- .nv.info._ZN5flash44flash_bwd_dq_dk_dv_loop_seqk_parallel_kernelI23Flash_bwd_kernel_traitsILi64ELi128ELi128ELi8ELi4ELi4ELi4ELb0ELb0EN7cutlass6half_tE19Flash_kernel_traitsILi64ELi128ELi128ELi8ES3_EELb0ELb0ELb0ELb1ELb0ELb0ELb1EEEvNS_16Flash_bwd_paramsE --------------------------
	.section	.nv.info._ZN5flash44flash_bwd_dq_dk_dv_loop_seqk_parallel_kernelI23Flash_bwd_kernel_traitsILi64ELi128ELi128ELi8ELi4ELi4ELi4ELb0ELb0EN7cutlass6half_tE19Flash_kernel_traitsILi64ELi128ELi128ELi8ES3_EELb0ELb0ELb0ELb1ELb0ELb0ELb1EEEvNS_16Flash_bwd_paramsE,"",@"SHT_CUDA_INFO"
	.sectionflags	@""
	.align	4


	//----- nvinfo : EIATTR_CUDA_API_VERSION
	.align		4
        /*0000*/ 	.byte	0x04, 0x37
        /*0002*/ 	.short	(.L_756 - .L_755)
.L_755:
        /*0004*/ 	.word	0x00000082


	//----- nvinfo : EIATTR_SW2861232_WAR
	.align		4
.L_756:
        /*0008*/ 	.byte	0x01, 0x35
	.zero		2


	//----- nvinfo : EIATTR_PARAM_CBANK
	.align		4
        /*000c*/ 	.byte	0x04, 0x0a
        /*000e*/ 	.short	(.L_758 - .L_757)
	.align		4
.L_757:
        /*0010*/ 	.word	index@(.nv.constant0._ZN5flash44flash_bwd_dq_dk_dv_loop_seqk_parallel_kernelI23Flash_bwd_kernel_traitsILi64ELi128ELi128ELi8ELi4ELi4ELi4ELb0ELb0EN7cutlass6half_tE19Flash_kernel_traitsILi64ELi128ELi128ELi8ES3_EELb0ELb0ELb0ELb1ELb0ELb0ELb1EEEvNS_16Flash_bwd_paramsE)
        /*0014*/ 	.short	0x0160
        /*0016*/ 	.short	0x0280


	//----- nvinfo : EIATTR_CBANK_PARAM_SIZE
	.align		4
.L_758:
        /*0018*/ 	.byte	0x03, 0x19
        /*001a*/ 	.short	0x0280


	//----- nvinfo : EIATTR_KPARAM_INFO
	.align		4
        /*001c*/ 	.byte	0x04, 0x17
        /*001e*/ 	.short	(.L_760 - .L_759)
.L_759:
        /*0020*/ 	.word	0x00000000
        /*0024*/ 	.short	0x0000
        /*0026*/ 	.short	0x0000
        /*0028*/ 	.byte	0x00, 0xf0, 0x01, 0x0a


	//----- nvinfo : EIATTR_MAXREG_COUNT
	.align		4
.L_760:
        /*002c*/ 	.byte	0x03, 0x1b
        /*002e*/ 	.short	0x00ff


	//----- nvinfo : EIATTR_NUM_BARRIERS
	.align		4
        /*0030*/ 	.byte	0x02, 0x4c
        /*0032*/ 	.byte	0x01
	.zero		1


	//----- nvinfo : EIATTR_ANNOTATIONS
	.align		4
        /*0034*/ 	.byte	0x04, 0x55
        /*0036*/ 	.short	(.L_762 - .L_761)


	//   ....[0]....
.L_761:
        /* <DEDUP_REMOVED lines=99> */


	//----- nvinfo : EIATTR_MERCURY_ISA_VERSION
	.align		4
.L_762:
        /*0658*/ 	.byte	0x03, 0x5f
        /*065a*/ 	.short	0x0000


	//----- nvinfo : EIATTR_EXIT_INSTR_OFFSETS
	.align		4
        /*065c*/ 	.byte	0x04, 0x1c
        /*065e*/ 	.short	(.L_764 - .L_763)


	//   ....[0]....
.L_763:
        /*0660*/ 	.word	0x000000a0


	//   ....[1]....
        /*0664*/ 	.word	0x0000dda0


	//----- nvinfo : EIATTR_CTAIDZ_USED
	.align		4
.L_764:
        /*0668*/ 	.byte	0x01, 0x04
	.zero		2


	//----- nvinfo : EIATTR_CRS_STACK_SIZE
	.align		4
        /*066c*/ 	.byte	0x04, 0x1e
        /*066e*/ 	.short	(.L_766 - .L_765)
.L_765:
        /*0670*/ 	.word	0x00000000
.L_766:


//--------------------- .nv.info._ZN5flash44flash_bwd_dq_dk_dv_loop_seqk_parallel_kernelI23Flash_bwd_kernel_traitsILi64ELi128ELi128ELi8ELi4ELi4ELi4ELb0ELb0EN7cutlass6half_tE19Flash_kernel_traitsILi64ELi128ELi128ELi8ES3_EELb1ELb0ELb1ELb0ELb0ELb1ELb0EEEvNS_16Flash_bwd_paramsE --------------------------
	.section	.nv.info._ZN5flash44flash_bwd_dq_dk_dv_loop_seqk_parallel_kernelI23Flash_bwd_kernel_traitsILi64ELi128ELi128ELi8ELi4ELi4ELi4ELb0ELb0EN7cutlass6half_tE19Flash_kernel_traitsILi64ELi128ELi128ELi8ES3_EELb1ELb0ELb1ELb0ELb0ELb1ELb0EEEvNS_16Flash_bwd_paramsE,"",@"SHT_CUDA_INFO"
	.sectionflags	@""
	.align	4


	//----- nvinfo : EIATTR_CUDA_API_VERSION
	.align		4
        /*0000*/ 	.byte	0x04, 0x37
        /*0002*/ 	.short	(.L_768 - .L_767)
.L_767:
        /*0004*/ 	.word	0x00000082


	//----- nvinfo : EIATTR_SW2861232_WAR
	.align		4
.L_768:
        /*0008*/ 	.byte	0x01, 0x35
	.zero		2


	//----- nvinfo : EIATTR_PARAM_CBANK
	.align		4
        /*000c*/ 	.byte	0x04, 0x0a
        /*000e*/ 	.short	(.L_770 - .L_769)
	.align		4
.L_769:
        /*0010*/ 	.word	index@(.nv.constant0._ZN5flash44flash_bwd_dq_dk_dv_loop_seqk_parallel_kernelI23Flash_bwd_kernel_traitsILi64ELi128ELi128ELi8ELi4ELi4ELi4ELb0ELb0EN7cutlass6half_tE19Flash_kernel_traitsILi64ELi128ELi128ELi8ES3_EELb1ELb0ELb1ELb0ELb0ELb1ELb0EEEvNS_16Flash_bwd_paramsE)
        /*0014*/ 	.short	0x0160
        /*0016*/ 	.short	0x0280


	//----- nvinfo : EIATTR_CBANK_PARAM_SIZE
	.align		4
.L_770:
        /*0018*/ 	.byte	0x03, 0x19
        /*001a*/ 	.short	0x0280


	//----- nvinfo : EIATTR_KPARAM_INFO
	.align		4
        /*001c*/ 	.byte	0x04, 0x17
        /*001e*/ 	.short	(.L_772 - .L_771)
.L_771:
        /*0020*/ 	.word	0x00000000
        /*0024*/ 	.short	0x0000
        /*0026*/ 	.short	0x0000
        /*0028*/ 	.byte	0x00, 0xf0, 0x01, 0x0a


	//----- nvinfo : EIATTR_MAXREG_COUNT
	.align		4
.L_772:
        /*002c*/ 	.byte	0x03, 0x1b
        /*002e*/ 	.short	0x00ff


	//----- nvinfo : EIATTR_NUM_BARRIERS
	.align		4
        /*0030*/ 	.byte	0x02, 0x4c
        /*0032*/ 	.byte	0x01
	.zero		1


	//----- nvinfo : EIATTR_ANNOTATIONS
	.align		4
        /*0034*/ 	.byte	0x04, 0x55
        /*0036*/ 	.short	(.L_774 - .L_773)


	//   ....[0]....
.L_773:
        /* <DEDUP_REMOVED lines=19> */


	//----- nvinfo : EIATTR_MERCURY_ISA_VERSION
	.align		4
.L_774:
        /*0158*/ 	.byte	0x03, 0x5f
        /*015a*/ 	.short	0x0000


	//----- nvinfo : EIATTR_EXIT_INSTR_OFFSETS
	.align		4
        /*015c*/ 	.byte	0x04, 0x1c
        /*015e*/ 	.short	(.L_776 - .L_775)


	//   ....[0]....
.L_775:
        /*0160*/ 	.word	0x000000a0


	//   ....[1]....
        /*0164*/ 	.word	0x0000cc90


	//----- nvinfo : EIATTR_CTAIDZ_USED
	.align		4
.L_776:
        /*0168*/ 	.byte	0x01, 0x04
	.zero		2


	//----- nvinfo : EIATTR_CRS_STACK_SIZE
	.align		4
        /*016c*/ 	.byte	0x04, 0x1e
        /*016e*/ 	.short	(.L_778 - .L_777)
.L_777:
        /*0170*/ 	.word	0x00000000
.L_778:


//--------------------- .nv.info._ZN5flash44flash_bwd_dq_dk_dv_loop_seqk_parallel_kernelI23Flash_bwd_kernel_traitsILi64ELi128ELi128ELi8ELi4ELi4ELi4ELb0ELb0EN7cutlass6half_tE19Flash_kernel_traitsILi64ELi128ELi128ELi8ES3_EELb0ELb0ELb1ELb0ELb0ELb1ELb1EEEvNS_16Flash_bwd_paramsE --------------------------
	.section	.nv.info._ZN5flash44flash_bwd_dq_dk_dv_loop_seqk_parallel_kernelI23Flash_bwd_kernel_traitsILi64ELi128ELi128ELi8ELi4ELi4ELi4ELb0ELb0EN7cutlass6half_tE19Flash_kernel_traitsILi64ELi128ELi128ELi8ES3_EELb0ELb0ELb1ELb0ELb0ELb1ELb1EEEvNS_16Flash_bwd_paramsE,"",@"SHT_CUDA_INFO"
	.sectionflags	@""
	.align	4


	//----- nvinfo : EIATTR_CUDA_API_VERSION
	.align		4
        /*0000*/ 	.byte	0x04, 0x37
        /*0002*/ 	.short	(.L_780 - .L_779)
.L_779:
        /*0004*/ 	.word	0x00000082


	//----- nvinfo : EIATTR_SW2861232_WAR
	.align		4
.L_780:
        /*0008*/ 	.byte	0x01, 0x35
	.zero		2


	//----- nvinfo : EIATTR_PARAM_CBANK
	.align		4
        /*000c*/ 	.byte	0x04, 0x0a
        /*000e*/ 	.short	(.L_782 - .L_781)
	.align		4
.L_781:
        /*0010*/ 	.word	index@(.nv.constant0._ZN5flash44flash_bwd_dq_dk_dv_loop_seqk_parallel_kernelI23Flash_bwd_kernel_traitsILi64ELi128ELi128ELi8ELi4ELi4ELi4ELb0ELb0EN7cutlass6half_tE19Flash_kernel_traitsILi64ELi128ELi128ELi8ES3_EELb0ELb0ELb1ELb0ELb0ELb1ELb1EEEvNS_16Flash_bwd_paramsE)
        /*0014*/ 	.short	0x0160
        /*0016*/ 	.short	0x0280


	//----- nvinfo : EIATTR_CBANK_PARAM_SIZE
	.align		4
.L_782:
        /*0018*/ 	.byte	0x03, 0x19
        /*001a*/ 	.short	0x0280


	//----- nvinfo : EIATTR_KPARAM_INFO
	.align		4
        /*001c*/ 	.byte	0x04, 0x17
        /*001e*/ 	.short	(.L_784 - .L_783)
.L_783:
        /*0020*/ 	.word	0x00000000
        /*0024*/ 	.short	0x0000
        /*0026*/ 	.short	0x0000
        /*0028*/ 	.byte	0x00, 0xf0, 0x01, 0x0a


	//----- nvinfo : EIATTR_MAXREG_COUNT
	.align		4
.L_784:
        /*002c*/ 	.byte	0x03, 0x1b
        /*002e*/ 	.short	0x00ff


	//----- nvinfo : EIATTR_NUM_BARRIERS
	.align		4
        /*0030*/ 	.byte	0x02, 0x4c
        /*0032*/ 	.byte	0x01
	.zero		1


	//----- nvinfo : EIATTR_ANNOTATIONS
	.align		4
        /*0034*/ 	.byte	0x04, 0x55
        /*0036*/ 	.short	(.L_786 - .L_785)


	//   ....[0]....
.L_785:
        /* <DEDUP_REMOVED lines=91> */


	//----- nvinfo : EIATTR_MERCURY_ISA_VERSION
	.align		4
.L_786:
        /*05d8*/ 	.byte	0x03, 0x5f
        /*05da*/ 	.short	0x0000


	//----- nvinfo : EIATTR_EXIT_INSTR_OFFSETS
	.align		4
        /*05dc*/ 	.byte	0x04, 0x1c
        /*05de*/ 	.short	(.L_788 - .L_787)


	//   ....[0]....
.L_787:
        /*05e0*/ 	.word	0x000000a0


	//   ....[1]....
        /*05e4*/ 	.word	0x0000caa0


	//----- nvinfo : EIATTR_CTAIDZ_USED
	.align		4
.L_788:
        /*05e8*/ 	.byte	0x01, 0x04
	.zero		2


	//----- nvinfo : EIATTR_CRS_STACK_SIZE
	.align		4
        /*05ec*/ 	.byte	0x04, 0x1e
        /*05ee*/ 	.short	(.L_790 - .L_789)
.L_789:
        /*05f0*/ 	.word	0x00000000
.L_790:


//--------------------- .nv.info._ZN5flash44flash_bwd_dq_dk_dv_loop_seqk_parallel_kernelI23Flash_bwd_kernel_traitsILi64ELi128ELi128ELi8ELi4ELi4ELi4ELb0ELb0EN7cutlass6half_tE19Flash_kernel_traitsILi64ELi128ELi128ELi8ES3_EELb1ELb0ELb1ELb1ELb0ELb0ELb0EEEvNS_16Flash_bwd_paramsE --------------------------
	.section	.nv.info._ZN5flash44flash_bwd_dq_dk_dv_loop_seqk_parallel_kernelI23Flash_bwd_kernel_traitsILi64ELi128ELi128ELi8ELi4ELi4ELi4ELb0ELb0EN7cutlass6half_tE19Flash_kernel_traitsILi64ELi128ELi128ELi8ES3_EELb1ELb0ELb1ELb1ELb0ELb0ELb0EEEvNS_16Flash_bwd_paramsE,"",@"SHT_CUDA_INFO"
	.sectionflags	@""
	.align	4


	//----- nvinfo : EIATTR_CUDA_API_VERSION
	.align		4
        /*0000*/ 	.byte	0x04, 0x37
        /*0002*/ 	.short	(.L_792 - .L_791)
.L_791:
        /*0004*/ 	.word	0x00000082


	//----- nvinfo : EIATTR_SW2861232_WAR
	.align		4
.L_792:
        /*0008*/ 	.byte	0x01, 0x35
	.zero		2


	//----- nvinfo : EIATTR_PARAM_CBANK
	.align		4
        /*000c*/ 	.byte	0x04, 0x0a
        /*000e*/ 	.short	(.L_794 - .L_793)
	.align		4
.L_793:
        /*0010*/ 	.word	index@(.nv.constant0._ZN5flash44flash_bwd_dq_dk_dv_loop_seqk_parallel_kernelI23Flash_bwd_kernel_traitsILi64ELi128ELi128ELi8ELi4ELi4ELi4ELb0ELb0EN7cutlass6half_tE19Flash_kernel_traitsILi64ELi128ELi128ELi8ES3_EELb1ELb0ELb1ELb1ELb0ELb0ELb0EEEvNS_16Flash_bwd_paramsE)
        /*0014*/ 	.short	0x0160
        /*0016*/ 	.short	0x0280


	//----- nvinfo : EIATTR_CBANK_PARAM_SIZE
	.align		4
.L_794:
        /*0018*/ 	.byte	0x03, 0x19
        /*001a*/ 	.short	0x0280


	//----- nvinfo : EIATTR_KPARAM_INFO
	.align		4
        /*001c*/ 	.byte	0x04, 0x17
        /*001e*/ 	.short	(.L_796 - .L_795)
.L_795:
        /*0020*/ 	.word	0x00000000
        /*0024*/ 	.short	0x0000
        /*0026*/ 	.short	0x0000
        /*0028*/ 	.byte	0x00, 0xf0, 0x01, 0x0a


	//----- nvinfo : EIATTR_MAXREG_COUNT
	.align		4
.L_796:
        /*002c*/ 	.byte	0x03, 0x1b
        /*002e*/ 	.short	0x00ff


	//----- nvinfo : EIATTR_NUM_BARRIERS
	.align		4
        /*0030*/ 	.byte	0x02, 0x4c
        /*0032*/ 	.byte	0x01
	.zero		1


	//----- nvinfo : EIATTR_ANNOTATIONS
	.align		4
        /*0034*/ 	.byte	0x04, 0x55
        /*0036*/ 	.short	(.L_798 - .L_797)


	//   ....[0]....
.L_797:
        /* <DEDUP_REMOVED lines=20> */


	//----- nvinfo : EIATTR_MERCURY_ISA_VERSION
	.align		4
.L_798:
        /*0168*/ 	.byte	0x03, 0x5f
        /*016a*/ 	.short	0x0000


	//----- nvinfo : EIATTR_EXIT_INSTR_OFFSETS
	.align		4
        /*016c*/ 	.byte	0x04, 0x1c
        /*016e*/ 	.short	(.L_800 - .L_799)


	//   ....[0]....
.L_799:
        /*0170*/ 	.word	0x000000a0


	//   ....[1]....
        /*0174*/ 	.word	0x0000e490


	//----- nvinfo : EIATTR_CTAIDZ_USED
	.align		4
.L_800:
        /*0178*/ 	.byte	0x01, 0x04
	.zero		2


	//----- nvinfo : EIATTR_CRS_STACK_SIZE
	.align		4
        /*017c*/ 	.byte	0x04, 0x1e
        /*017e*/ 	.short	(.L_802 - .L_801)
.L_801:
        /*0180*/ 	.word	0x00000000
.L_802:


//--------------------- .nv.info._ZN5flash44flash_bwd_dq_dk_dv_loop_seqk_parallel_kernelI23Flash_bwd_kernel_traitsILi64ELi128ELi128ELi8ELi4ELi4ELi4ELb0ELb0EN7cutlass6half_tE19Flash_kernel_traitsILi64ELi128ELi128ELi8ES3_EELb0ELb0ELb1ELb1ELb0ELb0ELb1EEEvNS_16Flash_bwd_paramsE --------------------------
	.section	.nv.info._ZN5flash44flash_bwd_dq_dk_dv_loop_seqk_parallel_kernelI23Flash_bwd_kernel_traitsILi64ELi128ELi128ELi8ELi4ELi4ELi4ELb0ELb0EN7cutlass6half_tE19Flash_kernel_traitsILi64ELi128ELi128ELi8ES3_EELb0ELb0ELb1ELb1ELb0ELb0ELb1EEEvNS_16Flash_bwd_paramsE,"",@"SHT_CUDA_INFO"
	.sectionflags	@""
	.align	4


	//----- nvinfo : EIATTR_CUDA_API_VERSION
	.align		4
        /*0000*/ 	.byte	0x04, 0x37
        /*0002*/ 	.short	(.L_804 - .L_803)
.L_803:
        /*0004*/ 	.word	0x00000082


	//----- nvinfo : EIATTR_SW2861232_WAR
	.align		4
.L_804:
        /*0008*/ 	.byte	0x01, 0x35
	.zero		2


	//----- nvinfo : EIATTR_PARAM_CBANK
	.align		4
        /*000c*/ 	.byte	0x04, 0x0a
        /*000e*/ 	.short	(.L_806 - .L_805)
	.align		4
.L_805:
        /*0010*/ 	.word	index@(.nv.constant0._ZN5flash44flash_bwd_dq_dk_dv_loop_seqk_parallel_kernelI23Flash_bwd_kernel_traitsILi64ELi128ELi128ELi8ELi4ELi4ELi4ELb0ELb0EN7cutlass6half_tE19Flash_kernel_traitsILi64ELi128ELi128ELi8ES3_EELb0ELb0ELb1ELb1ELb0ELb0ELb1EEEvNS_16Flash_bwd_paramsE)
        /*0014*/ 	.short	0x0160
        /*0016*/ 	.short	0x0280


	//----- nvinfo : EIATTR_CBANK_PARAM_SIZE
	.align		4
.L_806:
        /*0018*/ 	.byte	0x03, 0x19
        /*001a*/ 	.short	0x0280


	//----- nvinfo : EIATTR_KPARAM_INFO
	.align		4
        /*001c*/ 	.byte	0x04, 0x17
        /*001e*/ 	.short	(.L_808 - .L_807)
.L_807:
        /*0020*/ 	.word	0x00000000
        /*0024*/ 	.short	0x0000
        /*0026*/ 	.short	0x0000
        /*0028*/ 	.byte	0x00, 0xf0, 0x01, 0x0a


	//----- nvinfo : EIATTR_MAXREG_COUNT
	.align		4
.L_808:
        /*002c*/ 	.byte	0x03, 0x1b
        /*002e*/ 	.short	0x00ff


	//----- nvinfo : EIATTR_NUM_BARRIERS
	.align		4
        /*0030*/ 	.byte	0x02, 0x4c
        /*0032*/ 	.byte	0x01
	.zero		1


	//----- nvinfo : EIATTR_ANNOTATIONS
	.align		4
        /*0034*/ 	.byte	0x04, 0x55
        /*0036*/ 	.short	(.L_810 - .L_809)


	//   ....[0]....
.L_809:
        /* <DEDUP_REMOVED lines=101> */


	//----- nvinfo : EIATTR_MERCURY_ISA_VERSION
	.align		4
.L_810:
        /*0670*/ 	.byte	0x03, 0x5f
        /*0672*/ 	.short	0x0000


	//----- nvinfo : EIATTR_EXIT_INSTR_OFFSETS
	.align		4
        /*0674*/ 	.byte	0x04, 0x1c
        /*0676*/ 	.short	(.L_812 - .L_811)


	//   ....[0]....
.L_811:
        /*0678*/ 	.word	0x000000a0


	//   ....[1]....
        /*067c*/ 	.word	0x0000e170


	//----- nvinfo : EIATTR_CTAIDZ_USED
	.align		4
.L_812:
        /*0680*/ 	.byte	0x01, 0x04
	.zero		2


	//----- nvinfo : EIATTR_CRS_STACK_SIZE
	.align		4
        /*0684*/ 	.byte	0x04, 0x1e
        /*0686*/ 	.short	(.L_814 - .L_813)
.L_813:
        /*0688*/ 	.word	0x00000000
.L_814:


//--------------------- .nv.info._ZN5flash25flash_bwd_dot_do_o_kernelILb0E23Flash_bwd_kernel_traitsILi64ELi128ELi128ELi8ELi4ELi4ELi4ELb0ELb0EN7cutlass6half_tE19Flash_kernel_traitsILi64ELi128ELi128ELi8ES3_EEEEvNS_16Flash_bwd_paramsE --------------------------
	.section	.nv.info._ZN5flash25flash_bwd_dot_do_o_kernelILb0E23Flash_bwd_kernel_traitsILi64ELi128ELi128ELi8ELi4ELi4ELi4ELb0ELb0EN7cutlass6half_tE19Flash_kernel_traitsILi64ELi128ELi128ELi8ES3_EEEEvNS_16Flash_bwd_paramsE,"",@"SHT_CUDA_INFO"
	.sectionflags	@""
	.align	4


	//----- nvinfo : EIATTR_CUDA_API_VERSION
	.align		4
        /*0000*/ 	.byte	0x04, 0x37
        /*0002*/ 	.short	(.L_816 - .L_815)
.L_815:
        /*0004*/ 	.word	0x00000082


	//----- nvinfo : EIATTR_SW2861232_WAR
	.align		4
.L_816:
        /*0008*/ 	.byte	0x01, 0x35
	.zero		2


	//----- nvinfo : EIATTR_PARAM_CBANK
	.align		4
        /*000c*/ 	.byte	0x04, 0x0a
        /*000e*/ 	.short	(.L_818 - .L_817)
	.align		4
.L_817:
        /*0010*/ 	.word	index@(.nv.constant0._ZN5flash25flash_bwd_dot_do_o_kernelILb0E23Flash_bwd_kernel_traitsILi64ELi128ELi128ELi8ELi4ELi4ELi4ELb0ELb0EN7cutlass6half_tE19Flash_kernel_traitsILi64ELi128ELi128ELi8ES3_EEEEvNS_16Flash_bwd_paramsE)
        /*0014*/ 	.short	0x0160
        /*0016*/ 	.short	0x0280


	//----- nvinfo : EIATTR_CBANK_PARAM_SIZE
	.align		4
.L_818:
        /*0018*/ 	.byte	0x03, 0x19
        /*001a*/ 	.short	0x0280


	//----- nvinfo : EIATTR_KPARAM_INFO
	.align		4
        /*001c*/ 	.byte	0x04, 0x17
        /*001e*/ 	.short	(.L_820 - .L_819)
.L_819:
        /*0020*/ 	.word	0x00000000
        /*0024*/ 	.short	0x0000
        /*0026*/ 	.short	0x0000
        /*0028*/ 	.byte	0x00, 0xf0, 0x01, 0x0a


	//----- nvinfo : EIATTR_MAXREG_COUNT
	.align		4
.L_820:
        /*002c*/ 	.byte	0x03, 0x1b
        /*002e*/ 	.short	0x00ff


	//----- nvinfo : EIATTR_MERCURY_ISA_VERSION
	.align		4
        /*0030*/ 	.byte	0x03, 0x5f
        /*0032*/ 	.short	0x0000


	//----- nvinfo : EIATTR_COOP_GROUP_MASK_REGIDS
	.align		4
        /*0034*/ 	.byte	0x04, 0x29
        /*0036*/ 	.short	(.L_822 - .L_821)


	//   ....[0]....
.L_821:
        /*0038*/ 	.word	0xffffffff


	//   ....[1]....
        /*003c*/ 	.word	0xffffffff


	//   ....[2]....
        /*0040*/ 	.word	0xffffffff


	//   ....[3]....
        /*0044*/ 	.word	0xffffffff


	//   ....[4]....
        /*0048*/ 	.word	0xffffffff


	//   ....[5]....
        /*004c*/ 	.word	0xffffffff


	//   ....[6]....
        /*0050*/ 	.word	0xffffffff


	//   ....[7]....
        /*0054*/ 	.word	0xffffffff


	//   ....[8]....
        /*0058*/ 	.word	0xffffffff


	//   ....[9]....
        /*005c*/ 	.word	0xffffffff


	//   ....[10]....
        /*0060*/ 	.word	0xffffffff


	//   ....[11]....
        /*0064*/ 	.word	0xffffffff


	//----- nvinfo : EIATTR_COOP_GROUP_INSTR_OFFSETS
	.align		4
.L_822:
        /*0068*/ 	.byte	0x04, 0x28
        /*006a*/ 	.short	(.L_824 - .L_823)


	//   ....[0]....
.L_823:
        /*006c*/ 	.word	0x00001160


	//   ....[1]....
        /*0070*/ 	.word	0x00001180


	//   ....[2]....
        /*0074*/ 	.word	0x00001190


	//   ....[3]....
        /*0078*/ 	.word	0x000011a0


	//   ....[4]....
        /*007c*/ 	.word	0x000011e0


	//   ....[5]....
        /*0080*/ 	.word	0x000011f0


	//   ....[6]....
        /*0084*/ 	.word	0x00001200


	//   ....[7]....
        /*0088*/ 	.word	0x00001220


	//   ....[8]....
        /*008c*/ 	.word	0x00001260


	//   ....[9]....
        /*0090*/ 	.word	0x00001270


	//   ....[10]....
        /*0094*/ 	.word	0x00001280


	//   ....[11]....
        /*0098*/ 	.word	0x000012a0


	//----- nvinfo : EIATTR_EXIT_INSTR_OFFSETS
	.align		4
.L_824:
        /*009c*/ 	.byte	0x04, 0x1c
        /*009e*/ 	.short	(.L_826 - .L_825)


	//   ....[0]....
.L_825:
        /*00a0*/ 	.word	0x000000f0


	//   ....[1]....
        /*00a4*/ 	.word	0x00001350


	//   ....[2]....
        /*00a8*/ 	.word	0x00001380


	//----- nvinfo : EIATTR_CTAIDZ_USED
	.align		4
.L_826:
        /*00ac*/ 	.byte	0x01, 0x04
	.zero		2


//--------------------- .nv.info._ZN5flash25flash_bwd_dot_do_o_kernelILb1E23Flash_bwd_kernel_traitsILi64ELi128ELi128ELi8ELi4ELi4ELi4ELb0ELb0EN7cutlass6half_tE19Flash_kernel_traitsILi64ELi128ELi128ELi8ES3_EEEEvNS_16Flash_bwd_paramsE --------------------------
	.section	.nv.info._ZN5flash25flash_bwd_dot_do_o_kernelILb1E23Flash_bwd_kernel_traitsILi64ELi128ELi128ELi8ELi4ELi4ELi4ELb0ELb0EN7cutlass6half_tE19Flash_kernel_traitsILi64ELi128ELi128ELi8ES3_EEEEvNS_16Flash_bwd_paramsE,"",@"SHT_CUDA_INFO"
	.sectionflags	@""
	.align	4


	//----- nvinfo : EIATTR_CUDA_API_VERSION
	.align		4
        /*0000*/ 	.byte	0x04, 0x37
        /*0002*/ 	.short	(.L_828 - .L_827)
.L_827:
        /*0004*/ 	.word	0x00000082


	//----- nvinfo : EIATTR_SW2861232_WAR
	.align		4
.L_828:
        /*0008*/ 	.byte	0x01, 0x35
	.zero		2


	//----- nvinfo : EIATTR_PARAM_CBANK
	.align		4
        /*000c*/ 	.byte	0x04, 0x0a
        /*000e*/ 	.short	(.L_830 - .L_829)
	.align		4
.L_829:
        /*0010*/ 	.word	index@(.nv.constant0._ZN5flash25flash_bwd_dot_do_o_kernelILb1E23Flash_bwd_kernel_traitsILi64ELi128ELi128ELi8ELi4ELi4ELi4ELb0ELb0EN7cutlass6half_tE19Flash_kernel_traitsILi64ELi128ELi128ELi8ES3_EEEEvNS_16Flash_bwd_paramsE)
        /*0014*/ 	.short	0x0160
        /*0016*/ 	.short	0x0280


	//----- nvinfo : EIATTR_CBANK_PARAM_SIZE
	.align		4
.L_830:
        /*0018*/ 	.byte	0x03, 0x19
        /*001a*/ 	.short	0x0280


	//----- nvinfo : EIATTR_KPARAM_INFO
	.align		4
        /*001c*/ 	.byte	0x04, 0x17
        /*001e*/ 	.short	(.L_832 - .L_831)
.L_831:
        /*0020*/ 	.word	0x00000000
        /*0024*/ 	.short	0x0000
        /*0026*/ 	.short	0x0000
        /*0028*/ 	.byte	0x00, 0xf0, 0x01, 0x0a


	//----- nvinfo : EIATTR_MAXREG_COUNT
	.align		4
.L_832:
        /*002c*/ 	.byte	0x03, 0x1b
        /*002e*/ 	.short	0x00ff


	//----- nvinfo : EIATTR_MERCURY_ISA_VERSION
	.align		4
        /*0030*/ 	.byte	0x03, 0x5f
        /*0032*/ 	.short	0x0000


	//----- nvinfo : EIATTR_COOP_GROUP_MASK_REGIDS
	.align		4
        /*0034*/ 	.byte	0x04, 0x29
        /*0036*/ 	.short	(.L_834 - .L_833)


	//   ....[0]....
.L_833:
        /*0038*/ 	.word	0xffffffff


	//   ....[1]....
        /*003c*/ 	.word	0xffffffff


	//   ....[2]....
        /*0040*/ 	.word	0xffffffff


	//   ....[3]....
        /*0044*/ 	.word	0xffffffff


	//   ....[4]....
        /*0048*/ 	.word	0xffffffff


	//   ....[5]....
        /*004c*/ 	.word	0xffffffff


	//   ....[6]....
        /*0050*/ 	.word	0xffffffff


	//   ....[7]....
        /*0054*/ 	.word	0xffffffff


	//   ....[8]....
        /*0058*/ 	.word	0xffffffff


	//   ....[9]....
        /*005c*/ 	.word	0xffffffff


	//   ....[10]....
        /*0060*/ 	.word	0xffffffff


	//   ....[11]....
        /*0064*/ 	.word	0xffffffff


	//----- nvinfo : EIATTR_COOP_GROUP_INSTR_OFFSETS
	.align		4
.L_834:
        /*0068*/ 	.byte	0x04, 0x28
        /*006a*/ 	.short	(.L_836 - .L_835)


	//   ....[0]....
.L_835:
        /*006c*/ 	.word	0x000010b0


	//   ....[1]....
        /*0070*/ 	.word	0x000011b0


	//   ....[2]....
        /*0074*/ 	.word	0x00001370


	//   ....[3]....
        /*0078*/ 	.word	0x00001440


	//   ....[4]....
        /*007c*/ 	.word	0x00001460


	//   ....[5]....
        /*0080*/ 	.word	0x00001470


	//   ....[6]....
        /*0084*/ 	.word	0x00001490


	//   ....[7]....
        /*0088*/ 	.word	0x000014d0


	//   ....[8]....
        /*008c*/ 	.word	0x00001510


	//   ....[9]....
        /*0090*/ 	.word	0x00001520


	//   ....[10]....
        /*0094*/ 	.word	0x000015a0


	//   ....[11]....
        /*0098*/ 	.word	0x000015c0


	//----- nvinfo : EIATTR_EXIT_INSTR_OFFSETS
	.align		4
.L_836:
        /*009c*/ 	.byte	0x04, 0x1c
        /*009e*/ 	.short	(.L_838 - .L_837)


	//   ....[0]....
.L_837:
        /*00a0*/ 	.word	0x000000f0


	//   ....[1]....
        /*00a4*/ 	.word	0x00001720


	//----- nvinfo : EIATTR_CTAIDZ_USED
	.align		4
.L_838:
        /*00a8*/ 	.byte	0x01, 0x04
	.zero		2


//--------------------- .nv.callgraph             --------------------------
	.section	.nv.callgraph,"",@"SHT_CUDA_CALLGRAPH"
	.align	4
	.sectionentsize	8
	.align		4
        /*0000*/ 	.word	0x00000000
	.align		4
        /*0004*/ 	.word	0xffffffff
	.align		4
        /*0008*/ 	.word	0x00000000
	.align		4
        /*000c*/ 	.word	0xfffffffe
	.align		4
        /*0010*/ 	.word	0x00000000
	.align		4
        /*0014*/ 	.word	0xfffffffd
	.align		4
        /*0018*/ 	.word	0x00000000
	.align		4
        /*001c*/ 	.word	0xfffffffc


//--------------------- .nv.rel.action            --------------------------
	.section	.nv.rel.action,"",@"SHT_CUDA_RELOCINFO"
	.align	8
	.sectionentsize	8
        /*0000*/ 	.byte	0x73, 0x00, 0x00, 0x00, 0x00, 0x00, 0x00, 0x00, 0x00, 0x00, 0x00, 0x11, 0x25, 0x00, 0x05, 0x36


//--------------------- .nv.constant4             --------------------------
	.section	.nv.constant4,"a",@progbits
	.align	8
	.align		8
.nv.constant4:
        /*0000*/ 	.dword	_ZN65_INTERNAL_66a1502c_29_flash_bwd_hdim64_fp16_sm80_cu_93b96ec2_33064cuda3std3__45__cpo5beginE
	.align		8
        /*0008*/ 	.dword	_ZN65_INTERNAL_66a1502c_29_flash_bwd_hdim64_fp16_sm80_cu_93b96ec2_33064cuda3std3__45__cpo3endE
	.align		8
        /*0010*/ 	.dword	_ZN65_INTERNAL_66a1502c_29_flash_bwd_hdim64_fp16_sm80_cu_93b96ec2_33064cuda3std3__45__cpo6cbeginE
	.align		8
        /*0018*/ 	.dword	_ZN65_INTERNAL_66a1502c_29_flash_bwd_hdim64_fp16_sm80_cu_93b96ec2_33064cuda3std3__45__cpo4cendE
	.align		8
        /*0020*/ 	.dword	_ZN65_INTERNAL_66a1502c_29_flash_bwd_hdim64_fp16_sm80_cu_93b96ec2_33064cuda3std3__467_GLOBAL__N__66a1502c_29_flash_bwd_hdim64_fp16_sm80_cu_93b96ec2_33066ignoreE
	.align		8
        /*0028*/ 	.dword	_ZN65_INTERNAL_66a1502c_29_flash_bwd_hdim64_fp16_sm80_cu_93b96ec2_33064cuda3std3__419piecewise_constructE
	.align		8
        /*0030*/ 	.dword	_ZN65_INTERNAL_66a1502c_29_flash_bwd_hdim64_fp16_sm80_cu_93b96ec2_33064cuda3std3__48in_placeE
	.align		8
        /*0038*/ 	.dword	_ZN65_INTERNAL_66a1502c_29_flash_bwd_hdim64_fp16_sm80_cu_93b96ec2_33064cuda3std6ranges3__45__cpo4swapE
	.align		8
        /*0040*/ 	.dword	_ZN65_INTERNAL_66a1502c_29_flash_bwd_hdim64_fp16_sm80_cu_93b96ec2_33064cuda3std6ranges3__45__cpo9iter_moveE
	.align		8
        /*0048*/ 	.dword	_ZN65_INTERNAL_66a1502c_29_flash_bwd_hdim64_fp16_sm80_cu_93b96ec2_33064cute7productE
	.align		8
        /*0050*/ 	.dword	_ZN65_INTERNAL_66a1502c_29_flash_bwd_hdim64_fp16_sm80_cu_93b96ec2_33064cute1_E


//--------------------- .nv.constant0._ZN5flash44flash_bwd_dq_dk_dv_loop_seqk_parallel_kernelI23Flash_bwd_kernel_traitsILi64ELi64ELi128ELi8ELi2ELi4ELi4ELb1ELb0EN7cutlass6half_tE19Flash_kernel_traitsILi64ELi64ELi128ELi8ES3_EELb0ELb0ELb0ELb0ELb0ELb1ELb0EEEvNS_16Flash_bwd_paramsE --------------------------
	.section	.nv.constant0._ZN5flash44flash_bwd_dq_dk_dv_loop_seqk_parallel_kernelI23Flash_bwd_kernel_traitsILi64ELi64ELi128ELi8ELi2ELi4ELi4ELb1ELb0EN7cutlass6half_tE19Flash_kernel_traitsILi64ELi64ELi128ELi8ES3_EELb0ELb0ELb0ELb0ELb0ELb1ELb0EEEvNS_16Flash_bwd_paramsE,"a",@progbits
	.sectionflags	@""
	.align	4
.nv.constant0._ZN5flash44flash_bwd_dq_dk_dv_loop_seqk_parallel_kernelI23Flash_bwd_kernel_traitsILi64ELi64ELi128ELi8ELi2ELi4ELi4ELb1ELb0EN7cutlass6half_tE19Flash_kernel_traitsILi64ELi64ELi128ELi8ES3_EELb0ELb0ELb0ELb0ELb0ELb1ELb0EEEvNS_16Flash_bwd_paramsE:
	.zero		992


//--------------------- .nv.constant0._ZN5flash44flash_bwd_dq_dk_dv_loop_seqk_parallel_kernelI23Flash_bwd_kernel_traitsILi64ELi64ELi128ELi8ELi2ELi4ELi4ELb1ELb0EN7cutlass6half_tE19Flash_kernel_traitsILi64ELi64ELi128ELi8ES3_EELb0ELb0ELb0ELb0ELb0ELb0ELb0EEEvNS_16Flash_bwd_paramsE --------------------------
	.section	.nv.constant0._ZN5flash44flash_bwd_dq_dk_dv_loop_seqk_parallel_kernelI23Flash_bwd_kernel_traitsILi64ELi64ELi128ELi8ELi2ELi4ELi4ELb1ELb0EN7cutlass6half_tE19Flash_kernel_traitsILi64ELi64ELi128ELi8ES3_EELb0ELb0ELb0ELb0ELb0ELb0ELb0EEEvNS_16Flash_bwd_paramsE,"a",@progbits
	.sectionflags	@""
	.align	4
.nv.constant0._ZN5flash44flash_bwd_dq_dk_dv_loop_seqk_parallel_kernelI23Flash_bwd_kernel_traitsILi64ELi64ELi128ELi8ELi2ELi4ELi4ELb1ELb0EN7cutlass6half_tE19Flash_kernel_traitsILi64ELi64ELi128ELi8ES3_EELb0ELb0ELb0ELb0ELb0ELb0ELb0EEEvNS_16Flash_bwd_paramsE:
	.zero		992


//--------------------- .nv.constant0._ZN5flash44flash_bwd_dq_dk_dv_loop_seqk_parallel_kernelI23Flash_bwd_kernel_traitsILi64ELi64ELi128ELi8ELi2ELi4ELi4ELb1ELb0EN7cutlass6half_tE19Flash_kernel_traitsILi64ELi64ELi128ELi8ES3_EELb0ELb0ELb1ELb0ELb0ELb0ELb0EEEvNS_16Flash_bwd_paramsE --------------------------
	.section	.nv.constant0._ZN5flash44flash_bwd_dq_dk_dv_loop_seqk_parallel_kernelI23Flash_bwd_kernel_traitsILi64ELi64ELi128ELi8ELi2ELi4ELi4ELb1ELb0EN7cutlass6half_tE19Flash_kernel_traitsILi64ELi64ELi128ELi8ES3_EELb0ELb0ELb1ELb0ELb0ELb0ELb0EEEvNS_16Flash_bwd_paramsE,"a",@progbits
	.sectionflags	@""
	.align	4
.nv.constant0._ZN5flash44flash_bwd_dq_dk_dv_loop_seqk_parallel_kernelI23Flash_bwd_kernel_traitsILi64ELi64ELi128ELi8ELi2ELi4ELi4ELb1ELb0EN7cutlass6half_tE19Flash_kernel_traitsILi64ELi64ELi128ELi8ES3_EELb0ELb0ELb1ELb0ELb0ELb0ELb0EEEvNS_16Flash_bwd_paramsE:
	.zero		992


//--------------------- .nv.constant0._ZN5flash44flash_bwd_dq_dk_dv_loop_seqk_parallel_kernelI23Flash_bwd_kernel_traitsILi64ELi64ELi128ELi8ELi2ELi4ELi4ELb1ELb0EN7cutlass6half_tE19Flash_kernel_traitsILi64ELi64ELi128ELi8ES3_EELb0ELb0ELb0ELb0ELb1ELb1ELb0EEEvNS_16Flash_bwd_paramsE --------------------------
	.section	.nv.constant0._ZN5flash44flash_bwd_dq_dk_dv_loop_seqk_parallel_kernelI23Flash_bwd_kernel_traitsILi64ELi64ELi128ELi8ELi2ELi4ELi4ELb1ELb0EN7cutlass6half_tE19Flash_kernel_traitsILi64ELi64ELi128ELi8ES3_EELb0ELb0ELb0ELb0ELb1ELb1ELb0EEEvNS_16Flash_bwd_paramsE,"a",@progbits
	.sectionflags	@""
	.align	4
.nv.constant0._ZN5flash44flash_bwd_dq_dk_dv_loop_seqk_parallel_kernelI23Flash_bwd_kernel_traitsILi64ELi64ELi128ELi8ELi2ELi4ELi4ELb1ELb0EN7cutlass6half_tE19Flash_kernel_traitsILi64ELi64ELi128ELi8ES3_EELb0ELb0ELb0ELb0ELb1ELb1ELb0EEEvNS_16Flash_bwd_paramsE:
	.zero		992


//--------------------- .nv.constant0._ZN5flash44flash_bwd_dq_dk_dv_loop_seqk_parallel_kernelI23Flash_bwd_kernel_traitsILi64ELi64ELi128ELi8ELi2ELi4ELi4ELb1ELb0EN7cutlass6half_tE19Flash_kernel_traitsILi64ELi64ELi128ELi8ES3_EELb0ELb0ELb0ELb1ELb0ELb0ELb0EEEvNS_16Flash_bwd_paramsE --------------------------
	.section	.nv.constant0._ZN5flash44flash_bwd_dq_dk_dv_loop_seqk_parallel_kernelI23Flash_bwd_kernel_traitsILi64ELi64ELi128ELi8ELi2ELi4ELi4ELb1ELb0EN7cutlass6half_tE19Flash_kernel_traitsILi64ELi64ELi128ELi8ES3_EELb0ELb0ELb0ELb1ELb0ELb0ELb0EEEvNS_16Flash_bwd_paramsE,"a",@progbits
	.sectionflags	@""
	.align	4
.nv.constant0._ZN5flash44flash_bwd_dq_dk_dv_loop_seqk_parallel_kernelI23Flash_bwd_kernel_traitsILi64ELi64ELi128ELi8ELi2ELi4ELi4ELb1ELb0EN7cutlass6half_tE19Flash_kernel_traitsILi64ELi64ELi128ELi8ES3_EELb0ELb0ELb0ELb1ELb0ELb0ELb0EEEvNS_16Flash_bwd_paramsE:
	.zero		992


//--------------------- .nv.constant0._ZN5flash44flash_bwd_dq_dk_dv_loop_seqk_parallel_kernelI23Flash_bwd_kernel_traitsILi64ELi64ELi128ELi8ELi2ELi4ELi4ELb1ELb0EN7cutlass6half_tE19Flash_kernel_traitsILi64ELi64ELi128ELi8ES3_EELb0ELb0ELb1ELb0ELb0ELb1ELb0EEEvNS_16Flash_bwd_paramsE --------------------------
	.section	.nv.constant0._ZN5flash44flash_bwd_dq_dk_dv_loop_seqk_parallel_kernelI23Flash_bwd_kernel_traitsILi64ELi64ELi128ELi8ELi2ELi4ELi4ELb1ELb0EN7cutlass6half_tE19Flash_kernel_traitsILi64ELi64ELi128ELi8ES3_EELb0ELb0ELb1ELb0ELb0ELb1ELb0EEEvNS_16Flash_bwd_paramsE,"a",@progbits
	.sectionflags	@""
	.align	4
.nv.constant0._ZN5flash44flash_bwd_dq_dk_dv_loop_seqk_parallel_kernelI23Flash_bwd_kernel_traitsILi64ELi64ELi128ELi8ELi2ELi4ELi4ELb1ELb0EN7cutlass6half_tE19Flash_kernel_traitsILi64ELi64ELi128ELi8ES3_EELb0ELb0ELb1ELb0ELb0ELb1ELb0EEEvNS_16Flash_bwd_paramsE:
	.zero		992


//--------------------- .nv.constant0._ZN5flash44flash_bwd_dq_dk_dv_loop_seqk_parallel_kernelI23Flash_bwd_kernel_traitsILi64ELi64ELi128ELi8ELi2ELi4ELi4ELb1ELb0EN7cutlass6half_tE19Flash_kernel_traitsILi64ELi64ELi128ELi8ES3_EELb0ELb0ELb1ELb1ELb0ELb0ELb0EEEvNS_16Flash_bwd_paramsE --------------------------
	.section	.nv.constant0._ZN5flash44flash_bwd_dq_dk_dv_loop_seqk_parallel_kernelI23Flash_bwd_kernel_traitsILi64ELi64ELi128ELi8ELi2ELi4ELi4ELb1ELb0EN7cutlass6half_tE19Flash_kernel_traitsILi64ELi64ELi128ELi8ES3_EELb0ELb0ELb1ELb1ELb0ELb0ELb0EEEvNS_16Flash_bwd_paramsE,"a",@progbits
	.sectionflags	@""
	.align	4
.nv.constant0._ZN5flash44flash_bwd_dq_dk_dv_loop_seqk_parallel_kernelI23Flash_bwd_kernel_traitsILi64ELi64ELi128ELi8ELi2ELi4ELi4ELb1ELb0EN7cutlass6half_tE19Flash_kernel_traitsILi64ELi64ELi128ELi8ES3_EELb0ELb0ELb1ELb1ELb0ELb0ELb0EEEvNS_16Flash_bwd_paramsE:
	.zero		992


//--------------------- .nv.constant0._ZN5flash44flash_bwd_dq_dk_dv_loop_seqk_parallel_kernelI23Flash_bwd_kernel_traitsILi64ELi128ELi128ELi8ELi4ELi4ELi4ELb0ELb0EN7cutlass6half_tE19Flash_kernel_traitsILi64ELi128ELi128ELi8ES3_EELb0ELb0ELb0ELb0ELb0ELb1ELb0EEEvNS_16Flash_bwd_paramsE --------------------------
	.section	.nv.constant0._ZN5flash44flash_bwd_dq_dk_dv_loop_seqk_parallel_kernelI23Flash_bwd_kernel_traitsILi64ELi128ELi128ELi8ELi4ELi4ELi4ELb0ELb0EN7cutlass6half_tE19Flash_kernel_traitsILi64ELi128ELi128ELi8ES3_EELb0ELb0ELb0ELb0ELb0ELb1ELb0EEEvNS_16Flash_bwd_paramsE,"a",@progbits
	.sectionflags	@""
	.align	4
.nv.constant0._ZN5flash44flash_bwd_dq_dk_dv_loop_seqk_parallel_kernelI23Flash_bwd_kernel_traitsILi64ELi128ELi128ELi8ELi4ELi4ELi4ELb0ELb0EN7cutlass6half_tE19Flash_kernel_traitsILi64ELi128ELi128ELi8ES3_EELb0ELb0ELb0ELb0ELb0ELb1ELb0EEEvNS_16Flash_bwd_paramsE:
	.zero		992


//--------------------- .nv.constant0._ZN5flash44flash_bwd_dq_dk_dv_loop_seqk_parallel_kernelI23Flash_bwd_kernel_traitsILi64ELi128ELi128ELi8ELi4ELi4ELi4ELb0ELb0EN7cutlass6half_tE19Flash_kernel_traitsILi64ELi128ELi128ELi8ES3_EELb0ELb0ELb0ELb0ELb0ELb0ELb0EEEvNS_16Flash_bwd_paramsE --------------------------
	.section	.nv.constant0._ZN5flash44flash_bwd_dq_dk_dv_loop_seqk_parallel_kernelI23Flash_bwd_kernel_traitsILi64ELi128ELi128ELi8ELi4ELi4ELi4ELb0ELb0EN7cutlass6half_tE19Flash_kernel_traitsILi64ELi128ELi128ELi8ES3_EELb0ELb0ELb0ELb0ELb0ELb0ELb0EEEvNS_16Flash_bwd_paramsE,"a",@progbits
	.sectionflags	@""
	.align	4
.nv.constant0._ZN5flash44flash_bwd_dq_dk_dv_loop_seqk_parallel_kernelI23Flash_bwd_kernel_traitsILi64ELi128ELi128ELi8ELi4ELi4ELi4ELb0ELb0EN7cutlass6half_tE19Flash_kernel_traitsILi64ELi128ELi128ELi8ES3_EELb0ELb0ELb0ELb0ELb0ELb0ELb0EEEvNS_16Flash_bwd_paramsE:
	.zero		992


//--------------------- .nv.constant0._ZN5flash44flash_bwd_dq_dk_dv_loop_seqk_parallel_kernelI23Flash_bwd_kernel_traitsILi64ELi128ELi128ELi8ELi4ELi4ELi4ELb0ELb0EN7cutlass6half_tE19Flash_kernel_traitsILi64ELi128ELi128ELi8ES3_EELb0ELb0ELb1ELb0ELb0ELb0ELb0EEEvNS_16Flash_bwd_paramsE --------------------------
	.section	.nv.constant0._ZN5flash44flash_bwd_dq_dk_dv_loop_seqk_parallel_kernelI23Flash_bwd_kernel_traitsILi64ELi128ELi128ELi8ELi4ELi4ELi4ELb0ELb0EN7cutlass6half_tE19Flash_kernel_traitsILi64ELi128ELi128ELi8ES3_EELb0ELb0ELb1ELb0ELb0ELb0ELb0EEEvNS_16Flash_bwd_paramsE,"a",@progbits
	.sectionflags	@""
	.align	4
.nv.constant0._ZN5flash44flash_bwd_dq_dk_dv_loop_seqk_parallel_kernelI23Flash_bwd_kernel_traitsILi64ELi128ELi128ELi8ELi4ELi4ELi4ELb0ELb0EN7cutlass6half_tE19Flash_kernel_traitsILi64ELi128ELi128ELi8ES3_EELb0ELb0ELb1ELb0ELb0ELb0ELb0EEEvNS_16Flash_bwd_paramsE:
	.zero		992


//--------------------- .nv.constant0._ZN5flash44flash_bwd_dq_dk_dv_loop_seqk_parallel_kernelI23Flash_bwd_kernel_traitsILi64ELi128ELi128ELi8ELi4ELi4ELi4ELb0ELb0EN7cutlass6half_tE19Flash_kernel_traitsILi64ELi128ELi128ELi8ES3_EELb0ELb0ELb0ELb0ELb1ELb1ELb0EEEvNS_16Flash_bwd_paramsE --------------------------
	.section	.nv.constant0._ZN5flash44flash_bwd_dq_dk_dv_loop_seqk_parallel_kernelI23Flash_bwd_kernel_traitsILi64ELi128ELi128ELi8ELi4ELi4ELi4ELb0ELb0EN7cutlass6half_tE19Flash_kernel_traitsILi64ELi128ELi128ELi8ES3_EELb0ELb0ELb0ELb0ELb1ELb1ELb0EEEvNS_16Flash_bwd_paramsE,"a",@progbits
	.sectionflags	@""
	.align	4
.nv.constant0._ZN5flash44flash_bwd_dq_dk_dv_loop_seqk_parallel_kernelI23Flash_bwd_kernel_traitsILi64ELi128ELi128ELi8ELi4ELi4ELi4ELb0ELb0EN7cutlass6half_tE19Flash_kernel_traitsILi64ELi128ELi128ELi8ES3_EELb0ELb0ELb0ELb0ELb1ELb1ELb0EEEvNS_16Flash_bwd_paramsE:
	.zero		992


//--------------------- .nv.constant0._ZN5flash44flash_bwd_dq_dk_dv_loop_seqk_parallel_kernelI23Flash_bwd_kernel_traitsILi64ELi128ELi128ELi8ELi4ELi4ELi4ELb0ELb0EN7cutlass6half_tE19Flash_kernel_traitsILi64ELi128ELi128ELi8ES3_EELb0ELb0ELb0ELb1ELb0ELb0ELb0EEEvNS_16Flash_bwd_paramsE --------------------------
	.section	.nv.constant0._ZN5flash44flash_bwd_dq_dk_dv_loop_seqk_parallel_kernelI23Flash_bwd_kernel_traitsILi64ELi128ELi128ELi8ELi4ELi4ELi4ELb0ELb0EN7cutlass6half_tE19Flash_kernel_traitsILi64ELi128ELi128ELi8ES3_EELb0ELb0ELb0ELb1ELb0ELb0ELb0EEEvNS_16Flash_bwd_paramsE,"a",@progbits
	.sectionflags	@""
	.align	4
.nv.constant0._ZN5flash44flash_bwd_dq_dk_dv_loop_seqk_parallel_kernelI23Flash_bwd_kernel_traitsILi64ELi128ELi128ELi8ELi4ELi4ELi4ELb0ELb0EN7cutlass6half_tE19Flash_kernel_traitsILi64ELi128ELi128ELi8ES3_EELb0ELb0ELb0ELb1ELb0ELb0ELb0EEEvNS_16Flash_bwd_paramsE:
	.zero		992


//--------------------- .nv.constant0._ZN5flash44flash_bwd_dq_dk_dv_loop_seqk_parallel_kernelI23Flash_bwd_kernel_traitsILi64ELi128ELi128ELi8ELi4ELi4ELi4ELb0ELb0EN7cutlass6half_tE19Flash_kernel_traitsILi64ELi128ELi128ELi8ES3_EELb0ELb0ELb1ELb0ELb0ELb1ELb0EEEvNS_16Flash_bwd_paramsE --------------------------
	.section	.nv.constant0._ZN5flash44flash_bwd_dq_dk_dv_loop_seqk_parallel_kernelI23Flash_bwd_kernel_traitsILi64ELi128ELi128ELi8ELi4ELi4ELi4ELb0ELb0EN7cutlass6half_tE19Flash_kernel_traitsILi64ELi128ELi128ELi8ES3_EELb0ELb0ELb1ELb0ELb0ELb1ELb0EEEvNS_16Flash_bwd_paramsE,"a",@progbits
	.sectionflags	@""
	.align	4
.nv.constant0._ZN5flash44flash_bwd_dq_dk_dv_loop_seqk_parallel_kernelI23Flash_bwd_kernel_traitsILi64ELi128ELi128ELi8ELi4ELi4ELi4ELb0ELb0EN7cutlass6half_tE19Flash_kernel_traitsILi64ELi128ELi128ELi8ES3_EELb0ELb0ELb1ELb0ELb0ELb1ELb0EEEvNS_16Flash_bwd_paramsE:
	.zero		992


//--------------------- .nv.constant0._ZN5flash44flash_bwd_dq_dk_dv_loop_seqk_parallel_kernelI23Flash_bwd_kernel_traitsILi64ELi128ELi128ELi8ELi4ELi4ELi4ELb0ELb0EN7cutlass6half_tE19Flash_kernel_traitsILi64ELi128ELi128ELi8ES3_EELb0ELb0ELb1ELb1ELb0ELb0ELb0EEEvNS_16Flash_bwd_paramsE --------------------------
	.section	.nv.constant0._ZN5flash44flash_bwd_dq_dk_dv_loop_seqk_parallel_kernelI23Flash_bwd_kernel_traitsILi64ELi128ELi128ELi8ELi4ELi4ELi4ELb0ELb0EN7cutlass6half_tE19Flash_kernel_traitsILi64ELi128ELi128ELi8ES3_EELb0ELb0ELb1ELb1ELb0ELb0ELb0EEEvNS_16Flash_bwd_paramsE,"a",@progbits
	.sectionflags	@""
	.align	4
.nv.constant0._ZN5flash44flash_bwd_dq_dk_dv_loop_seqk_parallel_kernelI23Flash_bwd_kernel_traitsILi64ELi128ELi128ELi8ELi4ELi4ELi4ELb0ELb0EN7cutlass6half_tE19Flash_kernel_traitsILi64ELi128ELi128ELi8ES3_EELb0ELb0ELb1ELb1ELb0ELb0ELb0EEEvNS_16Flash_bwd_paramsE:
	.zero		992


//--------------------- .nv.constant0._ZN5flash27flash_bwd_convert_dq_kernelI23Flash_bwd_kernel_traitsILi64ELi64ELi128ELi8ELi2ELi4ELi4ELb1ELb0EN7cutlass6half_tE19Flash_kernel_traitsILi64ELi64ELi128ELi8ES3_EEEEvNS_16Flash_bwd_paramsEi --------------------------
	.section	.nv.constant0._ZN5flash27flash_bwd_convert_dq_kernelI23Flash_bwd_kernel_traitsILi64ELi64ELi128ELi8ELi2ELi4ELi4ELb1ELb0EN7cutlass6half_tE19Flash_kernel_traitsILi64ELi64ELi128ELi8ES3_EEEEvNS_16Flash_bwd_paramsEi,"a",@progbits
	.sectionflags	@""
	.align	4
.nv.constant0._ZN5flash27flash_bwd_convert_dq_kernelI23Flash_bwd_kernel_traitsILi64ELi64ELi128ELi8ELi2ELi4ELi4ELb1ELb0EN7cutlass6half_tE19Flash_kernel_traitsILi64ELi64ELi128ELi8ES3_EEEEvNS_16Flash_bwd_paramsEi:
	.zero		996


//--------------------- .nv.constant0._ZN5flash44flash_bwd_dq_dk_dv_loop_seqk_parallel_kernelI23Flash_bwd_kernel_traitsILi64ELi64ELi128ELi8ELi2ELi4ELi4ELb1ELb0EN7cutlass6half_tE19Flash_kernel_traitsILi64ELi64ELi128ELi8ES3_EELb1ELb0ELb0ELb0ELb0ELb1ELb0EEEvNS_16Flash_bwd_paramsE --------------------------
	.section	.nv.constant0._ZN5flash44flash_bwd_dq_dk_dv_loop_seqk_parallel_kernelI23Flash_bwd_kernel_traitsILi64ELi64ELi128ELi8ELi2ELi4ELi4ELb1ELb0EN7cutlass6half_tE19Flash_kernel_traitsILi64ELi64ELi128ELi8ES3_EELb1ELb0ELb0ELb0ELb0ELb1ELb0EEEvNS_16Flash_bwd_paramsE,"a",@progbits
	.sectionflags	@""
	.align	4
.nv.constant0._ZN5flash44flash_bwd_dq_dk_dv_loop_seqk_parallel_kernelI23Flash_bwd_kernel_traitsILi64ELi64ELi128ELi8ELi2ELi4ELi4ELb1ELb0EN7cutlass6half_tE19Flash_kernel_traitsILi64ELi64ELi128ELi8ES3_EELb1ELb0ELb0ELb0ELb0ELb1ELb0EEEvNS_16Flash_bwd_paramsE:
	.zero		992


//--------------------- .nv.constant0._ZN5flash44flash_bwd_dq_dk_dv_loop_seqk_parallel_kernelI23Flash_bwd_kernel_traitsILi64ELi64ELi128ELi8ELi2ELi4ELi4ELb1ELb0EN7cutlass6half_tE19Flash_kernel_traitsILi64ELi64ELi128ELi8ES3_EELb0ELb0ELb0ELb0ELb0ELb1ELb1EEEvNS_16Flash_bwd_paramsE --------------------------
	.section	.nv.constant0._ZN5flash44flash_bwd_dq_dk_dv_loop_seqk_parallel_kernelI23Flash_bwd_kernel_traitsILi64ELi64ELi128ELi8ELi2ELi4ELi4ELb1ELb0EN7cutlass6half_tE19Flash_kernel_traitsILi64ELi64ELi128ELi8ES3_EELb0ELb0ELb0ELb0ELb0ELb1ELb1EEEvNS_16Flash_bwd_paramsE,"a",@progbits
	.sectionflags	@""
	.align	4
.nv.constant0._ZN5flash44flash_bwd_dq_dk_dv_loop_seqk_parallel_kernelI23Flash_bwd_kernel_traitsILi64ELi64ELi128ELi8ELi2ELi4ELi4ELb1ELb0EN7cutlass6half_tE19Flash_kernel_traitsILi64ELi64ELi128ELi8ES3_EELb0ELb0ELb0ELb0ELb0ELb1ELb1EEEvNS_16Flash_bwd_paramsE:
	.zero		992


//--------------------- .nv.constant0._ZN5flash44flash_bwd_dq_dk_dv_loop_seqk_parallel_kernelI23Flash_bwd_kernel_traitsILi64ELi64ELi128ELi8ELi2ELi4ELi4ELb1ELb0EN7cutlass6half_tE19Flash_kernel_traitsILi64ELi64ELi128ELi8ES3_EELb1ELb0ELb0ELb0ELb0ELb0ELb0EEEvNS_16Flash_bwd_paramsE --------------------------
	.section	.nv.constant0._ZN5flash44flash_bwd_dq_dk_dv_loop_seqk_parallel_kernelI23Flash_bwd_kernel_traitsILi64ELi64ELi128ELi8ELi2ELi4ELi4ELb1ELb0EN7cutlass6half_tE19Flash_kernel_traitsILi64ELi64ELi128ELi8ES3_EELb1ELb0ELb0ELb0ELb0ELb0ELb0EEEvNS_16Flash_bwd_paramsE,"a",@progbits
	.sectionflags	@""
	.align	4
.nv.constant0._ZN5flash44flash_bwd_dq_dk_dv_loop_seqk_parallel_kernelI23Flash_bwd_kernel_traitsILi64ELi64ELi128ELi8ELi2ELi4ELi4ELb1ELb0EN7cutlass6half_tE19Flash_kernel_traitsILi64ELi64ELi128ELi8ES3_EELb1ELb0ELb0ELb0ELb0ELb0ELb0EEEvNS_16Flash_bwd_paramsE:
	.zero		992


//--------------------- .nv.constant0._ZN5flash44flash_bwd_dq_dk_dv_loop_seqk_parallel_kernelI23Flash_bwd_kernel_traitsILi64ELi64ELi128ELi8ELi2ELi4ELi4ELb1ELb0EN7cutlass6half_tE19Flash_kernel_traitsILi64ELi64ELi128ELi8ES3_EELb0ELb0ELb0ELb0ELb0ELb0ELb1EEEvNS_16Flash_bwd_paramsE --------------------------
	.section	.nv.constant0._ZN5flash44flash_bwd_dq_dk_dv_loop_seqk_parallel_kernelI23Flash_bwd_kernel_traitsILi64ELi64ELi128ELi8ELi2ELi4ELi4ELb1ELb0EN7cutlass6half_tE19Flash_kernel_traitsILi64ELi64ELi128ELi8ES3_EELb0ELb0ELb0ELb0ELb0ELb0ELb1EEEvNS_16Flash_bwd_paramsE,"a",@progbits
	.sectionflags	@""
	.align	4
.nv.constant0._ZN5flash44flash_bwd_dq_dk_dv_loop_seqk_parallel_kernelI23Flash_bwd_kernel_traitsILi64ELi64ELi128ELi8ELi2ELi4ELi4ELb1ELb0EN7cutlass6half_tE19Flash_kernel_traitsILi64ELi64ELi128ELi8ES3_EELb0ELb0ELb0ELb0ELb0ELb0ELb1EEEvNS_16Flash_bwd_paramsE:
	.zero		992


//--------------------- .nv.constant0._ZN5flash44flash_bwd_dq_dk_dv_loop_seqk_parallel_kernelI23Flash_bwd_kernel_traitsILi64ELi64ELi128ELi8ELi2ELi4ELi4ELb1ELb0EN7cutlass6half_tE19Flash_kernel_traitsILi64ELi64ELi128ELi8ES3_EELb1ELb0ELb1ELb0ELb0ELb0ELb0EEEvNS_16Flash_bwd_paramsE --------------------------
	.section	.nv.constant0._ZN5flash44flash_bwd_dq_dk_dv_loop_seqk_parallel_kernelI23Flash_bwd_kernel_traitsILi64ELi64ELi128ELi8ELi2ELi4ELi4ELb1ELb0EN7cutlass6half_tE19Flash_kernel_traitsILi64ELi64ELi128ELi8ES3_EELb1ELb0ELb1ELb0ELb0ELb0ELb0EEEvNS_16Flash_bwd_paramsE,"a",@progbits
	.sectionflags	@""
	.align	4
.nv.constant0._ZN5flash44flash_bwd_dq_dk_dv_loop_seqk_parallel_kernelI23Flash_bwd_kernel_traitsILi64ELi64ELi128ELi8ELi2ELi4ELi4ELb1ELb0EN7cutlass6half_tE19Flash_kernel_traitsILi64ELi64ELi128ELi8ES3_EELb1ELb0ELb1ELb0ELb0ELb0ELb0EEEvNS_16Flash_bwd_paramsE:
	.zero		992


//--------------------- .nv.constant0._ZN5flash44flash_bwd_dq_dk_dv_loop_seqk_parallel_kernelI23Flash_bwd_kernel_traitsILi64ELi64ELi128ELi8ELi2ELi4ELi4ELb1ELb0EN7cutlass6half_tE19Flash_kernel_traitsILi64ELi64ELi128ELi8ES3_EELb0ELb0ELb1ELb0ELb0ELb0ELb1EEEvNS_16Flash_bwd_paramsE --------------------------
	.section	.nv.constant0._ZN5flash44flash_bwd_dq_dk_dv_loop_seqk_parallel_kernelI23Flash_bwd_kernel_traitsILi64ELi64ELi128ELi8ELi2ELi4ELi4ELb1ELb0EN7cutlass6half_tE19Flash_kernel_traitsILi64ELi64ELi128ELi8ES3_EELb0ELb0ELb1ELb0ELb0ELb0ELb1EEEvNS_16Flash_bwd_paramsE,"a",@progbits
	.sectionflags	@""
	.align	4
.nv.constant0._ZN5flash44flash_bwd_dq_dk_dv_loop_seqk_parallel_kernelI23Flash_bwd_kernel_traitsILi64ELi64ELi128ELi8ELi2ELi4ELi4ELb1ELb0EN7cutlass6half_tE19Flash_kernel_traitsILi64ELi64ELi128ELi8ES3_EELb0ELb0ELb1ELb0ELb0ELb0ELb1EEEvNS_16Flash_bwd_paramsE:
	.zero		992


//--------------------- .nv.constant0._ZN5flash44flash_bwd_dq_dk_dv_loop_seqk_parallel_kernelI23Flash_bwd_kernel_traitsILi64ELi64ELi128ELi8ELi2ELi4ELi4ELb1ELb0EN7cutlass6half_tE19Flash_kernel_traitsILi64ELi64ELi128ELi8ES3_EELb1ELb0ELb0ELb0ELb1ELb1ELb0EEEvNS_16Flash_bwd_paramsE --------------------------
	.section	.nv.constant0._ZN5flash44flash_bwd_dq_dk_dv_loop_seqk_parallel_kernelI23Flash_bwd_kernel_traitsILi64ELi64ELi128ELi8ELi2ELi4ELi4ELb1ELb0EN7cutlass6half_tE19Flash_kernel_traitsILi64ELi64ELi128ELi8ES3_EELb1ELb0ELb0ELb0ELb1ELb1ELb0EEEvNS_16Flash_bwd_paramsE,"a",@progbits
	.sectionflags	@""
	.align	4
.nv.constant0._ZN5flash44flash_bwd_dq_dk_dv_loop_seqk_parallel_kernelI23Flash_bwd_kernel_traitsILi64ELi64ELi128ELi8ELi2ELi4ELi4ELb1ELb0EN7cutlass6half_tE19Flash_kernel_traitsILi64ELi64ELi128ELi8ES3_EELb1ELb0ELb0ELb0ELb1ELb1ELb0EEEvNS_16Flash_bwd_paramsE:
	.zero		992


//--------------------- .nv.constant0._ZN5flash44flash_bwd_dq_dk_dv_loop_seqk_parallel_kernelI23Flash_bwd_kernel_traitsILi64ELi64ELi128ELi8ELi2ELi4ELi4ELb1ELb0EN7cutlass6half_tE19Flash_kernel_traitsILi64ELi64ELi128ELi8ES3_EELb0ELb0ELb0ELb0ELb1ELb1ELb1EEEvNS_16Flash_bwd_paramsE --------------------------
	.section	.nv.constant0._ZN5flash44flash_bwd_dq_dk_dv_loop_seqk_parallel_kernelI23Flash_bwd_kernel_traitsILi64ELi64ELi128ELi8ELi2ELi4ELi4ELb1ELb0EN7cutlass6half_tE19Flash_kernel_traitsILi64ELi64ELi128ELi8ES3_EELb0ELb0ELb0ELb0ELb1ELb1ELb1EEEvNS_16Flash_bwd_paramsE,"a",@progbits
	.sectionflags	@""
	.align	4
.nv.constant0._ZN5flash44flash_bwd_dq_dk_dv_loop_seqk_parallel_kernelI23Flash_bwd_kernel_traitsILi64ELi64ELi128ELi8ELi2ELi4ELi4ELb1ELb0EN7cutlass6half_tE19Flash_kernel_traitsILi64ELi64ELi128ELi8ES3_EELb0ELb0ELb0ELb0ELb1ELb1ELb1EEEvNS_16Flash_bwd_paramsE:
	.zero		992


//--------------------- .nv.constant0._ZN5flash44flash_bwd_dq_dk_dv_loop_seqk_parallel_kernelI23Flash_bwd_kernel_traitsILi64ELi64ELi128ELi8ELi2ELi4ELi4ELb1ELb0EN7cutlass6half_tE19Flash_kernel_traitsILi64ELi64ELi128ELi8ES3_EELb1ELb0ELb0ELb1ELb0ELb0ELb0EEEvNS_16Flash_bwd_paramsE --------------------------
	.section	.nv.constant0._ZN5flash44flash_bwd_dq_dk_dv_loop_seqk_parallel_kernelI23Flash_bwd_kernel_traitsILi64ELi64ELi128ELi8ELi2ELi4ELi4ELb1ELb0EN7cutlass6half_tE19Flash_kernel_traitsILi64ELi64ELi128ELi8ES3_EELb1ELb0ELb0ELb1ELb0ELb0ELb0EEEvNS_16Flash_bwd_paramsE,"a",@progbits
	.sectionflags	@""
	.align	4
.nv.constant0._ZN5flash44flash_bwd_dq_dk_dv_loop_seqk_parallel_kernelI23Flash_bwd_kernel_traitsILi64ELi64ELi128ELi8ELi2ELi4ELi4ELb1ELb0EN7cutlass6half_tE19Flash_kernel_traitsILi64ELi64ELi128ELi8ES3_EELb1ELb0ELb0ELb1ELb0ELb0ELb0EEEvNS_16Flash_bwd_paramsE:
	.zero		992


//--------------------- .nv.constant0._ZN5flash44flash_bwd_dq_dk_dv_loop_seqk_parallel_kernelI23Flash_bwd_kernel_traitsILi64ELi64ELi128ELi8ELi2ELi4ELi4ELb1ELb0EN7cutlass6half_tE19Flash_kernel_traitsILi64ELi64ELi128ELi8ES3_EELb0ELb0ELb0ELb1ELb0ELb0ELb1EEEvNS_16Flash_bwd_paramsE --------------------------
	.section	.nv.constant0._ZN5flash44flash_bwd_dq_dk_dv_loop_seqk_parallel_kernelI23Flash_bwd_kernel_traitsILi64ELi64ELi128ELi8ELi2ELi4ELi4ELb1ELb0EN7cutlass6half_tE19Flash_kernel_traitsILi64ELi64ELi128ELi8ES3_EELb0ELb0ELb0ELb1ELb0ELb0ELb1EEEvNS_16Flash_bwd_paramsE,"a",@progbits
	.sectionflags	@""
	.align	4
.nv.constant0._ZN5flash44flash_bwd_dq_dk_dv_loop_seqk_parallel_kernelI23Flash_bwd_kernel_traitsILi64ELi64ELi128ELi8ELi2ELi4ELi4ELb1ELb0EN7cutlass6half_tE19Flash_kernel_traitsILi64ELi64ELi128ELi8ES3_EELb0ELb0ELb0ELb1ELb0ELb0ELb1EEEvNS_16Flash_bwd_paramsE:
	.zero		992


//--------------------- .nv.constant0._ZN5flash44flash_bwd_dq_dk_dv_loop_seqk_parallel_kernelI23Flash_bwd_kernel_traitsILi64ELi64ELi128ELi8ELi2ELi4ELi4ELb1ELb0EN7cutlass6half_tE19Flash_kernel_traitsILi64ELi64ELi128ELi8ES3_EELb1ELb0ELb1ELb0ELb0ELb1ELb0EEEvNS_16Flash_bwd_paramsE --------------------------
	.section	.nv.constant0._ZN5flash44flash_bwd_dq_dk_dv_loop_seqk_parallel_kernelI23Flash_bwd_kernel_traitsILi64ELi64ELi128ELi8ELi2ELi4ELi4ELb1ELb0EN7cutlass6half_tE19Flash_kernel_traitsILi64ELi64ELi128ELi8ES3_EELb1ELb0ELb1ELb0ELb0ELb1ELb0EEEvNS_16Flash_bwd_paramsE,"a",@progbits
	.sectionflags	@""
	.align	4
.nv.constant0._ZN5flash44flash_bwd_dq_dk_dv_loop_seqk_parallel_kernelI23Flash_bwd_kernel_traitsILi64ELi64ELi128ELi8ELi2ELi4ELi4ELb1ELb0EN7cutlass6half_tE19Flash_kernel_traitsILi64ELi64ELi128ELi8ES3_EELb1ELb0ELb1ELb0ELb0ELb1ELb0EEEvNS_16Flash_bwd_paramsE:
	.zero		992


//--------------------- .nv.constant0._ZN5flash44flash_bwd_dq_dk_dv_loop_seqk_parallel_kernelI23Flash_bwd_kernel_traitsILi64ELi64ELi128ELi8ELi2ELi4ELi4ELb1ELb0EN7cutlass6half_tE19Flash_kernel_traitsILi64ELi64ELi128ELi8ES3_EELb0ELb0ELb1ELb0ELb0ELb1ELb1EEEvNS_16Flash_bwd_paramsE --------------------------
	.section	.nv.constant0._ZN5flash44flash_bwd_dq_dk_dv_loop_seqk_parallel_kernelI23Flash_bwd_kernel_traitsILi64ELi64ELi128ELi8ELi2ELi4ELi4ELb1ELb0EN7cutlass6half_tE19Flash_kernel_traitsILi64ELi64ELi128ELi8ES3_EELb0ELb0ELb1ELb0ELb0ELb1ELb1EEEvNS_16Flash_bwd_paramsE,"a",@progbits
	.sectionflags	@""
	.align	4
.nv.constant0._ZN5flash44flash_bwd_dq_dk_dv_loop_seqk_parallel_kernelI23Flash_bwd_kernel_traitsILi64ELi64ELi128ELi8ELi2ELi4ELi4ELb1ELb0EN7cutlass6half_tE19Flash_kernel_traitsILi64ELi64ELi128ELi8ES3_EELb0ELb0ELb1ELb0ELb0ELb1ELb1EEEvNS_16Flash_bwd_paramsE:
	.zero		992


//--------------------- .nv.constant0._ZN5flash44flash_bwd_dq_dk_dv_loop_seqk_parallel_kernelI23Flash_bwd_kernel_traitsILi64ELi64ELi128ELi8ELi2ELi4ELi4ELb1ELb0EN7cutlass6half_tE19Flash_kernel_traitsILi64ELi64ELi128ELi8ES3_EELb1ELb0ELb1ELb1ELb0ELb0ELb0EEEvNS_16Flash_bwd_paramsE --------------------------
	.section	.nv.constant0._ZN5flash44flash_bwd_dq_dk_dv_loop_seqk_parallel_kernelI23Flash_bwd_kernel_traitsILi64ELi64ELi128ELi8ELi2ELi4ELi4ELb1ELb0EN7cutlass6half_tE19Flash_kernel_traitsILi64ELi64ELi128ELi8ES3_EELb1ELb0ELb1ELb1ELb0ELb0ELb0EEEvNS_16Flash_bwd_paramsE,"a",@progbits
	.sectionflags	@""
	.align	4
.nv.constant0._ZN5flash44flash_bwd_dq_dk_dv_loop_seqk_parallel_kernelI23Flash_bwd_kernel_traitsILi64ELi64ELi128ELi8ELi2ELi4ELi4ELb1ELb0EN7cutlass6half_tE19Flash_kernel_traitsILi64ELi64ELi128ELi8ES3_EELb1ELb0ELb1ELb1ELb0ELb0ELb0EEEvNS_16Flash_bwd_paramsE:
	.zero		992


//--------------------- .nv.constant0._ZN5flash44flash_bwd_dq_dk_dv_loop_seqk_parallel_kernelI23Flash_bwd_kernel_traitsILi64ELi64ELi128ELi8ELi2ELi4ELi4ELb1ELb0EN7cutlass6half_tE19Flash_kernel_traitsILi64ELi64ELi128ELi8ES3_EELb0ELb0ELb1ELb1ELb0ELb0ELb1EEEvNS_16Flash_bwd_paramsE --------------------------
	.section	.nv.constant0._ZN5flash44flash_bwd_dq_dk_dv_loop_seqk_parallel_kernelI23Flash_bwd_kernel_traitsILi64ELi64ELi128ELi8ELi2ELi4ELi4ELb1ELb0EN7cutlass6half_tE19Flash_kernel_traitsILi64ELi64ELi128ELi8ES3_EELb0ELb0ELb1ELb1ELb0ELb0ELb1EEEvNS_16Flash_bwd_paramsE,"a",@progbits
	.sectionflags	@""
	.align	4
.nv.constant0._ZN5flash44flash_bwd_dq_dk_dv_loop_seqk_parallel_kernelI23Flash_bwd_kernel_traitsILi64ELi64ELi128ELi8ELi2ELi4ELi4ELb1ELb0EN7cutlass6half_tE19Flash_kernel_traitsILi64ELi64ELi128ELi8ES3_EELb0ELb0ELb1ELb1ELb0ELb0ELb1EEEvNS_16Flash_bwd_paramsE:
	.zero		992


//--------------------- .nv.constant0._ZN5flash25flash_bwd_dot_do_o_kernelILb0E23Flash_bwd_kernel_traitsILi64ELi64ELi128ELi8ELi2ELi4ELi4ELb1ELb0EN7cutlass6half_tE19Flash_kernel_traitsILi64ELi64ELi128ELi8ES3_EEEEvNS_16Flash_bwd_paramsE --------------------------
	.section	.nv.constant0._ZN5flash25flash_bwd_dot_do_o_kernelILb0E23Flash_bwd_kernel_traitsILi64ELi64ELi128ELi8ELi2ELi4ELi4ELb1ELb0EN7cutlass6half_tE19Flash_kernel_traitsILi64ELi64ELi128ELi8ES3_EEEEvNS_16Flash_bwd_paramsE,"a",@progbits
	.sectionflags	@""
	.align	4
.nv.constant0._ZN5flash25flash_bwd_dot_do_o_kernelILb0E23Flash_bwd_kernel_traitsILi64ELi64ELi128ELi8ELi2ELi4ELi4ELb1ELb0EN7cutlass6half_tE19Flash_kernel_traitsILi64ELi64ELi128ELi8ES3_EEEEvNS_16Flash_bwd_paramsE:
	.zero		992


//--------------------- .nv.constant0._ZN5flash25flash_bwd_dot_do_o_kernelILb1E23Flash_bwd_kernel_traitsILi64ELi64ELi128ELi8ELi2ELi4ELi4ELb1ELb0EN7cutlass6half_tE19Flash_kernel_traitsILi64ELi64ELi128ELi8ES3_EEEEvNS_16Flash_bwd_paramsE --------------------------
	.section	.nv.constant0._ZN5flash25flash_bwd_dot_do_o_kernelILb1E23Flash_bwd_kernel_traitsILi64ELi64ELi128ELi8ELi2ELi4ELi4ELb1ELb0EN7cutlass6half_tE19Flash_kernel_traitsILi64ELi64ELi128ELi8ES3_EEEEvNS_16Flash_bwd_paramsE,"a",@progbits
	.sectionflags	@""
	.align	4
.nv.constant0._ZN5flash25flash_bwd_dot_do_o_kernelILb1E23Flash_bwd_kernel_traitsILi64ELi64ELi128ELi8ELi2ELi4ELi4ELb1ELb0EN7cutlass6half_tE19Flash_kernel_traitsILi64ELi64ELi128ELi8ES3_EEEEvNS_16Flash_bwd_paramsE:
	.zero		992


//--------------------- .nv.constant0._ZN5flash27flash_bwd_convert_dq_kernelI23Flash_bwd_kernel_traitsILi64ELi128ELi128ELi8ELi4ELi4ELi4ELb0ELb0EN7cutlass6half_tE19Flash_kernel_traitsILi64ELi128ELi128ELi8ES3_EEEEvNS_16Flash_bwd_paramsEi --------------------------
	.section	.nv.constant0._ZN5flash27flash_bwd_convert_dq_kernelI23Flash_bwd_kernel_traitsILi64ELi128ELi128ELi8ELi4ELi4ELi4ELb0ELb0EN7cutlass6half_tE19Flash_kernel_traitsILi64ELi128ELi128ELi8ES3_EEEEvNS_16Flash_bwd_paramsEi,"a",@progbits
	.sectionflags	@""
	.align	4
.nv.constant0._ZN5flash27flash_bwd_convert_dq_kernelI23Flash_bwd_kernel_traitsILi64ELi128ELi128ELi8ELi4ELi4ELi4ELb0ELb0EN7cutlass6half_tE19Flash_kernel_traitsILi64ELi128ELi128ELi8ES3_EEEEvNS_16Flash_bwd_paramsEi:
	.zero		996


//--------------------- .nv.constant0._ZN5flash44flash_bwd_dq_dk_dv_loop_seqk_parallel_kernelI23Flash_bwd_kernel_traitsILi64ELi128ELi128ELi8ELi4ELi4ELi4ELb0ELb0EN7cutlass6half_tE19Flash_kernel_traitsILi64ELi128ELi128ELi8ES3_EELb1ELb0ELb0ELb0ELb0ELb1ELb0EEEvNS_16Flash_bwd_paramsE --------------------------
	.section	.nv.constant0._ZN5flash44flash_bwd_dq_dk_dv_loop_seqk_parallel_kernelI23Flash_bwd_kernel_traitsILi64ELi128ELi128ELi8ELi4ELi4ELi4ELb0ELb0EN7cutlass6half_tE19Flash_kernel_traitsILi64ELi128ELi128ELi8ES3_EELb1ELb0ELb0ELb0ELb0ELb1ELb0EEEvNS_16Flash_bwd_paramsE,"a",@progbits
	.sectionflags	@""
	.align	4
.nv.constant0._ZN5flash44flash_bwd_dq_dk_dv_loop_seqk_parallel_kernelI23Flash_bwd_kernel_traitsILi64ELi128ELi128ELi8ELi4ELi4ELi4ELb0ELb0EN7cutlass6half_tE19Flash_kernel_traitsILi64ELi128ELi128ELi8ES3_EELb1ELb0ELb0ELb0ELb0ELb1ELb0EEEvNS_16Flash_bwd_paramsE:
	.zero		992


//--------------------- .nv.constant0._ZN5flash44flash_bwd_dq_dk_dv_loop_seqk_parallel_kernelI23Flash_bwd_kernel_traitsILi64ELi128ELi128ELi8ELi4ELi4ELi4ELb0ELb0EN7cutlass6half_tE19Flash_kernel_traitsILi64ELi128ELi128ELi8ES3_EELb0ELb0ELb0ELb0ELb0ELb1ELb1EEEvNS_16Flash_bwd_paramsE --------------------------
	.section	.nv.constant0._ZN5flash44flash_bwd_dq_dk_dv_loop_seqk_parallel_kernelI23Flash_bwd_kernel_traitsILi64ELi128ELi128ELi8ELi4ELi4ELi4ELb0ELb0EN7cutlass6half_tE19Flash_kernel_traitsILi64ELi128ELi128ELi8ES3_EELb0ELb0ELb0ELb0ELb0ELb1ELb1EEEvNS_16Flash_bwd_paramsE,"a",@progbits
	.sectionflags	@""
	.align	4
.nv.constant0._ZN5flash44flash_bwd_dq_dk_dv_loop_seqk_parallel_kernelI23Flash_bwd_kernel_traitsILi64ELi128ELi128ELi8ELi4ELi4ELi4ELb0ELb0EN7cutlass6half_tE19Flash_kernel_traitsILi64ELi128ELi128ELi8ES3_EELb0ELb0ELb0ELb0ELb0ELb1ELb1EEEvNS_16Flash_bwd_paramsE:
	.zero		992


//--------------------- .nv.constant0._ZN5flash44flash_bwd_dq_dk_dv_loop_seqk_parallel_kernelI23Flash_bwd_kernel_traitsILi64ELi128ELi128ELi8ELi4ELi4ELi4ELb0ELb0EN7cutlass6half_tE19Flash_kernel_traitsILi64ELi128ELi128ELi8ES3_EELb1ELb0ELb0ELb0ELb0ELb0ELb0EEEvNS_16Flash_bwd_paramsE --------------------------
	.section	.nv.constant0._ZN5flash44flash_bwd_dq_dk_dv_loop_seqk_parallel_kernelI23Flash_bwd_kernel_traitsILi64ELi128ELi128ELi8ELi4ELi4ELi4ELb0ELb0EN7cutlass6half_tE19Flash_kernel_traitsILi64ELi128ELi128ELi8ES3_EELb1ELb0ELb0ELb0ELb0ELb0ELb0EEEvNS_16Flash_bwd_paramsE,"a",@progbits
	.sectionflags	@""
	.align	4
.nv.constant0._ZN5flash44flash_bwd_dq_dk_dv_loop_seqk_parallel_kernelI23Flash_bwd_kernel_traitsILi64ELi128ELi128ELi8ELi4ELi4ELi4ELb0ELb0EN7cutlass6half_tE19Flash_kernel_traitsILi64ELi128ELi128ELi8ES3_EELb1ELb0ELb0ELb0ELb0ELb0ELb0EEEvNS_16Flash_bwd_paramsE:
	.zero		992


//--------------------- .nv.constant0._ZN5flash44flash_bwd_dq_dk_dv_loop_seqk_parallel_kernelI23Flash_bwd_kernel_traitsILi64ELi128ELi128ELi8ELi4ELi4ELi4ELb0ELb0EN7cutlass6half_tE19Flash_kernel_traitsILi64ELi128ELi128ELi8ES3_EELb0ELb0ELb0ELb0ELb0ELb0ELb1EEEvNS_16Flash_bwd_paramsE --------------------------
	.section	.nv.constant0._ZN5flash44flash_bwd_dq_dk_dv_loop_seqk_parallel_kernelI23Flash_bwd_kernel_traitsILi64ELi128ELi128ELi8ELi4ELi4ELi4ELb0ELb0EN7cutlass6half_tE19Flash_kernel_traitsILi64ELi128ELi128ELi8ES3_EELb0ELb0ELb0ELb0ELb0ELb0ELb1EEEvNS_16Flash_bwd_paramsE,"a",@progbits
	.sectionflags	@""
	.align	4
.nv.constant0._ZN5flash44flash_bwd_dq_dk_dv_loop_seqk_parallel_kernelI23Flash_bwd_kernel_traitsILi64ELi128ELi128ELi8ELi4ELi4ELi4ELb0ELb0EN7cutlass6half_tE19Flash_kernel_traitsILi64ELi128ELi128ELi8ES3_EELb0ELb0ELb0ELb0ELb0ELb0ELb1EEEvNS_16Flash_bwd_paramsE:
	.zero		992


//--------------------- .nv.constant0._ZN5flash44flash_bwd_dq_dk_dv_loop_seqk_parallel_kernelI23Flash_bwd_kernel_traitsILi64ELi128ELi128ELi8ELi4ELi4ELi4ELb0ELb0EN7cutlass6half_tE19Flash_kernel_traitsILi64ELi128ELi128ELi8ES3_EELb1ELb0ELb1ELb0ELb0ELb0ELb0EEEvNS_16Flash_bwd_paramsE --------------------------
	.section	.nv.constant0._ZN5flash44flash_bwd_dq_dk_dv_loop_seqk_parallel_kernelI23Flash_bwd_kernel_traitsILi64ELi128ELi128ELi8ELi4ELi4ELi4ELb0ELb0EN7cutlass6half_tE19Flash_kernel_traitsILi64ELi128ELi128ELi8ES3_EELb1ELb0ELb1ELb0ELb0ELb0ELb0EEEvNS_16Flash_bwd_paramsE,"a",@progbits
	.sectionflags	@""
	.align	4
.nv.constant0._ZN5flash44flash_bwd_dq_dk_dv_loop_seqk_parallel_kernelI23Flash_bwd_kernel_traitsILi64ELi128ELi128ELi8ELi4ELi4ELi4ELb0ELb0EN7cutlass6half_tE19Flash_kernel_traitsILi64ELi128ELi128ELi8ES3_EELb1ELb0ELb1ELb0ELb0ELb0ELb0EEEvNS_16Flash_bwd_paramsE:
	.zero		992


//--------------------- .nv.constant0._ZN5flash44flash_bwd_dq_dk_dv_loop_seqk_parallel_kernelI23Flash_bwd_kernel_traitsILi64ELi128ELi128ELi8ELi4ELi4ELi4ELb0ELb0EN7cutlass6half_tE19Flash_kernel_traitsILi64ELi128ELi128ELi8ES3_EELb0ELb0ELb1ELb0ELb0ELb0ELb1EEEvNS_16Flash_bwd_paramsE --------------------------
	.section	.nv.constant0._ZN5flash44flash_bwd_dq_dk_dv_loop_seqk_parallel_kernelI23Flash_bwd_kernel_traitsILi64ELi128ELi128ELi8ELi4ELi4ELi4ELb0ELb0EN7cutlass6half_tE19Flash_kernel_traitsILi64ELi128ELi128ELi8ES3_EELb0ELb0ELb1ELb0ELb0ELb0ELb1EEEvNS_16Flash_bwd_paramsE,"a",@progbits
	.sectionflags	@""
	.align	4
.nv.constant0._ZN5flash44flash_bwd_dq_dk_dv_loop_seqk_parallel_kernelI23Flash_bwd_kernel_traitsILi64ELi128ELi128ELi8ELi4ELi4ELi4ELb0ELb0EN7cutlass6half_tE19Flash_kernel_traitsILi64ELi128ELi128ELi8ES3_EELb0ELb0ELb1ELb0ELb0ELb0ELb1EEEvNS_16Flash_bwd_paramsE:
	.zero		992


//--------------------- .nv.constant0._ZN5flash44flash_bwd_dq_dk_dv_loop_seqk_parallel_kernelI23Flash_bwd_kernel_traitsILi64ELi128ELi128ELi8ELi4ELi4ELi4ELb0ELb0EN7cutlass6half_tE19Flash_kernel_traitsILi64ELi128ELi128ELi8ES3_EELb1ELb0ELb0ELb0ELb1ELb1ELb0EEEvNS_16Flash_bwd_paramsE --------------------------
	.section	.nv.constant0._ZN5flash44flash_bwd_dq_dk_dv_loop_seqk_parallel_kernelI23Flash_bwd_kernel_traitsILi64ELi128ELi128ELi8ELi4ELi4ELi4ELb0ELb0EN7cutlass6half_tE19Flash_kernel_traitsILi64ELi128ELi128ELi8ES3_EELb1ELb0ELb0ELb0ELb1ELb1ELb0EEEvNS_16Flash_bwd_paramsE,"a",@progbits
	.sectionflags	@""
	.align	4
.nv.constant0._ZN5flash44flash_bwd_dq_dk_dv_loop_seqk_parallel_kernelI23Flash_bwd_kernel_traitsILi64ELi128ELi128ELi8ELi4ELi4ELi4ELb0ELb0EN7cutlass6half_tE19Flash_kernel_traitsILi64ELi128ELi128ELi8ES3_EELb1ELb0ELb0ELb0ELb1ELb1ELb0EEEvNS_16Flash_bwd_paramsE:
	.zero		992


//--------------------- .nv.constant0._ZN5flash44flash_bwd_dq_dk_dv_loop_seqk_parallel_kernelI23Flash_bwd_kernel_traitsILi64ELi128ELi128ELi8ELi4ELi4ELi4ELb0ELb0EN7cutlass6half_tE19Flash_kernel_traitsILi64ELi128ELi128ELi8ES3_EELb0ELb0ELb0ELb0ELb1ELb1ELb1EEEvNS_16Flash_bwd_paramsE --------------------------
	.section	.nv.constant0._ZN5flash44flash_bwd_dq_dk_dv_loop_seqk_parallel_kernelI23Flash_bwd_kernel_traitsILi64ELi128ELi128ELi8ELi4ELi4ELi4ELb0ELb0EN7cutlass6half_tE19Flash_kernel_traitsILi64ELi128ELi128ELi8ES3_EELb0ELb0ELb0ELb0ELb1ELb1ELb1EEEvNS_16Flash_bwd_paramsE,"a",@progbits
	.sectionflags	@""
	.align	4
.nv.constant0._ZN5flash44flash_bwd_dq_dk_dv_loop_seqk_parallel_kernelI23Flash_bwd_kernel_traitsILi64ELi128ELi128ELi8ELi4ELi4ELi4ELb0ELb0EN7cutlass6half_tE19Flash_kernel_traitsILi64ELi128ELi128ELi8ES3_EELb0ELb0ELb0ELb0ELb1ELb1ELb1EEEvNS_16Flash_bwd_paramsE:
	.zero		992


//--------------------- .nv.constant0._ZN5flash44flash_bwd_dq_dk_dv_loop_seqk_parallel_kernelI23Flash_bwd_kernel_traitsILi64ELi128ELi128ELi8ELi4ELi4ELi4ELb0ELb0EN7cutlass6half_tE19Flash_kernel_traitsILi64ELi128ELi128ELi8ES3_EELb1ELb0ELb0ELb1ELb0ELb0ELb0EEEvNS_16Flash_bwd_paramsE --------------------------
	.section	.nv.constant0._ZN5flash44flash_bwd_dq_dk_dv_loop_seqk_parallel_kernelI23Flash_bwd_kernel_traitsILi64ELi128ELi128ELi8ELi4ELi4ELi4ELb0ELb0EN7cutlass6half_tE19Flash_kernel_traitsILi64ELi128ELi128ELi8ES3_EELb1ELb0ELb0ELb1ELb0ELb0ELb0EEEvNS_16Flash_bwd_paramsE,"a",@progbits
	.sectionflags	@""
	.align	4
.nv.constant0._ZN5flash44flash_bwd_dq_dk_dv_loop_seqk_parallel_kernelI23Flash_bwd_kernel_traitsILi64ELi128ELi128ELi8ELi4ELi4ELi4ELb0ELb0EN7cutlass6half_tE19Flash_kernel_traitsILi64ELi128ELi128ELi8ES3_EELb1ELb0ELb0ELb1ELb0ELb0ELb0EEEvNS_16Flash_bwd_paramsE:
	.zero		992


//--------------------- .nv.constant0._ZN5flash44flash_bwd_dq_dk_dv_loop_seqk_parallel_kernelI23Flash_bwd_kernel_traitsILi64ELi128ELi128ELi8ELi4ELi4ELi4ELb0ELb0EN7cutlass6half_tE19Flash_kernel_traitsILi64ELi128ELi128ELi8ES3_EELb0ELb0ELb0ELb1ELb0ELb0ELb1EEEvNS_16Flash_bwd_paramsE --------------------------
	.section	.nv.constant0._ZN5flash44flash_bwd_dq_dk_dv_loop_seqk_parallel_kernelI23Flash_bwd_kernel_traitsILi64ELi128ELi128ELi8ELi4ELi4ELi4ELb0ELb0EN7cutlass6half_tE19Flash_kernel_traitsILi64ELi128ELi128ELi8ES3_EELb0ELb0ELb0ELb1ELb0ELb0ELb1EEEvNS_16Flash_bwd_paramsE,"a",@progbits
	.sectionflags	@""
	.align	4
.nv.constant0._ZN5flash44flash_bwd_dq_dk_dv_loop_seqk_parallel_kernelI23Flash_bwd_kernel_traitsILi64ELi128ELi128ELi8ELi4ELi4ELi4ELb0ELb0EN7cutlass6half_tE19Flash_kernel_traitsILi64ELi128ELi128ELi8ES3_EELb0ELb0ELb0ELb1ELb0ELb0ELb1EEEvNS_16Flash_bwd_paramsE:
	.zero		992


//--------------------- .nv.constant0._ZN5flash44flash_bwd_dq_dk_dv_loop_seqk_parallel_kernelI23Flash_bwd_kernel_traitsILi64ELi128ELi128ELi8ELi4ELi4ELi4ELb0ELb0EN7cutlass6half_tE19Flash_kernel_traitsILi64ELi128ELi128ELi8ES3_EELb1ELb0ELb1ELb0ELb0ELb1ELb0EEEvNS_16Flash_bwd_paramsE --------------------------
	.section	.nv.constant0._ZN5flash44flash_bwd_dq_dk_dv_loop_seqk_parallel_kernelI23Flash_bwd_kernel_traitsILi64ELi128ELi128ELi8ELi4ELi4ELi4ELb0ELb0EN7cutlass6half_tE19Flash_kernel_traitsILi64ELi128ELi128ELi8ES3_EELb1ELb0ELb1ELb0ELb0ELb1ELb0EEEvNS_16Flash_bwd_paramsE,"a",@progbits
	.sectionflags	@""
	.align	4
.nv.constant0._ZN5flash44flash_bwd_dq_dk_dv_loop_seqk_parallel_kernelI23Flash_bwd_kernel_traitsILi64ELi128ELi128ELi8ELi4ELi4ELi4ELb0ELb0EN7cutlass6half_tE19Flash_kernel_traitsILi64ELi128ELi128ELi8ES3_EELb1ELb0ELb1ELb0ELb0ELb1ELb0EEEvNS_16Flash_bwd_paramsE:
	.zero		992


//--------------------- .nv.constant0._ZN5flash44flash_bwd_dq_dk_dv_loop_seqk_parallel_kernelI23Flash_bwd_kernel_traitsILi64ELi128ELi128ELi8ELi4ELi4ELi4ELb0ELb0EN7cutlass6half_tE19Flash_kernel_traitsILi64ELi128ELi128ELi8ES3_EELb0ELb0ELb1ELb0ELb0ELb1ELb1EEEvNS_16Flash_bwd_paramsE --------------------------
	.section	.nv.constant0._ZN5flash44flash_bwd_dq_dk_dv_loop_seqk_parallel_kernelI23Flash_bwd_kernel_traitsILi64ELi128ELi128ELi8ELi4ELi4ELi4ELb0ELb0EN7cutlass6half_tE19Flash_kernel_traitsILi64ELi128ELi128ELi8ES3_EELb0ELb0ELb1ELb0ELb0ELb1ELb1EEEvNS_16Flash_bwd_paramsE,"a",@progbits
	.sectionflags	@""
	.align	4
.nv.constant0._ZN5flash44flash_bwd_dq_dk_dv_loop_seqk_parallel_kernelI23Flash_bwd_kernel_traitsILi64ELi128ELi128ELi8ELi4ELi4ELi4ELb0ELb0EN7cutlass6half_tE19Flash_kernel_traitsILi64ELi128ELi128ELi8ES3_EELb0ELb0ELb1ELb0ELb0ELb1ELb1EEEvNS_16Flash_bwd_paramsE:
	.zero		992


//--------------------- .nv.constant0._ZN5flash44flash_bwd_dq_dk_dv_loop_seqk_parallel_kernelI23Flash_bwd_kernel_traitsILi64ELi128ELi128ELi8ELi4ELi4ELi4ELb0ELb0EN7cutlass6half_tE19Flash_kernel_traitsILi64ELi128ELi128ELi8ES3_EELb1ELb0ELb1ELb1ELb0ELb0ELb0EEEvNS_16Flash_bwd_paramsE --------------------------
	.section	.nv.constant0._ZN5flash44flash_bwd_dq_dk_dv_loop_seqk_parallel_kernelI23Flash_bwd_kernel_traitsILi64ELi128ELi128ELi8ELi4ELi4ELi4ELb0ELb0EN7cutlass6half_tE19Flash_kernel_traitsILi64ELi128ELi128ELi8ES3_EELb1ELb0ELb1ELb1ELb0ELb0ELb0EEEvNS_16Flash_bwd_paramsE,"a",@progbits
	.sectionflags	@""
	.align	4
.nv.constant0._ZN5flash44flash_bwd_dq_dk_dv_loop_seqk_parallel_kernelI23Flash_bwd_kernel_traitsILi64ELi128ELi128ELi8ELi4ELi4ELi4ELb0ELb0EN7cutlass6half_tE19Flash_kernel_traitsILi64ELi128ELi128ELi8ES3_EELb1ELb0ELb1ELb1ELb0ELb0ELb0EEEvNS_16Flash_bwd_paramsE:
	.zero		992


//--------------------- .nv.constant0._ZN5flash44flash_bwd_dq_dk_dv_loop_seqk_parallel_kernelI23Flash_bwd_kernel_traitsILi64ELi128ELi128ELi8ELi4ELi4ELi4ELb0ELb0EN7cutlass6half_tE19Flash_kernel_traitsILi64ELi128ELi128ELi8ES3_EELb0ELb0ELb1ELb1ELb0ELb0ELb1EEEvNS_16Flash_bwd_paramsE --------------------------
	.section	.nv.constant0._ZN5flash44flash_bwd_dq_dk_dv_loop_seqk_parallel_kernelI23Flash_bwd_kernel_traitsILi64ELi128ELi128ELi8ELi4ELi4ELi4ELb0ELb0EN7cutlass6half_tE19Flash_kernel_traitsILi64ELi128ELi128ELi8ES3_EELb0ELb0ELb1ELb1ELb0ELb0ELb1EEEvNS_16Flash_bwd_paramsE,"a",@progbits
	.sectionflags	@""
	.align	4
.nv.constant0._ZN5flash44flash_bwd_dq_dk_dv_loop_seqk_parallel_kernelI23Flash_bwd_kernel_traitsILi64ELi128ELi128ELi8ELi4ELi4ELi4ELb0ELb0EN7cutlass6half_tE19Flash_kernel_traitsILi64ELi128ELi128ELi8ES3_EELb0ELb0ELb1ELb1ELb0ELb0ELb1EEEvNS_16Flash_bwd_paramsE:
	.zero		992


//--------------------- .nv.constant0._ZN5flash25flash_bwd_dot_do_o_kernelILb0E23Flash_bwd_kernel_traitsILi64ELi128ELi128ELi8ELi4ELi4ELi4ELb0ELb0EN7cutlass6half_tE19Flash_kernel_traitsILi64ELi128ELi128ELi8ES3_EEEEvNS_16Flash_bwd_paramsE --------------------------
	.section	.nv.constant0._ZN5flash25flash_bwd_dot_do_o_kernelILb0E23Flash_bwd_kernel_traitsILi64ELi128ELi128ELi8ELi4ELi4ELi4ELb0ELb0EN7cutlass6half_tE19Flash_kernel_traitsILi64ELi128ELi128ELi8ES3_EEEEvNS_16Flash_bwd_paramsE,"a",@progbits
	.sectionflags	@""
	.align	4
.nv.constant0._ZN5flash25flash_bwd_dot_do_o_kernelILb0E23Flash_bwd_kernel_traitsILi64ELi128ELi128ELi8ELi4ELi4ELi4ELb0ELb0EN7cutlass6half_tE19Flash_kernel_traitsILi64ELi128ELi128ELi8ES3_EEEEvNS_16Flash_bwd_paramsE:
	.zero		992


//--------------------- .nv.constant0._ZN5flash25flash_bwd_dot_do_o_kernelILb1E23Flash_bwd_kernel_traitsILi64ELi128ELi128ELi8ELi4ELi4ELi4ELb0ELb0EN7cutlass6half_tE19Flash_kernel_traitsILi64ELi128ELi128ELi8ES3_EEEEvNS_16Flash_bwd_paramsE --------------------------
	.section	.nv.constant0._ZN5flash25flash_bwd_dot_do_o_kernelILb1E23Flash_bwd_kernel_traitsILi64ELi128ELi128ELi8ELi4ELi4ELi4ELb0ELb0EN7cutlass6half_tE19Flash_kernel_traitsILi64ELi128ELi128ELi8ES3_EEEEvNS_16Flash_bwd_paramsE,"a",@progbits
	.sectionflags	@""
	.align	4
.nv.constant0._ZN5flash25flash_bwd_dot_do_o_kernelILb1E23Flash_bwd_kernel_traitsILi64ELi128ELi128ELi8ELi4ELi4ELi4ELb0ELb0EN7cutlass6half_tE19Flash_kernel_traitsILi64ELi128ELi128ELi8ES3_EEEEvNS_16Flash_bwd_paramsE:
	.zero		992


//--------------------- .text._ZN5flash44flash_bwd_dq_dk_dv_loop_seqk_parallel_kernelI23Flash_bwd_kernel_traitsILi64ELi64ELi128ELi8ELi2ELi4ELi4ELb1ELb0EN7cutlass6half_tE19Flash_kernel_traitsILi64ELi64ELi128ELi8ES3_EELb0ELb0ELb0ELb0ELb0ELb1ELb0EEEvNS_16Flash_bwd_paramsE --------------------------
	.section	.text._ZN5flash44flash_bwd_dq_dk_dv_loop_seqk_parallel_kernelI23Flash_bwd_kernel_traitsILi64ELi64ELi128ELi8ELi2ELi4ELi4ELb1ELb0EN7cutlass6half_tE19Flash_kernel_traitsILi64ELi64ELi128ELi8ES3_EELb0ELb0ELb0ELb0ELb0ELb1ELb0EEEvNS_16Flash_bwd_paramsE,"ax",@progbits
	.sectioninfo	@"SHI_REGISTERS=255"
	.align	128
        .global         _ZN5flash44flash_bwd_dq_dk_dv_loop_seqk_parallel_kernelI23Flash_bwd_kernel_traitsILi64ELi64ELi128ELi8ELi2ELi4ELi4ELb1ELb0EN7cutlass6half_tE19Flash_kernel_traitsILi64ELi64ELi128ELi8ES3_EELb0ELb0ELb0ELb0ELb0ELb1ELb0EEEvNS_16Flash_bwd_paramsE
        .type           _ZN5flash44flash_bwd_dq_dk_dv_loop_seqk_parallel_kernelI23Flash_bwd_kernel_traitsILi64ELi64ELi128ELi8ELi2ELi4ELi4ELb1ELb0EN7cutlass6half_tE19Flash_kernel_traitsILi64ELi64ELi128ELi8ES3_EELb0ELb0ELb0ELb0ELb0ELb1ELb0EEEvNS_16Flash_bwd_paramsE,@function
        .size           _ZN5flash44flash_bwd_dq_dk_dv_loop_seqk_parallel_kernelI23Flash_bwd_kernel_traitsILi64ELi64ELi128ELi8ELi2ELi4ELi4ELb1ELb0EN7cutlass6half_tE19Flash_kernel_traitsILi64ELi64ELi128ELi8ES3_EELb0ELb0ELb0ELb0ELb0ELb1ELb0EEEvNS_16Flash_bwd_paramsE,(.L_x_2451 - _ZN5flash44flash_bwd_dq_dk_dv_loop_seqk_parallel_kernelI23Flash_bwd_kernel_traitsILi64ELi64ELi128ELi8ELi2ELi4ELi4ELb1ELb0EN7cutlass6half_tE19Flash_kernel_traitsILi64ELi64ELi128ELi8ES3_EELb0ELb0ELb0ELb0ELb0ELb1ELb0EEEvNS_16Flash_bwd_paramsE)
        .other          _ZN5flash44flash_bwd_dq_dk_dv_loop_seqk_parallel_kernelI23Flash_bwd_kernel_traitsILi64ELi64ELi128ELi8ELi2ELi4ELi4ELb1ELb0EN7cutlass6half_tE19Flash_kernel_traitsILi64ELi64ELi128ELi8ES3_EELb0ELb0ELb0ELb0ELb0ELb1ELb0EEEvNS_16Flash_bwd_paramsE,@"STO_CUDA_ENTRY STV_DEFAULT"
_ZN5flash44flash_bwd_dq_dk_dv_loop_seqk_parallel_kernelI23Flash_bwd_kernel_traitsILi64ELi64ELi128ELi8ELi2ELi4ELi4ELb1ELb0EN7cutlass6half_tE19Flash_kernel_traitsILi64ELi64ELi128ELi8ES3_EELb0ELb0ELb0ELb0ELb0ELb1ELb0EEEvNS_16Flash_bwd_paramsE:
.text._ZN5flash44flash_bwd_dq_dk_dv_loop_seqk_parallel_kernelI23Flash_bwd_kernel_traitsILi64ELi64ELi128ELi8ELi2ELi4ELi4ELb1ELb0EN7cutlass6half_tE19Flash_kernel_traitsILi64ELi64ELi128ELi8ES3_EELb0ELb0ELb0ELb0ELb0ELb1ELb0EEEvNS_16Flash_bwd_paramsE:
[----:B------:R-:W-:Y:S02]  /*0000*/  MOV R1, c[0x0][0x28] ;  /* 0x00000a0000017a02 */ /* 0x000fe40000000f00 */
[----:B------:R-:W1:Y:S01]  /*0010*/  S2R R197, SR_CTAID.X ;  /* 0x0000000000c57919 */ /* 0x000e620000002500 */
[----:B------:R-:W-:Y:S02]  /*0020*/  ULDC UR5, c[0x0][0x218] ;  /* 0x0000860000057ab9 */ /* 0x000fe40000000800 */
[----:B------:R-:W-:-:S04]  /*0030*/  UIADD3 UR5, UR5, 0x7f, URZ ;  /* 0x0000007f05057890 */ /* 0x000fc8000fffe03f */
[----:B------:R-:W-:-:S04]  /*0040*/  USHF.R.S32.HI UR4, URZ, 0x1f, UR5 ;  /* 0x0000001f3f047899 */ /* 0x000fc80008011405 */
[----:B------:R-:W-:-:S04]  /*0050*/  ULEA.HI UR4, UR4, UR5, URZ, 0x7 ;  /* 0x0000000504047291 */ /* 0x000fc8000f8f383f */
[----:B------:R-:W-:-:S06]  /*0060*/  USHF.R.S32.HI UR4, URZ, 0x7, UR4 ;  /* 0x000000073f047899 */ /* 0x000fcc0008011404 */
[----:B-1----:R-:W-:-:S13]  /*0070*/  ISETP.GE.AND P0, PT, R197, UR4, PT ;  /* 0x00000004c5007c0c */ /* 0x002fda000bf06270 */
[----:B------:R-:W-:Y:S05]  /*0080*/  @P0 EXIT ;  /* 0x000000000000094d */ /* 0x000fea0003800000 */
[----:B------:R-:W1:Y:S01]  /*0090*/  S2R R7, SR_TID.X ;  /* 0x0000000000077919 */ /* 0x000e620000002100 */
[----:B------:R-:W-:Y:S01]  /*00a0*/  IMAD.MOV.U32 R207, RZ, RZ, 0x20 ;  /* 0x00000020ffcf7424 */ /* 0x000fe200078e00ff */
[----:B------:R-:W-:Y:S01]  /*00b0*/  ULDC.64 UR20, c[0x0][0x118] ;  /* 0x0000460000147ab9 */ /* 0x000fe20000000a00 */
[----:B------:R-:W-:Y:S01]  /*00c0*/  IMAD.MOV.U32 R172, RZ, RZ, 0x40 ;  /* 0x00000040ffac7424 */ /* 0x000fe200078e00ff */
[----:B------:R-:W2:Y:S01]  /*00d0*/  S2R R195, SR_CTAID.Y ;  /* 0x0000000000c37919 */ /* 0x000ea20000002600 */
[----:B------:R-:W-:-:S03]  /*00e0*/  ULDC UR4, c[0x0][0x1c0] ;  /* 0x0000700000047ab9 */ /* 0x000fc60000000800 */
[----:B------:R-:W3:Y:S01]  /*00f0*/  S2R R212, SR_CTAID.Z ;  /* 0x0000000000d47919 */ /* 0x000ee20000002700 */
[----:B-1----:R-:W-:-:S04]  /*0100*/  SHF.R.S32.HI R10, RZ, 0x1f, R7 ;  /* 0x0000001fff0a7819 */ /* 0x002fc80000011407 */
[CC--:B------:R-:W-:Y:S02]  /*0110*/  LEA.HI R4, R10.reuse, R7.reuse, RZ, 0x4 ;  /* 0x000000070a047211 */ /* 0x0c0fe400078f20ff */
[----:B------:R-:W-:Y:S02]  /*0120*/  LEA.HI R18, R10, R7, RZ, 0x3 ;  /* 0x000000070a127211 */ /* 0x000fe400078f18ff */
[----:B------:R-:W-:Y:S02]  /*0130*/  SHF.R.S32.HI R3, RZ, 0x4, R4 ;  /* 0x00000004ff037819 */ /* 0x000fe40000011404 */
[----:B------:R-:W-:Y:S02]  /*0140*/  LOP3.LUT R2, R18, 0xfffffff8, RZ, 0xc0, !PT ;  /* 0xfffffff812027812 */ /* 0x000fe400078ec0ff */
[----:B------:R-:W-:Y:S02]  /*0150*/  LEA.HI R0, R4, R3, RZ, 0x1 ;  /* 0x0000000304007211 */ /* 0x000fe400078f08ff */
[----:B------:R-:W-:-:S02]  /*0160*/  LEA.HI R8, R10, R7, RZ, 0x5 ;  /* 0x000000070a087211 */ /* 0x000fc400078f28ff */
[----:B------:R-:W-:Y:S02]  /*0170*/  LOP3.LUT R0, R0, 0xfffffffe, RZ, 0xc0, !PT ;  /* 0xfffffffe00007812 */ /* 0x000fe400078ec0ff */
[----:B------:R-:W-:Y:S02]  /*0180*/  SHF.R.S32.HI R189, RZ, 0x5, R8 ;  /* 0x00000005ffbd7819 */ /* 0x000fe40000011408 */
[----:B------:R-:W-:Y:S01]  /*0190*/  LEA.HI R11, R10, R7, RZ, 0x2 ;  /* 0x000000070a0b7211 */ /* 0x000fe200078f10ff */
[----:B------:R-:W-:Y:S01]  /*01a0*/  IMAD.IADD R0, R3, 0x1, -R0 ;  /* 0x0000000103007824 */ /* 0x000fe200078e0a00 */
[----:B------:R-:W-:Y:S01]  /*01b0*/  SHF.R.S32.HI R191, RZ, 0x3, R18 ;  /* 0x00000003ffbf7819 */ /* 0x000fe20000011412 */
[----:B------:R-:W-:Y:S01]  /*01c0*/  IMAD.IADD R3, R7, 0x1, -R2 ;  /* 0x0000000107037824 */ /* 0x000fe200078e0a02 */
[----:B------:R-:W-:Y:S01]  /*01d0*/  SHF.R.S32.HI R2, RZ, 0x1f, R8 ;  /* 0x0000001fff027819 */ /* 0x000fe20000011408 */
[----:B------:R-:W-:Y:S01]  /*01e0*/  IMAD.SHL.U32 R181, R0, 0x10, RZ ;  /* 0x0000001000b57824 */ /* 0x000fe200078e00ff */
[--C-:B------:R-:W-:Y:S01]  /*01f0*/  SHF.R.S32.HI R12, RZ, 0x2, R11.reuse ;  /* 0x00000002ff0c7819 */ /* 0x100fe2000001140b */
[----:B------:R-:W-:Y:S01]  /*0200*/  IMAD.SHL.U32 R13, R191, 0x40, RZ ;  /* 0x00000040bf0d7824 */ /* 0x000fe200078e00ff */
[----:B------:R-:W-:Y:S01]  /*0210*/  LEA.HI R2, R2, R189, RZ, 0x2 ;  /* 0x000000bd02027211 */ /* 0x000fe200078f10ff */
[C---:B------:R-:W-:Y:S01]  /*0220*/  IMAD.SHL.U32 R192, R3.reuse, 0x8, RZ ;  /* 0x0000000803c07824 */ /* 0x040fe200078e00ff */
[----:B------:R-:W-:Y:S01]  /*0230*/  SHF.R.S32.HI R5, RZ, 0x1f, R11 ;  /* 0x0000001fff057819 */ /* 0x000fe2000001140b */
[----:B------:R-:W-:Y:S01]  /*0240*/  IMAD.SHL.U32 R177, R3, 0x40, RZ ;  /* 0x0000004003b17824 */ /* 0x000fe200078e00ff */
[----:B------:R-:W-:-:S02]  /*0250*/  LOP3.LUT R2, R2, 0xfffffffc, RZ, 0xc0, !PT ;  /* 0xfffffffc02027812 */ /* 0x000fc400078ec0ff */
[----:B------:R-:W-:Y:S02]  /*0260*/  LEA.HI R5, R5, R12, RZ, 0x3 ;  /* 0x0000000c05057211 */ /* 0x000fe400078f18ff */
[----:B------:R-:W-:Y:S02]  /*0270*/  LOP3.LUT R4, R4, 0xfffffff0, RZ, 0xc0, !PT ;  /* 0xfffffff004047812 */ /* 0x000fe400078ec0ff */
[----:B------:R-:W-:Y:S02]  /*0280*/  LOP3.LUT R13, R13, 0x1c0, RZ, 0xc0, !PT ;  /* 0x000001c00d0d7812 */ /* 0x000fe400078ec0ff */
[----:B------:R-:W-:Y:S01]  /*0290*/  LOP3.LUT P4, RZ, R3, 0x2, RZ, 0xc0, !PT ;  /* 0x0000000203ff7812 */ /* 0x000fe2000788c0ff */
[----:B------:R-:W-:Y:S01]  /*02a0*/  IMAD.IADD R15, R7, 0x1, -R4 ;  /* 0x00000001070f7824 */ /* 0x000fe200078e0a04 */
[----:B------:R-:W-:Y:S01]  /*02b0*/  LOP3.LUT P3, RZ, R3, 0x4, RZ, 0xc0, !PT ;  /* 0x0000000403ff7812 */ /* 0x000fe2000786c0ff */
[----:B------:R-:W-:Y:S01]  /*02c0*/  IMAD.IADD R3, R189, 0x1, -R2 ;  /* 0x00000001bd037824 */ /* 0x000fe200078e0a02 */
[----:B------:R-:W-:-:S02]  /*02d0*/  LOP3.LUT R5, R5, 0xfffffff8, RZ, 0xc0, !PT ;  /* 0xfffffff805057812 */ /* 0x000fc400078ec0ff */
[----:B------:R-:W-:Y:S01]  /*02e0*/  SHF.R.U32.HI R9, RZ, 0x3, R13 ;  /* 0x00000003ff097819 */ /* 0x000fe2000001160d */
[----:B------:R-:W-:Y:S01]  /*02f0*/  IMAD.SHL.U32 R4, R3, 0x10, RZ ;  /* 0x0000001003047824 */ /* 0x000fe200078e00ff */
[----:B------:R-:W-:Y:S01]  /*0300*/  LOP3.LUT R6, R13, 0x38, R192, 0xf8, !PT ;  /* 0x000000380d067812 */ /* 0x000fe200078ef8c0 */
[----:B------:R-:W-:Y:S01]  /*0310*/  IMAD.IADD R5, R12, 0x1, -R5 ;  /* 0x000000010c057824 */ /* 0x000fe200078e0a05 */
[----:B------:R-:W-:Y:S01]  /*0320*/  LOP3.LUT R177, R177, 0x1c0, RZ, 0xc0, !PT ;  /* 0x000001c0b1b17812 */ /* 0x000fe200078ec0ff */
[----:B------:R-:W-:Y:S01]  /*0330*/  IMAD.SHL.U32 R12, R0, 0x200, RZ ;  /* 0x00000200000c7824 */ /* 0x000fe200078e00ff */
[----:B------:R-:W-:Y:S02]  /*0340*/  LOP3.LUT R9, R6, R9, RZ, 0x3c, !PT ;  /* 0x0000000906097212 */ /* 0x000fe400078e3cff */
[----:B------:R-:W-:Y:S02]  /*0350*/  LEA.HI R6, R10, R7, RZ, 0x6 ;  /* 0x000000070a067211 */ /* 0x000fe400078f30ff */
[----:B------:R-:W-:-:S02]  /*0360*/  LOP3.LUT R13, R177, 0x30, R4, 0xf8, !PT ;  /* 0x00000030b10d7812 */ /* 0x000fc400078ef804 */
[----:B------:R-:W-:Y:S02]  /*0370*/  LOP3.LUT R16, R177, 0x8, R18, 0xf8, !PT ;  /* 0x00000008b1107812 */ /* 0x000fe400078ef812 */
[----:B------:R-:W-:Y:S02]  /*0380*/  LOP3.LUT R14, R5, 0x1, RZ, 0xc0, !PT ;  /* 0x00000001050e7812 */ /* 0x000fe400078ec0ff */
[----:B------:R-:W-:Y:S02]  /*0390*/  SHF.R.S32.HI R6, RZ, 0x6, R6 ;  /* 0x00000006ff067819 */ /* 0x000fe40000011406 */
[----:B------:R-:W-:Y:S02]  /*03a0*/  SHF.R.U32.HI R177, RZ, 0x3, R177 ;  /* 0x00000003ffb17819 */ /* 0x000fe400000116b1 */
[----:B------:R-:W-:Y:S01]  /*03b0*/  LOP3.LUT R13, R13, 0x8, R18, 0xf8, !PT ;  /* 0x000000080d0d7812 */ /* 0x000fe200078ef812 */
[----:B------:R-:W-:Y:S01]  /*03c0*/  IMAD R190, R6, 0x200, R9 ;  /* 0x0000020006be7824 */ /* 0x000fe200078e0209 */
[----:B------:R-:W-:Y:S01]  /*03d0*/  ISETP.NE.U32.AND P0, PT, R14, 0x1, PT ;  /* 0x000000010e00780c */ /* 0x000fe20003f05070 */
[----:B------:R-:W-:Y:S01]  /*03e0*/  IMAD.SHL.U32 R9, R5, 0x40, RZ ;  /* 0x0000004005097824 */ /* 0x000fe200078e00ff */
[----:B------:R-:W-:Y:S01]  /*03f0*/  LOP3.LUT R179, R16, R177, RZ, 0x3c, !PT ;  /* 0x000000b110b37212 */ /* 0x000fe200078e3cff */
[----:B------:R-:W-:Y:S01]  /*0400*/  IMAD R16, R6, 0x800, R12 ;  /* 0x0000080006107824 */ /* 0x000fe200078e020c */
[----:B------:R-:W-:Y:S01]  /*0410*/  LOP3.LUT R188, R8, 0xffffffe0, RZ, 0xc0, !PT ;  /* 0xffffffe008bc7812 */ /* 0x000fe200078ec0ff */
[----:B------:R-:W-:Y:S01]  /*0420*/  IMAD.SHL.U32 R196, R190, 0x2, RZ ;  /* 0x00000002bec47824 */ /* 0x000fe200078e00ff */
[----:B------:R-:W-:Y:S01]  /*0430*/  LOP3.LUT R14, R11, 0x7ffffffc, RZ, 0xc0, !PT ;  /* 0x7ffffffc0b0e7812 */ /* 0x000fe200078ec0ff */
[C---:B------:R-:W-:Y:S01]  /*0440*/  IMAD.SHL.U32 R11, R7.reuse, 0x2, RZ ;  /* 0x00000002070b7824 */ /* 0x040fe200078e00ff */
[----:B------:R-:W-:Y:S01]  /*0450*/  LOP3.LUT R177, R12, R13, R177, 0xf6, !PT ;  /* 0x0000000d0cb17212 */ /* 0x000fe200078ef6b1 */
[C---:B------:R-:W-:Y:S01]  /*0460*/  IMAD.IADD R188, R7.reuse, 0x1, -R188 ;  /* 0x0000000107bc7824 */ /* 0x040fe200078e0abc */
[----:B------:R-:W-:Y:S01]  /*0470*/  LEA.HI R12, R10, R7, RZ, 0x7 ;  /* 0x000000070a0c7211 */ /* 0x000fe200078f38ff */
[----:B------:R-:W-:Y:S01]  /*0480*/  IMAD.IADD R10, R7, 0x1, -R14 ;  /* 0x00000001070a7824 */ /* 0x000fe200078e0a0e */
[----:B------:R-:W-:Y:S01]  /*0490*/  SHF.R.S32.HI R2, RZ, 0x1f, R15 ;  /* 0x0000001fff027819 */ /* 0x000fe2000001140f */
[----:B------:R-:W-:Y:S01]  /*04a0*/  IMAD.IADD R179, R16, 0x1, R179 ;  /* 0x0000000110b37824 */ /* 0x000fe200078e02b3 */
[----:B------:R-:W-:Y:S01]  /*04b0*/  SHF.R.S32.HI R7, RZ, 0x7, R12 ;  /* 0x00000007ff077819 */ /* 0x000fe2000001140c */
[----:B------:R-:W-:Y:S01]  /*04c0*/  IMAD.SHL.U32 R177, R177, 0x2, RZ ;  /* 0x00000002b1b17824 */ /* 0x000fe200078e00ff */
[----:B------:R-:W-:Y:S01]  /*04d0*/  LEA.HI R2, R2, R15, RZ, 0x3 ;  /* 0x0000000f02027211 */ /* 0x000fe200078f18ff */
[----:B------:R-:W-:Y:S01]  /*04e0*/  IMAD.SHL.U32 R179, R179, 0x2, RZ ;  /* 0x00000002b3b37824 */ /* 0x000fe200078e00ff */
[----:B------:R-:W-:Y:S01]  /*04f0*/  LEA.HI R12, R8, R189, RZ, 0x1 ;  /* 0x000000bd080c7211 */ /* 0x000fe200078f08ff */
[----:B------:R-:W-:Y:S01]  /*0500*/  IMAD.SHL.U32 R8, R6, 0x20, RZ ;  /* 0x0000002006087824 */ /* 0x000fe200078e00ff */
[----:B------:R-:W-:Y:S01]  /*0510*/  LOP3.LUT R4, R2, 0xfffffff8, RZ, 0xc0, !PT ;  /* 0xfffffff802047812 */ /* 0x000fe200078ec0ff */
[----:B------:R-:W-:Y:S01]  /*0520*/  IMAD.SHL.U32 R200, R7, 0x8, RZ ;  /* 0x0000000807c87824 */ /* 0x000fe200078e00ff */
[----:B------:R-:W-:Y:S01]  /*0530*/  LOP3.LUT R9, R9, 0x1c0, RZ, 0xc0, !PT ;  /* 0x000001c009097812 */ /* 0x000fe200078ec0ff */
[----:B------:R-:W-:Y:S01]  /*0540*/  IMAD.SHL.U32 R6, R10, 0x2, RZ ;  /* 0x000000020a067824 */ /* 0x000fe200078e00ff */
[----:B------:R-:W-:Y:S01]  /*0550*/  LOP3.LUT R186, R8, 0x6, R11, 0xf8, !PT ;  /* 0x0000000608ba7812 */ /* 0x000fe200078ef80b */
[----:B------:R-:W-:Y:S01]  /*0560*/  IMAD.IADD R4, R15, 0x1, -R4 ;  /* 0x000000010f047824 */ /* 0x000fe200078e0a04 */
[----:B------:R-:W-:Y:S01]  /*0570*/  LOP3.LUT R200, R200, 0x8, RZ, 0xc0, !PT ;  /* 0x00000008c8c87812 */ /* 0x000fe200078ec0ff */
[----:B------:R-:W-:Y:S01]  /*0580*/  IMAD R10, R7, 0x1000, R6 ;  /* 0x00001000070a7824 */ /* 0x000fe200078e0206 */
[----:B------:R-:W-:Y:S01]  /*0590*/  LOP3.LUT R12, R12, 0xfffffffe, RZ, 0xc0, !PT ;  /* 0xfffffffe0c0c7812 */ /* 0x000fe200078ec0ff */
[----:B------:R-:W-:Y:S01]  /*05a0*/  IMAD.SHL.U32 R4, R4, 0x40, RZ ;  /* 0x0000004004047824 */ /* 0x000fe200078e00ff */
[----:B------:R-:W-:-:S02]  /*05b0*/  LOP3.LUT R8, R9, 0x20, R8, 0xf8, !PT ;  /* 0x0000002009087812 */ /* 0x000fc400078ef808 */
[----:B------:R-:W-:Y:S02]  /*05c0*/  SHF.R.U32.HI R7, RZ, 0x3, R9 ;  /* 0x00000003ff077819 */ /* 0x000fe40000011609 */
[----:B------:R-:W-:Y:S02]  /*05d0*/  LOP3.LUT R181, R200, 0x10, R181, 0xf8, !PT ;  /* 0x00000010c8b57812 */ /* 0x000fe400078ef8b5 */
[----:B------:R-:W-:Y:S01]  /*05e0*/  R2P PR, R5, 0x6 ;  /* 0x0000000605007804 */ /* 0x000fe20000000000 */
[----:B------:R-:W-:Y:S01]  /*05f0*/  IMAD.IADD R5, R189, 0x1, -R12 ;  /* 0x00000001bd057824 */ /* 0x000fe200078e0a0c */
[----:B------:R-:W-:Y:S02]  /*0600*/  LOP3.LUT R8, R8, R7, RZ, 0x3c, !PT ;  /* 0x0000000708087212 */ /* 0x000fe400078e3cff */
[----:B------:R-:W-:Y:S01]  /*0610*/  LOP3.LUT R200, R7, R9, R200, 0x1e, !PT ;  /* 0x0000000907c87212 */ /* 0x000fe200078e1ec8 */
[----:B------:R-:W-:Y:S01]  /*0620*/  IMAD R201, R5, 0x400, R10 ;  /* 0x0000040005c97824 */ /* 0x000fe200078e020a */
[----:B------:R-:W-:Y:S01]  /*0630*/  SHF.R.S32.HI R7, RZ, 0x1f, R188 ;  /* 0x0000001fff077819 */ /* 0x000fe200000114bc */
[----:B------:R-:W-:Y:S01]  /*0640*/  IMAD.SHL.U32 R9, R0, 0x8, RZ ;  /* 0x0000000800097824 */ /* 0x000fe200078e00ff */
[----:B------:R-:W-:Y:S01]  /*0650*/  LOP3.LUT R4, R4, 0x1c0, RZ, 0xc0, !PT ;  /* 0x000001c004047812 */ /* 0x000fe200078ec0ff */
[----:B------:R-:W-:Y:S01]  /*0660*/  IMAD.SHL.U32 R0, R2, 0x40, RZ ;  /* 0x0000004002007824 */ /* 0x000fe200078e00ff */
[----:B------:R-:W-:Y:S01]  /*0670*/  LEA.HI R7, R7, R188, RZ, 0x2 ;  /* 0x000000bc07077211 */ /* 0x000fe200078f10ff */
[----:B------:R-:W-:Y:S01]  /*0680*/  IMAD.IADD R201, R8, 0x1, R201 ;  /* 0x0000000108c97824 */ /* 0x000fe200078e02c9 */
[----:B------:R-:W-:-:S02]  /*0690*/  SHF.R.U32.HI R8, RZ, 0x3, R4 ;  /* 0x00000003ff087819 */ /* 0x000fc40000011604 */
[----:B------:R-:W-:Y:S01]  /*06a0*/  SHF.R.S32.HI R2, RZ, 0x2, R7 ;  /* 0x00000002ff027819 */ /* 0x000fe20000011407 */
[----:B------:R-:W-:Y:S01]  /*06b0*/  IMAD R7, R3, 0x400, R6 ;  /* 0x0000040003077824 */ /* 0x000fe200078e0206 */
[----:B------:R-:W-:Y:S01]  /*06c0*/  LOP3.LUT R0, R0, 0xfffffe00, RZ, 0xc0, !PT ;  /* 0xfffffe0000007812 */ /* 0x000fe200078ec0ff */
[----:B------:R-:W-:Y:S01]  /*06d0*/  IMAD.SHL.U32 R201, R201, 0x2, RZ ;  /* 0x00000002c9c97824 */ /* 0x000fe200078e00ff */
[----:B------:R-:W-:Y:S01]  /*06e0*/  LOP3.LUT R181, R8, R181, R4, 0x1e, !PT ;  /* 0x000000b508b57212 */ /* 0x000fe200078e1e04 */
[----:B------:R-:W-:Y:S01]  /*06f0*/  IMAD.IADD R200, R7, 0x1, R200 ;  /* 0x0000000107c87824 */ /* 0x000fe200078e02c8 */
[----:B------:R-:W-:Y:S01]  /*0700*/  LOP3.LUT R9, R4, 0x8, R9, 0xf8, !PT ;  /* 0x0000000804097812 */ /* 0x000fe200078ef809 */
[----:B------:R-:W-:Y:S01]  /*0710*/  IMAD R187, R5, 0x10, R2 ;  /* 0x0000001005bb7824 */ /* 0x000fe200078e0202 */
[----:B------:R-:W-:Y:S01]  /*0720*/  LOP3.LUT R181, R181, R0, RZ, 0xfc, !PT ;  /* 0x00000000b5b57212 */ /* 0x000fe200078efcff */
[--C-:B------:R-:W-:Y:S01]  /*0730*/  IMAD R182, R5, 0x400, R0.reuse ;  /* 0x0000040005b67824 */ /* 0x100fe200078e0200 */
[----:B------:R-:W-:Y:S01]  /*0740*/  LOP3.LUT R9, R9, R8, RZ, 0x3c, !PT ;  /* 0x0000000809097212 */ /* 0x000fe200078e3cff */
[----:B------:R-:W-:Y:S01]  /*0750*/  IMAD R180, R3, 0x400, R0 ;  /* 0x0000040003b47824 */ /* 0x000fe200078e0200 */
[----:B------:R-:W-:Y:S01]  /*0760*/  SEL R3, R207, 0xffffffe0, !P4 ;  /* 0xffffffe0cf037807 */ /* 0x000fe20006000000 */
[----:B------:R-:W-:Y:S01]  /*0770*/  IMAD.MOV.U32 R0, RZ, RZ, -0x10 ;  /* 0xfffffff0ff007424 */ /* 0x000fe200078e00ff */
[----:B------:R-:W-:Y:S01]  /*0780*/  LEA R200, R200, 0x6000, 0x1 ;  /* 0x00006000c8c87811 */ /* 0x000fe200078e08ff */
[----:B------:R-:W-:Y:S01]  /*0790*/  IMAD.IADD R180, R9, 0x1, R180 ;  /* 0x0000000109b47824 */ /* 0x000fe200078e02b4 */
[----:B------:R-:W-:Y:S01]  /*07a0*/  SEL R172, R172, 0xffffffc0, !P3 ;  /* 0xffffffc0acac7807 */ /* 0x000fe20005800000 */
[----:B------:R-:W-:Y:S01]  /*07b0*/  IMAD.IADD R173, R179, 0x1, R3 ;  /* 0x00000001b3ad7824 */ /* 0x000fe200078e0203 */
[----:B------:R-:W-:Y:S01]  /*07c0*/  IADD3 R199, R187, -0x40, RZ ;  /* 0xffffffc0bbc77810 */ /* 0x000fe20007ffe0ff */
[----:B------:R-:W-:Y:S01]  /*07d0*/  IMAD.IADD R182, R182, 0x1, R9 ;  /* 0x00000001b6b67824 */ /* 0x000fe200078e0209 */
[----:B------:R-:W-:Y:S01]  /*07e0*/  SEL R207, R207, 0xffffffe0, !P1 ;  /* 0xffffffe0cfcf7807 */ /* 0x000fe20004800000 */
[----:B------:R-:W-:Y:S01]  /*07f0*/  IMAD.IADD R172, R179, 0x1, R172 ;  /* 0x00000001b3ac7824 */ /* 0x000fe200078e02ac */
[----:B------:R-:W-:-:S02]  /*0800*/  IADD3 R202, R200, 0x40, RZ ;  /* 0x00000040c8ca7810 */ /* 0x000fc40007ffe0ff */
[----:B------:R-:W-:Y:S01]  /*0810*/  SEL R0, R0, 0x10, !P0 ;  /* 0x0000001000007807 */ /* 0x000fe20004000000 */
[----:B------:R-:W-:Y:S01]  /*0820*/  IMAD.IADD R205, R201, 0x1, R207 ;  /* 0x00000001c9cd7824 */ /* 0x000fe200078e02cf */
[----:B------:R-:W-:Y:S01]  /*0830*/  SHF.R.S32.HI R198, RZ, 0x1f, R199 ;  /* 0x0000001fffc67819 */ /* 0x000fe200000114c7 */
[----:B------:R-:W-:Y:S01]  /*0840*/  IMAD.IADD R204, R207, 0x1, R200 ;  /* 0x00000001cfcc7824 */ /* 0x000fe200078e02c8 */
[C---:B------:R-:W-:Y:S01]  /*0850*/  @P2 IADD3 R202, R200.reuse, -0x40, RZ ;  /* 0xffffffc0c8ca2810 */ /* 0x040fe20007ffe0ff */
[----:B------:R-:W-:Y:S01]  /*0860*/  IMAD.IADD R3, R3, 0x1, R172 ;  /* 0x0000000103037824 */ /* 0x000fe200078e02ac */
[C---:B------:R-:W-:Y:S01]  /*0870*/  SHF.L.U64.HI R198, R199.reuse, 0x2, R198 ;  /* 0x00000002c7c67819 */ /* 0x040fe200000102c6 */
[----:B------:R-:W-:Y:S01]  /*0880*/  IMAD.SHL.U32 R199, R199, 0x4, RZ ;  /* 0x00000004c7c77824 */ /* 0x000fe200078e00ff */
[----:B------:R-:W-:Y:S01]  /*0890*/  IADD3 R203, R200, 0x420, RZ ;  /* 0x00000420c8cb7810 */ /* 0x000fe20007ffe0ff */
[----:B------:R-:W-:Y:S01]  /*08a0*/  IMAD.IADD R206, R201, 0x1, R0 ;  /* 0x00000001c9ce7824 */ /* 0x000fe200078e0200 */
[----:B------:R-:W-:Y:S01]  /*08b0*/  SHF.R.S32.HI R194, RZ, 0x1f, R187 ;  /* 0x0000001fffc27819 */ /* 0x000fe200000114bb */
[----:B------:R-:W-:Y:S01]  /*08c0*/  IMAD.IADD R221, R0, 0x1, R205 ;  /* 0x0000000100dd7824 */ /* 0x000fe200078e02cd */
[----:B------:R-:W-:Y:S01]  /*08d0*/  LEA R180, R180, 0xa000, 0x1 ;  /* 0x0000a000b4b47811 */ /* 0x000fe200078e08ff */
[----:B------:R-:W-:Y:S01]  /*08e0*/  IMAD.IADD R207, R207, 0x1, R202 ;  /* 0x00000001cfcf7824 */ /* 0x000fe200078e02ca */
[----:B--23--:R-:W-:-:S02]  /*08f0*/  @P1 IADD3 R203, R200, 0x3e0, RZ ;  /* 0x000003e0c8cb1810 */ /* 0x00cfc40007ffe0ff */
.L_x_44:
[----:B-1----:R-:W1:Y:S01]  /*0900*/  LDC.U8 R2, c[0x0][0x312] ;  /* 0x0000c480ff027b82 */ /* 0x002e620000000000 */
[----:B------:R-:W-:Y:S01]  /*0910*/  ISETP.NE.U32.AND P2, PT, RZ, c[0x0][0x250], PT ;  /* 0x00009400ff007a0c */ /* 0x000fe20003f45070 */
[----:B--2---:R-:W-:Y:S01]  /*0920*/  IMAD.SHL.U32 R4, R195, 0x4, RZ ;  /* 0x00000004c3047824 */ /* 0x004fe200078e00ff */
[----:B------:R-:W-:Y:S01]  /*0930*/  ISETP.NE.U32.AND P5, PT, RZ, c[0x0][0x240], PT ;  /* 0x00009000ff007a0c */ /* 0x000fe20003fa5070 */
[----:B------:R-:W-:Y:S01]  /*0940*/  IMAD.MOV.U32 R20, RZ, RZ, -0x1 ;  /* 0xffffffffff147424 */ /* 0x000fe200078e00ff */
[----:B------:R-:W-:-:S02]  /*0950*/  ISETP.NE.AND.EX P2, PT, RZ, c[0x0][0x254], PT, P2 ;  /* 0x00009500ff007a0c */ /* 0x000fc40003f45320 */
[----:B------:R-:W-:Y:S02]  /*0960*/  SHF.R.S32.HI R8, RZ, 0x1f, R195 ;  /* 0x0000001fff087819 */ /* 0x000fe400000114c3 */
[----:B------:R-:W-:Y:S02]  /*0970*/  ISETP.NE.AND.EX P5, PT, RZ, c[0x0][0x244], PT, P5 ;  /* 0x00009100ff007a0c */ /* 0x000fe40003fa5350 */
[----:B------:R-:W-:Y:S02]  /*0980*/  ISETP.EQ.U32.AND P4, PT, RZ, c[0x0][0x248], PT ;  /* 0x00009200ff007a0c */ /* 0x000fe40003f82070 */
[----:B------:R-:W-:Y:S02]  /*0990*/  SHF.L.U64.HI R0, R195, 0x2, R8 ;  /* 0x00000002c3007819 */ /* 0x000fe40000010208 */
[----:B------:R-:W-:Y:S02]  /*09a0*/  IADD3 R14, P0, R4, c[0x0][0x240], RZ ;  /* 0x00009000040e7a10 */ /* 0x000fe40007f1e0ff */
[----:B-1----:R-:W-:-:S02]  /*09b0*/  ISETP.NE.AND P3, PT, R2, RZ, PT ;  /* 0x000000ff0200720c */ /* 0x002fc40003f65270 */
[----:B------:R-:W-:Y:S02]  /*09c0*/  IADD3.X R15, R0, c[0x0][0x244], RZ, P0, !PT ;  /* 0x00009100000f7a10 */ /* 0x000fe400007fe4ff */
[----:B------:R-:W-:Y:S02]  /*09d0*/  ISETP.EQ.OR.EX P4, PT, RZ, c[0x0][0x24c], !P3, P4 ;  /* 0x00009300ff007a0c */ /* 0x000fe40005f82740 */
[C---:B------:R-:W-:Y:S01]  /*09e0*/  @P2 IADD3 R10, P0, R4.reuse, c[0x0][0x250], RZ ;  /* 0x00009400040a2a10 */ /* 0x040fe20007f1e0ff */
[----:B------:R-:W-:Y:S01]  /*09f0*/  IMAD.MOV.U32 R219, RZ, RZ, RZ ;  /* 0x000000ffffdb7224 */ /* 0x000fe200078e00ff */
[----:B------:R-:W-:Y:S01]  /*0a00*/  IADD3 R6, P1, R4, c[0x0][0x248], RZ ;  /* 0x0000920004067a10 */ /* 0x000fe20007f3e0ff */
[----:B------:R-:W-:Y:S01]  /*0a10*/  IMAD.MOV.U32 R222, RZ, RZ, -0x1 ;  /* 0xffffffffffde7424 */ /* 0x000fe200078e00ff */
[----:B------:R-:W2:Y:S01]  /*0a20*/  @P5 LDG.E R20, [R14.64] ;  /* 0x000000140e145981 */ /* 0x000ea2000c1e1900 */
[C---:B------:R-:W-:Y:S02]  /*0a30*/  @P2 IADD3.X R11, R0.reuse, c[0x0][0x254], RZ, P0, !PT ;  /* 0x00009500000b2a10 */ /* 0x040fe400007fe4ff */
[----:B------:R-:W-:Y:S01]  /*0a40*/  IADD3.X R7, R0, c[0x0][0x24c], RZ, P1, !PT ;  /* 0x0000930000077a10 */ /* 0x000fe20000ffe4ff */
[----:B------:R-:W2:Y:S04]  /*0a50*/  @P5 LDG.E R13, [R14.64+0x4] ;  /* 0x000004140e0d5981 */ /* 0x000ea8000c1e1900 */
[----:B-----5:R1:W5:Y:S04]  /*0a60*/  @P2 LDG.E R219, [R10.64] ;  /* 0x000000140adb2981 */ /* 0x020368000c1e1900 */
[----:B------:R1:W5:Y:S01]  /*0a70*/  @!P4 LDG.E R222, [R6.64] ;  /* 0x0000001406dec981 */ /* 0x000362000c1e1900 */
[----:B------:R-:W-:Y:S01]  /*0a80*/  ISETP.NE.U32.AND P0, PT, RZ, c[0x0][0x248], PT ;  /* 0x00009200ff007a0c */ /* 0x000fe20003f05070 */
[----:B------:R-:W-:-:S03]  /*0a90*/  IMAD.MOV.U32 R2, RZ, RZ, c[0x0][0x218] ;  /* 0x00008600ff027624 */ /* 0x000fc600078e00ff */
[----:B------:R-:W-:Y:S01]  /*0aa0*/  ISETP.NE.AND.EX P0, PT, RZ, c[0x0][0x24c], PT, P0 ;  /* 0x00009300ff007a0c */ /* 0x000fe20003f05300 */
[----:B--2---:R-:W-:Y:S02]  /*0ab0*/  @P5 IMAD.IADD R13, R13, 0x1, -R20 ;  /* 0x000000010d0d5824 */ /* 0x004fe400078e0a14 */
[----:B------:R-:W-:-:S10]  /*0ac0*/  @!P5 IMAD.MOV.U32 R13, RZ, RZ, c[0x0][0x214] ;  /* 0x00008500ff0dd624 */ /* 0x000fd400078e00ff */
[----:B------:R-:W-:Y:S05]  /*0ad0*/  @!P0 BRA `(.L_x_0) ;  /* 0x0000003000008947 */ /* 0x000fea0003800000 */
[----:B-1----:R-:W2:Y:S02]  /*0ae0*/  @P3 LDG.E R5, [R6.64+0x4] ;  /* 0x0000041406053981 */ /* 0x002ea4000c1e1900 */
[----:B--2--5:R-:W-:-:S06]  /*0af0*/  @P3 IADD3 R2, R5, -R222, RZ ;  /* 0x800000de05023210 */ /* 0x024fcc0007ffe0ff */
[----:B------:R1:W5:Y:S02]  /*0b00*/  @!P3 LDG.E R2, [R6.64] ;  /* 0x000000140602b981 */ /* 0x000364000c1e1900 */
.L_x_0:
[----:B-1----:R-:W-:-:S04]  /*0b10*/  ISETP.NE.U32.AND P1, PT, RZ, c[0x0][0x258], PT ;  /* 0x00009600ff007a0c */ /* 0x002fc80003f25070 */
[----:B------:R-:W-:-:S13]  /*0b20*/  ISETP.NE.AND.EX P1, PT, RZ, c[0x0][0x25c], PT, P1 ;  /* 0x00009700ff007a0c */ /* 0x000fda0003f25310 */
[----:B------:R-:W-:-:S04]  /*0b30*/  @P1 IADD3 R6, P0, R4, c[0x0][0x258], RZ ;  /* 0x0000960004061a10 */ /* 0x000fc80007f1e0ff */
[----:B------:R-:W-:-:S05]  /*0b40*/  @P1 IADD3.X R7, R0, c[0x0][0x25c], RZ, P0, !PT ;  /* 0x0000970000071a10 */ /* 0x000fca00007fe4ff */
[----:B------:R-:W2:Y:S01]  /*0b50*/  @P1 LDG.E R220, [R6.64] ;  /* 0x0000001406dc1981 */ /* 0x000ea2000c1e1900 */
[----:B------:R-:W-:Y:S01]  /*0b60*/  @!P1 ISETP.NE.U32.AND P0, PT, RZ, c[0x0][0x268], PT ;  /* 0x00009a00ff009a0c */ /* 0x000fe20003f05070 */
[----:B------:R-:W-:-:S03]  /*0b70*/  IMAD.SHL.U32 R5, R197, 0x80, RZ ;  /* 0x00000080c5057824 */ /* 0x000fc600078e00ff */
[----:B------:R-:W-:-:S04]  /*0b80*/  @!P1 ISETP.NE.AND.EX P0, PT, RZ, c[0x0][0x26c], PT, P0 ;  /* 0x00009b00ff009a0c */ /* 0x000fc80003f05300 */
[----:B------:R-:W-:Y:S01]  /*0b90*/  @!P1 SEL R0, RZ, c[0x0][0x21c], !P0 ;  /* 0x00008700ff009a07 */ /* 0x000fe20004000000 */
[----:B--2--5:R-:W-:-:S03]  /*0ba0*/  @P1 IMAD.IADD R220, R220, 0x1, -R219 ;  /* 0x00000001dcdc1824 */ /* 0x024fc600078e0adb */
[----:B------:R-:W-:-:S04]  /*0bb0*/  @!P1 IADD3 R220, R0, R2, -R219 ;  /* 0x0000000200dc9210 */ /* 0x000fc80007ffe8db */
[----:B------:R-:W-:-:S13]  /*0bc0*/  ISETP.GT.AND P0, PT, R220, R5, PT ;  /* 0x00000005dc00720c */ /* 0x000fda0003f04270 */
[----:B------:R-:W-:Y:S05]  /*0bd0*/  @!P0 BRA `(.L_x_1) ;  /* 0x0000607000008947 */ /* 0x000fea0003800000 */
[----:B------:R-:W-:Y:S01]  /*0be0*/  ISETP.NE.AND P1, PT, R222, -0x1, PT ;  /* 0xffffffffde00780c */ /* 0x000fe20003f25270 */
[----:B------:R-:W-:Y:S01]  /*0bf0*/  IMAD R18, R8, c[0x0][0x178], RZ ;  /* 0x00005e0008127a24 */ /* 0x000fe200078e02ff */
[----:B------:R-:W-:Y:S01]  /*0c00*/  IADD3 R0, R13, 0x3f, RZ ;  /* 0x0000003f0d007810 */ /* 0x000fe20007ffe0ff */
[C---:B------:R-:W-:Y:S01]  /*0c10*/  IMAD.WIDE.U32 R22, R195.reuse, c[0x0][0x178], RZ ;  /* 0x00005e00c3167a25 */ /* 0x040fe200078e00ff */
[C---:B------:R-:W-:Y:S02]  /*0c20*/  ISETP.NE.AND P0, PT, R20.reuse, -0x1, PT ;  /* 0xffffffff1400780c */ /* 0x040fe40003f05270 */
[----:B------:R-:W-:Y:S01]  /*0c30*/  SHF.R.S32.HI R7, RZ, 0x1f, R0 ;  /* 0x0000001fff077819 */ /* 0x000fe20000011400 */
[----:B------:R-:W-:Y:S02]  /*0c40*/  IMAD R18, R195, c[0x0][0x17c], R18 ;  /* 0x00005f00c3127a24 */ /* 0x000fe400078e0212 */
[----:B------:R-:W-:Y:S01]  /*0c50*/  IMAD.WIDE.U32 R14, R20, c[0x0][0x190], RZ ;  /* 0x00006400140e7a25 */ /* 0x000fe200078e00ff */
[----:B------:R-:W-:-:S02]  /*0c60*/  LEA.HI R7, R7, R0, RZ, 0x6 ;  /* 0x0000000007077211 */ /* 0x000fc400078f30ff */
[----:B------:R-:W-:Y:S01]  /*0c70*/  IADD3 R18, R23, R18, RZ ;  /* 0x0000001217127210 */ /* 0x000fe20007ffe0ff */
[----:B------:R-:W-:Y:S01]  /*0c80*/  @P1 IMAD.IADD R9, R219, 0x1, R222 ;  /* 0x00000001db091824 */ /* 0x000fe200078e02de */
[----:B------:R-:W-:Y:S01]  /*0c90*/  LOP3.LUT R16, R7, 0xffffffc0, RZ, 0xc0, !PT ;  /* 0xffffffc007107812 */ /* 0x000fe200078ec0ff */
[----:B------:R-:W-:Y:S01]  /*0ca0*/  IMAD R0, R20, c[0x0][0x194], RZ ;  /* 0x0000650014007a24 */ /* 0x000fe200078e02ff */
[----:B------:R-:W-:Y:S01]  /*0cb0*/  SEL R19, R22, R14, !P0 ;  /* 0x0000000e16137207 */ /* 0x000fe20004000000 */
[----:B------:R-:W-:Y:S01]  /*0cc0*/  @P1 IMAD.WIDE.U32 R10, R9, c[0x0][0x198], RZ ;  /* 0x00006600090a1a25 */ /* 0x000fe200078e00ff */
[----:B------:R-:W-:-:S03]  /*0cd0*/  IADD3 R16, R16, -0x40, RZ ;  /* 0xffffffc010107810 */ /* 0x000fc60007ffe0ff */
[----:B------:R-:W-:Y:S01]  /*0ce0*/  @P0 IMAD.IADD R18, R15, 0x1, R0 ;  /* 0x000000010f120824 */ /* 0x000fe200078e0200 */
[----:B------:R-:W-:Y:S01]  /*0cf0*/  SHF.R.S32.HI R17, RZ, 0x1f, R16 ;  /* 0x0000001fff117819 */ /* 0x000fe20000011410 */
[----:B------:R-:W-:Y:S01]  /*0d00*/  @P1 IMAD R9, R9, c[0x0][0x19c], R11 ;  /* 0x0000670009091a24 */ /* 0x000fe200078e020b */
[----:B------:R-:W-:Y:S05]  /*0d10*/  @P1 BRA `(.L_x_2) ;  /* 0x0000009000001947 */ /* 0x000fea0003800000 */
[----:B------:R-:W-:Y:S01]  /*0d20*/  SHF.R.S32.HI R2, RZ, 0x1f, R219 ;  /* 0x0000001fff027819 */ /* 0x000fe200000114db */
[----:B------:R-:W-:-:S04]  /*0d30*/  IMAD.WIDE.U32 R10, R219, c[0x0][0x198], RZ ;  /* 0x00006600db0a7a25 */ /* 0x000fc800078e00ff */
[----:B------:R-:W-:Y:S02]  /*0d40*/  IMAD R2, R2, c[0x0][0x198], RZ ;  /* 0x0000660002027a24 */ /* 0x000fe400078e02ff */
[----:B------:R-:W-:Y:S02]  /*0d50*/  IMAD R0, R8, c[0x0][0x180], RZ ;  /* 0x0000600008007a24 */ /* 0x000fe400078e02ff */
[----:B------:R-:W-:Y:S02]  /*0d60*/  IMAD R2, R219, c[0x0][0x19c], R2 ;  /* 0x00006700db027a24 */ /* 0x000fe400078e0202 */
[----:B------:R-:W-:-:S03]  /*0d70*/  IMAD R0, R195, c[0x0][0x184], R0 ;  /* 0x00006100c3007a24 */ /* 0x000fc600078e0200 */
[----:B------:R-:W-:-:S05]  /*0d80*/  IADD3 R11, R11, R2, RZ ;  /* 0x000000020b0b7210 */ /* 0x000fca0007ffe0ff */
[----:B------:R-:W-:-:S05]  /*0d90*/  IMAD.WIDE.U32 R10, R195, c[0x0][0x180], R10 ;  /* 0x00006000c30a7a25 */ /* 0x000fca00078e000a */
[----:B------:R-:W-:Y:S02]  /*0da0*/  IADD3 R9, R11, R0, RZ ;  /* 0x000000000b097210 */ /* 0x000fe40007ffe0ff */
.L_x_2:
[----:B------:R-:W-:-:S05]  /*0db0*/  @P1 IADD3 R2, R219, R222, RZ ;  /* 0x000000dedb021210 */ /* 0x000fca0007ffe0ff */
[----:B------:R-:W-:-:S04]  /*0dc0*/  @P1 IMAD.WIDE.U32 R14, R2, c[0x0][0x1a0], RZ ;  /* 0x00006800020e1a25 */ /* 0x000fc800078e00ff */
[----:B------:R-:W-:Y:S01]  /*0dd0*/  @P1 IMAD R2, R2, c[0x0][0x1a4], R15 ;  /* 0x0000690002021a24 */ /* 0x000fe200078e020f */
[----:B------:R-:W-:Y:S01]  /*0de0*/  @P1 MOV R12, R14 ;  /* 0x0000000e000c1202 */ /* 0x000fe20000000f00 */
        /* <DEDUP_REMOVED lines=10> */
[----:B------:R-:W-:Y:S02]  /*0e90*/  MOV R12, R14 ;  /* 0x0000000e000c7202 */ /* 0x000fe40000000f00 */
.L_x_3:
[----:B------:R-:W-:Y:S01]  /*0ea0*/  IABS R4, c[0x0][0x1c8] ;  /* 0x0000720000047a13 */ /* 0x000fe20000000000 */
[----:B------:R-:W-:Y:S01]  /*0eb0*/  IMAD.MOV.U32 R24, RZ, RZ, RZ ;  /* 0x000000ffff187224 */ /* 0x000fe200078e00ff */
[----:B------:R-:W-:Y:S01]  /*0ec0*/  IABS R22, R212 ;  /* 0x000000d400167213 */ /* 0x000fe20000000000 */
[----:B------:R-:W1:Y:S01]  /*0ed0*/  LDC.U8 R11, c[0x0][0x328] ;  /* 0x0000ca00ff0b7b82 */ /* 0x000e620000000000 */
[----:B------:R-:W2:Y:S01]  /*0ee0*/  I2F.RP R6, R4 ;  /* 0x0000000400067306 */ /* 0x000ea20000209400 */
[----:B------:R-:W-:Y:S01]  /*0ef0*/  @P0 IMAD.WIDE.U32 R32, R20, c[0x0][0x370], RZ ;  /* 0x0000dc0014200a25 */ /* 0x000fe200078e00ff */
[----:B------:R-:W-:Y:S01]  /*0f00*/  ULDC UR12, c[0x0][0x22c] ;  /* 0x00008b00000c7ab9 */ /* 0x000fe20000000800 */
[----:B------:R-:W-:Y:S01]  /*0f10*/  LOP3.LUT R14, R212, c[0x0][0x1c8], RZ, 0x3c, !PT ;  /* 0x00007200d40e7a12 */ /* 0x000fe200078e3cff */
[----:B------:R-:W-:Y:S01]  /*0f20*/  ULDC UR5, c[0x0][0x1c0] ;  /* 0x0000700000057ab9 */ /* 0x000fe20000000800 */
[----:B------:R-:W-:Y:S01]  /*0f30*/  @!P0 IMAD.WIDE.U32 R26, R195, c[0x0][0x368], RZ ;  /* 0x0000da00c31a8a25 */ /* 0x000fe200078e00ff */
[----:B------:R-:W-:Y:S01]  /*0f40*/  UIMAD.WIDE UR6, UR12, UR5, URZ ;  /* 0x000000050c0672a5 */ /* 0x000fe2000f8e023f */
[----:B------:R-:W-:-:S02]  /*0f50*/  ISETP.GE.AND P2, PT, R14, RZ, PT ;  /* 0x000000ff0e00720c */ /* 0x000fc40003f46270 */
[----:B------:R-:W-:Y:S02]  /*0f60*/  @P0 IMAD R23, R20, c[0x0][0x374], R33 ;  /* 0x0000dd0014170a24 */ /* 0x000fe400078e0221 */
[----:B------:R-:W-:Y:S01]  /*0f70*/  @!P0 IMAD.MOV.U32 R32, RZ, RZ, R26 ;  /* 0x000000ffff208224 */ /* 0x000fe200078e001a */
[----:B--2---:R-:W2:Y:S01]  /*0f80*/  MUFU.RCP R25, R6 ;  /* 0x0000000600197308 */ /* 0x004ea20000001000 */
[----:B-1----:R-:W-:Y:S02]  /*0f90*/  ISETP.NE.AND P1, PT, R11, RZ, PT ;  /* 0x000000ff0b00720c */ /* 0x002fe40003f25270 */
[----:B------:R-:W-:-:S04]  /*0fa0*/  SHF.L.U32 R11, R195, 0x7, RZ ;  /* 0x00000007c30b7819 */ /* 0x000fc800000006ff */
[----:B------:R-:W-:Y:S02]  /*0fb0*/  SEL R11, R11, RZ, P5 ;  /* 0x000000ff0b0b7207 */ /* 0x000fe40002800000 */
[----:B--2---:R-:W-:-:S06]  /*0fc0*/  IADD3 R25, R25, 0xffffffe, RZ ;  /* 0x0ffffffe19197810 */ /* 0x004fcc0007ffe0ff */
[----:B------:R-:W1:Y:S02]  /*0fd0*/  F2I.FTZ.U32.TRUNC.NTZ R25, R25 ;  /* 0x0000001900197305 */ /* 0x000e64000021f000 */
[----:B-1----:R-:W-:-:S05]  /*0fe0*/  IADD3 R0, RZ, -R25, RZ ;  /* 0x80000019ff007210 */ /* 0x002fca0007ffe0ff */
[----:B------:R-:W-:Y:S01]  /*0ff0*/  IMAD R15, R0, R4, RZ ;  /* 0x00000004000f7224 */ /* 0x000fe200078e02ff */
[----:B------:R-:W-:-:S03]  /*1000*/  MOV R0, c[0x0][0x224] ;  /* 0x0000890000007a02 */ /* 0x000fc60000000f00 */
[----:B------:R-:W-:Y:S01]  /*1010*/  IMAD.HI.U32 R15, R25, R15, R24 ;  /* 0x0000000f190f7227 */ /* 0x000fe200078e0018 */
[----:B------:R-:W-:-:S03]  /*1020*/  SHF.R.S32.HI R0, RZ, 0x1f, R0 ;  /* 0x0000001fff007819 */ /* 0x000fc60000011400 */
[----:B------:R-:W-:Y:S02]  /*1030*/  @!P0 IMAD R24, R8, c[0x0][0x368], RZ ;  /* 0x0000da0008188a24 */ /* 0x000fe400078e02ff */
[----:B------:R-:W-:-:S04]  /*1040*/  IMAD.HI.U32 R6, R15, R22, RZ ;  /* 0x000000160f067227 */ /* 0x000fc800078e00ff */
[----:B------:R-:W-:Y:S02]  /*1050*/  IMAD.MOV R15, RZ, RZ, -R6 ;  /* 0x000000ffff0f7224 */ /* 0x000fe400078e0a06 */
[C---:B------:R-:W-:Y:S02]  /*1060*/  @!P0 IMAD R21, R195.reuse, c[0x0][0x36c], R24 ;  /* 0x0000db00c3158a24 */ /* 0x040fe400078e0218 */
[C---:B------:R-:W-:Y:S02]  /*1070*/  IMAD R15, R4.reuse, R15, R22 ;  /* 0x0000000f040f7224 */ /* 0x040fe400078e0216 */
[----:B------:R-:W-:Y:S01]  /*1080*/  IMAD.WIDE.U32 R24, R195, c[0x0][0x224], RZ ;  /* 0x00008900c3187a25 */ /* 0x000fe200078e00ff */
[----:B------:R-:W-:Y:S02]  /*1090*/  @!P0 IADD3 R23, R27, R21, RZ ;  /* 0x000000151b178210 */ /* 0x000fe40007ffe0ff */
[----:B------:R-:W-:Y:S01]  /*10a0*/  ISETP.GT.U32.AND P3, PT, R4, R15, PT ;  /* 0x0000000f0400720c */ /* 0x000fe20003f64070 */
[----:B------:R-:W-:Y:S01]  /*10b0*/  IMAD R27, R0, R195, RZ ;  /* 0x000000c3001b7224 */ /* 0x000fe200078e02ff */
[----:B------:R-:W1:Y:S01]  /*10c0*/  S2R R21, SR_CTAID.X ;  /* 0x0000000000157919 */ /* 0x000e620000002500 */
[----:B------:R-:W2:Y:S01]  /*10d0*/  LDC.U8 R0, c[0x0][0x3d0] ;  /* 0x0000f400ff007b82 */ /* 0x000ea20000000000 */
[----:B------:R-:W-:-:S02]  /*10e0*/  IMAD R14, R24, UR7, RZ ;  /* 0x00000007180e7c24 */ /* 0x000fc4000f8e02ff */
[----:B------:R-:W-:Y:S01]  /*10f0*/  IMAD R27, R8, c[0x0][0x224], R27 ;  /* 0x00008900081b7a24 */ /* 0x000fe200078e021b */
[----:B------:R-:W-:-:S03]  /*1100*/  SHF.L.U64.HI R8, R195, 0x7, R8 ;  /* 0x00000007c3087819 */ /* 0x000fc60000010208 */
[----:B------:R-:W-:Y:S01]  /*1110*/  IMAD.IADD R25, R25, 0x1, R27 ;  /* 0x0000000119197824 */ /* 0x000fe200078e021b */
[----:B------:R-:W-:Y:S01]  /*1120*/  SEL R8, R8, RZ, P5 ;  /* 0x000000ff08087207 */ /* 0x000fe20002800000 */
[----:B------:R-:W-:Y:S01]  /*1130*/  IMAD.WIDE.U32 R26, R20, UR6, RZ ;  /* 0x00000006141a7c25 */ /* 0x000fe2000f8e00ff */
[-C--:B------:R-:W-:Y:S02]  /*1140*/  @!P3 IADD3 R15, R15, -R4.reuse, RZ ;  /* 0x800000040f0fb210 */ /* 0x080fe40007ffe0ff */
[----:B------:R-:W-:Y:S01]  /*1150*/  @!P3 IADD3 R6, R6, 0x1, RZ ;  /* 0x000000010606b810 */ /* 0x000fe20007ffe0ff */
[----:B------:R-:W-:Y:S01]  /*1160*/  IMAD R14, R25, UR6, R14 ;  /* 0x00000006190e7c24 */ /* 0x000fe2000f8e020e */
[----:B------:R-:W-:Y:S01]  /*1170*/  ISETP.GE.U32.AND P4, PT, R15, R4, PT ;  /* 0x000000040f00720c */ /* 0x000fe20003f86070 */
[----:B------:R-:W-:Y:S01]  /*1180*/  IMAD.WIDE.U32 R24, R24, UR6, RZ ;  /* 0x0000000618187c25 */ /* 0x000fe2000f8e00ff */
[----:B------:R-:W-:Y:S02]  /*1190*/  ISETP.NE.AND P3, PT, RZ, c[0x0][0x1c8], PT ;  /* 0x00007200ff007a0c */ /* 0x000fe40003f65270 */
[----:B------:R-:W-:Y:S01]  /*11a0*/  IADD3 R30, P5, R16, R11, RZ ;  /* 0x0000000b101e7210 */ /* 0x000fe20007fbe0ff */
[----:B------:R-:W-:Y:S01]  /*11b0*/  IMAD R4, R20, UR7, RZ ;  /* 0x0000000714047c24 */ /* 0x000fe2000f8e02ff */
[----:B------:R-:W-:Y:S01]  /*11c0*/  IADD3 R14, R25, R14, RZ ;  /* 0x0000000e190e7210 */ /* 0x000fe20007ffe0ff */
[----:B------:R-:W-:Y:S01]  /*11d0*/  @P1 IMAD R25, R195, c[0x0][0x214], RZ ;  /* 0x00008500c3191a24 */ /* 0x000fe200078e02ff */
[----:B------:R-:W-:Y:S01]  /*11e0*/  SEL R15, R24, R26, !P0 ;  /* 0x0000001a180f7207 */ /* 0x000fe20004000000 */
[----:B------:R-:W-:Y:S01]  /*11f0*/  IMAD.X R8, R17, 0x1, R8, P5 ;  /* 0x0000000111087824 */ /* 0x000fe200028e0608 */
[----:B--2---:R-:W-:Y:S01]  /*1200*/  ISETP.NE.AND P6, PT, R0, RZ, PT ;  /* 0x000000ff0000720c */ /* 0x004fe20003fc5270 */
[----:B------:R-:W-:Y:S01]  /*1210*/  IMAD R11, R30, UR7, RZ ;  /* 0x000000071e0b7c24 */ /* 0x000fe2000f8e02ff */
[----:B------:R-:W-:Y:S01]  /*1220*/  @P1 SEL R29, R25, R20, !P0 ;  /* 0x00000014191d1207 */ /* 0x000fe20004000000 */
[----:B-1----:R-:W-:Y:S01]  /*1230*/  IMAD.WIDE.U32 R24, R21, c[0x0][0x3d8], RZ ;  /* 0x0000f60015187a25 */ /* 0x002fe200078e00ff */
[----:B------:R-:W-:-:S03]  /*1240*/  @P4 IADD3 R6, R6, 0x1, RZ ;  /* 0x0000000106064810 */ /* 0x000fc60007ffe0ff */
[----:B------:R-:W-:Y:S01]  /*1250*/  IMAD R11, R8, UR6, R11 ;  /* 0x00000006080b7c24 */ /* 0x000fe2000f8e020b */
[----:B------:R-:W-:Y:S01]  /*1260*/  @!P2 IADD3 R6, -R6, RZ, RZ ;  /* 0x000000ff0606a210 */ /* 0x000fe20007ffe1ff */
[----:B------:R-:W-:Y:S01]  /*1270*/  IMAD R21, R21, c[0x0][0x3dc], R25 ;  /* 0x0000f70015157a24 */ /* 0x000fe200078e0219 */
[----:B------:R-:W-:Y:S01]  /*1280*/  @!P3 LOP3.LUT R6, RZ, c[0x0][0x1c8], RZ, 0x33, !PT ;  /* 0x00007200ff06ba12 */ /* 0x000fe200078e33ff */
[----:B------:R-:W-:Y:S01]  /*1290*/  IMAD R26, R212, c[0x0][0x22c], RZ ;  /* 0x00008b00d41a7a24 */ /* 0x000fe200078e02ff */
[----:B------:R-:W-:Y:S01]  /*12a0*/  SEL R22, R24, RZ, P6 ;  /* 0x000000ff18167207 */ /* 0x000fe20003000000 */
[----:B------:R-:W-:Y:S01]  /*12b0*/  IMAD.WIDE.U32 R30, R30, UR6, RZ ;  /* 0x000000061e1e7c25 */ /* 0x000fe2000f8e00ff */
[----:B------:R-:W-:Y:S02]  /*12c0*/  SHF.R.S32.HI R8, RZ, 0x1f, R5 ;  /* 0x0000001fff087819 */ /* 0x000fe40000011405 */
[--C-:B------:R-:W-:Y:S01]  /*12d0*/  SHF.R.S32.HI R25, RZ, 0x1f, R212.reuse ;  /* 0x0000001fff197819 */ /* 0x100fe200000114d4 */
[----:B------:R-:W-:Y:S01]  /*12e0*/  @!P1 IMAD R0, R195, c[0x0][0x1c0], R212 ;  /* 0x00007000c3009a24 */ /* 0x000fe200078e02d4 */
[----:B------:R-:W-:Y:S01]  /*12f0*/  SHF.R.S32.HI R24, RZ, 0x1f, R26 ;  /* 0x0000001fff187819 */ /* 0x000fe2000001141a */
[----:B------:R-:W-:Y:S01]  /*1300*/  @P0 IMAD.IADD R14, R27, 0x1, R4 ;  /* 0x000000011b0e0824 */ /* 0x000fe200078e0204 */
[----:B------:R-:W-:Y:S01]  /*1310*/  SEL R21, R21, RZ, P6 ;  /* 0x000000ff15157207 */ /* 0x000fe20003000000 */
[----:B------:R-:W-:Y:S01]  /*1320*/  @P1 IMAD R29, R212, c[0x0][0x234], R29 ;  /* 0x00008d00d41d1a24 */ /* 0x000fe200078e021d */
[----:B------:R-:W-:Y:S01]  /*1330*/  IADD3 R11, R31, R11, RZ ;  /* 0x0000000b1f0b7210 */ /* 0x000fe20007ffe0ff */
[----:B------:R-:W-:Y:S01]  /*1340*/  @!P1 IMAD R29, R0, c[0x0][0x214], RZ ;  /* 0x00008500001d9a24 */ /* 0x000fe200078e02ff */
[----:B------:R-:W-:Y:S01]  /*1350*/  SHF.R.S32.HI R4, RZ, 0x1f, R6 ;  /* 0x0000001fff047819 */ /* 0x000fe20000011406 */
[----:B------:R-:W-:Y:S05]  /*1360*/  @!P1 BRA `(.L_x_4) ;  /* 0x0000007000009947 */ /* 0x000fea0003800000 */
[----:B------:R-:W-:Y:S01]  /*1370*/  @!P0 IMAD R20, R195, c[0x0][0x224], RZ ;  /* 0x00008900c3148a24 */ /* 0x000fe200078e02ff */
[----:B------:R-:W-:-:S02]  /*1380*/  MOV R27, 0x80 ;  /* 0x00000080001b7802 */ /* 0x000fc40000000f00 */
[----:B------:R-:W-:Y:S02]  /*1390*/  MOV R0, c[0x0][0x210] ;  /* 0x0000840000007a02 */ /* 0x000fe40000000f00 */
[----:B------:R-:W-:-:S03]  /*13a0*/  LEA R33, R195, R20, 0x7 ;  /* 0x00000014c3217211 */ /* 0x000fc600078e38ff */
[----:B------:R-:W-:-:S04]  /*13b0*/  IMAD R27, R27, R0, c[0x0][0x234] ;  /* 0x00008d001b1b7624 */ /* 0x000fc800078e0200 */
[----:B------:R-:W-:Y:S01]  /*13c0*/  IMAD R27, R27, R212, R33 ;  /* 0x000000d41b1b7224 */ /* 0x000fe200078e0221 */
[----:B------:R-:W-:Y:S05]  /*13d0*/  BRA `(.L_x_5) ;  /* 0x0000002000007947 */ /* 0x000fea0003800000 */
.L_x_4:
[----:B------:R-:W-:-:S04]  /*13e0*/  IMAD R27, R195, c[0x0][0x1c0], R212 ;  /* 0x00007000c31b7a24 */ /* 0x000fc800078e02d4 */
[----:B------:R-:W-:Y:S02]  /*13f0*/  IMAD R27, R27, c[0x0][0x224], RZ ;  /* 0x000089001b1b7a24 */ /* 0x000fe400078e02ff */
.L_x_5:
[----:B------:R-:W-:Y:S01]  /*1400*/  IADD3 R32, P0, R192, R32, RZ ;  /* 0x00000020c0207210 */ /* 0x000fe20007f1e0ff */
[----:B------:R-:W-:Y:S01]  /*1410*/  UIMAD UR12, UR12, UR4, URZ ;  /* 0x000000040c0c72a4 */ /* 0x000fe2000f8e023f */
[----:B------:R-:W-:Y:S01]  /*1420*/  SHF.R.S32.HI R193, RZ, 0x1f, R192 ;  /* 0x0000001fffc17819 */ /* 0x000fe200000114c0 */
[----:B------:R-:W-:Y:S01]  /*1430*/  IMAD R31, R17, c[0x0][0x370], RZ ;  /* 0x0000dc00111f7a24 */ /* 0x000fe200078e02ff */
[----:B------:R-:W-:Y:S01]  /*1440*/  SHF.R.S32.HI R0, RZ, 0x1f, R191 ;  /* 0x0000001fff007819 */ /* 0x000fe200000114bf */
[----:B------:R-:W-:Y:S01]  /*1450*/  USHF.L.U32 UR6, UR12, 0x6, URZ ;  /* 0x000000060c067899 */ /* 0x000fe2000800063f */
[C---:B------:R-:W-:Y:S01]  /*1460*/  IADD3 R29, R16.reuse, R29, RZ ;  /* 0x0000001d101d7210 */ /* 0x040fe20007ffe0ff */
[----:B------:R-:W-:Y:S01]  /*1470*/  IMAD.X R33, R193, 0x1, R23, P0 ;  /* 0x00000001c1217824 */ /* 0x000fe200000e0617 */
[----:B------:R-:W-:Y:S01]  /*1480*/  IADD3 R23, P0, R191, R16, RZ ;  /* 0x00000010bf177210 */ /* 0x000fe20007f1e0ff */
[C---:B------:R-:W-:Y:S01]  /*1490*/  IMAD R20, R16.reuse, c[0x0][0x374], R31 ;  /* 0x0000dd0010147a24 */ /* 0x040fe200078e021f */
[----:B------:R-:W-:Y:S01]  /*14a0*/  USHF.R.S32.HI UR5, URZ, 0x1f, UR6 ;  /* 0x0000001f3f057899 */ /* 0x000fe20008011406 */
[----:B------:R-:W-:Y:S01]  /*14b0*/  IMAD.WIDE.U32 R32, R16, c[0x0][0x370], R32 ;  /* 0x0000dc0010207a25 */ /* 0x000fe200078e0020 */
[----:B------:R-:W-:Y:S01]  /*14c0*/  IADD3.X R17, R0, R17, RZ, P0, !PT ;  /* 0x0000001100117210 */ /* 0x000fe200007fe4ff */
[----:B------:R-:W-:Y:S01]  /*14d0*/  BSSY B1, `(.L_x_1) ;  /* 0x0000577000017945 */ /* 0x000fe20003800000 */
[----:B------:R-:W-:Y:S01]  /*14e0*/  IADD3 R26, P3, P2, R30, UR6, R26 ;  /* 0x000000061e1a7c10 */ /* 0x000fe2000fa7e01a */
[----:B------:R-:W-:Y:S01]  /*14f0*/  IMAD.IADD R33, R33, 0x1, R20 ;  /* 0x0000000121217824 */ /* 0x000fe200078e0214 */
[----:B------:R-:W-:Y:S01]  /*1500*/  IADD3 R27, R16, R27, RZ ;  /* 0x0000001b101b7210 */ /* 0x000fe20007ffe0ff */
[----:B------:R-:W-:Y:S01]  /*1510*/  IMAD R20, R17, c[0x0][0x190], RZ ;  /* 0x0000640011147a24 */ /* 0x000fe200078e02ff */
[----:B------:R-:W-:Y:S01]  /*1520*/  IADD3 R22, P1, P0, R22, R26, R15 ;  /* 0x0000001a16167210 */ /* 0x000fe2000783e00f */
[----:B------:R-:W-:Y:S01]  /*1530*/  IMAD.WIDE.U32 R30, R23, c[0x0][0x190], R192 ;  /* 0x00006400171e7a25 */ /* 0x000fe200078e00c0 */
[----:B------:R-:W-:-:S02]  /*1540*/  IADD3.X R11, R11, UR5, R24, P3, P2 ;  /* 0x000000050b0b7c10 */ /* 0x000fc40009fe4418 */
[----:B------:R-:W-:Y:S01]  /*1550*/  ISETP.GE.AND P3, PT, R13, 0x1, PT ;  /* 0x000000010d00780c */ /* 0x000fe20003f66270 */
[----:B------:R-:W-:Y:S01]  /*1560*/  IMAD R17, R23, c[0x0][0x194], R20 ;  /* 0x0000650017117a24 */ /* 0x000fe200078e0214 */
[----:B------:R-:W-:Y:S01]  /*1570*/  IADD3.X R14, R21, R11, R14, P1, P0 ;  /* 0x0000000b150e7210 */ /* 0x000fe20000fe040e */
[----:B------:R-:W-:Y:S01]  /*1580*/  IMAD R23, R189, UR12, R188 ;  /* 0x0000000cbd177c24 */ /* 0x000fe2000f8e02bc */
[----:B------:R-:W-:Y:S01]  /*1590*/  IADD3 R20, P1, R19, R30, RZ ;  /* 0x0000001e13147210 */ /* 0x000fe20007f3e0ff */
[----:B------:R-:W-:Y:S01]  /*15a0*/  IMAD R15, R25, c[0x0][0x378], RZ ;  /* 0x0000de00190f7a24 */ /* 0x000fe200078e02ff */
[----:B------:R-:W-:Y:S01]  /*15b0*/  LEA.HI.SX32 R218, R7, 0xffffffff, 0x1a ;  /* 0xffffffff07da7811 */ /* 0x000fe200078fd2ff */
[----:B------:R-:W-:Y:S01]  /*15c0*/  IMAD.WIDE.U32 R32, R212, c[0x0][0x378], R32 ;  /* 0x0000de00d4207a25 */ /* 0x000fe200078e0020 */
[C---:B------:R-:W-:Y:S02]  /*15d0*/  IADD3 R22, P0, R23.reuse, R22, RZ ;  /* 0x0000001617167210 */ /* 0x040fe40007f1e0ff */
[----:B------:R-:W-:Y:S01]  /*15e0*/  IADD3.X R21, R18, R31, R17, P1, !PT ;  /* 0x0000001f12157210 */ /* 0x000fe20000ffe411 */
[----:B------:R-:W-:Y:S01]  /*15f0*/  IMAD R15, R212, c[0x0][0x37c], R15 ;  /* 0x0000df00d40f7a24 */ /* 0x000fe200078e020f */
[----:B------:R-:W-:Y:S01]  /*1600*/  LEA.HI.X.SX32 R231, R23, R14, 0x1, P0 ;  /* 0x0000000e17e77211 */ /* 0x000fe200000f0eff */
[----:B------:R-:W-:Y:S01]  /*1610*/  IMAD R11, R25, c[0x0][0x1a8], RZ ;  /* 0x00006a00190b7a24 */ /* 0x000fe200078e02ff */
[----:B------:R-:W-:Y:S01]  /*1620*/  LEA R230, P0, R22, c[0x0][0x350], 0x2 ;  /* 0x0000d40016e67a11 */ /* 0x000fe200078010ff */
[----:B------:R-:W-:-:S02]  /*1630*/  IMAD.IADD R33, R33, 0x1, R15 ;  /* 0x0000000121217824 */ /* 0x000fc400078e020f */
[----:B------:R-:W-:Y:S01]  /*1640*/  IMAD R14, R0, c[0x0][0x370], RZ ;  /* 0x0000dc00000e7a24 */ /* 0x000fe200078e02ff */
[----:B------:R-:W-:Y:S01]  /*1650*/  LEA.HI.X R231, R22, c[0x0][0x354], R231, 0x2, P0 ;  /* 0x0000d50016e77a11 */ /* 0x000fe200000f14e7 */
[C---:B------:R-:W-:Y:S02]  /*1660*/  IMAD R11, R212.reuse, c[0x0][0x1ac], R11 ;  /* 0x00006b00d40b7a24 */ /* 0x040fe400078e020b */
[----:B------:R-:W-:-:S04]  /*1670*/  IMAD.WIDE.U32 R20, R212, c[0x0][0x1a8], R20 ;  /* 0x00006a00d4147a25 */ /* 0x000fc800078e0014 */
[C---:B------:R-:W-:Y:S01]  /*1680*/  IMAD R14, R191.reuse, c[0x0][0x374], R14 ;  /* 0x0000dd00bf0e7a24 */ /* 0x040fe200078e020e */
[----:B------:R-:W-:Y:S01]  /*1690*/  LEA R228, P2, R20, c[0x0][0x160], 0x1 ;  /* 0x0000580014e47a11 */ /* 0x000fe200078408ff */
[----:B------:R-:W-:-:S04]  /*16a0*/  IMAD.WIDE.U32 R32, R191, c[0x0][0x370], R32 ;  /* 0x0000dc00bf207a25 */ /* 0x000fc800078e0020 */
[----:B------:R-:W-:Y:S01]  /*16b0*/  IMAD.IADD R11, R21, 0x1, R11 ;  /* 0x00000001150b7824 */ /* 0x000fe200078e020b */
[----:B------:R-:W-:Y:S01]  /*16c0*/  IADD3 R14, R33, R14, RZ ;  /* 0x0000000e210e7210 */ /* 0x000fe20007ffe0ff */
[----:B------:R-:W-:Y:S01]  /*16d0*/  IMAD.MOV.U32 R210, RZ, RZ, 0x4 ;  /* 0x00000004ffd27424 */ /* 0x000fe200078e00ff */
[----:B------:R-:W-:Y:S02]  /*16e0*/  LEA R226, P1, R32, c[0x0][0x330], 0x1 ;  /* 0x0000cc0020e27a11 */ /* 0x000fe400078208ff */
[----:B------:R-:W-:Y:S01]  /*16f0*/  LEA.HI.X R229, R20, c[0x0][0x164], R11, 0x1, P2 ;  /* 0x0000590014e57a11 */ /* 0x000fe200010f0c0b */
[----:B------:R-:W-:Y:S01]  /*1700*/  IMAD.WIDE R208, R29, R210, c[0x0][0x200] ;  /* 0x000080001dd07625 */ /* 0x000fe200078e02d2 */
[----:B------:R-:W-:-:S03]  /*1710*/  LEA.HI.X R227, R32, c[0x0][0x334], R14, 0x1, P1 ;  /* 0x0000cd0020e37a11 */ /* 0x000fc600008f0c0e */
[----:B------:R-:W-:Y:S01]  /*1720*/  IMAD.WIDE R210, R27, R210, c[0x0][0x3c8] ;  /* 0x0000f2001bd27625 */ /* 0x000fe200078e02d2 */
[----:B------:R-:W-:Y:S05]  /*1730*/  @!P3 BRA `(.L_x_6) ;  /* 0x00004b200000b947 */ /* 0x000fea0003800000 */
[----:B------:R-:W-:Y:S01]  /*1740*/  IMAD R16, R8, c[0x0][0x1a0], RZ ;  /* 0x0000680008107a24 */ /* 0x000fe200078e02ff */
[----:B------:R-:W-:Y:S01]  /*1750*/  IADD3 R15, R191, 0x20, RZ ;  /* 0x00000020bf0f7810 */ /* 0x000fe20007ffe0ff */
[----:B------:R-:W-:Y:S01]  /*1760*/  IMAD.WIDE.U32 R18, R5, c[0x0][0x1a0], R192 ;  /* 0x0000680005127a25 */ /* 0x000fe200078e00c0 */
[----:B------:R-:W-:Y:S01]  /*1770*/  @P6 BAR.SYNC.DEFER_BLOCKING 0x0 ;  /* 0x0000000000006b1d */ /* 0x000fe20000010000 */
[----:B------:R-:W-:Y:S02]  /*1780*/  MOV R214, 0x7f800000 ;  /* 0x7f80000000d67802 */ /* 0x000fe40000000f00 */
[----:B------:R-:W-:Y:S01]  /*1790*/  IMAD R14, R197, -0x80, R220 ;  /* 0xffffff80c50e7824 */ /* 0x000fe200078e02dc */
[----:B------:R-:W-:Y:S01]  /*17a0*/  IADD3 R18, P0, R12, R18, RZ ;  /* 0x000000120c127210 */ /* 0x000fe20007f1e0ff */
[----:B------:R-:W-:Y:S02]  /*17b0*/  IMAD R7, R5, c[0x0][0x1a4], R16 ;  /* 0x0000690005077a24 */ /* 0x000fe400078e0210 */
[----:B------:R-:W-:Y:S01]  /*17c0*/  IMAD R11, R4, c[0x0][0x1b8], RZ ;  /* 0x00006e00040b7a24 */ /* 0x000fe200078e02ff */
[CC--:B------:R-:W-:Y:S01]  /*17d0*/  ISETP.GE.AND P5, PT, R191.reuse, R14.reuse, PT ;  /* 0x0000000ebf00720c */ /* 0x0c0fe20003fa6270 */
[----:B------:R-:W-:Y:S01]  /*17e0*/  IMAD.MOV.U32 R183, RZ, RZ, 0x40 ;  /* 0x00000040ffb77424 */ /* 0x000fe200078e00ff */
[----:B------:R-:W-:Y:S01]  /*17f0*/  IADD3.X R19, R2, R19, R7, P0, !PT ;  /* 0x0000001302137210 */ /* 0x000fe200007fe407 */
[----:B------:R-:W-:Y:S01]  /*1800*/  IMAD R11, R6, c[0x0][0x1bc], R11 ;  /* 0x00006f00060b7a24 */ /* 0x000fe200078e020b */
[----:B------:R-:W-:Y:S01]  /*1810*/  IADD3 R7, R191, 0x40, RZ ;  /* 0x00000040bf077810 */ /* 0x000fe20007ffe0ff */
[----:B------:R-:W-:Y:S01]  /*1820*/  IMAD R8, R8, c[0x0][0x198], RZ ;  /* 0x0000660008087a24 */ /* 0x000fe200078e02ff */
[-C--:B------:R-:W-:Y:S01]  /*1830*/  ISETP.GE.AND P4, PT, R15, R14.reuse, PT ;  /* 0x0000000e0f00720c */ /* 0x080fe20003f86270 */
[----:B------:R-:W-:Y:S01]  /*1840*/  IMAD.WIDE.U32 R18, R6, c[0x0][0x1b8], R18 ;  /* 0x00006e0006127a25 */ /* 0x000fe200078e0012 */
[----:B------:R-:W-:-:S02]  /*1850*/  ISETP.GE.AND P2, PT, R7, R14, PT ;  /* 0x0000000e0700720c */ /* 0x000fc40003f46270 */
[----:B------:R-:W-:Y:S01]  /*1860*/  IADD3 R7, R191, 0x60, RZ ;  /* 0x00000060bf077810 */ /* 0x000fe20007ffe0ff */
[----:B------:R-:W-:Y:S02]  /*1870*/  IMAD.IADD R19, R19, 0x1, R11 ;  /* 0x0000000113137824 */ /* 0x000fe400078e020b */
[----:B------:R-:W-:Y:S01]  /*1880*/  @!P5 IMAD R2, R0, c[0x0][0x1a0], RZ ;  /* 0x000068000002da24 */ /* 0x000fe200078e02ff */
[----:B------:R-:W-:Y:S01]  /*1890*/  ISETP.GE.AND P1, PT, R7, R14, PT ;  /* 0x0000000e0700720c */ /* 0x000fe20003f26270 */
[C---:B------:R-:W-:Y:S01]  /*18a0*/  @!P5 IMAD.WIDE.U32 R16, R191.reuse, c[0x0][0x1a0], R18 ;  /* 0x00006800bf10da25 */ /* 0x040fe200078e0012 */
[----:B------:R1:W-:Y:S03]  /*18b0*/  @P5 STS.128 [R196+0xa000], RZ ;  /* 0x00a000ffc4005388 */ /* 0x0003e60000000c00 */
[C---:B------:R-:W-:Y:S01]  /*18c0*/  @!P5 IMAD R2, R191.reuse, c[0x0][0x1a4], R2 ;  /* 0x00006900bf02da24 */ /* 0x040fe200078e0202 */
[----:B------:R-:W-:Y:S01]  /*18d0*/  @!P5 LEA R22, P0, R16, c[0x0][0x170], 0x1 ;  /* 0x00005c001016da11 */ /* 0x000fe200078008ff */
[--C-:B------:R-:W-:Y:S01]  /*18e0*/  @!P4 IMAD.MOV.U32 R25, RZ, RZ, R19.reuse ;  /* 0x000000ffff19c224 */ /* 0x100fe200078e0013 */
[----:B------:R-:W-:Y:S01]  /*18f0*/  @!P4 IADD3 R11, P3, R191, 0x20, RZ ;  /* 0x00000020bf0bc810 */ /* 0x000fe20007f7e0ff */
[----:B------:R-:W-:Y:S01]  /*1900*/  @!P5 IMAD.IADD R2, R17, 0x1, R2 ;  /* 0x000000011102d824 */ /* 0x000fe200078e0202 */
[----:B------:R-:W-:Y:S01]  /*1910*/  @!P4 MOV R24, R18 ;  /* 0x000000120018c202 */ /* 0x000fe20000000f00 */
[----:B------:R-:W-:-:S02]  /*1920*/  @!P2 IMAD.MOV.U32 R17, RZ, RZ, R19 ;  /* 0x000000ffff11a224 */ /* 0x000fc400078e0013 */
[----:B------:R-:W-:Y:S01]  /*1930*/  @!P4 IMAD.X R12, RZ, RZ, R0, P3 ;  /* 0x000000ffff0cc224 */ /* 0x000fe200018e0600 */
[----:B------:R-:W-:Y:S01]  /*1940*/  @!P5 LEA.HI.X R23, R16, c[0x0][0x174], R2, 0x1, P0 ;  /* 0x00005d001017da11 */ /* 0x000fe200000f0c02 */
[----:B------:R-:W-:Y:S01]  /*1950*/  IMAD R2, R218, -0x40, R13 ;  /* 0xffffffc0da027824 */ /* 0x000fe200078e020d */
[C---:B------:R-:W-:Y:S01]  /*1960*/  @!P2 IADD3 R7, P0, R191.reuse, 0x40, RZ ;  /* 0x00000040bf07a810 */ /* 0x040fe20007f1e0ff */
[----:B------:R-:W-:Y:S01]  /*1970*/  @!P4 IMAD R12, R12, c[0x0][0x1a0], RZ ;  /* 0x000068000c0cca24 */ /* 0x000fe200078e02ff */
[----:B------:R-:W-:Y:S01]  /*1980*/  @!P1 IADD3 R13, P3, R191, 0x60, RZ ;  /* 0x00000060bf0d9810 */ /* 0x000fe20007f7e0ff */
[----:B------:R-:W-:Y:S01]  /*1990*/  @!P4 IMAD.WIDE.U32 R24, R11, c[0x0][0x1a0], R24 ;  /* 0x000068000b18ca25 */ /* 0x000fe200078e0018 */
[-C--:B------:R-:W-:Y:S01]  /*19a0*/  ISETP.GE.AND P6, PT, R191, R2.reuse, PT ;  /* 0x00000002bf00720c */ /* 0x080fe20003fc6270 */
[----:B------:R-:W-:Y:S01]  /*19b0*/  @!PT LDS RZ, [RZ] ;  /* 0x00000000fffff984 */ /* 0x000fe20000000800 */
[----:B------:R-:W-:Y:S01]  /*19c0*/  @!PT LDS RZ, [RZ] ;  /* 0x00000000fffff984 */ /* 0x000fe20000000800 */
[----:B------:R-:W-:Y:S01]  /*19d0*/  @!PT LDS RZ, [RZ] ;  /* 0x00000000fffff984 */ /* 0x000fe20000000800 */
[----:B------:R2:W-:Y:S02]  /*19e0*/  @!P5 LDGSTS.E.BYPASS.LTC128B.128 [R196+0xa000], [R22.64] ;  /* 0x0a00000016c4dfae */ /* 0x0005e4000b901d54 */
[----:B------:R-:W-:Y:S01]  /*19f0*/  @!P2 IMAD.X R16, RZ, RZ, R0, P0 ;  /* 0x000000ffff10a224 */ /* 0x000fe200000e0600 */
[----:B------:R-:W-:Y:S01]  /*1a00*/  ISETP.GE.AND P0, PT, R15, R2, PT ;  /* 0x000000020f00720c */ /* 0x000fe20003f06270 */
[----:B------:R-:W-:Y:S01]  /*1a10*/  @!P4 IMAD R12, R11, c[0x0][0x1a4], R12 ;  /* 0x000069000b0cca24 */ /* 0x000fe200078e020c */
[----:B------:R1:W-:Y:S01]  /*1a20*/  @P4 STS.128 [R196+0xb000], RZ ;  /* 0x00b000ffc4004388 */ /* 0x0003e20000000c00 */
[----:B------:R-:W-:-:S02]  /*1a30*/  @!P2 IMAD R16, R16, c[0x0][0x1a0], RZ ;  /* 0x000068001010aa24 */ /* 0x000fc400078e02ff */
[----:B------:R-:W-:Y:S01]  /*1a40*/  @!P1 IMAD.X R14, RZ, RZ, R0, P3 ;  /* 0x000000ffff0e9224 */ /* 0x000fe200018e0600 */
[----:B------:R-:W-:Y:S01]  /*1a50*/  @!P4 LEA R20, P3, R24, c[0x0][0x170], 0x1 ;  /* 0x00005c001814ca11 */ /* 0x000fe200078608ff */
[----:B------:R-:W-:Y:S02]  /*1a60*/  @!P2 IMAD R11, R7, c[0x0][0x1a4], R16 ;  /* 0x00006900070baa24 */ /* 0x000fe400078e0210 */
[----:B------:R-:W-:Y:S02]  /*1a70*/  @!P2 IMAD.MOV.U32 R16, RZ, RZ, R18 ;  /* 0x000000ffff10a224 */ /* 0x000fe400078e0012 */
[----:B------:R-:W-:Y:S02]  /*1a80*/  @!P1 IMAD R14, R14, c[0x0][0x1a0], RZ ;  /* 0x000068000e0e9a24 */ /* 0x000fe400078e02ff */
[----:B------:R-:W-:Y:S02]  /*1a90*/  @!P4 IMAD.IADD R12, R25, 0x1, R12 ;  /* 0x00000001190cc824 */ /* 0x000fe400078e020c */
[----:B------:R-:W-:-:S03]  /*1aa0*/  @!P2 IMAD.WIDE.U32 R16, R7, c[0x0][0x1a0], R16 ;  /* 0x000068000710aa25 */ /* 0x000fc600078e0010 */
[----:B------:R-:W-:Y:S01]  /*1ab0*/  @!P4 LEA.HI.X R21, R24, c[0x0][0x174], R12, 0x1, P3 ;  /* 0x00005d001815ca11 */ /* 0x000fe200018f0c0c */
[----:B------:R-:W-:Y:S01]  /*1ac0*/  @!P1 IMAD R7, R13, c[0x0][0x1a4], R14 ;  /* 0x000069000d079a24 */ /* 0x000fe200078e020e */
[----:B------:R-:W-:Y:S01]  /*1ad0*/  @!P2 IADD3 R11, R17, R11, RZ ;  /* 0x0000000b110ba210 */ /* 0x000fe20007ffe0ff */
[----:B------:R-:W-:Y:S01]  /*1ae0*/  @!P1 IMAD.WIDE.U32 R14, R13, c[0x0][0x1a0], R18 ;  /* 0x000068000d0e9a25 */ /* 0x000fe200078e0012 */
[C---:B------:R-:W-:Y:S01]  /*1af0*/  @!P2 LEA R18, P3, R16.reuse, c[0x0][0x170], 0x1 ;  /* 0x00005c001012aa11 */ /* 0x040fe200078608ff */
[----:B------:R-:W-:Y:S01]  /*1b00*/  @!PT LDS RZ, [RZ] ;  /* 0x00000000fffff984 */ /* 0x000fe20000000800 */
[----:B------:R-:W-:Y:S01]  /*1b10*/  @!PT LDS RZ, [RZ] ;  /* 0x00000000fffff984 */ /* 0x000fe20000000800 */
[----:B------:R-:W-:Y:S01]  /*1b20*/  @!PT LDS RZ, [RZ] ;  /* 0x00000000fffff984 */ /* 0x000fe20000000800 */
[----:B------:R3:W-:Y:S02]  /*1b30*/  @!P4 LDGSTS.E.BYPASS.LTC128B.128 [R196+0xb000], [R20.64] ;  /* 0x0b00000014c4cfae */ /* 0x0007e4000b901d54 */
[----:B------:R-:W-:Y:S01]  /*1b40*/  @!P1 IMAD.IADD R7, R15, 0x1, R7 ;  /* 0x000000010f079824 */ /* 0x000fe200078e0207 */
[----:B------:R-:W-:Y:S01]  /*1b50*/  @!P2 LEA.HI.X R19, R16, c[0x0][0x174], R11, 0x1, P3 ;  /* 0x00005d001013aa11 */ /* 0x000fe200018f0c0b */
[C---:B------:R-:W-:Y:S01]  /*1b60*/  IMAD.WIDE.U32 R24, R183.reuse, c[0x0][0x370], RZ ;  /* 0x0000dc00b7187a25 */ /* 0x040fe200078e00ff */
[----:B------:R-:W-:Y:S01]  /*1b70*/  @!P1 LEA R16, P3, R14, c[0x0][0x170], 0x1 ;  /* 0x00005c000e109a11 */ /* 0x000fe200078608ff */
[----:B------:R1:W-:Y:S01]  /*1b80*/  @P2 STS.128 [R196+0xc000], RZ ;  /* 0x00c000ffc4002388 */ /* 0x0003e20000000c00 */
[----:B------:R-:W-:Y:S01]  /*1b90*/  LEA.HI R11, R218, R218, RZ, 0x1 ;  /* 0x000000dada0b7211 */ /* 0x000fe200078f08ff */
[C---:B------:R-:W-:Y:S01]  /*1ba0*/  IMAD.WIDE.U32 R12, R183.reuse, c[0x0][0x190], RZ ;  /* 0x00006400b70c7a25 */ /* 0x040fe200078e00ff */
[----:B------:R-:W-:Y:S01]  /*1bb0*/  @!P1 LEA.HI.X R17, R14, c[0x0][0x174], R7, 0x1, P3 ;  /* 0x00005d000e119a11 */ /* 0x000fe200018f0c07 */
[----:B------:R-:W-:Y:S01]  /*1bc0*/  @!PT LDS RZ, [RZ] ;  /* 0x00000000fffff984 */ /* 0x000fe20000000800 */
[----:B------:R-:W-:Y:S01]  /*1bd0*/  @!PT LDS RZ, [RZ] ;  /* 0x00000000fffff984 */ /* 0x000fe20000000800 */
[----:B------:R-:W-:Y:S01]  /*1be0*/  @!PT LDS RZ, [RZ] ;  /* 0x00000000fffff984 */ /* 0x000fe20000000800 */
[----:B------:R4:W-:Y:S01]  /*1bf0*/  @!P2 LDGSTS.E.BYPASS.LTC128B.128 [R196+0xc000], [R18.64] ;  /* 0x0c00000012c4afae */ /* 0x0009e2000b901d54 */
[----:B------:R-:W-:Y:S01]  /*1c00*/  @!P0 IADD3 R14, P3, R226, R24, RZ ;  /* 0x00000018e20e8210 */ /* 0x000fe20007f7e0ff */
[----:B------:R-:W-:Y:S01]  /*1c10*/  IMAD R7, R183, c[0x0][0x374], RZ ;  /* 0x0000dd00b7077a24 */ /* 0x000fe200078e02ff */
[----:B------:R-:W-:Y:S01]  /*1c20*/  LOP3.LUT R11, R11, 0xfffffffe, RZ, 0xc0, !PT ;  /* 0xfffffffe0b0b7812 */ /* 0x000fe200078ec0ff */
[----:B------:R-:W-:Y:S01]  /*1c30*/  IMAD R8, R5, c[0x0][0x19c], R8 ;  /* 0x0000670005087a24 */ /* 0x000fe200078e0208 */
[----:B------:R1:W-:Y:S01]  /*1c40*/  @P1 STS.128 [R196+0xd000], RZ ;  /* 0x00d000ffc4001388 */ /* 0x0003e20000000c00 */
[----:B------:R-:W-:Y:S01]  /*1c50*/  IMAD.MOV.U32 R215, RZ, RZ, 0x7f800000 ;  /* 0x7f800000ffd77424 */ /* 0x000fe200078e00ff */
[----:B------:R-:W-:Y:S01]  /*1c60*/  @!P0 IADD3.X R15, R227, R25, R7, P3, !PT ;  /* 0x00000019e30f8210 */ /* 0x000fe20001ffe407 */
[----:B------:R-:W-:Y:S01]  /*1c70*/  IMAD R7, R183, c[0x0][0x194], RZ ;  /* 0x00006500b7077a24 */ /* 0x000fe200078e02ff */
[----:B------:R-:W-:Y:S01]  /*1c80*/  @!P0 IADD3 R12, P3, R228, R12, RZ ;  /* 0x0000000ce40c8210 */ /* 0x000fe20007f7e0ff */
[----:B------:R-:W-:Y:S01]  /*1c90*/  IMAD.WIDE.U32 R24, R5, c[0x0][0x198], R192 ;  /* 0x0000660005187a25 */ /* 0x000fe200078e00c0 */
[----:B------:R-:W-:Y:S01]  /*1ca0*/  @!PT LDS RZ, [RZ] ;  /* 0x00000000fffff984 */ /* 0x000fe20000000800 */
[----:B------:R-:W-:Y:S01]  /*1cb0*/  @!PT LDS RZ, [RZ] ;  /* 0x00000000fffff984 */ /* 0x000fe20000000800 */
[----:B------:R-:W-:Y:S01]  /*1cc0*/  @!PT LDS RZ, [RZ] ;  /* 0x00000000fffff984 */ /* 0x000fe20000000800 */
[----:B------:R1:W-:Y:S02]  /*1cd0*/  @!P1 LDGSTS.E.BYPASS.LTC128B.128 [R196+0xd000], [R16.64] ;  /* 0x0d00000010c49fae */ /* 0x0003e4000b901d54 */
[----:B------:R-:W-:Y:S01]  /*1ce0*/  @!P0 IADD3.X R13, R229, R13, R7, P3, !PT ;  /* 0x0000000de50d8210 */ /* 0x000fe20001ffe407 */
[----:B------:R-:W-:Y:S01]  /*1cf0*/  IMAD.IADD R11, R218, 0x1, -R11 ;  /* 0x00000001da0b7824 */ /* 0x000fe200078e0a0b */
[----:B------:R-:W-:Y:S01]  /*1d00*/  IADD3 R24, P3, R10, R24, RZ ;  /* 0x000000180a187210 */ /* 0x000fe20007f7e0ff */
[----:B------:R-:W-:Y:S01]  /*1d10*/  IMAD R7, R4, c[0x0][0x1b0], RZ ;  /* 0x00006c0004077a24 */ /* 0x000fe200078e02ff */
[----:B------:R-:W0:Y:S01]  /*1d20*/  LDGDEPBAR ;  /* 0x00000000000079af */ /* 0x000e220000000000 */
[----:B------:R-:W-:Y:S01]  /*1d30*/  IMAD.MOV.U32 R216, RZ, RZ, 0x7f800000 ;  /* 0x7f800000ffd87424 */ /* 0x000fe200078e00ff */
[----:B------:R-:W-:Y:S01]  /*1d40*/  IADD3.X R25, R9, R25, R8, P3, !PT ;  /* 0x0000001909197210 */ /* 0x000fe20001ffe408 */
[----:B------:R-:W-:Y:S01]  /*1d50*/  IMAD R4, R6, c[0x0][0x1b4], R7 ;  /* 0x00006d0006047a24 */ /* 0x000fe200078e0207 */
[----:B------:R-:W-:Y:S01]  /*1d60*/  ISETP.NE.AND P3, PT, R11, 0x1, PT ;  /* 0x000000010b00780c */ /* 0x000fe20003f65270 */
[----:B------:R3:W-:Y:S01]  /*1d70*/  @P6 STS.128 [R196+0x4000], RZ ;  /* 0x004000ffc4006388 */ /* 0x0007e20000000c00 */
[----:B------:R-:W-:Y:S01]  /*1d80*/  IADD3 R7, R190, 0x1000, RZ ;  /* 0x00001000be077810 */ /* 0x000fe20007ffe0ff */
[----:B------:R-:W-:-:S02]  /*1d90*/  IMAD.WIDE.U32 R8, R6, c[0x0][0x1b0], R24 ;  /* 0x00006c0006087a25 */ /* 0x000fc400078e0018 */
[----:B------:R-:W-:Y:S01]  /*1da0*/  @!PT LDS RZ, [RZ] ;  /* 0x00000000fffff984 */ /* 0x000fe20000000800 */
[----:B------:R-:W-:Y:S01]  /*1db0*/  @!PT LDS RZ, [RZ] ;  /* 0x00000000fffff984 */ /* 0x000fe20000000800 */
[----:B------:R-:W-:Y:S01]  /*1dc0*/  @!PT LDS RZ, [RZ] ;  /* 0x00000000fffff984 */ /* 0x000fe20000000800 */
[----:B------:R3:W-:Y:S01]  /*1dd0*/  @!P6 LDGSTS.E.BYPASS.LTC128B.128 [R196+0x4000], [R226.64] ;  /* 0x04000000e2c4efae */ /* 0x0007e2000b901d54 */
[----:B------:R-:W-:Y:S01]  /*1de0*/  SEL R7, R7, R190, !P3 ;  /* 0x000000be07077207 */ /* 0x000fe20005800000 */
[----:B--2---:R-:W-:Y:S02]  /*1df0*/  @!P1 IMAD.MOV.U32 R22, RZ, RZ, R8 ;  /* 0x000000ffff169224 */ /* 0x004fe400078e0008 */
[----:B------:R2:W-:Y:S01]  /*1e00*/  @P0 STS.128 [R196+0x5000], RZ ;  /* 0x005000ffc4000388 */ /* 0x0005e20000000c00 */
[----:B------:R-:W-:Y:S02]  /*1e10*/  IMAD.MOV.U32 R213, RZ, RZ, 0x7f800000 ;  /* 0x7f800000ffd57424 */ /* 0x000fe400078e00ff */
[----:B------:R-:W-:Y:S01]  /*1e20*/  IMAD.SHL.U32 R217, R7, 0x2, RZ ;  /* 0x0000000207d97824 */ /* 0x000fe200078e00ff */
[----:B------:R-:W-:Y:S01]  /*1e30*/  IADD3 R7, R187, 0x28, RZ ;  /* 0x00000028bb077810 */ /* 0x000fe20007ffe0ff */
[----:B------:R-:W-:Y:S01]  /*1e40*/  @!PT LDS RZ, [RZ] ;  /* 0x00000000fffff984 */ /* 0x000fe20000000800 */
[----:B------:R-:W-:Y:S01]  /*1e50*/  @!PT LDS RZ, [RZ] ;  /* 0x00000000fffff984 */ /* 0x000fe20000000800 */
[----:B------:R-:W-:Y:S01]  /*1e60*/  @!PT LDS RZ, [RZ] ;  /* 0x00000000fffff984 */ /* 0x000fe20000000800 */
[----:B------:R2:W-:Y:S01]  /*1e70*/  @!P0 LDGSTS.E.BYPASS.LTC128B.128 [R196+0x5000], [R14.64] ;  /* 0x050000000ec48fae */ /* 0x0005e2000b901d54 */
[----:B-1----:R-:W-:-:S03]  /*1e80*/  IMAD.IADD R17, R9, 0x1, R4 ;  /* 0x0000000109117824 */ /* 0x002fc600078e0204 */
[----:B------:R1:W-:Y:S01]  /*1e90*/  @P6 STS [R217], RZ ;  /* 0x000000ffd9006388 */ /* 0x0003e20000000800 */
[----:B------:R-:W-:Y:S01]  /*1ea0*/  @!P5 IMAD.MOV.U32 R16, RZ, RZ, R8 ;  /* 0x000000ffff10d224 */ /* 0x000fe200078e0008 */
[----:B------:R-:W-:Y:S01]  /*1eb0*/  SHF.R.S32.HI R4, RZ, 0x1f, R7 ;  /* 0x0000001fff047819 */ /* 0x000fe20000011407 */
[--C-:B------:R-:W-:Y:S01]  /*1ec0*/  @!P1 IMAD.MOV.U32 R23, RZ, RZ, R17.reuse ;  /* 0x000000ffff179224 */ /* 0x100fe200078e0011 */
[----:B------:R1:W-:Y:S01]  /*1ed0*/  @P6 STS [R217+0x4], RZ ;  /* 0x000004ffd9006388 */ /* 0x0003e20000000800 */
[----:B----4-:R-:W-:-:S03]  /*1ee0*/  @!P5 IMAD.WIDE.U32 R18, R191, c[0x0][0x198], R16 ;  /* 0x00006600bf12da25 */ /* 0x010fc600078e0010 */
[----:B------:R1:W-:Y:S04]  /*1ef0*/  @P6 STS [R217+0x8], RZ ;  /* 0x000008ffd9006388 */ /* 0x0003e80000000800 */
[----:B------:R1:W-:Y:S04]  /*1f00*/  @P6 STS [R217+0xc], RZ ;  /* 0x00000cffd9006388 */ /* 0x0003e80000000800 */
[----:B------:R-:W-:Y:S01]  /*1f10*/  @!PT LDS RZ, [RZ] ;  /* 0x00000000fffff984 */ /* 0x000fe20000000800 */
[----:B------:R-:W-:Y:S01]  /*1f20*/  @!PT LDS RZ, [RZ] ;  /* 0x00000000fffff984 */ /* 0x000fe20000000800 */
[----:B------:R-:W-:Y:S01]  /*1f30*/  @!PT LDS RZ, [RZ] ;  /* 0x00000000fffff984 */ /* 0x000fe20000000800 */
[----:B------:R1:W-:Y:S01]  /*1f40*/  @!P6 LDGSTS.E.BYPASS.LTC128B.128 [R217], [R228.64] ;  /* 0x00000000e4d9efae */ /* 0x0003e2000b901d54 */
[----:B------:R-:W-:-:S03]  /*1f50*/  ISETP.GE.AND P6, PT, R7, R2, PT ;  /* 0x000000020700720c */ /* 0x000fc60003fc6270 */
[----:B------:R1:W-:Y:S01]  /*1f60*/  @P0 STS [R217+0x1000], RZ ;  /* 0x001000ffd9000388 */ /* 0x0003e20000000800 */
[----:B--2---:R-:W-:-:S03]  /*1f70*/  @!P5 IMAD R14, R0, c[0x0][0x198], RZ ;  /* 0x00006600000eda24 */ /* 0x004fc600078e02ff */
[----:B------:R1:W-:Y:S01]  /*1f80*/  @P0 STS [R217+0x1004], RZ ;  /* 0x001004ffd9000388 */ /* 0x0003e20000000800 */
[----:B------:R-:W-:-:S03]  /*1f90*/  @!P5 IMAD R9, R191, c[0x0][0x19c], R14 ;  /* 0x00006700bf09da24 */ /* 0x000fc600078e020e */
[----:B------:R1:W-:Y:S04]  /*1fa0*/  @P0 STS [R217+0x1008], RZ ;  /* 0x001008ffd9000388 */ /* 0x0003e80000000800 */
[----:B------:R1:W-:Y:S01]  /*1fb0*/  @P0 STS [R217+0x100c], RZ ;  /* 0x00100cffd9000388 */ /* 0x0003e20000000800 */
[----:B------:R-:W-:Y:S02]  /*1fc0*/  @!P5 IADD3 R9, R19, R9, RZ ;  /* 0x000000091309d210 */ /* 0x000fe40007ffe0ff */
[----:B------:R-:W-:Y:S01]  /*1fd0*/  @!P2 MOV R19, R17 ;  /* 0x000000110013a202 */ /* 0x000fe20000000f00 */
[----:B------:R-:W-:Y:S01]  /*1fe0*/  @!PT LDS RZ, [RZ] ;  /* 0x00000000fffff984 */ /* 0x000fe20000000800 */
[----:B------:R-:W-:Y:S01]  /*1ff0*/  @!PT LDS RZ, [RZ] ;  /* 0x00000000fffff984 */ /* 0x000fe20000000800 */
[----:B------:R-:W-:Y:S01]  /*2000*/  @!PT LDS RZ, [RZ] ;  /* 0x00000000fffff984 */ /* 0x000fe20000000800 */
[----:B------:R2:W-:Y:S01]  /*2010*/  @!P0 LDGSTS.E.BYPASS.LTC128B.128 [R217+0x1000], [R12.64] ;  /* 0x010000000cd98fae */ /* 0x0005e2000b901d54 */
[----:B------:R-:W-:-:S03]  /*2020*/  @!P4 IADD3 R6, P0, R191, 0x20, RZ ;  /* 0x00000020bf06c810 */ /* 0x000fc60007f1e0ff */
[----:B------:R1:W-:Y:S01]  /*2030*/  @P5 STS.128 [R196+0x6000], RZ ;  /* 0x006000ffc4005388 */ /* 0x0003e20000000c00 */
[----:B------:R-:W-:Y:S02]  /*2040*/  @!P4 IADD3.X R10, RZ, R0, RZ, P0, !PT ;  /* 0x00000000ff0ac210 */ /* 0x000fe400007fe4ff */
[----:B------:R-:W-:-:S03]  /*2050*/  @!P6 LEA R14, P0, R7, R208, 0x2 ;  /* 0x000000d0070ee211 */ /* 0x000fc600078010ff */
[----:B------:R-:W-:Y:S01]  /*2060*/  @!P4 IMAD R11, R10, c[0x0][0x198], RZ ;  /* 0x000066000a0bca24 */ /* 0x000fe200078e02ff */
[----:B------:R-:W-:-:S03]  /*2070*/  @!P6 LEA.HI.X R15, R7, R209, R4, 0x2, P0 ;  /* 0x000000d1070fe211 */ /* 0x000fc600000f1404 */
[----:B------:R-:W-:Y:S02]  /*2080*/  @!P4 IMAD R11, R6, c[0x0][0x19c], R11 ;  /* 0x00006700060bca24 */ /* 0x000fe400078e020b */
[----:B------:R1:W5:Y:S01]  /*2090*/  @!P6 LDG.E R214, [R14.64] ;  /* 0x000000140ed6e981 */ /* 0x000362000c1e1900 */
[----:B--2---:R-:W-:Y:S02]  /*20a0*/  @!P4 IMAD.MOV.U32 R12, RZ, RZ, R8 ;  /* 0x000000ffff0cc224 */ /* 0x004fe400078e0008 */
[----:B------:R-:W-:Y:S01]  /*20b0*/  @!P4 IMAD.MOV.U32 R13, RZ, RZ, R17 ;  /* 0x000000ffff0dc224 */ /* 0x000fe200078e0011 */
[----:B------:R-:W-:-:S03]  /*20c0*/  IADD3 R17, R187, 0x20, RZ ;  /* 0x00000020bb117810 */ /* 0x000fc60007ffe0ff */
[----:B------:R-:W-:Y:S01]  /*20d0*/  @!P4 IMAD.WIDE.U32 R6, R6, c[0x0][0x198], R12 ;  /* 0x000066000606ca25 */ /* 0x000fe200078e000c */
[----:B------:R-:W-:-:S03]  /*20e0*/  @!P5 LEA R12, P0, R18, c[0x0][0x168], 0x1 ;  /* 0x00005a00120cda11 */ /* 0x000fc600078008ff */
[----:B------:R-:W-:Y:S01]  /*20f0*/  @!P4 IMAD.IADD R11, R7, 0x1, R11 ;  /* 0x00000001070bc824 */ /* 0x000fe200078e020b */
[----:B------:R-:W-:Y:S01]  /*2100*/  @!P5 LEA.HI.X R13, R18, c[0x0][0x16c], R9, 0x1, P0 ;  /* 0x00005b00120dda11 */ /* 0x000fe200000f0c09 */
[----:B------:R-:W-:Y:S01]  /*2110*/  @!P2 IMAD.MOV.U32 R18, RZ, RZ, R8 ;  /* 0x000000ffff12a224 */ /* 0x000fe200078e0008 */
[----:B------:R-:W-:-:S03]  /*2120*/  @!P4 LEA R10, P0, R6, c[0x0][0x168], 0x1 ;  /* 0x00005a00060aca11 */ /* 0x000fc600078008ff */
[----:B------:R-:W-:Y:S01]  /*2130*/  @!PT LDS RZ, [RZ] ;  /* 0x00000000fffff984 */ /* 0x000fe20000000800 */
[----:B------:R-:W-:Y:S01]  /*2140*/  @!PT LDS RZ, [RZ] ;  /* 0x00000000fffff984 */ /* 0x000fe20000000800 */
[----:B------:R-:W-:Y:S01]  /*2150*/  @!PT LDS RZ, [RZ] ;  /* 0x00000000fffff984 */ /* 0x000fe20000000800 */
[----:B------:R2:W-:Y:S01]  /*2160*/  @!P5 LDGSTS.E.BYPASS.LTC128B.128 [R196+0x6000], [R12.64] ;  /* 0x060000000cc4dfae */ /* 0x0005e2000b901d54 */
[----:B------:R-:W-:Y:S02]  /*2170*/  @!P4 LEA.HI.X R11, R6, c[0x0][0x16c], R11, 0x1, P0 ;  /* 0x00005b00060bca11 */ /* 0x000fe400000f0c0b */
[C---:B------:R-:W-:Y:S01]  /*2180*/  @!P2 IADD3 R6, P0, R191.reuse, 0x40, RZ ;  /* 0x00000040bf06a810 */ /* 0x040fe20007f1e0ff */
[----:B------:R1:W-:Y:S04]  /*2190*/  @P4 STS.128 [R196+0x7000], RZ ;  /* 0x007000ffc4004388 */ /* 0x0003e80000000c00 */
[----:B------:R-:W-:Y:S01]  /*21a0*/  @!P2 IMAD.X R7, RZ, RZ, R0, P0 ;  /* 0x000000ffff07a224 */ /* 0x000fe200000e0600 */
[----:B------:R-:W-:Y:S01]  /*21b0*/  @!P1 IADD3 R4, P0, R191, 0x60, RZ ;  /* 0x00000060bf049810 */ /* 0x000fe20007f1e0ff */
[----:B------:R-:W-:Y:S01]  /*21c0*/  @!P2 IMAD.WIDE.U32 R18, R6, c[0x0][0x198], R18 ;  /* 0x000066000612aa25 */ /* 0x000fe200078e0012 */
[----:B------:R-:W-:Y:S01]  /*21d0*/  @!PT LDS RZ, [RZ] ;  /* 0x00000000fffff984 */ /* 0x000fe20000000800 */
[----:B------:R-:W-:Y:S01]  /*21e0*/  @!PT LDS RZ, [RZ] ;  /* 0x00000000fffff984 */ /* 0x000fe20000000800 */
[----:B------:R-:W-:Y:S01]  /*21f0*/  @!PT LDS RZ, [RZ] ;  /* 0x00000000fffff984 */ /* 0x000fe20000000800 */
[----:B------:R1:W-:Y:S01]  /*2200*/  @!P4 LDGSTS.E.BYPASS.LTC128B.128 [R196+0x7000], [R10.64] ;  /* 0x070000000ac4cfae */ /* 0x0003e2000b901d54 */
[----:B------:R-:W-:-:S02]  /*2210*/  ISETP.GE.AND P4, PT, R17, R2, PT ;  /* 0x000000021100720c */ /* 0x000fc40003f86270 */
[----:B------:R-:W-:Y:S01]  /*2220*/  @!P2 IMAD R7, R7, c[0x0][0x198], RZ ;  /* 0x000066000707aa24 */ /* 0x000fe200078e02ff */
[----:B------:R1:W-:Y:S01]  /*2230*/  @P2 STS.128 [R196+0x8000], RZ ;  /* 0x008000ffc4002388 */ /* 0x0003e20000000c00 */
[----:B------:R-:W-:Y:S01]  /*2240*/  @!P1 IMAD.X R0, RZ, RZ, R0, P0 ;  /* 0x000000ffff009224 */ /* 0x000fe200000e0600 */
[----:B---3--:R-:W-:Y:S01]  /*2250*/  @!P2 LEA R20, P0, R18, c[0x0][0x168], 0x1 ;  /* 0x00005a001214aa11 */ /* 0x008fe200078008ff */
[----:B------:R-:W-:Y:S02]  /*2260*/  @!P2 IMAD R7, R6, c[0x0][0x19c], R7 ;  /* 0x000067000607aa24 */ /* 0x000fe400078e0207 */
[----:B------:R-:W-:Y:S01]  /*2270*/  @!P1 IMAD R9, R0, c[0x0][0x198], RZ ;  /* 0x0000660000099a24 */ /* 0x000fe200078e02ff */
[----:B------:R-:W-:Y:S01]  /*2280*/  SHF.L.U64.HI R0, R187, 0x2, R194 ;  /* 0x00000002bb007819 */ /* 0x000fe200000102c2 */
[----:B------:R-:W-:Y:S02]  /*2290*/  @!P2 IMAD.IADD R7, R19, 0x1, R7 ;  /* 0x000000011307a824 */ /* 0x000fe400078e0207 */
[----:B------:R-:W-:-:S02]  /*22a0*/  @!P1 IMAD R9, R4, c[0x0][0x19c], R9 ;  /* 0x0000670004099a24 */ /* 0x000fc400078e0209 */
[----:B------:R-:W-:Y:S01]  /*22b0*/  @!P1 IMAD.WIDE.U32 R22, R4, c[0x0][0x198], R22 ;  /* 0x0000660004169a25 */ /* 0x000fe200078e0016 */
[----:B------:R-:W-:Y:S02]  /*22c0*/  @!P2 LEA.HI.X R21, R18, c[0x0][0x16c], R7, 0x1, P0 ;  /* 0x00005b001215aa11 */ /* 0x000fe400000f0c07 */
[----:B------:R-:W-:Y:S01]  /*22d0*/  IADD3 R7, R187, 0x8, RZ ;  /* 0x00000008bb077810 */ /* 0x000fe20007ffe0ff */
[----:B------:R-:W-:Y:S01]  /*22e0*/  @!P1 IMAD.IADD R9, R23, 0x1, R9 ;  /* 0x0000000117099824 */ /* 0x000fe200078e0209 */
[C---:B------:R-:W-:Y:S01]  /*22f0*/  @!P1 LEA R8, P0, R22.reuse, c[0x0][0x168], 0x1 ;  /* 0x00005a0016089a11 */ /* 0x040fe200078008ff */
[----:B------:R-:W-:Y:S01]  /*2300*/  @!PT LDS RZ, [RZ] ;  /* 0x00000000fffff984 */ /* 0x000fe20000000800 */
[----:B------:R-:W-:Y:S01]  /*2310*/  @!PT LDS RZ, [RZ] ;  /* 0x00000000fffff984 */ /* 0x000fe20000000800 */
[----:B------:R-:W-:Y:S01]  /*2320*/  @!PT LDS RZ, [RZ] ;  /* 0x00000000fffff984 */ /* 0x000fe20000000800 */
[----:B------:R1:W-:Y:S01]  /*2330*/  @!P2 LDGSTS.E.BYPASS.LTC128B.128 [R196+0x8000], [R20.64] ;  /* 0x0800000014c4afae */ /* 0x0003e2000b901d54 */
[----:B------:R-:W-:Y:S02]  /*2340*/  ISETP.GE.AND P5, PT, R7, R2, PT ;  /* 0x000000020700720c */ /* 0x000fe40003fa6270 */
[----:B------:R-:W-:Y:S01]  /*2350*/  @!P1 LEA.HI.X R9, R22, c[0x0][0x16c], R9, 0x1, P0 ;  /* 0x00005b0016099a11 */ /* 0x000fe200000f0c09 */
[----:B------:R1:W-:Y:S01]  /*2360*/  @P1 STS.128 [R196+0x9000], RZ ;  /* 0x009000ffc4001388 */ /* 0x0003e20000000c00 */
[----:B------:R-:W-:-:S02]  /*2370*/  SHF.L.U32 R7, R187, 0x2, RZ ;  /* 0x00000002bb077819 */ /* 0x000fc400000006ff */
[----:B------:R-:W-:Y:S01]  /*2380*/  ISETP.GE.AND P2, PT, R187, R2, PT ;  /* 0x00000002bb00720c */ /* 0x000fe20003f46270 */
[----:B------:R-:W-:Y:S01]  /*2390*/  @!PT LDS RZ, [RZ] ;  /* 0x00000000fffff984 */ /* 0x000fe20000000800 */
[----:B------:R-:W-:Y:S01]  /*23a0*/  @!PT LDS RZ, [RZ] ;  /* 0x00000000fffff984 */ /* 0x000fe20000000800 */
[----:B------:R-:W-:Y:S01]  /*23b0*/  @!PT LDS RZ, [RZ] ;  /* 0x00000000fffff984 */ /* 0x000fe20000000800 */
[----:B------:R1:W-:Y:S01]  /*23c0*/  @!P1 LDGSTS.E.BYPASS.LTC128B.128 [R196+0x9000], [R8.64] ;  /* 0x0900000008c49fae */ /* 0x0003e2000b901d54 */
[----:B--2---:R-:W-:-:S03]  /*23d0*/  IADD3 R12, P0, R7, R208, RZ ;  /* 0x000000d0070c7210 */ /* 0x004fc60007f1e0ff */
[----:B------:R-:W0:Y:S02]  /*23e0*/  LDGDEPBAR ;  /* 0x00000000000079af */ /* 0x000e240000000000 */
[----:B------:R-:W-:Y:S02]  /*23f0*/  IMAD.X R13, R0, 0x1, R209, P0 ;  /* 0x00000001000d7824 */ /* 0x000fe400000e06d1 */
[----:B------:R-:W2:Y:S04]  /*2400*/  S2R R7, SR_TID.X ;  /* 0x0000000000077919 */ /* 0x000ea80000002100 */
[----:B------:R1:W5:Y:S04]  /*2410*/  @!P2 LDG.E R215, [R12.64] ;  /* 0x000000140cd7a981 */ /* 0x000368000c1e1900 */
[----:B------:R1:W5:Y:S04]  /*2420*/  @!P5 LDG.E R216, [R12.64+0x20] ;  /* 0x000020140cd8d981 */ /* 0x000368000c1e1900 */
[----:B------:R1:W5:Y:S01]  /*2430*/  @!P4 LDG.E R213, [R12.64+0x80] ;  /* 0x000080140cd5c981 */ /* 0x000362000c1e1900 */
[----:B------:R-:W-:-:S04]  /*2440*/  DEPBAR.LE SB0, 0x1 ;  /* 0x000080400000791a */ /* 0x000fc80000000000 */
[----:B------:R-:W-:Y:S01]  /*2450*/  BAR.SYNC.DEFER_BLOCKING 0x0 ;  /* 0x0000000000007b1d */ /* 0x000fe20000010000 */
[----:B--2---:R-:W-:-:S04]  /*2460*/  SHF.R.S32.HI R2, RZ, 0x1f, R7 ;  /* 0x0000001fff027819 */ /* 0x004fc80000011407 */
[----:B------:R-:W-:-:S04]  /*2470*/  LEA.HI R2, R2, R7, RZ, 0x4 ;  /* 0x0000000702027211 */ /* 0x000fc800078f20ff */
[----:B------:R-:W-:-:S05]  /*2480*/  LOP3.LUT R2, R2, 0xfffffff0, RZ, 0xc0, !PT ;  /* 0xfffffff002027812 */ /* 0x000fca00078ec0ff */
[----:B------:R-:W-:Y:S01]  /*2490*/  IMAD.IADD R2, R7, 0x1, -R2 ;  /* 0x0000000107027824 */ /* 0x000fe200078e0a02 */
[----:B------:R1:W2:Y:S04]  /*24a0*/  LDSM.16.M88.4 R140, [R179+0xa000] ;  /* 0x00a00000b38c783b */ /* 0x0002a80000000200 */
[----:B------:R1:W3:Y:S04]  /*24b0*/  LDSM.16.M88.4 R144, [R179+0xa800] ;  /* 0x00a80000b390783b */ /* 0x0002e80000000200 */
[----:B------:R1:W4:Y:S04]  /*24c0*/  LDSM.16.M88.4 R148, [R173+0xa000] ;  /* 0x00a00000ad94783b */ /* 0x0003280000000200 */
[----:B------:R1:W1:Y:S04]  /*24d0*/  LDSM.16.M88.4 R152, [R173+0xa800] ;  /* 0x00a80000ad98783b */ /* 0x0002680000000200 */
[----:B------:R1:W1:Y:S04]  /*24e0*/  LDSM.16.M88.4 R156, [R172+0xa000] ;  /* 0x00a00000ac9c783b */ /* 0x0002680000000200 */
[----:B------:R1:W1:Y:S04]  /*24f0*/  LDSM.16.M88.4 R160, [R172+0xa800] ;  /* 0x00a80000aca0783b */ /* 0x0002680000000200 */
[----:B------:R1:W1:Y:S04]  /*2500*/  LDSM.16.M88.4 R164, [R3+0xa000] ;  /* 0x00a0000003a4783b */ /* 0x0002680000000200 */
[----:B------:R1:W1:Y:S01]  /*2510*/  LDSM.16.M88.4 R168, [R3+0xa800] ;  /* 0x00a8000003a8783b */ /* 0x0002620000000200 */
[----:B------:R-:W-:Y:S01]  /*2520*/  SHF.R.S32.HI R7, RZ, 0x1f, R2 ;  /* 0x0000001fff077819 */ /* 0x000fe20000011402 */
[----:B------:R-:W-:-:S03]  /*2530*/  USHF.L.U32 UR17, UR12, 0x4, URZ ;  /* 0x000000040c117899 */ /* 0x000fc6000800063f */
[----:B------:R-:W-:Y:S01]  /*2540*/  LEA.HI R0, R7, R2, RZ, 0x3 ;  /* 0x0000000207007211 */ /* 0x000fe200078f18ff */
[----:B------:R-:W-:-:S03]  /*2550*/  USHF.L.U32 UR18, UR12, 0x3, URZ ;  /* 0x000000030c127899 */ /* 0x000fc6000800063f */
[----:B------:R-:W-:Y:S01]  /*2560*/  LOP3.LUT R7, R0, 0xfffffff8, RZ, 0xc0, !PT ;  /* 0xfffffff800077812 */ /* 0x000fe200078ec0ff */
[----:B------:R-:W-:Y:S01]  /*2570*/  UIADD3 UR11, UR17, 0x20, URZ ;  /* 0x00000020110b7890 */ /* 0x000fe2000fffe03f */
[----:B------:R-:W-:-:S03]  /*2580*/  IADD3 R5, R5, 0x80, RZ ;  /* 0x0000008005057810 */ /* 0x000fc60007ffe0ff */
[----:B------:R-:W-:Y:S01]  /*2590*/  IMAD.IADD R7, R2, 0x1, -R7 ;  /* 0x0000000102077824 */ /* 0x000fe200078e0a07 */
[----:B------:R-:W-:Y:S01]  /*25a0*/  UIADD3 UR10, UR18, UR11, URZ ;  /* 0x0000000b120a7290 */ /* 0x000fe2000fffe03f */
[----:B------:R-:W-:Y:S01]  /*25b0*/  IMAD.MOV.U32 R175, RZ, RZ, 0x20 ;  /* 0x00000020ffaf7424 */ /* 0x000fe200078e00ff */
[----:B------:R-:W-:Y:S02]  /*25c0*/  ISETP.GE.AND P1, PT, R5, R220, PT ;  /* 0x000000dc0500720c */ /* 0x000fe40003f26270 */
[----:B------:R-:W-:Y:S01]  /*25d0*/  LOP3.LUT P0, RZ, R7, 0x2, RZ, 0xc0, !PT ;  /* 0x0000000207ff7812 */ /* 0x000fe2000780c0ff */
[----:B------:R-:W-:Y:S01]  /*25e0*/  UIADD3 UR9, UR18, UR10, URZ ;  /* 0x0000000a12097290 */ /* 0x000fe2000fffe03f */
[----:B------:R-:W-:Y:S02]  /*25f0*/  IADD3 R176, R181, 0x1000, RZ ;  /* 0x00001000b5b07810 */ /* 0x000fe40007ffe0ff */
[----:B------:R-:W-:Y:S01]  /*2600*/  IADD3 R5, R182, 0x1000, RZ ;  /* 0x00001000b6057810 */ /* 0x000fe20007ffe0ff */
[----:B------:R-:W-:Y:S01]  /*2610*/  UIADD3 UR8, UR18, UR9, URZ ;  /* 0x0000000912087290 */ /* 0x000fe2000fffe03f */
[----:B------:R-:W-:Y:S01]  /*2620*/  SEL R176, R176, R181, !P3 ;  /* 0x000000b5b0b07207 */ /* 0x000fe20005800000 */
[----:B------:R-:W-:Y:S01]  /*2630*/  IMAD.SHL.U32 R174, R182, 0x2, RZ ;  /* 0x00000002b6ae7824 */ /* 0x000fe200078e00ff */
[----:B------:R-:W-:-:S02]  /*2640*/  SEL R175, R175, 0xffffffe0, !P0 ;  /* 0xffffffe0afaf7807 */ /* 0x000fc40004000000 */
[----:B------:R-:W-:Y:S02]  /*2650*/  LOP3.LUT P2, RZ, R7, 0x4, RZ, 0xc0, !PT ;  /* 0x0000000407ff7812 */ /* 0x000fe4000784c0ff */
[----:B------:R-:W-:Y:S01]  /*2660*/  SEL R178, R5, R182, !P3 ;  /* 0x000000b605b27207 */ /* 0x000fe20005800000 */
[----:B------:R-:W-:Y:S01]  /*2670*/  UIADD3 UR7, UR18, UR8, URZ ;  /* 0x0000000812077290 */ /* 0x000fe2000fffe03f */
[----:B------:R-:W-:Y:S01]  /*2680*/  CS2R R94, SRZ ;  /* 0x00000000005e7805 */ /* 0x000fe2000001ff00 */
        /* <DEDUP_REMOVED lines=31> */
[----:B------:R-:W-:Y:S01]  /*2880*/  SHF.L.U32 R178, R178, 0x1, RZ ;  /* 0x00000001b2b27819 */ /* 0x000fe200000006ff */
[----:B------:R-:W-:Y:S01]  /*2890*/  IMAD.SHL.U32 R176, R176, 0x2, RZ ;  /* 0x00000002b0b07824 */ /* 0x000fe200078e00ff */
[----:B------:R-:W-:Y:S01]  /*28a0*/  SEL R183, R183, 0xffffffc0, !P2 ;  /* 0xffffffc0b7b77807 */ /* 0x000fe20005000000 */
[C---:B------:R-:W-:Y:S01]  /*28b0*/  IMAD.SHL.U32 R223, R187.reuse, 0x4, RZ ;  /* 0x00000004bbdf7824 */ /* 0x040fe200078e00ff */
[----:B------:R-:W-:Y:S01]  /*28c0*/  SHF.L.U64.HI R224, R187, 0x2, R194 ;  /* 0x00000002bbe07819 */ /* 0x000fe200000102c2 */
[----:B------:R-:W-:Y:S01]  /*28d0*/  IMAD.IADD R0, R180, 0x1, R175 ;  /* 0x00000001b4007824 */ /* 0x000fe200078e02af */
[----:B------:R-:W-:Y:S01]  /*28e0*/  MOV R225, 0x40 ;  /* 0x0000004000e17802 */ /* 0x000fe20000000f00 */
[----:B------:R-:W-:Y:S01]  /*28f0*/  IMAD.IADD R2, R175, 0x1, R174 ;  /* 0x00000001af027824 */ /* 0x000fe200078e02ae */
[----:B------:R-:W-:-:S02]  /*2900*/  UIADD3 UR5, -UR6, URZ, URZ ;  /* 0x0000003f06057290 */ /* 0x000fc4000fffe13f */
[----:B------:R-:W-:Y:S02]  /*2910*/  UIMAD UR16, UR12, 0x18, URZ ;  /* 0x000000180c1078a4 */ /* 0x000fe4000f8e023f */
[----:B------:R-:W-:Y:S02]  /*2920*/  USHF.L.U32 UR15, UR12, 0x5, URZ ;  /* 0x000000050c0f7899 */ /* 0x000fe4000800063f */
[----:B------:R-:W-:Y:S02]  /*2930*/  UIMAD UR14, UR12, 0x28, URZ ;  /* 0x000000280c0e78a4 */ /* 0x000fe4000f8e023f */
[----:B------:R-:W-:Y:S02]  /*2940*/  UIMAD UR13, UR12, 0x30, URZ ;  /* 0x000000300c0d78a4 */ /* 0x000fe4000f8e023f */
[----:B------:R-:W-:Y:S02]  /*2950*/  UIMAD UR12, UR12, 0x38, URZ ;  /* 0x000000380c0c78a4 */ /* 0x000fe4000f8e023f */
[----:B-1234-:R-:W-:-:S02]  /*2960*/  UIADD3 UR6, UR18, UR7, URZ ;  /* 0x0000000712067290 */ /* 0x01efc4000fffe03f */
.L_x_9:
[----:B------:R-:W0:Y:S01]  /*2970*/  LDGDEPBAR ;  /* 0x00000000000079af */ /* 0x000e220000000000 */
[C---:B------:R-:W-:Y:S01]  /*2980*/  IADD3 R184, R178.reuse, R175, RZ ;  /* 0x000000afb2b87210 */ /* 0x040fe20007ffe0ff */
[----:B-----5:R-:W-:Y:S01]  /*2990*/  FMUL.FTZ R233, R215, 1.4426950216293334961 ;  /* 0x3fb8aa3bd7e97820 */ /* 0x020fe20000410000 */
[-C--:B------:R-:W-:Y:S01]  /*29a0*/  IADD3 R185, R178, R183.reuse, RZ ;  /* 0x000000b7b2b97210 */ /* 0x080fe20007ffe0ff */
[----:B------:R-:W-:Y:S01]  /*29b0*/  FMUL.FTZ R235, R213, 1.4426950216293334961 ;  /* 0x3fb8aa3bd5eb7820 */ /* 0x000fe20000410000 */
[----:B------:R-:W-:Y:S01]  /*29c0*/  IADD3 R183, R184, R183, RZ ;  /* 0x000000b7b8b77210 */ /* 0x000fe20007ffe0ff */
[----:B------:R-:W-:Y:S01]  /*29d0*/  FMUL.FTZ R237, R214, 1.4426950216293334961 ;  /* 0x3fb8aa3bd6ed7820 */ /* 0x000fe20000410000 */
[----:B------:R-:W-:Y:S02]  /*29e0*/  FSETP.NEU.FTZ.AND P0, PT, R215, -INF , PT ;  /* 0xff800000d700780b */ /* 0x000fe40003f1d000 */
[----:B------:R-:W-:Y:S01]  /*29f0*/  ISETP.GE.AND P6, PT, R218, 0x1, PT ;  /* 0x00000001da00780c */ /* 0x000fe20003fc6270 */
[----:B------:R-:W-:Y:S04]  /*2a00*/  DEPBAR.LE SB0, 0x0 ;  /* 0x000080000000791a */ /* 0x000fe80000000000 */
[----:B------:R-:W-:Y:S08]  /*2a10*/  BAR.SYNC.DEFER_BLOCKING 0x0 ;  /* 0x0000000000007b1d */ /* 0x000ff00000010000 */
[----:B------:R-:W-:Y:S08]  /*2a20*/  LDSM.16.M88.4 R100, [R178] ;  /* 0x00000000b264783b */ /* 0x000ff00000000200 */
[----:B------:R-:W1:Y:S08]  /*2a30*/  LDSM.16.M88.4 R104, [R179+0x6000] ;  /* 0x00600000b368783b */ /* 0x000e700000000200 */
[----:B------:R-:W2:Y:S08]  /*2a40*/  LDSM.16.M88.4 R108, [R178+0x1000] ;  /* 0x00100000b26c783b */ /* 0x000eb00000000200 */
[----:B------:R-:W3:Y:S08]  /*2a50*/  LDSM.16.M88.4 R112, [R179+0x6800] ;  /* 0x00680000b370783b */ /* 0x000ef00000000200 */
[----:B------:R-:W-:Y:S08]  /*2a60*/  LDSM.16.M88.4 R116, [R184] ;  /* 0x00000000b874783b */ /* 0x000ff00000000200 */
[----:B------:R-:W4:Y:S01]  /*2a70*/  LDSM.16.M88.4 R120, [R173+0x6000] ;  /* 0x00600000ad78783b */ /* 0x000f220000000200 */
[-C--:B-1----:R-:W-:Y:S07]  /*2a80*/  HMMA.16816.F32 R4, R100, R104.reuse, RZ ;  /* 0x000000686404723c */ /* 0x082fee00000018ff */
[----:B------:R-:W1:Y:S01]  /*2a90*/  LDSM.16.M88.4 R124, [R184+0x1000] ;  /* 0x00100000b87c783b */ /* 0x000e620000000200 */
[C---:B--2---:R-:W-:Y:S07]  /*2aa0*/  HMMA.16816.F32 R8, R108.reuse, R104, RZ ;  /* 0x000000686c08723c */ /* 0x044fee00000018ff */
[----:B------:R-:W2:Y:S01]  /*2ab0*/  LDSM.16.M88.4 R128, [R173+0x6800] ;  /* 0x00680000ad80783b */ /* 0x000ea20000000200 */
[-C--:B------:R-:W-:Y:S07]  /*2ac0*/  HMMA.16816.F32 R12, R108, R106.reuse, RZ ;  /* 0x0000006a6c0c723c */ /* 0x080fee00000018ff */
[----:B------:R-:W-:Y:S01]  /*2ad0*/  LDSM.16.M88.4 R132, [R185] ;  /* 0x00000000b984783b */ /* 0x000fe20000000200 */
[C---:B------:R-:W-:Y:S07]  /*2ae0*/  HMMA.16816.F32 R16, R100.reuse, R106, RZ ;  /* 0x0000006a6410723c */ /* 0x040fee00000018ff */
[----:B------:R-:W1:Y:S01]  /*2af0*/  LDSM.16.M88.4 R136, [R172+0x6000] ;  /* 0x00600000ac88783b */ /* 0x000e620000000200 */
[-C--:B---3--:R-:W-:Y:S07]  /*2b00*/  HMMA.16816.F32 R20, R100, R112.reuse, RZ ;  /* 0x000000706414723c */ /* 0x088fee00000018ff */
[----:B------:R-:W-:Y:S01]  /*2b10*/  LDSM.16.M88.4 R104, [R172+0x6800] ;  /* 0x00680000ac68783b */ /* 0x000fe20000000200 */
[C---:B------:R-:W-:Y:S08]  /*2b20*/  HMMA.16816.F32 R24, R108.reuse, R112, RZ ;  /* 0x000000706c18723c */ /* 0x040ff000000018ff */
[-C--:B------:R-:W-:Y:S01]  /*2b30*/  HMMA.16816.F32 R28, R108, R114.reuse, RZ ;  /* 0x000000726c1c723c */ /* 0x080fe200000018ff */
[----:B------:R-:W-:Y:S07]  /*2b40*/  LDSM.16.M88.4 R108, [R183] ;  /* 0x00000000b76c783b */ /* 0x000fee0000000200 */
[----:B------:R-:W-:Y:S01]  /*2b50*/  HMMA.16816.F32 R32, R100, R114, RZ ;  /* 0x000000726420723c */ /* 0x000fe200000018ff */
[----:B------:R-:W3:Y:S07]  /*2b60*/  LDSM.16.M88.4 R100, [R185+0x1000] ;  /* 0x00100000b964783b */ /* 0x000eee0000000200 */
[-C--:B----4-:R-:W-:Y:S01]  /*2b70*/  HMMA.16816.F32 R4, R116, R120.reuse, R4 ;  /* 0x000000787404723c */ /* 0x090fe20000001804 */
[----:B------:R-:W4:Y:S07]  /*2b80*/  LDSM.16.M88.4 R112, [R3+0x6000] ;  /* 0x006000000370783b */ /* 0x000f2e0000000200 */
[C---:B-1----:R-:W-:Y:S07]  /*2b90*/  HMMA.16816.F32 R8, R124.reuse, R120, R8 ;  /* 0x000000787c08723c */ /* 0x042fee0000001808 */
[----:B------:R-:W-:Y:S01]  /*2ba0*/  FSEL R121, R233, RZ, P0 ;  /* 0x000000ffe9797208 */ /* 0x000fe20000000000 */
[-C--:B------:R-:W-:Y:S03]  /*2bb0*/  HMMA.16816.F32 R12, R124, R122.reuse, R12 ;  /* 0x0000007a7c0c723c */ /* 0x080fe6000000180c */
[C---:B------:R-:W-:Y:S05]  /*2bc0*/  FSETP.NEU.FTZ.AND P0, PT, R216.reuse, -INF , PT ;  /* 0xff800000d800780b */ /* 0x040fea0003f1d000 */
[C---:B------:R-:W-:Y:S08]  /*2bd0*/  HMMA.16816.F32 R16, R116.reuse, R122, R16 ;  /* 0x0000007a7410723c */ /* 0x040ff00000001810 */
[-C--:B--2---:R-:W-:Y:S08]  /*2be0*/  HMMA.16816.F32 R20, R116, R128.reuse, R20 ;  /* 0x000000807414723c */ /* 0x084ff00000001814 */
[C---:B------:R-:W-:Y:S08]  /*2bf0*/  HMMA.16816.F32 R24, R124.reuse, R128, R24 ;  /* 0x000000807c18723c */ /* 0x040ff00000001818 */
[-C--:B------:R-:W-:Y:S08]  /*2c00*/  HMMA.16816.F32 R28, R124, R130.reuse, R28 ;  /* 0x000000827c1c723c */ /* 0x080ff0000000181c */
[----:B------:R-:W-:Y:S08]  /*2c10*/  HMMA.16816.F32 R32, R116, R130, R32 ;  /* 0x000000827420723c */ /* 0x000ff00000001820 */
[-C--:B------:R-:W-:Y:S08]  /*2c20*/  HMMA.16816.F32 R4, R132, R136.reuse, R4 ;  /* 0x000000888404723c */ /* 0x080ff00000001804 */
[C---:B---3--:R-:W-:Y:S07]  /*2c30*/  HMMA.16816.F32 R8, R100.reuse, R136, R8 ;  /* 0x000000886408723c */ /* 0x048fee0000001808 */
[----:B------:R-:W-:Y:S01]  /*2c40*/  @P1 LEA R137, R197, R186, 0x7 ;  /* 0x000000bac5891211 */ /* 0x000fe200078e38ff */
[-C--:B------:R-:W-:Y:S03]  /*2c50*/  HMMA.16816.F32 R12, R100, R138.reuse, R12 ;  /* 0x0000008a640c723c */ /* 0x080fe6000000180c */
[CC--:B------:R-:W-:Y:S02]  /*2c60*/  @P1 ISETP.GE.AND P3, PT, R137.reuse, R220.reuse, PT ;  /* 0x000000dc8900120c */ /* 0x0c0fe40003f66270 */
[C---:B------:R-:W-:Y:S02]  /*2c70*/  @P1 IADD3 R233, R137.reuse, 0x1, RZ ;  /* 0x0000000189e91810 */ /* 0x040fe40007ffe0ff */
[C---:B------:R-:W-:Y:S01]  /*2c80*/  @P1 IADD3 R243, R137.reuse, 0x9, RZ ;  /* 0x0000000989f31810 */ /* 0x040fe20007ffe0ff */
[C---:B------:R-:W-:Y:S04]  /*2c90*/  HMMA.16816.F32 R16, R132.reuse, R138, R16 ;  /* 0x0000008a8410723c */ /* 0x040fe80000001810 */
[C---:B------:R-:W-:Y:S02]  /*2ca0*/  @P1 IADD3 R247, R137.reuse, 0x10, RZ ;  /* 0x0000001089f71810 */ /* 0x040fe40007ffe0ff */
[----:B------:R-:W-:Y:S02]  /*2cb0*/  @P1 IADD3 R239, R137, 0x8, RZ ;  /* 0x0000000889ef1810 */ /* 0x000fe40007ffe0ff */
[-C--:B------:R-:W-:Y:S03]  /*2cc0*/  HMMA.16816.F32 R20, R132, R104.reuse, R20 ;  /* 0x000000688414723c */ /* 0x080fe60000001814 */
[----:B------:R-:W-:Y:S01]  /*2cd0*/  @P1 ISETP.GE.AND P4, PT, R233, R220, PT ;  /* 0x000000dce900120c */ /* 0x000fe20003f86270 */
[----:B------:R-:W-:Y:S01]  /*2ce0*/  FMUL.FTZ R233, R216, 1.4426950216293334961 ;  /* 0x3fb8aa3bd8e97820 */ /* 0x000fe20000410000 */
[----:B------:R-:W-:Y:S03]  /*2cf0*/  @P1 IADD3 R251, R137, 0x11, RZ ;  /* 0x0000001189fb1810 */ /* 0x000fe60007ffe0ff */
[C---:B------:R-:W-:Y:S08]  /*2d00*/  HMMA.16816.F32 R24, R100.reuse, R104, R24 ;  /* 0x000000686418723c */ /* 0x040ff00000001818 */
[-C--:B------:R-:W-:Y:S01]  /*2d10*/  HMMA.16816.F32 R28, R100, R106.reuse, R28 ;  /* 0x0000006a641c723c */ /* 0x080fe2000000181c */
[----:B------:R1:W2:Y:S07]  /*2d20*/  LDSM.16.M88.4 R100, [R183+0x1000] ;  /* 0x00100000b764783b */ /* 0x0002ae0000000200 */
[----:B------:R-:W-:Y:S01]  /*2d30*/  HMMA.16816.F32 R32, R132, R106, R32 ;  /* 0x0000006a8420723c */ /* 0x000fe20000001820 */
[----:B------:R-:W3:Y:S07]  /*2d40*/  LDSM.16.M88.4 R104, [R3+0x6800] ;  /* 0x006800000368783b */ /* 0x000eee0000000200 */
[-C--:B----4-:R-:W-:Y:S05]  /*2d50*/  HMMA.16816.F32 R4, R108, R112.reuse, R4 ;  /* 0x000000706c04723c */ /* 0x090fea0000001804 */
[----:B-1----:R-:W-:Y:S04]  /*2d60*/  SEL R183, R225, 0xffffffc0, !P2 ;  /* 0xffffffc0e1b77807 */ /* 0x002fe80005000000 */
[----:B------:R-:W-:Y:S11]  /*2d70*/  IADD3 R120, R183, R2, RZ ;  /* 0x00000002b7787210 */ /* 0x000ff60007ffe0ff */
[----:B------:R-:W-:Y:S04]  /*2d80*/  @!UPT UIADD3 URZ, URZ, URZ, URZ ;  /* 0x0000003f3f3ff290 */ /* 0x000fe8000fffe03f */
[----:B------:R-:W-:Y:S01]  /*2d90*/  @P1 FSEL R7, R7, -INF , !P4 ;  /* 0xff80000007071808 */ /* 0x000fe20006000000 */
[C---:B--2---:R-:W-:Y:S04]  /*2da0*/  HMMA.16816.F32 R8, R100.reuse, R112, R8 ;  /* 0x000000706408723c */ /* 0x044fe80000001808 */
[----:B------:R-:W-:Y:S02]  /*2db0*/  @P1 FSEL R4, R4, -INF , !P3 ;  /* 0xff80000004041808 */ /* 0x000fe40005800000 */
[----:B------:R-:W-:Y:S02]  /*2dc0*/  @P1 FSEL R6, R6, -INF , !P3 ;  /* 0xff80000006061808 */ /* 0x000fe40005800000 */
[-C--:B------:R-:W-:Y:S04]  /*2dd0*/  HMMA.16816.F32 R12, R100, R114.reuse, R12 ;  /* 0x00000072640c723c */ /* 0x080fe8000000180c */
[----:B------:R-:W-:Y:S01]  /*2de0*/  FSEL R113, R233, RZ, P0 ;  /* 0x000000ffe9717208 */ /* 0x000fe20000000000 */
[----:B------:R-:W-:Y:S01]  /*2df0*/  FFMA.FTZ R232, R4, c[0x0][0x23c], -R121 ;  /* 0x00008f0004e87a23 */ /* 0x000fe20000010879 */
[----:B------:R-:W-:Y:S02]  /*2e00*/  FSETP.NEU.FTZ.AND P0, PT, R213, -INF , PT ;  /* 0xff800000d500780b */ /* 0x000fe40003f1d000 */
[C---:B------:R-:W-:Y:S03]  /*2e10*/  HMMA.16816.F32 R16, R108.reuse, R114, R16 ;  /* 0x000000726c10723c */ /* 0x040fe60000001810 */
[----:B------:R-:W-:Y:S01]  /*2e20*/  MUFU.EX2 R232, R232 ;  /* 0x000000e800e87308 */ /* 0x000fe20000000800 */
[--C-:B------:R-:W-:Y:S01]  /*2e30*/  FFMA.FTZ R238, R7, c[0x0][0x23c], -R113.reuse ;  /* 0x00008f0007ee7a23 */ /* 0x100fe20000010871 */
[----:B------:R-:W-:Y:S01]  /*2e40*/  FSEL R129, R235, RZ, P0 ;  /* 0x000000ffeb817208 */ /* 0x000fe20000000000 */
[----:B------:R-:W-:Y:S01]  /*2e50*/  FFMA.FTZ R234, R6, c[0x0][0x23c], -R113 ;  /* 0x00008f0006ea7a23 */ /* 0x000fe20000010871 */
[----:B------:R-:W-:Y:S01]  /*2e60*/  @P1 FSEL R5, R5, -INF , !P4 ;  /* 0xff80000005051808 */ /* 0x000fe20006000000 */
[-C--:B---3--:R-:W-:Y:S03]  /*2e70*/  HMMA.16816.F32 R20, R108, R104.reuse, R20 ;  /* 0x000000686c14723c */ /* 0x088fe60000001814 */
[----:B------:R-:W-:Y:S01]  /*2e80*/  FSETP.NEU.FTZ.AND P0, PT, R214, -INF , PT ;  /* 0xff800000d600780b */ /* 0x000fe20003f1d000 */
[----:B------:R-:W-:Y:S01]  /*2e90*/  FFMA.FTZ R236, R5, c[0x0][0x23c], -R121 ;  /* 0x00008f0005ec7a23 */ /* 0x000fe20000010879 */
[----:B------:R-:W-:Y:S01]  /*2ea0*/  MUFU.EX2 R235, R238 ;  /* 0x000000ee00eb7308 */ /* 0x000fe20000000800 */
[----:B------:R-:W-:Y:S02]  /*2eb0*/  @P1 FSEL R8, R8, -INF , !P3 ;  /* 0xff80000008081808 */ /* 0x000fe40005800000 */
[----:B------:R-:W-:Y:S01]  /*2ec0*/  @P1 FSEL R10, R10, -INF , !P3 ;  /* 0xff8000000a0a1808 */ /* 0x000fe20005800000 */
[C---:B------:R-:W-:Y:S04]  /*2ed0*/  HMMA.16816.F32 R24, R100.reuse, R104, R24 ;  /* 0x000000686418723c */ /* 0x040fe80000001818 */
[-C--:B------:R-:W-:Y:S02]  /*2ee0*/  @P1 ISETP.GE.AND P3, PT, R243, R220.reuse, PT ;  /* 0x000000dcf300120c */ /* 0x080fe40003f66270 */
[----:B------:R1:W-:Y:S01]  /*2ef0*/  MUFU.EX2 R233, R236 ;  /* 0x000000ec00e97308 */ /* 0x0003e20000000800 */
[----:B------:R-:W-:Y:S01]  /*2f00*/  @P1 FSEL R9, R9, -INF , !P4 ;  /* 0xff80000009091808 */ /* 0x000fe20006000000 */
[-C--:B------:R-:W-:Y:S04]  /*2f10*/  HMMA.16816.F32 R28, R100, R106.reuse, R28 ;  /* 0x0000006a641c723c */ /* 0x080fe8000000181c */
[----:B------:R-:W-:Y:S01]  /*2f20*/  @P1 FSEL R19, R19, -INF , !P3 ;  /* 0xff80000013131808 */ /* 0x000fe20005800000 */
[----:B------:R-:W-:Y:S01]  /*2f30*/  FFMA.FTZ R240, R9, c[0x0][0x23c], -R129 ;  /* 0x00008f0009f07a23 */ /* 0x000fe20000010881 */
[----:B------:R-:W-:Y:S02]  /*2f40*/  @P1 FSEL R13, R13, -INF , !P3 ;  /* 0xff8000000d0d1808 */ /* 0x000fe40005800000 */
[----:B------:R-:W2:Y:S01]  /*2f50*/  MUFU.EX2 R234, R234 ;  /* 0x000000ea00ea7308 */ /* 0x000ea20000000800 */
[----:B------:R-:W-:Y:S01]  /*2f60*/  FFMA.FTZ R250, R19, c[0x0][0x23c], -R113 ;  /* 0x00008f0013fa7a23 */ /* 0x000fe20000010871 */
[----:B------:R-:W-:Y:S04]  /*2f70*/  HMMA.16816.F32 R32, R108, R106, R32 ;  /* 0x0000006a6c20723c */ /* 0x000fe80000001820 */
[----:B------:R-:W-:Y:S01]  /*2f80*/  @P1 FSEL R15, R15, -INF , !P3 ;  /* 0xff8000000f0f1808 */ /* 0x000fe20005800000 */
[----:B------:R-:W-:Y:S01]  /*2f90*/  FFMA.FTZ R241, R13, c[0x0][0x23c], -R129 ;  /* 0x00008f000df17a23 */ /* 0x000fe20000010881 */
[----:B------:R-:W-:Y:S02]  /*2fa0*/  @P1 FSEL R17, R17, -INF , !P3 ;  /* 0xff80000011111808 */ /* 0x000fe40005800000 */
[-C--:B------:R-:W-:Y:S02]  /*2fb0*/  @P1 ISETP.GE.AND P3, PT, R247, R220.reuse, PT ;  /* 0x000000dcf700120c */ /* 0x080fe40003f66270 */
[----:B------:R3:W-:Y:S02]  /*2fc0*/  MUFU.EX2 R247, R250 ;  /* 0x000000fa00f77308 */ /* 0x0007e40000000800 */
[----:B------:R-:W-:Y:S01]  /*2fd0*/  FSEL R9, R237, RZ, P0 ;  /* 0x000000ffed097208 */ /* 0x000fe20000000000 */
[----:B------:R-:W-:Y:S01]  /*2fe0*/  FFMA.FTZ R245, R17, c[0x0][0x23c], -R121 ;  /* 0x00008f0011f57a23 */ /* 0x000fe20000010879 */
[----:B------:R-:W-:Y:S01]  /*2ff0*/  @P1 ISETP.GE.AND P0, PT, R239, R220, PT ;  /* 0x000000dcef00120c */ /* 0x000fe20003f06270 */
[----:B-1----:R-:W-:Y:S01]  /*3000*/  FFMA.FTZ R236, R8, c[0x0][0x23c], -R129 ;  /* 0x00008f0008ec7a23 */ /* 0x002fe20000010881 */
[----:B------:R-:W-:Y:S01]  /*3010*/  @P1 FSEL R11, R11, -INF , !P4 ;  /* 0xff8000000b0b1808 */ /* 0x000fe20006000000 */
[--C-:B------:R-:W-:Y:S01]  /*3020*/  FFMA.FTZ R238, R10, c[0x0][0x23c], -R9.reuse ;  /* 0x00008f000aee7a23 */ /* 0x100fe20000010809 */
[----:B------:R-:W-:Y:S01]  /*3030*/  @P1 FSEL R12, R12, -INF , !P0 ;  /* 0xff8000000c0c1808 */ /* 0x000fe20004000000 */
[--C-:B------:R-:W-:Y:S01]  /*3040*/  FFMA.FTZ R243, R15, c[0x0][0x23c], -R9.reuse ;  /* 0x00008f000ff37a23 */ /* 0x100fe20000010809 */
[----:B------:R1:W-:Y:S01]  /*3050*/  MUFU.EX2 R237, R240 ;  /* 0x000000f000ed7308 */ /* 0x0003e20000000800 */
[----:B------:R-:W-:Y:S01]  /*3060*/  @P1 FSEL R14, R14, -INF , !P0 ;  /* 0xff8000000e0e1808 */ /* 0x000fe20004000000 */
[----:B------:R-:W-:Y:S01]  /*3070*/  FFMA.FTZ R242, R11, c[0x0][0x23c], -R9 ;  /* 0x00008f000bf27a23 */ /* 0x000fe20000010809 */
[----:B------:R-:W-:Y:S02]  /*3080*/  @P1 FSEL R16, R16, -INF , !P0 ;  /* 0xff80000010101808 */ /* 0x000fe40004000000 */
[----:B------:R-:W-:Y:S02]  /*3090*/  @P1 FSEL R18, R18, -INF , !P0 ;  /* 0xff80000012121808 */ /* 0x000fe40004000000 */
[----:B------:R-:W-:Y:S01]  /*30a0*/  IADD3 R10, P0, R223, R210, RZ ;  /* 0x000000d2df0a7210 */ /* 0x000fe20007f1e0ff */
[----:B------:R-:W-:Y:S01]  /*30b0*/  FFMA.FTZ R244, R16, c[0x0][0x23c], -R121 ;  /* 0x00008f0010f47a23 */ /* 0x000fe20000010879 */
[----:B------:R-:W-:Y:S01]  /*30c0*/  @P1 IADD3 R13, R137, 0x18, RZ ;  /* 0x00000018890d1810 */ /* 0x000fe20007ffe0ff */
[----:B------:R4:W-:Y:S01]  /*30d0*/  MUFU.EX2 R239, R242 ;  /* 0x000000f200ef7308 */ /* 0x0009e20000000800 */
[----:B------:R-:W-:Y:S01]  /*30e0*/  IADD3.X R11, R224, R211, RZ, P0, !PT ;  /* 0x000000d3e00b7210 */ /* 0x000fe200007fe4ff */
[----:B------:R-:W-:Y:S01]  /*30f0*/  FFMA.FTZ R246, R18, c[0x0][0x23c], -R113 ;  /* 0x00008f0012f67a23 */ /* 0x000fe20000010871 */
[-C--:B------:R-:W-:Y:S02]  /*3100*/  @P1 ISETP.GE.AND P0, PT, R13, R220.reuse, PT ;  /* 0x000000dc0d00120c */ /* 0x080fe40003f06270 */
[----:B------:R-:W-:Y:S01]  /*3110*/  @P1 IADD3 R13, R137, 0x19, RZ ;  /* 0x00000019890d1810 */ /* 0x000fe20007ffe0ff */
[----:B---3--:R2:W3:Y:S01]  /*3120*/  LDG.E R250, [R10.64] ;  /* 0x000000140afa7981 */ /* 0x0084e2000c1e1900 */
[----:B------:R-:W-:Y:S02]  /*3130*/  @P1 FSEL R20, R20, -INF , !P3 ;  /* 0xff80000014141808 */ /* 0x000fe40005800000 */
[----:B------:R-:W-:Y:S01]  /*3140*/  @P1 FSEL R22, R22, -INF , !P3 ;  /* 0xff80000016161808 */ /* 0x000fe20005800000 */
[----:B------:R2:W3:Y:S01]  /*3150*/  LDG.E R138, [R10.64+0x20] ;  /* 0x000020140a8a7981 */ /* 0x0004e2000c1e1900 */
[----:B------:R-:W-:Y:S01]  /*3160*/  MUFU.EX2 R244, R244 ;  /* 0x000000f400f47308 */ /* 0x000fe20000000800 */
[----:B------:R-:W-:Y:S01]  /*3170*/  @P1 FSEL R24, R24, -INF , !P3 ;  /* 0xff80000018181808 */ /* 0x000fe20005800000 */
[----:B------:R-:W-:Y:S01]  /*3180*/  FFMA.FTZ R248, R20, c[0x0][0x23c], -R121 ;  /* 0x00008f0014f87a23 */ /* 0x000fe20000010879 */
[----:B------:R2:W3:Y:S01]  /*3190*/  LDG.E R133, [R10.64+0x80] ;  /* 0x000080140a857981 */ /* 0x0004e2000c1e1900 */
[----:B------:R-:W-:Y:S01]  /*31a0*/  @P1 FSEL R26, R26, -INF , !P3 ;  /* 0xff8000001a1a1808 */ /* 0x000fe20005800000 */
[----:B-1----:R-:W-:Y:S01]  /*31b0*/  FFMA.FTZ R240, R12, c[0x0][0x23c], -R129 ;  /* 0x00008f000cf07a23 */ /* 0x002fe20000010881 */
[-C--:B------:R-:W-:Y:S01]  /*31c0*/  @P1 ISETP.GE.AND P4, PT, R251, R220.reuse, PT ;  /* 0x000000dcfb00120c */ /* 0x080fe20003f86270 */
[----:B------:R1:W3:Y:S01]  /*31d0*/  LDG.E R137, [R10.64+0xa0] ;  /* 0x0000a0140a897981 */ /* 0x0002e2000c1e1900 */
[----:B------:R-:W-:Y:S01]  /*31e0*/  @P1 ISETP.GE.AND P3, PT, R13, R220, PT ;  /* 0x000000dc0d00120c */ /* 0x000fe20003f66270 */
[----:B------:R-:W-:Y:S01]  /*31f0*/  FFMA.FTZ R251, R22, c[0x0][0x23c], -R113 ;  /* 0x00008f0016fb7a23 */ /* 0x000fe20000010871 */
[----:B------:R-:W1:Y:S01]  /*3200*/  MUFU.EX2 R245, R245 ;  /* 0x000000f500f57308 */ /* 0x000e620000000800 */
[----:B------:R-:W-:Y:S01]  /*3210*/  @P1 FSEL R25, R25, -INF , !P4 ;  /* 0xff80000019191808 */ /* 0x000fe20006000000 */
[----:B------:R-:W-:Y:S01]  /*3220*/  FFMA.FTZ R139, R24, c[0x0][0x23c], -R129 ;  /* 0x00008f00188b7a23 */ /* 0x000fe20000010881 */
[----:B------:R-:W-:Y:S01]  /*3230*/  @P1 FSEL R28, R28, -INF , !P0 ;  /* 0xff8000001c1c1808 */ /* 0x000fe20004000000 */
[----:B----4-:R-:W-:Y:S01]  /*3240*/  FFMA.FTZ R242, R14, c[0x0][0x23c], -R9 ;  /* 0x00008f000ef27a23 */ /* 0x010fe20000010809 */
[----:B------:R-:W-:Y:S01]  /*3250*/  @P1 FSEL R29, R29, -INF , !P3 ;  /* 0xff8000001d1d1808 */ /* 0x000fe20005800000 */
[--C-:B------:R-:W-:Y:S01]  /*3260*/  FFMA.FTZ R134, R25, c[0x0][0x23c], -R129.reuse ;  /* 0x00008f0019867a23 */ /* 0x100fe20000010881 */
[----:B------:R-:W-:Y:S01]  /*3270*/  @P1 FSEL R30, R30, -INF , !P0 ;  /* 0xff8000001e1e1808 */ /* 0x000fe20004000000 */
[--C-:B------:R-:W-:Y:S01]  /*3280*/  FFMA.FTZ R123, R28, c[0x0][0x23c], -R129.reuse ;  /* 0x00008f001c7b7a23 */ /* 0x100fe20000010881 */
[----:B------:R-:W-:Y:S01]  /*3290*/  @P1 FSEL R34, R34, -INF , !P0 ;  /* 0xff80000022221808 */ /* 0x000fe20004000000 */
[----:B------:R-:W4:Y:S01]  /*32a0*/  MUFU.EX2 R246, R246 ;  /* 0x000000f600f67308 */ /* 0x000f220000000800 */
[----:B------:R-:W-:Y:S01]  /*32b0*/  @P1 FSEL R21, R21, -INF , !P4 ;  /* 0xff80000015151808 */ /* 0x000fe20006000000 */
[----:B------:R-:W-:Y:S01]  /*32c0*/  FFMA.FTZ R129, R29, c[0x0][0x23c], -R129 ;  /* 0x00008f001d817a23 */ /* 0x000fe20000010881 */
[----:B------:R-:W-:Y:S01]  /*32d0*/  @P1 FSEL R23, R23, -INF , !P4 ;  /* 0xff80000017171808 */ /* 0x000fe20006000000 */
[----:B------:R-:W-:Y:S01]  /*32e0*/  FFMA.FTZ R13, R30, c[0x0][0x23c], -R9 ;  /* 0x00008f001e0d7a23 */ /* 0x000fe20000010809 */
[----:B--2---:R-:W-:Y:S01]  /*32f0*/  F2FP.PACK_AB R22, R235, R234 ;  /* 0x000000eaeb16723e */ /* 0x004fe200000000ff */
[----:B------:R-:W-:Y:S01]  /*3300*/  FFMA.FTZ R249, R21, c[0x0][0x23c], -R121 ;  /* 0x00008f0015f97a23 */ /* 0x000fe20000010879 */
[----:B------:R-:W-:Y:S01]  /*3310*/  @P1 FSEL R27, R27, -INF , !P4 ;  /* 0xff8000001b1b1808 */ /* 0x000fe20006000000 */
[--C-:B------:R-:W-:Y:S01]  /*3320*/  FFMA.FTZ R252, R23, c[0x0][0x23c], -R113.reuse ;  /* 0x00008f0017fc7a23 */ /* 0x100fe20000010871 */
[----:B------:R-:W-:Y:S01]  /*3330*/  @P1 FSEL R31, R31, -INF , !P3 ;  /* 0xff8000001f1f1808 */ /* 0x000fe20005800000 */
[----:B------:R-:W2:Y:S01]  /*3340*/  MUFU.EX2 R238, R238 ;  /* 0x000000ee00ee7308 */ /* 0x000ea20000000800 */
[----:B------:R-:W-:Y:S01]  /*3350*/  @P1 FSEL R32, R32, -INF , !P0 ;  /* 0xff80000020201808 */ /* 0x000fe20004000000 */
[----:B-1----:R-:W-:Y:S01]  /*3360*/  FFMA.FTZ R11, R34, c[0x0][0x23c], -R113 ;  /* 0x00008f00220b7a23 */ /* 0x002fe20000010871 */
[----:B------:R-:W-:Y:S01]  /*3370*/  F2FP.PACK_AB R10, R233, R232 ;  /* 0x000000e8e90a723e */ /* 0x000fe200000000ff */
[----:B------:R-:W-:Y:S01]  /*3380*/  STS [R201+0xe400], R22 ;  /* 0x00e40016c9007388 */ /* 0x000fe20000000800 */
[----:B------:R-:W-:Y:S01]  /*3390*/  F2FP.PACK_AB R17, R245, R244 ;  /* 0x000000f4f511723e */ /* 0x000fe200000000ff */
[--C-:B------:R-:W-:Y:S01]  /*33a0*/  FFMA.FTZ R135, R26, c[0x0][0x23c], -R9.reuse ;  /* 0x00008f001a877a23 */ /* 0x100fe20000010809 */
[----:B------:R-:W-:Y:S01]  /*33b0*/  @P1 FSEL R33, R33, -INF , !P3 ;  /* 0xff80000021211808 */ /* 0x000fe20005800000 */
[----:B------:R-:W-:Y:S01]  /*33c0*/  STS [R201+0xe000], R10 ;  /* 0x00e0000ac9007388 */ /* 0x000fe20000000800 */
[----:B------:R-:W-:Y:S01]  /*33d0*/  @P1 FSEL R35, R35, -INF , !P3 ;  /* 0xff80000023231808 */ /* 0x000fe20005800000 */
[----:B------:R-:W1:Y:S01]  /*33e0*/  MUFU.EX2 R236, R236 ;  /* 0x000000ec00ec7308 */ /* 0x000e620000000800 */
[--C-:B------:R-:W-:Y:S01]  /*33f0*/  FFMA.FTZ R122, R27, c[0x0][0x23c], -R9.reuse ;  /* 0x00008f001b7a7a23 */ /* 0x100fe20000010809 */
[----:B------:R-:W-:Y:S01]  /*3400*/  STS [R206+0xe000], R17 ;  /* 0x00e00011ce007388 */ /* 0x000fe20000000800 */
[----:B------:R-:W-:Y:S01]  /*3410*/  FFMA.FTZ R9, R31, c[0x0][0x23c], -R9 ;  /* 0x00008f001f097a23 */ /* 0x000fe20000010809 */
[----:B----4-:R-:W-:Y:S01]  /*3420*/  F2FP.PACK_AB R15, R247, R246 ;  /* 0x000000f6f70f723e */ /* 0x010fe200000000ff */
[----:B------:R-:W-:Y:S02]  /*3430*/  FFMA.FTZ R131, R32, c[0x0][0x23c], -R121 ;  /* 0x00008f0020837a23 */ /* 0x000fe40000010879 */
[----:B------:R-:W-:Y:S02]  /*3440*/  FFMA.FTZ R113, R35, c[0x0][0x23c], -R113 ;  /* 0x00008f0023717a23 */ /* 0x000fe40000010871 */
[----:B------:R-:W-:Y:S01]  /*3450*/  STS [R206+0xe400], R15 ;  /* 0x00e4000fce007388 */ /* 0x000fe20000000800 */
[----:B------:R-:W-:Y:S01]  /*3460*/  MUFU.EX2 R240, R240 ;  /* 0x000000f000f07308 */ /* 0x000fe20000000800 */
[----:B------:R-:W-:Y:S01]  /*3470*/  FFMA.FTZ R121, R33, c[0x0][0x23c], -R121 ;  /* 0x00008f0021797a23 */ /* 0x000fe20000010879 */
[----:B--2---:R-:W-:Y:S05]  /*3480*/  F2FP.PACK_AB R14, R239, R238 ;  /* 0x000000eeef0e723e */ /* 0x004fea00000000ff */
[----:B------:R2:W-:Y:S03]  /*3490*/  STS [R201+0xf400], R14 ;  /* 0x00f4000ec9007388 */ /* 0x0005e60000000800 */
[----:B------:R-:W4:Y:S01]  /*34a0*/  MUFU.EX2 R241, R241 ;  /* 0x000000f100f17308 */ /* 0x000f220000000800 */
[----:B-1----:R-:W-:Y:S05]  /*34b0*/  F2FP.PACK_AB R18, R237, R236 ;  /* 0x000000eced12723e */ /* 0x002fea00000000ff */
[----:B------:R1:W-:Y:S04]  /*34c0*/  STS [R201+0xf000], R18 ;  /* 0x00f00012c9007388 */ /* 0x0003e80000000800 */
[----:B------:R-:W-:Y:S10]  /*34d0*/  MUFU.EX2 R242, R242 ;  /* 0x000000f200f27308 */ /* 0x000ff40000000800 */
[----:B------:R-:W1:Y:S10]  /*34e0*/  MUFU.EX2 R243, R243 ;  /* 0x000000f300f37308 */ /* 0x000e740000000800 */
[----:B------:R-:W-:Y:S10]  /*34f0*/  MUFU.EX2 R130, R129 ;  /* 0x0000008100827308 */ /* 0x000ff40000000800 */
[----:B------:R4:W-:Y:S10]  /*3500*/  MUFU.EX2 R129, R13 ;  /* 0x0000000d00817308 */ /* 0x0009f40000000800 */
[----:B------:R1:W-:Y:S10]  /*3510*/  MUFU.EX2 R184, R11 ;  /* 0x0000000b00b87308 */ /* 0x0003f40000000800 */
[----:B------:R-:W-:Y:S01]  /*3520*/  MUFU.EX2 R248, R248 ;  /* 0x000000f800f87308 */ /* 0x000fe20000000800 */
[----:B----4-:R-:W-:Y:S05]  /*3530*/  F2FP.PACK_AB R13, R241, R240 ;  /* 0x000000f0f10d723e */ /* 0x010fea00000000ff */
[----:B------:R-:W-:Y:S04]  /*3540*/  STS [R206+0xf000], R13 ;  /* 0x00f0000dce007388 */ /* 0x000fe80000000800 */
[----:B------:R-:W-:Y:S01]  /*3550*/  MUFU.EX2 R249, R249 ;  /* 0x000000f900f97308 */ /* 0x000fe20000000800 */
[----:B-1----:R-:W-:Y:S05]  /*3560*/  F2FP.PACK_AB R11, R243, R242 ;  /* 0x000000f2f30b723e */ /* 0x002fea00000000ff */
[----:B------:R-:W-:Y:S04]  /*3570*/  STS [R206+0xf400], R11 ;  /* 0x00f4000bce007388 */ /* 0x000fe80000000800 */
[----:B------:R-:W-:Y:S10]  /*3580*/  MUFU.EX2 R251, R251 ;  /* 0x000000fb00fb7308 */ /* 0x000ff40000000800 */
[----:B------:R-:W1:Y:S10]  /*3590*/  MUFU.EX2 R252, R252 ;  /* 0x000000fc00fc7308 */ /* 0x000e740000000800 */
[----:B------:R4:W2:Y:S10]  /*35a0*/  MUFU.EX2 R126, R9 ;  /* 0x00000009007e7308 */ /* 0x0008b40000000800 */
[----:B------:R-:W2:Y:S01]  /*35b0*/  MUFU.EX2 R125, R113 ;  /* 0x00000071007d7308 */ /* 0x000ea20000000800 */
[----:B-1----:R-:W-:Y:S05]  /*35c0*/  F2FP.PACK_AB R34, R252, R251 ;  /* 0x000000fbfc22723e */ /* 0x002fea00000000ff */
[----:B------:R-:W-:Y:S04]  /*35d0*/  STS [R205+0xe400], R34 ;  /* 0x00e40022cd007388 */ /* 0x000fe80000000800 */
[----:B------:R-:W-:Y:S01]  /*35e0*/  MUFU.EX2 R131, R131 ;  /* 0x0000008300837308 */ /* 0x000fe20000000800 */
[----:B----4-:R-:W-:Y:S02]  /*35f0*/  F2FP.PACK_AB R9, R249, R248 ;  /* 0x000000f8f909723e */ /* 0x010fe400000000ff */
[----:B--2---:R-:W-:Y:S03]  /*3600*/  F2FP.PACK_AB R30, R126, R129 ;  /* 0x000000817e1e723e */ /* 0x004fe600000000ff */
[----:B------:R-:W-:Y:S04]  /*3610*/  STS [R205+0xe000], R9 ;  /* 0x00e00009cd007388 */ /* 0x000fe80000000800 */
[----:B------:R-:W1:Y:S01]  /*3620*/  MUFU.EX2 R185, R121 ;  /* 0x0000007900b97308 */ /* 0x000e620000000800 */
[----:B------:R-:W-:Y:S05]  /*3630*/  F2FP.PACK_AB R14, R125, R184 ;  /* 0x000000b87d0e723e */ /* 0x000fea00000000ff */
[----:B------:R-:W-:Y:S04]  /*3640*/  STS [R221+0xe400], R14 ;  /* 0x00e4000edd007388 */ /* 0x000fe80000000800 */
[----:B------:R-:W-:Y:S10]  /*3650*/  MUFU.EX2 R139, R139 ;  /* 0x0000008b008b7308 */ /* 0x000ff40000000800 */
[----:B------:R-:W2:Y:S01]  /*3660*/  MUFU.EX2 R134, R134 ;  /* 0x0000008600867308 */ /* 0x000ea20000000800 */
[----:B-1----:R-:W-:Y:S02]  /*3670*/  F2FP.PACK_AB R10, R185, R131 ;  /* 0x00000083b90a723e */ /* 0x002fe400000000ff */
[----:B------:R-:W-:Y:S03]  /*3680*/  IADD3 R121, R183, R174, RZ ;  /* 0x000000aeb7797210 */ /* 0x000fe60007ffe0ff */
[----:B------:R-:W-:Y:S04]  /*3690*/  STS [R221+0xe000], R10 ;  /* 0x00e0000add007388 */ /* 0x000fe80000000800 */
[----:B------:R-:W-:Y:S10]  /*36a0*/  MUFU.EX2 R135, R135 ;  /* 0x0000008700877308 */ /* 0x000ff40000000800 */
[----:B------:R-:W1:Y:S01]  /*36b0*/  MUFU.EX2 R122, R122 ;  /* 0x0000007a007a7308 */ /* 0x000e620000000800 */
[----:B--2---:R-:W-:Y:S05]  /*36c0*/  F2FP.PACK_AB R18, R134, R139 ;  /* 0x0000008b8612723e */ /* 0x004fea00000000ff */
[----:B------:R-:W-:Y:S04]  /*36d0*/  STS [R205+0xf000], R18 ;  /* 0x00f00012cd007388 */ /* 0x000fe80000000800 */
[----:B------:R-:W2:Y:S01]  /*36e0*/  MUFU.EX2 R123, R123 ;  /* 0x0000007b007b7308 */ /* 0x000ea20000000800 */
[----:B-1----:R-:W-:Y:S05]  /*36f0*/  F2FP.PACK_AB R22, R122, R135 ;  /* 0x000000877a16723e */ /* 0x002fea00000000ff */
[----:B------:R-:W-:Y:S04]  /*3700*/  STS [R205+0xf400], R22 ;  /* 0x00f40016cd007388 */ /* 0x000fe80000000800 */
[----:B------:R-:W-:Y:S01]  /*3710*/  STS [R221+0xf400], R30 ;  /* 0x00f4001edd007388 */ /* 0x000fe20000000800 */
[----:B--2---:R-:W-:Y:S05]  /*3720*/  F2FP.PACK_AB R26, R130, R123 ;  /* 0x0000007b821a723e */ /* 0x004fea00000000ff */
[----:B------:R-:W-:Y:S04]  /*3730*/  STS [R221+0xf000], R26 ;  /* 0x00f0001add007388 */ /* 0x000fe80000000800 */
[----:B------:R-:W1:Y:S08]  /*3740*/  LDSM.16.M88.4 R100, [R174+0x4000] ;  /* 0x00400000ae64783b */ /* 0x000e700000000200 */
[----:B------:R-:W2:Y:S08]  /*3750*/  LDSM.16.M88.4 R104, [R174+0x5000] ;  /* 0x00500000ae68783b */ /* 0x000eb00000000200 */
[----:B------:R-:W4:Y:S08]  /*3760*/  LDSM.16.M88.4 R108, [R2+0x4000] ;  /* 0x00400000026c783b */ /* 0x000f300000000200 */
[----:B------:R-:W3:Y:S08]  /*3770*/  LDSM.16.M88.4 R112, [R2+0x5000] ;  /* 0x005000000270783b */ /* 0x000ef00000000200 */
[----:B------:R-:W-:Y:S01]  /*3780*/  LDSM.16.M88.4 R116, [R121+0x5000] ;  /* 0x005000007974783b */ /* 0x000fe20000000200 */
[-C--:B-1----:R-:W-:Y:S08]  /*3790*/  HMMA.16816.F32 R4, R100, R140.reuse, RZ ;  /* 0x0000008c6404723c */ /* 0x082ff000000018ff */
[C---:B--2---:R-:W-:Y:S08]  /*37a0*/  HMMA.16816.F32 R8, R104.reuse, R140, RZ ;  /* 0x0000008c6808723c */ /* 0x044ff000000018ff */
[-C--:B------:R-:W-:Y:S08]  /*37b0*/  HMMA.16816.F32 R12, R104, R142.reuse, RZ ;  /* 0x0000008e680c723c */ /* 0x080ff000000018ff */
[C---:B------:R-:W-:Y:S08]  /*37c0*/  HMMA.16816.F32 R16, R100.reuse, R142, RZ ;  /* 0x0000008e6410723c */ /* 0x040ff000000018ff */
[-C--:B------:R-:W-:Y:S08]  /*37d0*/  HMMA.16816.F32 R20, R100, R144.reuse, RZ ;  /* 0x000000906414723c */ /* 0x080ff000000018ff */
[C---:B------:R-:W-:Y:S08]  /*37e0*/  HMMA.16816.F32 R24, R104.reuse, R144, RZ ;  /* 0x000000906818723c */ /* 0x040ff000000018ff */
[-C--:B------:R-:W-:Y:S01]  /*37f0*/  HMMA.16816.F32 R28, R104, R146.reuse, RZ ;  /* 0x00000092681c723c */ /* 0x080fe200000018ff */
[----:B------:R-:W1:Y:S07]  /*3800*/  LDSM.16.M88.4 R104, [R121+0x4000] ;  /* 0x004000007968783b */ /* 0x000e6e0000000200 */
[----:B------:R-:W-:Y:S01]  /*3810*/  HMMA.16816.F32 R32, R100, R146, RZ ;  /* 0x000000926420723c */ /* 0x000fe200000018ff */
[----:B------:R-:W2:Y:S07]  /*3820*/  LDSM.16.M88.4 R100, [R120+0x4000] ;  /* 0x004000007864783b */ /* 0x000eae0000000200 */
[-C--:B----4-:R-:W-:Y:S08]  /*3830*/  HMMA.16816.F32 R4, R108, R148.reuse, R4 ;  /* 0x000000946c04723c */ /* 0x090ff00000001804 */
[C---:B---3--:R-:W-:Y:S08]  /*3840*/  HMMA.16816.F32 R8, R112.reuse, R148, R8 ;  /* 0x000000947008723c */ /* 0x048ff00000001808 */
[-C--:B------:R-:W-:Y:S08]  /*3850*/  HMMA.16816.F32 R12, R112, R150.reuse, R12 ;  /* 0x00000096700c723c */ /* 0x080ff0000000180c */
[C---:B------:R-:W-:Y:S08]  /*3860*/  HMMA.16816.F32 R16, R108.reuse, R150, R16 ;  /* 0x000000966c10723c */ /* 0x040ff00000001810 */
[-C--:B------:R-:W-:Y:S08]  /*3870*/  HMMA.16816.F32 R20, R108, R152.reuse, R20 ;  /* 0x000000986c14723c */ /* 0x080ff00000001814 */
[C---:B------:R-:W-:Y:S08]  /*3880*/  HMMA.16816.F32 R24, R112.reuse, R152, R24 ;  /* 0x000000987018723c */ /* 0x040ff00000001818 */
[-C--:B------:R-:W-:Y:S01]  /*3890*/  HMMA.16816.F32 R28, R112, R154.reuse, R28 ;  /* 0x0000009a701c723c */ /* 0x080fe2000000181c */
[----:B------:R-:W3:Y:S07]  /*38a0*/  LDSM.16.M88.4 R112, [R120+0x5000] ;  /* 0x005000007870783b */ /* 0x000eee0000000200 */
[----:B------:R-:W-:Y:S08]  /*38b0*/  HMMA.16816.F32 R32, R108, R154, R32 ;  /* 0x0000009a6c20723c */ /* 0x000ff00000001820 */
[-C--:B-1----:R-:W-:Y:S08]  /*38c0*/  HMMA.16816.F32 R4, R104, R156.reuse, R4 ;  /* 0x0000009c6804723c */ /* 0x082ff00000001804 */
[C---:B------:R-:W-:Y:S08]  /*38d0*/  HMMA.16816.F32 R8, R116.reuse, R156, R8 ;  /* 0x0000009c7408723c */ /* 0x040ff00000001808 */
[-C--:B------:R-:W-:Y:S08]  /*38e0*/  HMMA.16816.F32 R12, R116, R158.reuse, R12 ;  /* 0x0000009e740c723c */ /* 0x080ff0000000180c */
[C---:B------:R-:W-:Y:S08]  /*38f0*/  HMMA.16816.F32 R16, R104.reuse, R158, R16 ;  /* 0x0000009e6810723c */ /* 0x040ff00000001810 */
[-C--:B------:R-:W-:Y:S08]  /*3900*/  HMMA.16816.F32 R20, R104, R160.reuse, R20 ;  /* 0x000000a06814723c */ /* 0x080ff00000001814 */
[C---:B------:R-:W-:Y:S08]  /*3910*/  HMMA.16816.F32 R24, R116.reuse, R160, R24 ;  /* 0x000000a07418723c */ /* 0x040ff00000001818 */
[-C--:B------:R-:W-:Y:S08]  /*3920*/  HMMA.16816.F32 R28, R116, R162.reuse, R28 ;  /* 0x000000a2741c723c */ /* 0x080ff0000000181c */
[----:B------:R-:W-:Y:S08]  /*3930*/  HMMA.16816.F32 R32, R104, R162, R32 ;  /* 0x000000a26820723c */ /* 0x000ff00000001820 */
[-C--:B--2---:R-:W-:Y:S08]  /*3940*/  HMMA.16816.F32 R4, R100, R164.reuse, R4 ;  /* 0x000000a46404723c */ /* 0x084ff00000001804 */
[C---:B---3--:R-:W-:Y:S08]  /*3950*/  HMMA.16816.F32 R8, R112.reuse, R164, R8 ;  /* 0x000000a47008723c */ /* 0x048ff00000001808 */
[-C--:B------:R-:W-:Y:S08]  /*3960*/  HMMA.16816.F32 R12, R112, R166.reuse, R12 ;  /* 0x000000a6700c723c */ /* 0x080ff0000000180c */
[C---:B------:R-:W-:Y:S01]  /*3970*/  FADD.FTZ R121, -R250.reuse, R4 ;  /* 0x00000004fa797221 */ /* 0x040fe20000010100 */
[C---:B------:R-:W-:Y:S04]  /*3980*/  HMMA.16816.F32 R16, R100.reuse, R166, R16 ;  /* 0x000000a66410723c */ /* 0x040fe80000001810 */
[----:B------:R-:W-:Y:S02]  /*3990*/  FADD.FTZ R106, -R250, R5 ;  /* 0x00000005fa6a7221 */ /* 0x000fe40000010100 */
[----:B------:R-:W-:Y:S02]  /*39a0*/  FMUL.FTZ R232, R232, R121 ;  /* 0x00000079e8e87220 */ /* 0x000fe40000410000 */
[----:B------:R-:W-:Y:S01]  /*39b0*/  FMUL.FTZ R233, R233, R106 ;  /* 0x0000006ae9e97220 */ /* 0x000fe20000410000 */
[-C--:B------:R-:W-:Y:S08]  /*39c0*/  HMMA.16816.F32 R20, R100, R168.reuse, R20 ;  /* 0x000000a86414723c */ /* 0x080ff00000001814 */
[C---:B------:R-:W-:Y:S07]  /*39d0*/  HMMA.16816.F32 R24, R112.reuse, R168, R24 ;  /* 0x000000a87018723c */ /* 0x040fee0000001818 */
[C---:B------:R-:W-:Y:S01]  /*39e0*/  FADD.FTZ R17, -R250.reuse, R17 ;  /* 0x00000011fa117221 */ /* 0x040fe20000010100 */
[-C--:B------:R-:W-:Y:S04]  /*39f0*/  HMMA.16816.F32 R28, R112, R170.reuse, R28 ;  /* 0x000000aa701c723c */ /* 0x080fe8000000181c */
[C---:B------:R-:W-:Y:S02]  /*3a00*/  FADD.FTZ R105, -R250.reuse, R16 ;  /* 0x00000010fa697221 */ /* 0x040fe40000010100 */
[----:B------:R-:W-:Y:S02]  /*3a10*/  FMUL.FTZ R245, R245, R17 ;  /* 0x00000011f5f57220 */ /* 0x000fe40000410000 */
[C---:B------:R-:W-:Y:S01]  /*3a20*/  FADD.FTZ R17, -R250.reuse, R20 ;  /* 0x00000014fa117221 */ /* 0x040fe20000010100 */
[----:B------:R-:W-:Y:S04]  /*3a30*/  HMMA.16816.F32 R32, R100, R170, R32 ;  /* 0x000000aa6420723c */ /* 0x000fe80000001820 */
[----:B------:R-:W-:Y:S02]  /*3a40*/  FADD.FTZ R21, -R250, R21 ;  /* 0x00000015fa157221 */ /* 0x000fe40000010100 */
[----:B------:R-:W-:Y:S02]  /*3a50*/  FADD.FTZ R22, -R138, R22 ;  /* 0x000000168a167221 */ /* 0x000fe40000010100 */
[----:B------:R-:W-:Y:S04]  /*3a60*/  FMUL.FTZ R248, R248, R17 ;  /* 0x00000011f8f87220 */ /* 0x000fe80000410000 */
[C---:B------:R-:W-:Y:S02]  /*3a70*/  FADD.FTZ R17, -R138.reuse, R6 ;  /* 0x000000068a117221 */ /* 0x040fe40000010100 */
[----:B------:R-:W-:Y:S02]  /*3a80*/  FMUL.FTZ R251, R251, R22 ;  /* 0x00000016fbfb7220 */ /* 0x000fe40000410000 */
[----:B------:R-:W-:Y:S02]  /*3a90*/  FADD.FTZ R22, -R133, R13 ;  /* 0x0000000d85167221 */ /* 0x000fe40000010100 */
[----:B------:R-:W-:Y:S02]  /*3aa0*/  FMUL.FTZ R249, R249, R21 ;  /* 0x00000015f9f97220 */ /* 0x000fe40000410000 */
[----:B------:R-:W-:Y:S02]  /*3ab0*/  FADD.FTZ R21, -R138, R7 ;  /* 0x000000078a157221 */ /* 0x000fe40000010100 */
[----:B------:R-:W-:Y:S02]  /*3ac0*/  FMUL.FTZ R234, R234, R17 ;  /* 0x00000011eaea7220 */ /* 0x000fe40000410000 */
[C---:B------:R-:W-:Y:S02]  /*3ad0*/  FADD.FTZ R121, -R250.reuse, R32 ;  /* 0x00000020fa797221 */ /* 0x040fe40000010100 */
[----:B------:R-:W-:Y:S02]  /*3ae0*/  FADD.FTZ R250, -R250, R33 ;  /* 0x00000021fafa7221 */ /* 0x000fe40000010100 */
[C---:B------:R-:W-:Y:S02]  /*3af0*/  FADD.FTZ R33, -R138.reuse, R18 ;  /* 0x000000128a217221 */ /* 0x040fe40000010100 */
[C---:B------:R-:W-:Y:S02]  /*3b00*/  FADD.FTZ R18, -R138.reuse, R19 ;  /* 0x000000138a127221 */ /* 0x040fe40000010100 */
[C---:B------:R-:W-:Y:S02]  /*3b10*/  FADD.FTZ R23, -R138.reuse, R23 ;  /* 0x000000178a177221 */ /* 0x040fe40000010100 */
[----:B------:R-:W-:Y:S02]  /*3b20*/  FMUL.FTZ R247, R247, R18 ;  /* 0x00000012f7f77220 */ /* 0x000fe40000410000 */
[C---:B------:R-:W-:Y:S02]  /*3b30*/  FADD.FTZ R18, -R133.reuse, R9 ;  /* 0x0000000985127221 */ /* 0x040fe40000010100 */
[C---:B------:R-:W-:Y:S02]  /*3b40*/  FADD.FTZ R9, -R133.reuse, R12 ;  /* 0x0000000c85097221 */ /* 0x040fe40000010100 */
[C---:B------:R-:W-:Y:S02]  /*3b50*/  FADD.FTZ R17, -R138.reuse, R34 ;  /* 0x000000228a117221 */ /* 0x040fe40000010100 */
[----:B------:R-:W-:Y:S02]  /*3b60*/  FADD.FTZ R138, -R138, R35 ;  /* 0x000000238a8a7221 */ /* 0x000fe40000010100 */
[----:B------:R-:W-:Y:S02]  /*3b70*/  FADD.FTZ R19, -R133, R8 ;  /* 0x0000000885137221 */ /* 0x000fe40000010100 */
[----:B------:R-:W-:Y:S02]  /*3b80*/  FMUL.FTZ R237, R237, R18 ;  /* 0x00000012eded7220 */ /* 0x000fe40000410000 */
[----:B------:R-:W-:Y:S02]  /*3b90*/  FMUL.FTZ R240, R240, R9 ;  /* 0x00000009f0f07220 */ /* 0x000fe40000410000 */
[----:B------:R-:W-:Y:S02]  /*3ba0*/  FMUL.FTZ R241, R241, R22 ;  /* 0x00000016f1f17220 */ /* 0x000fe40000410000 */
[C---:B------:R-:W-:Y:S02]  /*3bb0*/  FADD.FTZ R18, -R133.reuse, R24 ;  /* 0x0000001885127221 */ /* 0x040fe40000010100 */
[C---:B------:R-:W-:Y:S02]  /*3bc0*/  FADD.FTZ R25, -R133.reuse, R25 ;  /* 0x0000001985197221 */ /* 0x040fe40000010100 */
[C---:B------:R-:W-:Y:S02]  /*3bd0*/  FADD.FTZ R22, -R133.reuse, R28 ;  /* 0x0000001c85167221 */ /* 0x040fe40000010100 */
[----:B------:R-:W-:Y:S02]  /*3be0*/  FADD.FTZ R133, -R133, R29 ;  /* 0x0000001d85857221 */ /* 0x000fe40000010100 */
[C---:B------:R-:W-:Y:S02]  /*3bf0*/  FADD.FTZ R9, -R137.reuse, R10 ;  /* 0x0000000a89097221 */ /* 0x040fe40000010100 */
[C---:B------:R-:W-:Y:S02]  /*3c00*/  FADD.FTZ R10, -R137.reuse, R11 ;  /* 0x0000000b890a7221 */ /* 0x040fe40000010100 */
[C---:B------:R-:W-:Y:S02]  /*3c10*/  FADD.FTZ R11, -R137.reuse, R14 ;  /* 0x0000000e890b7221 */ /* 0x040fe40000010100 */
[C---:B------:R-:W-:Y:S02]  /*3c20*/  FADD.FTZ R14, -R137.reuse, R15 ;  /* 0x0000000f890e7221 */ /* 0x040fe40000010100 */
[C---:B------:R-:W-:Y:S02]  /*3c30*/  FADD.FTZ R26, -R137.reuse, R26 ;  /* 0x0000001a891a7221 */ /* 0x040fe40000010100 */
[C---:B------:R-:W-:Y:S02]  /*3c40*/  FADD.FTZ R27, -R137.reuse, R27 ;  /* 0x0000001b891b7221 */ /* 0x040fe40000010100 */
[C---:B------:R-:W-:Y:S02]  /*3c50*/  FADD.FTZ R30, -R137.reuse, R30 ;  /* 0x0000001e891e7221 */ /* 0x040fe40000010100 */
[----:B------:R-:W-:Y:S02]  /*3c60*/  FADD.FTZ R137, -R137, R31 ;  /* 0x0000001f89897221 */ /* 0x000fe40000010100 */
[----:B------:R-:W-:Y:S02]  /*3c70*/  FMUL.FTZ R244, R244, R105 ;  /* 0x00000069f4f47220 */ /* 0x000fe40000410000 */
        /* <DEDUP_REMOVED lines=19> */
[----:B------:R-:W-:Y:S01]  /*3db0*/  FMUL.FTZ R137, R126, R137 ;  /* 0x000000897e897220 */ /* 0x000fe20000410000 */
[----:B------:R-:W-:-:S05]  /*3dc0*/  @!P6 BRA `(.L_x_7) ;  /* 0x000001300000e947 */ /* 0x000fca0003800000 */
[----:B------:R-:W-:Y:S01]  /*3dd0*/  LOP3.LUT R6, R218, 0x1, RZ, 0xc0, !PT ;  /* 0x00000001da067812 */ /* 0x000fe200078ec0ff */
[----:B------:R-:W-:Y:S02]  /*3de0*/  IMAD.MOV.U32 R7, RZ, RZ, c[0x0][0x190] ;  /* 0x00006400ff077624 */ /* 0x000fe400078e00ff */
[----:B------:R-:W-:Y:S01]  /*3df0*/  IMAD.MOV.U32 R4, RZ, RZ, -0x2000 ;  /* 0xffffe000ff047424 */ /* 0x000fe200078e00ff */
[----:B------:R-:W-:Y:S01]  /*3e00*/  ISETP.NE.U32.AND P3, PT, R6, 0x1, PT ;  /* 0x000000010600780c */ /* 0x000fe20003f65070 */
[----:B------:R-:W-:Y:S03]  /*3e10*/  IMAD.U32 R5, R7, -0x40, RZ ;  /* 0xffffffc007057824 */ /* 0x000fe600078e00ff */
[----:B------:R-:W-:Y:S02]  /*3e20*/  SEL R4, R4, 0x2000, !P3 ;  /* 0x0000200004047807 */ /* 0x000fe40005800000 */
[----:B------:R-:W-:Y:S03]  /*3e30*/  LEA R228, P0, R5, R228, 0x1 ;  /* 0x000000e405e47211 */ /* 0x000fe600078008ff */
[--C-:B------:R-:W-:Y:S01]  /*3e40*/  IMAD.IADD R217, R217, 0x1, R4.reuse ;  /* 0x00000001d9d97824 */ /* 0x100fe200078e0204 */
[----:B------:R-:W-:Y:S01]  /*3e50*/  LEA.HI.X.SX32 R229, R5, R229, 0x1, P0 ;  /* 0x000000e505e57211 */ /* 0x000fe200000f0eff */
[----:B------:R-:W-:Y:S01]  /*3e60*/  IMAD.MOV.U32 R5, RZ, RZ, c[0x0][0x194] ;  /* 0x00006500ff057624 */ /* 0x000fe200078e00ff */
[C---:B------:R-:W-:Y:S01]  /*3e70*/  LEA R6, P0, R7.reuse, R228, 0x6 ;  /* 0x000000e407067211 */ /* 0x040fe200078030ff */
[----:B------:R-:W-:Y:S02]  /*3e80*/  IMAD.IADD R178, R178, 0x1, R4 ;  /* 0x00000001b2b27824 */ /* 0x000fe400078e0204 */
[----:B------:R-:W-:Y:S01]  /*3e90*/  @!PT LDS RZ, [RZ] ;  /* 0x00000000fffff984 */ /* 0x000fe20000000800 */
[----:B------:R-:W-:Y:S01]  /*3ea0*/  @!PT LDS RZ, [RZ] ;  /* 0x00000000fffff984 */ /* 0x000fe20000000800 */
[----:B------:R-:W-:Y:S01]  /*3eb0*/  @!PT LDS RZ, [RZ] ;  /* 0x00000000fffff984 */ /* 0x000fe20000000800 */
[----:B------:R1:W-:Y:S01]  /*3ec0*/  LDGSTS.E.BYPASS.LTC128B.128 [R217], [R228.64] ;  /* 0x00000000e4d97fae */ /* 0x0003e2000b901d54 */
[----:B------:R-:W-:Y:S05]  /*3ed0*/  LEA.HI.X R7, R7, R229, R5, 0x6, P0 ;  /* 0x000000e507077211 */ /* 0x000fea00000f3405 */
[----:B------:R1:W-:Y:S04]  /*3ee0*/  LDGSTS.E.BYPASS.LTC128B.128 [R217+0x1000], [R6.64] ;  /* 0x0100000006d97fae */ /* 0x0003e8000b901d54 */
[----:B------:R-:W0:Y:S02]  /*3ef0*/  LDGDEPBAR ;  /* 0x00000000000079af */ /* 0x000e240000000000 */
.L_x_7:
[----:B------:R-:W-:Y:S01]  /*3f00*/  F2FP.PACK_AB R232, R233, R232 ;  /* 0x000000e8e9e8723e */ /* 0x000fe200000000ff */
[----:B------:R-:W-:Y:S01]  /*3f10*/  IMAD.SHL.U32 R112, R181, 0x2, RZ ;  /* 0x00000002b5707824 */ /* 0x000fe200078e00ff */
[----:B------:R-:W-:Y:S02]  /*3f20*/  F2FP.PACK_AB R234, R235, R234 ;  /* 0x000000eaebea723e */ /* 0x000fe400000000ff */
[----:B------:R-:W-:Y:S01]  /*3f30*/  F2FP.PACK_AB R245, R245, R244 ;  /* 0x000000f4f5f5723e */ /* 0x000fe200000000ff */
[----:B------:R-:W-:Y:S01]  /*3f40*/  STS [R201+0xa000], R232 ;  /* 0x00a000e8c9007388 */ /* 0x000fe20000000800 */
        /* <DEDUP_REMOVED lines=19> */
[C---:B------:R-:W-:Y:S01]  /*4080*/  IADD3 R4, R112.reuse, 0x4000, RZ ;  /* 0x0000400070047810 */ /* 0x040fe20007ffe0ff */
[----:B------:R-:W-:Y:S01]  /*4090*/  STS [R206+0xb400], R243 ;  /* 0x00b400f3ce007388 */ /* 0x000fe20000000800 */
[----:B------:R-:W-:Y:S02]  /*40a0*/  IADD3 R100, R112, 0x4040, RZ ;  /* 0x0000404070647810 */ /* 0x000fe40007ffe0ff */
[----:B------:R-:W-:Y:S01]  /*40b0*/  @P2 IADD3 R100, R4, -0x40, RZ ;  /* 0xffffffc004642810 */ /* 0x000fe20007ffe0ff */
[----:B------:R-:W-:Y:S04]  /*40c0*/  STS [R205+0xa000], R248 ;  /* 0x00a000f8cd007388 */ /* 0x000fe80000000800 */
[----:B------:R-:W-:Y:S04]  /*40d0*/  STS [R205+0xa400], R252 ;  /* 0x00a400fccd007388 */ /* 0x000fe80000000800 */
[----:B------:R-:W-:Y:S04]  /*40e0*/  STS [R221+0xa000], R250 ;  /* 0x00a000fadd007388 */ /* 0x000fe80000000800 */
[----:B------:R-:W-:Y:S04]  /*40f0*/  STS [R221+0xa400], R138 ;  /* 0x00a4008add007388 */ /* 0x000fe80000000800 */
[----:B------:R-:W-:Y:S04]  /*4100*/  STS [R205+0xb000], R134 ;  /* 0x00b00086cd007388 */ /* 0x000fe80000000800 */
[----:B------:R-:W-:Y:S04]  /*4110*/  STS [R205+0xb400], R122 ;  /* 0x00b4007acd007388 */ /* 0x000fe80000000800 */
[----:B------:R-:W-:Y:S04]  /*4120*/  STS [R221+0xb000], R102 ;  /* 0x00b00066dd007388 */ /* 0x000fe80000000800 */
[----:B------:R-:W-:Y:S04]  /*4130*/  STS [R221+0xb400], R104 ;  /* 0x00b40068dd007388 */ /* 0x000fe80000000800 */
[----:B------:R-:W-:Y:S06]  /*4140*/  BAR.SYNC.DEFER_BLOCKING 0x0 ;  /* 0x0000000000007b1d */ /* 0x000fec0000010000 */
[----:B-1----:R-:W-:Y:S04]  /*4150*/  LDSM.16.MT88.4 R4, [R177+0xe000] ;  /* 0x00e00000b104783b */ /* 0x002fe80000004200 */
[----:B------:R-:W1:Y:S04]  /*4160*/  LDSM.16.MT88.4 R8, [R112+0x4000] ;  /* 0x004000007008783b */ /* 0x000e680000004200 */
[----:B------:R-:W2:Y:S04]  /*4170*/  LDSM.16.MT88.4 R12, [R177+0x10000] ;  /* 0x01000000b10c783b */ /* 0x000ea80000004200 */
[----:B------:R-:W3:Y:S04]  /*4180*/  LDSM.16.MT88.4 R16, [R100] ;  /* 0x000000006410783b */ /* 0x000ee80000004200 */
[----:B------:R-:W-:Y:S04]  /*4190*/  LDSM.16.MT88.4 R20, [R177+0xe800] ;  /* 0x00e80000b114783b */ /* 0x000fe80000004200 */
[----:B------:R-:W4:Y:S04]  /*41a0*/  LDSM.16.MT88.4 R24, [R112+0x4800] ;  /* 0x004800007018783b */ /* 0x000f280000004200 */
[----:B------:R-:W5:Y:S04]  /*41b0*/  LDSM.16.MT88.4 R28, [R177+0x10800] ;  /* 0x01080000b11c783b */ /* 0x000f680000004200 */
[----:B------:R-:W3:Y:S01]  /*41c0*/  LDSM.16.MT88.4 R32, [R100+0x800] ;  /* 0x000800006420783b */ /* 0x000ee20000004200 */
[-C--:B-1----:R-:W-:Y:S08]  /*41d0*/  HMMA.16816.F32 R36, R4, R8.reuse, R36 ;  /* 0x000000080424723c */ /* 0x082ff00000001824 */
[C---:B--2---:R-:W-:Y:S08]  /*41e0*/  HMMA.16816.F32 R40, R12.reuse, R8, R40 ;  /* 0x000000080c28723c */ /* 0x044ff00000001828 */
[-C--:B------:R-:W-:Y:S08]  /*41f0*/  HMMA.16816.F32 R44, R12, R10.reuse, R44 ;  /* 0x0000000a0c2c723c */ /* 0x080ff0000000182c */
[C---:B------:R-:W-:Y:S01]  /*4200*/  HMMA.16816.F32 R48, R4.reuse, R10, R48 ;  /* 0x0000000a0430723c */ /* 0x040fe20000001830 */
[----:B------:R-:W-:Y:S07]  /*4210*/  LDSM.16.MT88.4 R8, [R112+0x5000] ;  /* 0x005000007008783b */ /* 0x000fee0000004200 */
[-C--:B---3--:R-:W-:Y:S08]  /*4220*/  HMMA.16816.F32 R52, R4, R16.reuse, R52 ;  /* 0x000000100434723c */ /* 0x088ff00000001834 */
[C---:B------:R-:W-:Y:S08]  /*4230*/  HMMA.16816.F32 R56, R12.reuse, R16, R56 ;  /* 0x000000100c38723c */ /* 0x040ff00000001838 */
[-C--:B------:R-:W-:Y:S01]  /*4240*/  HMMA.16816.F32 R60, R12, R18.reuse, R60 ;  /* 0x000000120c3c723c */ /* 0x080fe2000000183c */
[----:B------:R-:W-:Y:S07]  /*4250*/  LDSM.16.MT88.4 R12, [R177+0x11000] ;  /* 0x01100000b10c783b */ /* 0x000fee0000004200 */
[----:B------:R-:W-:Y:S01]  /*4260*/  HMMA.16816.F32 R64, R4, R18, R64 ;  /* 0x000000120440723c */ /* 0x000fe20000001840 */
[----:B------:R-:W1:Y:S04]  /*4270*/  LDSM.16.MT88.4 R4, [R177+0xf000] ;  /* 0x00f00000b104783b */ /* 0x000e680000004200 */
[----:B------:R-:W2:Y:S03]  /*4280*/  LDSM.16.MT88.4 R16, [R100+0x1000] ;  /* 0x001000006410783b */ /* 0x000ea60000004200 */
[-C--:B----4-:R-:W-:Y:S08]  /*4290*/  HMMA.16816.F32 R36, R20, R24.reuse, R36 ;  /* 0x000000181424723c */ /* 0x090ff00000001824 */
[C---:B-----5:R-:W-:Y:S08]  /*42a0*/  HMMA.16816.F32 R40, R28.reuse, R24, R40 ;  /* 0x000000181c28723c */ /* 0x060ff00000001828 */
[-C--:B------:R-:W-:Y:S08]  /*42b0*/  HMMA.16816.F32 R44, R28, R26.reuse, R44 ;  /* 0x0000001a1c2c723c */ /* 0x080ff0000000182c */
[C---:B------:R-:W-:Y:S01]  /*42c0*/  HMMA.16816.F32 R48, R20.reuse, R26, R48 ;  /* 0x0000001a1430723c */ /* 0x040fe20000001830 */
[----:B------:R-:W-:Y:S07]  /*42d0*/  LDSM.16.MT88.4 R24, [R112+0x5800] ;  /* 0x005800007018783b */ /* 0x000fee0000004200 */
[-C--:B------:R-:W-:Y:S08]  /*42e0*/  HMMA.16816.F32 R52, R20, R32.reuse, R52 ;  /* 0x000000201434723c */ /* 0x080ff00000001834 */
[C---:B------:R-:W-:Y:S08]  /*42f0*/  HMMA.16816.F32 R56, R28.reuse, R32, R56 ;  /* 0x000000201c38723c */ /* 0x040ff00000001838 */
[-C--:B------:R-:W-:Y:S01]  /*4300*/  HMMA.16816.F32 R60, R28, R34.reuse, R60 ;  /* 0x000000221c3c723c */ /* 0x080fe2000000183c */
[----:B------:R-:W-:Y:S07]  /*4310*/  LDSM.16.MT88.4 R28, [R177+0x11800] ;  /* 0x01180000b11c783b */ /* 0x000fee0000004200 */
[----:B------:R-:W-:Y:S01]  /*4320*/  HMMA.16816.F32 R64, R20, R34, R64 ;  /* 0x000000221440723c */ /* 0x000fe20000001840 */
[----:B------:R-:W3:Y:S04]  /*4330*/  LDSM.16.MT88.4 R20, [R177+0xf800] ;  /* 0x00f80000b114783b */ /* 0x000ee80000004200 */
[----:B------:R-:W4:Y:S03]  /*4340*/  LDSM.16.MT88.4 R32, [R100+0x1800] ;  /* 0x001800006420783b */ /* 0x000f260000004200 */
[-C--:B-1----:R-:W-:Y:S01]  /*4350*/  HMMA.16816.F32 R36, R4, R8.reuse, R36 ;  /* 0x000000080424723c */ /* 0x082fe20000001824 */
[----:B------:R-:W-:Y:S07]  /*4360*/  BAR.SYNC.DEFER_BLOCKING 0x0 ;  /* 0x0000000000007b1d */ /* 0x000fee0000010000 */
[C---:B------:R-:W-:Y:S08]  /*4370*/  HMMA.16816.F32 R40, R12.reuse, R8, R40 ;  /* 0x000000080c28723c */ /* 0x040ff00000001828 */
[-C--:B------:R-:W-:Y:S08]  /*4380*/  HMMA.16816.F32 R44, R12, R10.reuse, R44 ;  /* 0x0000000a0c2c723c */ /* 0x080ff0000000182c */
[C---:B------:R-:W-:Y:S08]  /*4390*/  HMMA.16816.F32 R48, R4.reuse, R10, R48 ;  /* 0x0000000a0430723c */ /* 0x040ff00000001830 */
[-C--:B--2---:R-:W-:Y:S08]  /*43a0*/  HMMA.16816.F32 R52, R4, R16.reuse, R52 ;  /* 0x000000100434723c */ /* 0x084ff00000001834 */
[C---:B------:R-:W-:Y:S08]  /*43b0*/  HMMA.16816.F32 R56, R12.reuse, R16, R56 ;  /* 0x000000100c38723c */ /* 0x040ff00000001838 */
[-C--:B------:R-:W-:Y:S08]  /*43c0*/  HMMA.16816.F32 R60, R12, R18.reuse, R60 ;  /* 0x000000120c3c723c */ /* 0x080ff0000000183c */
[----:B------:R-:W-:Y:S08]  /*43d0*/  HMMA.16816.F32 R64, R4, R18, R64 ;  /* 0x000000120440723c */ /* 0x000ff00000001840 */
[-C--:B---3--:R-:W-:Y:S08]  /*43e0*/  HMMA.16816.F32 R36, R20, R24.reuse, R36 ;  /* 0x000000181424723c */ /* 0x088ff00000001824 */
[C---:B------:R-:W-:Y:S08]  /*43f0*/  HMMA.16816.F32 R40, R28.reuse, R24, R40 ;  /* 0x000000181c28723c */ /* 0x040ff00000001828 */
[-C--:B------:R-:W-:Y:S08]  /*4400*/  HMMA.16816.F32 R44, R28, R26.reuse, R44 ;  /* 0x0000001a1c2c723c */ /* 0x080ff0000000182c */
[C---:B------:R-:W-:Y:S08]  /*4410*/  HMMA.16816.F32 R48, R20.reuse, R26, R48 ;  /* 0x0000001a1430723c */ /* 0x040ff00000001830 */
[-C--:B----4-:R-:W-:Y:S08]  /*4420*/  HMMA.16816.F32 R52, R20, R32.reuse, R52 ;  /* 0x000000201434723c */ /* 0x090ff00000001834 */
[C---:B------:R-:W-:Y:S08]  /*4430*/  HMMA.16816.F32 R56, R28.reuse, R32, R56 ;  /* 0x000000201c38723c */ /* 0x040ff00000001838 */
[-C--:B------:R-:W-:Y:S08]  /*4440*/  HMMA.16816.F32 R60, R28, R34.reuse, R60 ;  /* 0x000000221c3c723c */ /* 0x080ff0000000183c */
[----:B------:R-:W-:Y:S01]  /*4450*/  HMMA.16816.F32 R64, R20, R34, R64 ;  /* 0x000000221440723c */ /* 0x000fe20000001840 */
[----:B------:R-:W-:-:S07]  /*4460*/  @!P6 BRA `(.L_x_8) ;  /* 0x000000d00000e947 */ /* 0x000fce0003800000 */
[----:B------:R-:W-:Y:S04]  /*4470*/  IMAD.MOV.U32 R7, RZ, RZ, c[0x0][0x370] ;  /* 0x0000dc00ff077624 */ /* 0x000fe800078e00ff */
[----:B------:R-:W-:Y:S05]  /*4480*/  IMAD.U32 R5, R7, -0x40, RZ ;  /* 0xffffffc007057824 */ /* 0x000fea00078e00ff */
[C---:B------:R-:W-:Y:S04]  /*4490*/  LEA R226, P0, R5.reuse, R226, 0x1 ;  /* 0x000000e205e27211 */ /* 0x040fe800078008ff */
[----:B------:R-:W-:Y:S01]  /*44a0*/  LEA.HI.X.SX32 R227, R5, R227, 0x1, P0 ;  /* 0x000000e305e37211 */ /* 0x000fe200000f0eff */
[----:B------:R-:W-:Y:S01]  /*44b0*/  IMAD.MOV.U32 R5, RZ, RZ, c[0x0][0x374] ;  /* 0x0000dd00ff057624 */ /* 0x000fe200078e00ff */
[C---:B------:R-:W-:Y:S03]  /*44c0*/  LEA R8, P0, R7.reuse, R226, 0x6 ;  /* 0x000000e207087211 */ /* 0x040fe600078030ff */
[----:B------:R-:W-:Y:S01]  /*44d0*/  @!PT LDS RZ, [RZ] ;  /* 0x00000000fffff984 */ /* 0x000fe20000000800 */
[----:B------:R-:W-:Y:S01]  /*44e0*/  @!PT LDS RZ, [RZ] ;  /* 0x00000000fffff984 */ /* 0x000fe20000000800 */
[----:B------:R-:W-:Y:S01]  /*44f0*/  @!PT LDS RZ, [RZ] ;  /* 0x00000000fffff984 */ /* 0x000fe20000000800 */
[----:B------:R1:W-:Y:S01]  /*4500*/  LDGSTS.E.BYPASS.LTC128B.128 [R196+0x4000], [R226.64] ;  /* 0x04000000e2c47fae */ /* 0x0003e2000b901d54 */
[----:B------:R-:W-:Y:S05]  /*4510*/  LEA.HI.X R9, R7, R227, R5, 0x6, P0 ;  /* 0x000000e307097211 */ /* 0x000fea00000f3405 */
[----:B------:R1:W-:Y:S04]  /*4520*/  LDGSTS.E.BYPASS.LTC128B.128 [R196+0x5000], [R8.64] ;  /* 0x0500000008c47fae */ /* 0x0003e8000b901d54 */
[----:B------:R-:W0:Y:S02]  /*4530*/  LDGDEPBAR ;  /* 0x00000000000079af */ /* 0x000e240000000000 */
.L_x_8:
[----:B------:R-:W-:Y:S01]  /*4540*/  LDSM.16.M88.4 R20, [R180] ;  /* 0x00000000b414783b */ /* 0x000fe20000000200 */
[--C-:B------:R-:W-:Y:S02]  /*4550*/  IMAD.IADD R113, R112, 0x1, R183.reuse ;  /* 0x0000000170717824 */ /* 0x100fe400078e02b7 */
[----:B------:R-:W-:Y:S01]  /*4560*/  IMAD.IADD R115, R180, 0x1, R183 ;  /* 0x00000001b4737824 */ /* 0x000fe200078e02b7 */
[----:B-1----:R-:W1:Y:S01]  /*4570*/  LDSM.16.MT88.4 R8, [R112+0x6000] ;  /* 0x006000007008783b */ /* 0x002e620000004200 */
[----:B------:R-:W-:Y:S03]  /*4580*/  IMAD.IADD R114, R183, 0x1, R0 ;  /* 0x00000001b7727824 */ /* 0x000fe600078e0200 */
[----:B------:R-:W2:Y:S04]  /*4590*/  LDSM.16.MT88.4 R16, [R113+0x6000] ;  /* 0x006000007110783b */ /* 0x000ea80000004200 */
[----:B------:R-:W-:Y:S04]  /*45a0*/  LDSM.16.M88.4 R24, [R0] ;  /* 0x000000000018783b */ /* 0x000fe80000000200 */
[----:B------:R-:W3:Y:S04]  /*45b0*/  LDSM.16.MT88.4 R28, [R112+0x6800] ;  /* 0x00680000701c783b */ /* 0x000ee80000004200 */
[----:B------:R-:W4:Y:S04]  /*45c0*/  LDSM.16.MT88.4 R32, [R113+0x6800] ;  /* 0x006800007120783b */ /* 0x000f280000004200 */
[----:B------:R-:W-:Y:S04]  /*45d0*/  LDSM.16.MT88.4 R104, [R112+0x7000] ;  /* 0x007000007068783b */ /* 0x000fe80000004200 */
[----:B------:R-:W3:Y:S04]  /*45e0*/  LDSM.16.M88.4 R100, [R115] ;  /* 0x000000007364783b */ /* 0x000ee80000000200 */
[----:B------:R-:W-:Y:S01]  /*45f0*/  LDSM.16.MT88.4 R108, [R112+0x7800] ;  /* 0x00780000706c783b */ /* 0x000fe20000004200 */
[C---:B-1----:R-:W-:Y:S08]  /*4600*/  HMMA.16816.F32 R4, R20.reuse, R8, RZ ;  /* 0x000000081404723c */ /* 0x042ff000000018ff */
[C---:B------:R-:W-:Y:S08]  /*4610*/  HMMA.16816.F32 R8, R20.reuse, R10, RZ ;  /* 0x0000000a1408723c */ /* 0x040ff000000018ff */
[C---:B--2---:R-:W-:Y:S08]  /*4620*/  HMMA.16816.F32 R12, R20.reuse, R16, RZ ;  /* 0x00000010140c723c */ /* 0x044ff000000018ff */
[----:B------:R-:W-:Y:S01]  /*4630*/  HMMA.16816.F32 R16, R20, R18, RZ ;  /* 0x000000121410723c */ /* 0x000fe200000018ff */
[----:B------:R-:W1:Y:S07]  /*4640*/  LDSM.16.MT88.4 R20, [R113+0x7000] ;  /* 0x007000007114783b */ /* 0x000e6e0000004200 */
[C---:B---3--:R-:W-:Y:S08]  /*4650*/  HMMA.16816.F32 R4, R24.reuse, R28, R4 ;  /* 0x0000001c1804723c */ /* 0x048ff00000001804 */
[C---:B------:R-:W-:Y:S01]  /*4660*/  HMMA.16816.F32 R8, R24.reuse, R30, R8 ;  /* 0x0000001e1808723c */ /* 0x040fe20000001808 */
[----:B------:R-:W2:Y:S07]  /*4670*/  LDSM.16.M88.4 R28, [R114] ;  /* 0x00000000721c783b */ /* 0x000eae0000000200 */
[C---:B----4-:R-:W-:Y:S08]  /*4680*/  HMMA.16816.F32 R12, R24.reuse, R32, R12 ;  /* 0x00000020180c723c */ /* 0x050ff0000000180c */
[----:B------:R-:W-:Y:S01]  /*4690*/  HMMA.16816.F32 R16, R24, R34, R16 ;  /* 0x000000221810723c */ /* 0x000fe20000001810 */
[----:B------:R-:W3:Y:S04]  /*46a0*/  LDSM.16.MT88.4 R24, [R113+0x7800] ;  /* 0x007800007118783b */ /* 0x000ee80000004200 */
[----:B------:R-:W-:Y:S03]  /*46b0*/  LDSM.16.M88.4 R32, [R180+0x2000] ;  /* 0x00200000b420783b */ /* 0x000fe60000000200 */
[C---:B------:R-:W-:Y:S08]  /*46c0*/  HMMA.16816.F32 R4, R100.reuse, R104, R4 ;  /* 0x000000686404723c */ /* 0x040ff00000001804 */
[C---:B------:R-:W-:Y:S01]  /*46d0*/  HMMA.16816.F32 R8, R100.reuse, R106, R8 ;  /* 0x0000006a6408723c */ /* 0x040fe20000001808 */
[----:B------:R-:W4:Y:S07]  /*46e0*/  LDSM.16.MT88.4 R104, [R112+0x8000] ;  /* 0x008000007068783b */ /* 0x000f2e0000004200 */
[C---:B-1----:R-:W-:Y:S08]  /*46f0*/  HMMA.16816.F32 R12, R100.reuse, R20, R12 ;  /* 0x00000014640c723c */ /* 0x042ff0000000180c */
[----:B------:R-:W-:Y:S01]  /*4700*/  HMMA.16816.F32 R16, R100, R22, R16 ;  /* 0x000000166410723c */ /* 0x000fe20000001810 */
[----:B------:R-:W1:Y:S04]  /*4710*/  LDSM.16.MT88.4 R20, [R113+0x8000] ;  /* 0x008000007114783b */ /* 0x000e680000004200 */
[----:B------:R-:W-:Y:S03]  /*4720*/  LDSM.16.M88.4 R100, [R0+0x2000] ;  /* 0x002000000064783b */ /* 0x000fe60000000200 */
[C---:B--2---:R-:W-:Y:S08]  /*4730*/  HMMA.16816.F32 R4, R28.reuse, R108, R4 ;  /* 0x0000006c1c04723c */ /* 0x044ff00000001804 */
[C---:B------:R-:W-:Y:S01]  /*4740*/  HMMA.16816.F32 R8, R28.reuse, R110, R8 ;  /* 0x0000006e1c08723c */ /* 0x040fe20000001808 */
[----:B------:R-:W2:Y:S07]  /*4750*/  LDSM.16.MT88.4 R108, [R112+0x8800] ;  /* 0x00880000706c783b */ /* 0x000eae0000004200 */
[C---:B---3--:R-:W-:Y:S08]  /*4760*/  HMMA.16816.F32 R12, R28.reuse, R24, R12 ;  /* 0x000000181c0c723c */ /* 0x048ff0000000180c */
[----:B------:R-:W-:Y:S01]  /*4770*/  HMMA.16816.F32 R16, R28, R26, R16 ;  /* 0x0000001a1c10723c */ /* 0x000fe20000001810 */
[----:B------:R-:W3:Y:S04]  /*4780*/  LDSM.16.MT88.4 R24, [R113+0x8800] ;  /* 0x008800007118783b */ /* 0x000ee80000004200 */
[----:B------:R-:W-:Y:S03]  /*4790*/  LDSM.16.M88.4 R28, [R115+0x2000] ;  /* 0x00200000731c783b */ /* 0x000fe60000000200 */
[C---:B----4-:R-:W-:Y:S08]  /*47a0*/  HMMA.16816.F32 R4, R32.reuse, R104, R4 ;  /* 0x000000682004723c */ /* 0x050ff00000001804 */
        /* <DEDUP_REMOVED lines=11> */
[----:B------:R-:W3:Y:S06]  /*4860*/  LDSM.16.MT88.4 R24, [R113+0x9800] ;  /* 0x009800007118783b */ /* 0x000eec0000004200 */
[----:B------:R-:W-:Y:S01]  /*4870*/  @P6 IADD3 R100, P3, R208, R199, RZ ;  /* 0x000000c7d0646210 */ /* 0x000fe20007f7e0ff */
[C---:B----4-:R-:W-:Y:S01]  /*4880*/  HMMA.16816.F32 R4, R28.reuse, R104, R4 ;  /* 0x000000681c04723c */ /* 0x050fe20000001804 */
[----:B------:R-:W-:Y:S04]  /*4890*/  IMAD.U32 R103, RZ, RZ, UR17 ;  /* 0x00000011ff677e24 */ /* 0x000fe8000f8e00ff */
[----:B------:R-:W-:Y:S02]  /*48a0*/  @P6 IMAD.X R101, R209, 0x1, R198, P3 ;  /* 0x00000001d1656824 */ /* 0x000fe400018e06c6 */
[----:B------:R-:W-:Y:S01]  /*48b0*/  IMAD.IADD R104, R183, 0x1, R176 ;  /* 0x00000001b7687824 */ /* 0x000fe200078e02b0 */
[C---:B------:R-:W-:Y:S01]  /*48c0*/  HMMA.16816.F32 R8, R28.reuse, R106, R8 ;  /* 0x0000006a1c08723c */ /* 0x040fe20000001808 */
[----:B------:R-:W-:Y:S01]  /*48d0*/  IMAD.U32 R105, RZ, RZ, UR18 ;  /* 0x00000012ff697e24 */ /* 0x000fe2000f8e00ff */
[----:B------:R4:W5:Y:S04]  /*48e0*/  @P6 LDG.E R215, [R100.64] ;  /* 0x0000001464d76981 */ /* 0x000968000c1e1900 */
[----:B------:R4:W5:Y:S01]  /*48f0*/  @P6 LDG.E R216, [R100.64+0x20] ;  /* 0x0000201464d86981 */ /* 0x000962000c1e1900 */
[----:B------:R-:W-:Y:S01]  /*4900*/  IMAD.U32 R107, RZ, RZ, UR11 ;  /* 0x0000000bff6b7e24 */ /* 0x000fe2000f8e00ff */
[C---:B-1----:R-:W-:Y:S02]  /*4910*/  HMMA.16816.F32 R12, R28.reuse, R20, R12 ;  /* 0x000000141c0c723c */ /* 0x042fe4000000180c */
[----:B------:R4:W5:Y:S04]  /*4920*/  @P6 LDG.E R213, [R100.64+0x80] ;  /* 0x0000801464d56981 */ /* 0x000968000c1e1900 */
[----:B------:R4:W5:Y:S02]  /*4930*/  @P6 LDG.E R214, [R100.64+0xa0] ;  /* 0x0000a01464d66981 */ /* 0x000964000c1e1900 */
[----:B------:R-:W-:Y:S02]  /*4940*/  HMMA.16816.F32 R16, R28, R22, R16 ;  /* 0x000000161c10723c */ /* 0x000fe40000001810 */
[----:B------:R-:W-:Y:S05]  /*4950*/  LDSM.16.MT88.4 R20, [R177+0xc000] ;  /* 0x00c00000b114783b */ /* 0x000fea0000004200 */
[----:B------:R-:W-:Y:S01]  /*4960*/  IMAD.U32 R29, RZ, RZ, UR5 ;  /* 0x00000005ff1d7e24 */ /* 0x000fe2000f8e00ff */
[C---:B--2---:R-:W-:Y:S01]  /*4970*/  HMMA.16816.F32 R4, R32.reuse, R108, R4 ;  /* 0x0000006c2004723c */ /* 0x044fe20000001804 */
[----:B------:R-:W-:Y:S04]  /*4980*/  IMAD.U32 R31, RZ, RZ, UR5 ;  /* 0x00000005ff1f7e24 */ /* 0x000fe8000f8e00ff */
[----:B------:R-:W-:Y:S01]  /*4990*/  LEA R230, P0, R29, R230, 0x2 ;  /* 0x000000e61de67211 */ /* 0x000fe200078010ff */
[----:B------:R-:W-:Y:S02]  /*49a0*/  IMAD.U32 R29, RZ, RZ, UR17 ;  /* 0x00000011ff1d7e24 */ /* 0x000fe4000f8e00ff */
[C---:B------:R-:W-:Y:S04]  /*49b0*/  HMMA.16816.F32 R8, R32.reuse, R110, R8 ;  /* 0x0000006e2008723c */ /* 0x040fe80000001808 */
[----:B------:R-:W-:Y:S01]  /*49c0*/  LEA.HI.X.SX32 R231, R31, R231, 0x2, P0 ;  /* 0x000000e71fe77211 */ /* 0x000fe200000f16ff */
[----:B------:R-:W-:Y:S01]  /*49d0*/  IMAD.U32 R31, RZ, RZ, UR16 ;  /* 0x00000010ff1f7e24 */ /* 0x000fe2000f8e00ff */
[-C--:B------:R-:W-:Y:S01]  /*49e0*/  LEA R28, P3, R103, R230.reuse, 0x2 ;  /* 0x000000e6671c7211 */ /* 0x080fe200078610ff */
[----:B------:R-:W-:Y:S01]  /*49f0*/  IMAD.U32 R103, RZ, RZ, UR14 ;  /* 0x0000000eff677e24 */ /* 0x000fe2000f8e00ff */
[C---:B---3--:R-:W-:Y:S01]  /*4a00*/  HMMA.16816.F32 R12, R32.reuse, R24, R12 ;  /* 0x00000018200c723c */ /* 0x048fe2000000180c */
[----:B----4-:R-:W-:Y:S03]  /*4a10*/  IMAD.U32 R101, RZ, RZ, UR14 ;  /* 0x0000000eff657e24 */ /* 0x010fe6000f8e00ff */
[-C--:B------:R-:W-:Y:S03]  /*4a20*/  LEA.HI.X.SX32 R29, R29, R231.reuse, 0x2, P3 ;  /* 0x000000e71d1d7211 */ /* 0x080fe600018f16ff */
[----:B------:R-:W-:Y:S01]  /*4a30*/  IMAD.U32 R25, RZ, RZ, UR18 ;  /* 0x00000012ff197e24 */ /* 0x000fe2000f8e00ff */
[----:B------:R-:W-:Y:S01]  /*4a40*/  HMMA.16816.F32 R16, R32, R26, R16 ;  /* 0x0000001a2010723c */ /* 0x000fe20000001810 */
[----:B------:R-:W-:Y:S03]  /*4a50*/  RED.E.ADD.F32.FTZ.RN.STRONG.GPU [R230.64], R4 ;  /* 0x00000004e600798e */ /* 0x000fe6000c10e794 */
[-C--:B------:R-:W-:Y:S01]  /*4a60*/  LEA R30, P4, R25, R230.reuse, 0x2 ;  /* 0x000000e6191e7211 */ /* 0x080fe200078810ff */
[----:B------:R-:W-:Y:S01]  /*4a70*/  IMAD.U32 R25, RZ, RZ, UR16 ;  /* 0x00000010ff197e24 */ /* 0x000fe2000f8e00ff */
[-C--:B------:R-:W-:Y:S01]  /*4a80*/  LEA R24, P0, R31, R230.reuse, 0x2 ;  /* 0x000000e61f187211 */ /* 0x080fe200078010ff */
[----:B------:R-:W-:Y:S01]  /*4a90*/  IMAD.U32 R27, RZ, RZ, UR15 ;  /* 0x0000000fff1b7e24 */ /* 0x000fe2000f8e00ff */
[-C--:B------:R-:W-:Y:S01]  /*4aa0*/  LEA.HI.X.SX32 R31, R105, R231.reuse, 0x2, P4 ;  /* 0x000000e7691f7211 */ /* 0x080fe200020f16ff */
[----:B------:R-:W-:Y:S03]  /*4ab0*/  IMAD.U32 R35, RZ, RZ, UR13 ;  /* 0x0000000dff237e24 */ /* 0x000fe6000f8e00ff */
[-C--:B------:R-:W-:Y:S01]  /*4ac0*/  LEA.HI.X.SX32 R25, R25, R231.reuse, 0x2, P0 ;  /* 0x000000e719197211 */ /* 0x080fe200000f16ff */
[----:B------:R1:W-:Y:S01]  /*4ad0*/  RED.E.ADD.F32.FTZ.RN.STRONG.GPU [R30.64], R5 ;  /* 0x000000051e00798e */ /* 0x0003e2000c10e794 */
[----:B------:R-:W-:Y:S01]  /*4ae0*/  IMAD.U32 R105, RZ, RZ, UR15 ;  /* 0x0000000fff697e24 */ /* 0x000fe2000f8e00ff */
[-C--:B------:R-:W-:Y:S01]  /*4af0*/  LEA R34, P0, R27, R230.reuse, 0x2 ;  /* 0x000000e61b227211 */ /* 0x080fe200078010ff */
[----:B------:R-:W-:Y:S01]  /*4b00*/  IMAD.U32 R33, RZ, RZ, UR12 ;  /* 0x0000000cff217e24 */ /* 0x000fe2000f8e00ff */
[----:B------:R2:W-:Y:S01]  /*4b10*/  RED.E.ADD.F32.FTZ.RN.STRONG.GPU [R28.64], R6 ;  /* 0x000000061c00798e */ /* 0x0005e2000c10e794 */
[-C--:B------:R-:W-:Y:S01]  /*4b20*/  LEA R108, P4, R103, R230.reuse, 0x2 ;  /* 0x000000e6676c7211 */ /* 0x080fe200078810ff */
[----:B------:R-:W-:Y:S02]  /*4b30*/  IMAD.U32 R27, RZ, RZ, UR13 ;  /* 0x0000000dff1b7e24 */ /* 0x000fe4000f8e00ff */
[----:B------:R3:W-:Y:S01]  /*4b40*/  RED.E.ADD.F32.FTZ.RN.STRONG.GPU [R24.64], R7 ;  /* 0x000000071800798e */ /* 0x0007e2000c10e794 */
[-C--:B------:R-:W-:Y:S01]  /*4b50*/  LEA.HI.X.SX32 R109, R101, R231.reuse, 0x2, P4 ;  /* 0x000000e7656d7211 */ /* 0x080fe200020f16ff */
[----:B------:R-:W-:Y:S02]  /*4b60*/  IMAD.U32 R101, RZ, RZ, UR9 ;  /* 0x00000009ff657e24 */ /* 0x000fe4000f8e00ff */
[----:B------:R-:W-:Y:S02]  /*4b70*/  IMAD.U32 R103, RZ, RZ, UR10 ;  /* 0x0000000aff677e24 */ /* 0x000fe4000f8e00ff */
[----:B-1----:R-:W-:Y:S01]  /*4b80*/  IMAD.U32 R5, RZ, RZ, UR12 ;  /* 0x0000000cff057e24 */ /* 0x002fe2000f8e00ff */
[-C--:B--2---:R-:W-:Y:S02]  /*4b90*/  LEA R28, P3, R35, R230.reuse, 0x2 ;  /* 0x000000e6231c7211 */ /* 0x084fe400078610ff */
[-C--:B------:R-:W-:Y:S01]  /*4ba0*/  LEA.HI.X.SX32 R35, R105, R231.reuse, 0x2, P0 ;  /* 0x000000e769237211 */ /* 0x080fe200000f16ff */
[----:B------:R-:W-:Y:S01]  /*4bb0*/  IMAD.U32 R105, RZ, RZ, UR10 ;  /* 0x0000000aff697e24 */ /* 0x000fe2000f8e00ff */
[-C--:B------:R-:W-:Y:S01]  /*4bc0*/  LEA R6, P0, R33, R230.reuse, 0x2 ;  /* 0x000000e621067211 */ /* 0x080fe200078010ff */
[----:B------:R-:W-:Y:S01]  /*4bd0*/  IMAD.U32 R33, RZ, RZ, UR8 ;  /* 0x00000008ff217e24 */ /* 0x000fe2000f8e00ff */
[-C--:B------:R-:W-:Y:S01]  /*4be0*/  LEA.HI.X.SX32 R29, R27, R231.reuse, 0x2, P3 ;  /* 0x000000e71b1d7211 */ /* 0x080fe200018f16ff */
[----:B------:R1:W-:Y:S01]  /*4bf0*/  RED.E.ADD.F32.FTZ.RN.STRONG.GPU [R34.64], R8 ;  /* 0x000000082200798e */ /* 0x0003e2000c10e794 */
[-C--:B---3--:R-:W-:Y:S01]  /*4c00*/  LEA.HI.X.SX32 R7, R5, R231.reuse, 0x2, P0 ;  /* 0x000000e705077211 */ /* 0x088fe200000f16ff */
[----:B------:R-:W-:Y:S01]  /*4c10*/  IMAD.U32 R5, RZ, RZ, UR11 ;  /* 0x0000000bff057e24 */ /* 0x000fe2000f8e00ff */
[-C--:B------:R-:W-:Y:S01]  /*4c20*/  LEA R100, P0, R105, R230.reuse, 0x2 ;  /* 0x000000e669647211 */ /* 0x080fe200078010ff */
[----:B------:R2:W-:Y:S01]  /*4c30*/  RED.E.ADD.F32.FTZ.RN.STRONG.GPU [R108.64], R9 ;  /* 0x000000096c00798e */ /* 0x0005e2000c10e794 */
[-C--:B------:R-:W-:Y:S01]  /*4c40*/  LEA R102, P4, R33, R230.reuse, 0x2 ;  /* 0x000000e621667211 */ /* 0x080fe200078810ff */
[----:B------:R-:W-:Y:S01]  /*4c50*/  IMAD.U32 R27, RZ, RZ, UR7 ;  /* 0x00000007ff1b7e24 */ /* 0x000fe2000f8e00ff */
[-C--:B------:R-:W-:Y:S01]  /*4c60*/  LEA R32, P3, R5, R230.reuse, 0x2 ;  /* 0x000000e605207211 */ /* 0x080fe200078610ff */
[----:B------:R3:W-:Y:S01]  /*4c70*/  RED.E.ADD.F32.FTZ.RN.STRONG.GPU [R28.64], R10 ;  /* 0x0000000a1c00798e */ /* 0x0007e2000c10e794 */
[----:B------:R-:W-:Y:S02]  /*4c80*/  IMAD.U32 R25, RZ, RZ, UR6 ;  /* 0x00000006ff197e24 */ /* 0x000fe4000f8e00ff */
[-C--:B------:R-:W-:Y:S01]  /*4c90*/  LEA.HI.X.SX32 R33, R107, R231.reuse, 0x2, P3 ;  /* 0x000000e76b217211 */ /* 0x080fe200018f16ff */
[----:B------:R4:W-:Y:S01]  /*4ca0*/  RED.E.ADD.F32.FTZ.RN.STRONG.GPU [R6.64], R11 ;  /* 0x0000000b0600798e */ /* 0x0009e2000c10e794 */
[-C--:B------:R-:W-:Y:S03]  /*4cb0*/  LEA R106, P3, R27, R230.reuse, 0x2 ;  /* 0x000000e61b6a7211 */ /* 0x080fe600078610ff */
[----:B------:R-:W-:Y:S04]  /*4cc0*/  RED.E.ADD.F32.FTZ.RN.STRONG.GPU [R230.64+0x80], R12 ;  /* 0x0000800ce600798e */ /* 0x000fe8000c10e794 */
[----:B------:R-:W-:Y:S04]  /*4cd0*/  RED.E.ADD.F32.FTZ.RN.STRONG.GPU [R30.64+0x80], R13 ;  /* 0x0000800d1e00798e */ /* 0x000fe8000c10e794 */
[----:B------:R-:W-:Y:S01]  /*4ce0*/  RED.E.ADD.F32.FTZ.RN.STRONG.GPU [R32.64], R14 ;  /* 0x0000000e2000798e */ /* 0x000fe2000c10e794 */
[----:B-1----:R-:W-:Y:S01]  /*4cf0*/  IMAD.U32 R35, RZ, RZ, UR9 ;  /* 0x00000009ff237e24 */ /* 0x002fe2000f8e00ff */
[-C--:B------:R-:W-:Y:S02]  /*4d00*/  LEA R34, P5, R101, R230.reuse, 0x2 ;  /* 0x000000e665227211 */ /* 0x080fe400078a10ff */
[-C--:B------:R-:W-:Y:S01]  /*4d10*/  LEA.HI.X.SX32 R101, R103, R231.reuse, 0x2, P0 ;  /* 0x000000e767657211 */ /* 0x080fe200000f16ff */
[----:B--2---:R-:W-:Y:S01]  /*4d20*/  IMAD.U32 R9, RZ, RZ, UR7 ;  /* 0x00000007ff097e24 */ /* 0x004fe2000f8e00ff */
[-C--:B------:R-:W-:Y:S02]  /*4d30*/  LEA.HI.X.SX32 R35, R35, R231.reuse, 0x2, P5 ;  /* 0x000000e723237211 */ /* 0x080fe400028f16ff */
[----:B------:R-:W-:Y:S01]  /*4d40*/  LEA R108, P0, R25, R230, 0x2 ;  /* 0x000000e6196c7211 */ /* 0x000fe200078010ff */
[----:B---3--:R-:W-:Y:S01]  /*4d50*/  IMAD.U32 R29, RZ, RZ, UR8 ;  /* 0x00000008ff1d7e24 */ /* 0x008fe2000f8e00ff */
[----:B------:R-:W-:Y:S01]  /*4d60*/  RED.E.ADD.F32.FTZ.RN.STRONG.GPU [R100.64], R15 ;  /* 0x0000000f6400798e */ /* 0x000fe2000c10e794 */
[-C--:B------:R-:W-:Y:S01]  /*4d70*/  LEA.HI.X.SX32 R107, R9, R231.reuse, 0x2, P3 ;  /* 0x000000e7096b7211 */ /* 0x080fe200018f16ff */
[----:B----4-:R-:W-:Y:S02]  /*4d80*/  IMAD.U32 R7, RZ, RZ, UR6 ;  /* 0x00000006ff077e24 */ /* 0x010fe4000f8e00ff */
[-C--:B------:R-:W-:Y:S01]  /*4d90*/  LEA.HI.X.SX32 R103, R29, R231.reuse, 0x2, P4 ;  /* 0x000000e71d677211 */ /* 0x080fe200020f16ff */
[----:B------:R-:W-:Y:S01]  /*4da0*/  RED.E.ADD.F32.FTZ.RN.STRONG.GPU [R34.64], R16 ;  /* 0x000000102200798e */ /* 0x000fe2000c10e794 */
[----:B------:R-:W-:Y:S02]  /*4db0*/  ISETP.GT.AND P5, PT, R218, RZ, PT ;  /* 0x000000ffda00720c */ /* 0x000fe40003fa4270 */
[----:B------:R-:W-:Y:S01]  /*4dc0*/  LEA.HI.X.SX32 R109, R7, R231, 0x2, P0 ;  /* 0x000000e7076d7211 */ /* 0x000fe200000f16ff */
[----:B------:R-:W-:Y:S01]  /*4dd0*/  LDSM.16.MT88.4 R8, [R176] ;  /* 0x00000000b008783b */ /* 0x000fe20000004200 */
[----:B------:R-:W-:Y:S02]  /*4de0*/  @P6 IADD3 R210, P3, R210, -0x100, RZ ;  /* 0xffffff00d2d26810 */ /* 0x000fe40007f7e0ff */
[----:B------:R-:W-:Y:S01]  /*4df0*/  @P6 IADD3 R208, P4, R208, -0x100, RZ ;  /* 0xffffff00d0d06810 */ /* 0x000fe20007f9e0ff */
[----:B------:R-:W1:Y:S01]  /*4e00*/  LDSM.16.MT88.4 R4, [R177+0xa000] ;  /* 0x00a00000b104783b */ /* 0x000e620000004200 */
[----:B------:R-:W-:Y:S02]  /*4e10*/  @P6 IADD3.X R211, R211, -0x1, RZ, P3, !PT ;  /* 0xffffffffd3d36810 */ /* 0x000fe40001ffe4ff */
[----:B------:R-:W-:Y:S01]  /*4e20*/  @P6 IADD3.X R209, R209, -0x1, RZ, P4, !PT ;  /* 0xffffffffd1d16810 */ /* 0x000fe200027fe4ff */
[----:B------:R-:W-:Y:S04]  /*4e30*/  RED.E.ADD.F32.FTZ.RN.STRONG.GPU [R102.64], R17 ;  /* 0x000000116600798e */ /* 0x000fe8000c10e794 */
[----:B------:R-:W-:Y:S04]  /*4e40*/  RED.E.ADD.F32.FTZ.RN.STRONG.GPU [R106.64], R18 ;  /* 0x000000126a00798e */ /* 0x000fe8000c10e794 */
[----:B------:R-:W-:Y:S04]  /*4e50*/  RED.E.ADD.F32.FTZ.RN.STRONG.GPU [R108.64], R19 ;  /* 0x000000136c00798e */ /* 0x000fe8000c10e794 */
[----:B------:R-:W2:Y:S04]  /*4e60*/  LDSM.16.MT88.4 R24, [R104] ;  /* 0x000000006818783b */ /* 0x000ea80000004200 */
[----:B------:R-:W-:Y:S04]  /*4e70*/  LDSM.16.MT88.4 R28, [R177+0xa800] ;  /* 0x00a80000b11c783b */ /* 0x000fe80000004200 */
[----:B------:R-:W3:Y:S04]  /*4e80*/  LDSM.16.MT88.4 R12, [R176+0x800] ;  /* 0x00080000b00c783b */ /* 0x000ee80000004200 */
[----:B------:R-:W4:Y:S04]  /*4e90*/  LDSM.16.MT88.4 R32, [R177+0xc800] ;  /* 0x00c80000b120783b */ /* 0x000f280000004200 */
[----:B------:R-:W2:Y:S04]  /*4ea0*/  LDSM.16.MT88.4 R100, [R104+0x800] ;  /* 0x000800006864783b */ /* 0x000ea80000004200 */
[----:B------:R-:W-:Y:S01]  /*4eb0*/  LDSM.16.MT88.4 R16, [R176+0x1000] ;  /* 0x00100000b010783b */ /* 0x000fe20000004200 */
[-C--:B-1----:R-:W-:Y:S08]  /*4ec0*/  HMMA.16816.F32 R68, R4, R8.reuse, R68 ;  /* 0x000000080444723c */ /* 0x082ff00000001844 */
[C---:B------:R-:W-:Y:S08]  /*4ed0*/  HMMA.16816.F32 R72, R20.reuse, R8, R72 ;  /* 0x000000081448723c */ /* 0x040ff00000001848 */
[-C--:B------:R-:W-:Y:S08]  /*4ee0*/  HMMA.16816.F32 R76, R20, R10.reuse, R76 ;  /* 0x0000000a144c723c */ /* 0x080ff0000000184c */
[C---:B------:R-:W-:Y:S01]  /*4ef0*/  HMMA.16816.F32 R80, R4.reuse, R10, R80 ;  /* 0x0000000a0450723c */ /* 0x040fe20000001850 */
[----:B------:R-:W1:Y:S07]  /*4f00*/  LDSM.16.MT88.4 R8, [R177+0xb000] ;  /* 0x00b00000b108783b */ /* 0x000e6e0000004200 */
[-C--:B--2---:R-:W-:Y:S08]  /*4f10*/  HMMA.16816.F32 R84, R4, R24.reuse, R84 ;  /* 0x000000180454723c */ /* 0x084ff00000001854 */
[C---:B------:R-:W-:Y:S08]  /*4f20*/  HMMA.16816.F32 R88, R20.reuse, R24, R88 ;  /* 0x000000181458723c */ /* 0x040ff00000001858 */
[-C--:B------:R-:W-:Y:S01]  /*4f30*/  HMMA.16816.F32 R92, R20, R26.reuse, R92 ;  /* 0x0000001a145c723c */ /* 0x080fe2000000185c */
[----:B------:R-:W2:Y:S07]  /*4f40*/  LDSM.16.MT88.4 R20, [R177+0xd000] ;  /* 0x00d00000b114783b */ /* 0x000eae0000004200 */
[----:B------:R-:W-:Y:S01]  /*4f50*/  HMMA.16816.F32 R96, R4, R26, R96 ;  /* 0x0000001a0460723c */ /* 0x000fe20000001860 */
[----:B------:R-:W1:Y:S04]  /*4f60*/  LDSM.16.MT88.4 R4, [R104+0x1000] ;  /* 0x001000006804783b */ /* 0x000e680000004200 */
[----:B------:R-:W-:Y:S03]  /*4f70*/  LDSM.16.MT88.4 R24, [R176+0x1800] ;  /* 0x00180000b018783b */ /* 0x000fe60000004200 */
[-C--:B---3--:R-:W-:Y:S08]  /*4f80*/  HMMA.16816.F32 R68, R28, R12.reuse, R68 ;  /* 0x0000000c1c44723c */ /* 0x088ff00000001844 */
[C---:B----4-:R-:W-:Y:S08]  /*4f90*/  HMMA.16816.F32 R72, R32.reuse, R12, R72 ;  /* 0x0000000c2048723c */ /* 0x050ff00000001848 */
[-C--:B------:R-:W-:Y:S08]  /*4fa0*/  HMMA.16816.F32 R76, R32, R14.reuse, R76 ;  /* 0x0000000e204c723c */ /* 0x080ff0000000184c */
[C---:B------:R-:W-:Y:S01]  /*4fb0*/  HMMA.16816.F32 R80, R28.reuse, R14, R80 ;  /* 0x0000000e1c50723c */ /* 0x040fe20000001850 */
[----:B------:R-:W3:Y:S07]  /*4fc0*/  LDSM.16.MT88.4 R12, [R177+0xb800] ;  /* 0x00b80000b10c783b */ /* 0x000eee0000004200 */
[-C--:B------:R-:W-:Y:S08]  /*4fd0*/  HMMA.16816.F32 R84, R28, R100.reuse, R84 ;  /* 0x000000641c54723c */ /* 0x080ff00000001854 */
[C---:B------:R-:W-:Y:S08]  /*4fe0*/  HMMA.16816.F32 R88, R32.reuse, R100, R88 ;  /* 0x000000642058723c */ /* 0x040ff00000001858 */
[-C--:B------:R-:W-:Y:S01]  /*4ff0*/  HMMA.16816.F32 R92, R32, R102.reuse, R92 ;  /* 0x00000066205c723c */ /* 0x080fe2000000185c */
[----:B------:R-:W4:Y:S07]  /*5000*/  LDSM.16.MT88.4 R32, [R177+0xd800] ;  /* 0x00d80000b120783b */ /* 0x000f2e0000004200 */
[----:B------:R-:W-:Y:S01]  /*5010*/  HMMA.16816.F32 R96, R28, R102, R96 ;  /* 0x000000661c60723c */ /* 0x000fe20000001860 */
[----:B------:R-:W3:Y:S07]  /*5020*/  LDSM.16.MT88.4 R28, [R104+0x1800] ;  /* 0x00180000681c783b */ /* 0x000eee0000004200 */
[-C--:B-1----:R-:W-:Y:S08]  /*5030*/  HMMA.16816.F32 R68, R8, R16.reuse, R68 ;  /* 0x000000100844723c */ /* 0x082ff00000001844 */
[C---:B--2---:R-:W-:Y:S08]  /*5040*/  HMMA.16816.F32 R72, R20.reuse, R16, R72 ;  /* 0x000000101448723c */ /* 0x044ff00000001848 */
[-C--:B------:R-:W-:Y:S08]  /*5050*/  HMMA.16816.F32 R76, R20, R18.reuse, R76 ;  /* 0x00000012144c723c */ /* 0x080ff0000000184c */
[C---:B------:R-:W-:Y:S08]  /*5060*/  HMMA.16816.F32 R80, R8.reuse, R18, R80 ;  /* 0x000000120850723c */ /* 0x040ff00000001850 */
[-C--:B------:R-:W-:Y:S08]  /*5070*/  HMMA.16816.F32 R84, R8, R4.reuse, R84 ;  /* 0x000000040854723c */ /* 0x080ff00000001854 */
[C---:B------:R-:W-:Y:S07]  /*5080*/  HMMA.16816.F32 R88, R20.reuse, R4, R88 ;  /* 0x000000041458723c */ /* 0x040fee0000001858 */
[----:B------:R-:W-:Y:S01]  /*5090*/  LOP3.LUT R4, R218, 0x1, RZ, 0xc0, !PT ;  /* 0x00000001da047812 */ /* 0x000fe200078ec0ff */
[-C--:B------:R-:W-:Y:S03]  /*50a0*/  HMMA.16816.F32 R92, R20, R6.reuse, R92 ;  /* 0x00000006145c723c */ /* 0x080fe6000000185c */
[----:B------:R-:W-:Y:S02]  /*50b0*/  ISETP.NE.U32.AND P0, PT, R4, 0x1, PT ;  /* 0x000000010400780c */ /* 0x000fe40003f05070 */
[----:B------:R-:W-:Y:S02]  /*50c0*/  IADD3 R4, R176, -0x2000, RZ ;  /* 0xffffe000b0047810 */ /* 0x000fe40007ffe0ff */
[----:B------:R-:W-:Y:S01]  /*50d0*/  IADD3 R218, R218, -0x1, RZ ;  /* 0xffffffffdada7810 */ /* 0x000fe20007ffe0ff */
[----:B------:R-:W-:Y:S08]  /*50e0*/  HMMA.16816.F32 R96, R8, R6, R96 ;  /* 0x000000060860723c */ /* 0x000ff00000001860 */
[-C--:B---3--:R-:W-:Y:S05]  /*50f0*/  HMMA.16816.F32 R68, R12, R24.reuse, R68 ;  /* 0x000000180c44723c */ /* 0x088fea0000001844 */
[----:B------:R-:W-:Y:S03]  /*5100*/  @P0 IADD3 R4, R176, 0x2000, RZ ;  /* 0x00002000b0040810 */ /* 0x000fe60007ffe0ff */
[C---:B----4-:R-:W-:Y:S04]  /*5110*/  HMMA.16816.F32 R72, R32.reuse, R24, R72 ;  /* 0x000000182048723c */ /* 0x050fe80000001848 */
[----:B------:R-:W-:Y:S04]  /*5120*/  IMAD.MOV.U32 R176, RZ, RZ, R4 ;  /* 0x000000ffffb07224 */ /* 0x000fe800078e0004 */
[-C--:B------:R-:W-:Y:S08]  /*5130*/  HMMA.16816.F32 R76, R32, R26.reuse, R76 ;  /* 0x0000001a204c723c */ /* 0x080ff0000000184c */
[C---:B------:R-:W-:Y:S08]  /*5140*/  HMMA.16816.F32 R80, R12.reuse, R26, R80 ;  /* 0x0000001a0c50723c */ /* 0x040ff00000001850 */
[-C--:B------:R-:W-:Y:S08]  /*5150*/  HMMA.16816.F32 R84, R12, R28.reuse, R84 ;  /* 0x0000001c0c54723c */ /* 0x080ff00000001854 */
[C---:B------:R-:W-:Y:S08]  /*5160*/  HMMA.16816.F32 R88, R32.reuse, R28, R88 ;  /* 0x0000001c2058723c */ /* 0x040ff00000001858 */
[-C--:B------:R-:W-:Y:S08]  /*5170*/  HMMA.16816.F32 R92, R32, R30.reuse, R92 ;  /* 0x0000001e205c723c */ /* 0x080ff0000000185c */
[----:B------:R-:W-:Y:S01]  /*5180*/  HMMA.16816.F32 R96, R12, R30, R96 ;  /* 0x0000001e0c60723c */ /* 0x000fe20000001860 */
[----:B------:R-:W-:-:S07]  /*5190*/  @P5 BRA `(.L_x_9) ;  /* 0xffffd7d000005947 */ /* 0x000fce000383ffff */
[----:B------:R-:W-:Y:S01]  /*51a0*/  BAR.SYNC.DEFER_BLOCKING 0x0 ;  /* 0x0000000000007b1d */ /* 0x000fe20000010000 */
[----:B------:R-:W-:Y:S01]  /*51b0*/  FMUL.FTZ R68, R68, c[0x0][0x2e0] ;  /* 0x0000b80044447a20 */ /* 0x000fe20000410000 */
[----:B------:R-:W-:Y:S01]  /*51c0*/  F2FP.PACK_AB R37, R37, R36 ;  /* 0x000000242525723e */ /* 0x000fe200000000ff */
        /* <DEDUP_REMOVED lines=23> */
[----:B------:R1:W-:Y:S01]  /*5340*/  STS [R200], R69 ;  /* 0x00000045c8007388 */ /* 0x0003e20000000800 */
[----:B------:R-:W-:Y:S01]  /*5350*/  FMUL.FTZ R77, R77, c[0x0][0x2e0] ;  /* 0x0000b8004d4d7a20 */ /* 0x000fe20000410000 */
[----:B------:R-:W-:Y:S01]  /*5360*/  F2FP.PACK_AB R75, R75, R74 ;  /* 0x0000004a4b4b723e */ /* 0x000fe200000000ff */
[----:B------:R-:W-:Y:S01]  /*5370*/  FMUL.FTZ R78, R78, c[0x0][0x2e0] ;  /* 0x0000b8004e4e7a20 */ /* 0x000fe20000410000 */
[----:B------:R1:W-:Y:S01]  /*5380*/  STS [R200+0x400], R71 ;  /* 0x00040047c8007388 */ /* 0x0003e20000000800 */
[----:B------:R-:W-:Y:S01]  /*5390*/  FMUL.FTZ R79, R79, c[0x0][0x2e0] ;  /* 0x0000b8004f4f7a20 */ /* 0x000fe20000410000 */
[----:B------:R-:W-:Y:S01]  /*53a0*/  F2FP.PACK_AB R77, R77, R76 ;  /* 0x0000004c4d4d723e */ /* 0x000fe200000000ff */
[----:B------:R-:W-:Y:S01]  /*53b0*/  FMUL.FTZ R84, R84, c[0x0][0x2e0] ;  /* 0x0000b80054547a20 */ /* 0x000fe20000410000 */
[----:B------:R1:W-:Y:S01]  /*53c0*/  STS [R204], R81 ;  /* 0x00000051cc007388 */ /* 0x0003e20000000800 */
        /* <DEDUP_REMOVED lines=29> */
[----:B------:R-:W-:-:S02]  /*55a0*/  F2FP.PACK_AB R92, R93, R92 ;  /* 0x0000005c5d5c723e */ /* 0x000fc400000000ff */
[----:B------:R1:W-:Y:S01]  /*55b0*/  STS [R207], R96 ;  /* 0x00000060cf007388 */ /* 0x0003e20000000800 */
[----:B------:R-:W-:Y:S02]  /*55c0*/  F2FP.PACK_AB R47, R47, R46 ;  /* 0x0000002e2f2f723e */ /* 0x000fe400000000ff */
[----:B------:R-:W-:Y:S01]  /*55d0*/  F2FP.PACK_AB R94, R95, R94 ;  /* 0x0000005e5f5e723e */ /* 0x000fe200000000ff */
[----:B------:R1:W-:Y:S01]  /*55e0*/  STS [R207+0x400], R98 ;  /* 0x00040062cf007388 */ /* 0x0003e20000000800 */
[----:B------:R-:W-:Y:S02]  /*55f0*/  F2FP.PACK_AB R53, R53, R52 ;  /* 0x000000343535723e */ /* 0x000fe400000000ff */
[----:B------:R-:W-:Y:S01]  /*5600*/  F2FP.PACK_AB R55, R55, R54 ;  /* 0x000000363737723e */ /* 0x000fe200000000ff */
[----:B------:R1:W-:Y:S01]  /*5610*/  STS [R202+0x2000], R89 ;  /* 0x00200059ca007388 */ /* 0x0003e20000000800 */
[----:B------:R-:W-:Y:S02]  /*5620*/  F2FP.PACK_AB R64, R65, R64 ;  /* 0x000000404140723e */ /* 0x000fe400000000ff */
[----:B------:R-:W-:Y:S01]  /*5630*/  F2FP.PACK_AB R66, R67, R66 ;  /* 0x000000424342723e */ /* 0x000fe200000000ff */
[----:B------:R1:W-:Y:S01]  /*5640*/  STS [R202+0x2400], R91 ;  /* 0x0024005bca007388 */ /* 0x0003e20000000800 */
[----:B------:R-:W-:-:S02]  /*5650*/  F2FP.PACK_AB R57, R57, R56 ;  /* 0x000000383939723e */ /* 0x000fc400000000ff */
[----:B------:R-:W-:Y:S01]  /*5660*/  F2FP.PACK_AB R59, R59, R58 ;  /* 0x0000003a3b3b723e */ /* 0x000fe200000000ff */
[----:B------:R1:W-:Y:S01]  /*5670*/  STS [R207+0x2000], R92 ;  /* 0x0020005ccf007388 */ /* 0x0003e20000000800 */
[----:B------:R-:W-:Y:S02]  /*5680*/  F2FP.PACK_AB R60, R61, R60 ;  /* 0x0000003c3d3c723e */ /* 0x000fe400000000ff */
[----:B------:R-:W-:Y:S01]  /*5690*/  F2FP.PACK_AB R62, R63, R62 ;  /* 0x0000003e3f3e723e */ /* 0x000fe200000000ff */
[----:B------:R1:W-:Y:S01]  /*56a0*/  STS [R207+0x2400], R94 ;  /* 0x0024005ecf007388 */ /* 0x0003e20000000800 */
[----:B------:R-:W-:Y:S02]  /*56b0*/  ISETP.NE.AND P0, PT, R222, -0x1, PT ;  /* 0xffffffffde00780c */ /* 0x000fe40003f05270 */
[----:B------:R-:W-:Y:S01]  /*56c0*/  SHF.R.S32.HI R4, RZ, 0x1f, R195 ;  /* 0x0000001fff047819 */ /* 0x000fe200000114c3 */
[----:B------:R1:W-:Y:S04]  /*56d0*/  STS [R200+0x4000], R37 ;  /* 0x00400025c8007388 */ /* 0x0003e80000000800 */
[----:B------:R1:W-:Y:S04]  /*56e0*/  STS [R200+0x4400], R39 ;  /* 0x00440027c8007388 */ /* 0x0003e80000000800 */
[----:B------:R1:W-:Y:S02]  /*56f0*/  STS [R204+0x4000], R49 ;  /* 0x00400031cc007388 */ /* 0x0003e40000000800 */
[----:B------:R-:W-:-:S02]  /*5700*/  @P0 IADD3 R32, R219, R222, RZ ;  /* 0x000000dedb200210 */ /* 0x000fc40007ffe0ff */
[----:B------:R1:W-:Y:S03]  /*5710*/  STS [R203+0x4000], R50 ;  /* 0x00400032cb007388 */ /* 0x0003e60000000800 */
[C---:B------:R-:W-:Y:S01]  /*5720*/  @P0 IMAD.WIDE.U32 R34, R32.reuse, c[0x0][0x3a0], RZ ;  /* 0x0000e80020220a25 */ /* 0x040fe200078e00ff */
[----:B------:R1:W-:Y:S03]  /*5730*/  STS [R200+0x6000], R41 ;  /* 0x00600029c8007388 */ /* 0x0003e60000000800 */
[----:B------:R-:W-:Y:S01]  /*5740*/  @P0 IMAD R32, R32, c[0x0][0x3a4], R35 ;  /* 0x0000e90020200a24 */ /* 0x000fe200078e0223 */
[----:B------:R1:W-:Y:S04]  /*5750*/  STS [R200+0x6400], R43 ;  /* 0x0064002bc8007388 */ /* 0x0003e80000000800 */
        /* <DEDUP_REMOVED lines=9> */
[----:B------:R1:W-:Y:S01]  /*57f0*/  STS [R207+0x6400], R62 ;  /* 0x0064003ecf007388 */ /* 0x0003e20000000800 */
        /* <DEDUP_REMOVED lines=10> */
.L_x_10:
        /* <DEDUP_REMOVED lines=15> */
.L_x_11:
[----:B------:R-:W-:Y:S01]  /*5990*/  BAR.SYNC.DEFER_BLOCKING 0x0 ;  /* 0x0000000000007b1d */ /* 0x000fe20000010000 */
[C---:B------:R-:W-:Y:S01]  /*59a0*/  SHF.L.U32 R38, R197.reuse, 0x7, RZ ;  /* 0x00000007c5267819 */ /* 0x040fe200000006ff */
[----:B------:R-:W-:Y:S01]  /*59b0*/  IMAD R220, R197, -0x80, R220 ;  /* 0xffffff80c5dc7824 */ /* 0x000fe200078e02dc */
[----:B-1----:R-:W-:Y:S02]  /*59c0*/  SHF.R.S32.HI R43, RZ, 0x1f, R192 ;  /* 0x0000001fff2b7819 */ /* 0x002fe400000114c0 */
[----:B------:R-:W-:Y:S01]  /*59d0*/  SHF.R.S32.HI R37, RZ, 0x1f, R38 ;  /* 0x0000001fff257819 */ /* 0x000fe20000011426 */
[----:B------:R-:W-:Y:S01]  /*59e0*/  BSSY B0, `(.L_x_12) ;  /* 0x0000020000007945 */ /* 0x000fe20003800000 */
[----:B------:R-:W-:Y:S02]  /*59f0*/  MOV R42, R192 ;  /* 0x000000c0002a7202 */ /* 0x000fe40000000f00 */
[----:B------:R-:W-:Y:S01]  /*5a00*/  ISETP.GE.AND P4, PT, R191, R220, PT ;  /* 0x000000dcbf00720c */ /* 0x000fe20003f86270 */
[----:B------:R-:W-:Y:S01]  /*5a10*/  IMAD R33, R37, c[0x0][0x3a0], RZ ;  /* 0x0000e80025217a24 */ /* 0x000fe200078e02ff */
[----:B------:R-:W-:Y:S01]  /*5a20*/  SHF.R.S32.HI R36, RZ, 0x1f, R212 ;  /* 0x0000001fff247819 */ /* 0x000fe200000114d4 */
[----:B------:R-:W-:Y:S01]  /*5a30*/  IMAD.WIDE.U32 R40, R38, c[0x0][0x3a0], R42 ;  /* 0x0000e80026287a25 */ /* 0x000fe200078e002a */
[----:B------:R-:W-:-:S03]  /*5a40*/  SHF.R.S32.HI R39, RZ, 0x1f, R191 ;  /* 0x0000001fff277819 */ /* 0x000fc600000114bf */
[----:B------:R-:W-:Y:S01]  /*5a50*/  IMAD R33, R38, c[0x0][0x3a4], R33 ;  /* 0x0000e90026217a24 */ /* 0x000fe200078e0221 */
[----:B------:R-:W-:-:S04]  /*5a60*/  IADD3 R44, P0, R34, R40, RZ ;  /* 0x00000028222c7210 */ /* 0x000fc80007f1e0ff */
[----:B------:R-:W-:Y:S01]  /*5a70*/  IADD3.X R45, R32, R41, R33, P0, !PT ;  /* 0x00000029202d7210 */ /* 0x000fe200007fe421 */
[----:B------:R-:W-:Y:S01]  /*5a80*/  IMAD R41, R36, c[0x0][0x3b8], RZ ;  /* 0x0000ee0024297a24 */ /* 0x000fe200078e02ff */
[----:B------:R1:W2:Y:S03]  /*5a90*/  LDS.128 R28, [R196+0x7000] ;  /* 0x00700000c41c7984 */ /* 0x0002a60000000c00 */
[C---:B------:R-:W-:Y:S01]  /*5aa0*/  IMAD R41, R212.reuse, c[0x0][0x3bc], R41 ;  /* 0x0000ef00d4297a24 */ /* 0x040fe200078e0229 */
[----:B------:R1:W3:Y:S01]  /*5ab0*/  LDS.128 R24, [R196+0x8000] ;  /* 0x00800000c4187984 */ /* 0x0002e20000000c00 */
[----:B------:R-:W-:-:S03]  /*5ac0*/  IMAD.WIDE.U32 R44, R212, c[0x0][0x3b8], R44 ;  /* 0x0000ee00d42c7a25 */ /* 0x000fc600078e002c */
[----:B------:R1:W4:Y:S02]  /*5ad0*/  LDS.128 R20, [R196+0x9000] ;  /* 0x00900000c4147984 */ /* 0x0003240000000c00 */
[----:B------:R-:W-:Y:S02]  /*5ae0*/  IADD3 R41, R45, R41, RZ ;  /* 0x000000292d297210 */ /* 0x000fe40007ffe0ff */
[----:B------:R1:W1:Y:S04]  /*5af0*/  LDS.128 R16, [R196+0xa000] ;  /* 0x00a00000c4107984 */ /* 0x0002680000000c00 */
[----:B------:R1:W1:Y:S04]  /*5b00*/  LDS.128 R12, [R196+0xb000] ;  /* 0x00b00000c40c7984 */ /* 0x0002680000000c00 */
[----:B------:R1:W1:Y:S04]  /*5b10*/  LDS.128 R8, [R196+0xc000] ;  /* 0x00c00000c4087984 */ /* 0x0002680000000c00 */
[----:B------:R1:W1:Y:S01]  /*5b20*/  LDS.128 R4, [R196+0xd000] ;  /* 0x00d00000c4047984 */ /* 0x0002620000000c00 */
[----:B------:R-:W-:Y:S05]  /*5b30*/  @P4 BRA `(.L_x_13) ;  /* 0x000000a000004947 */ /* 0x000fea0003800000 */
[----:B------:R-:W4:Y:S01]  /*5b40*/  LDS.128 R32, [R196+0x6000] ;  /* 0x00600000c4207984 */ /* 0x000f220000000c00 */
[----:B------:R-:W-:Y:S01]  /*5b50*/  MOV R46, R44 ;  /* 0x0000002c002e7202 */ /* 0x000fe20000000f00 */
[----:B------:R-:W-:Y:S01]  /*5b60*/  IMAD R40, R39, c[0x0][0x3a0], RZ ;  /* 0x0000e80027287a24 */ /* 0x000fe200078e02ff */
[----:B------:R-:W-:-:S03]  /*5b70*/  MOV R47, R41 ;  /* 0x00000029002f7202 */ /* 0x000fc60000000f00 */
[C---:B------:R-:W-:Y:S02]  /*5b80*/  IMAD R40, R191.reuse, c[0x0][0x3a4], R40 ;  /* 0x0000e900bf287a24 */ /* 0x040fe400078e0228 */
[----:B------:R-:W-:-:S05]  /*5b90*/  IMAD.WIDE.U32 R46, R191, c[0x0][0x3a0], R46 ;  /* 0x0000e800bf2e7a25 */ /* 0x000fca00078e002e */
[----:B------:R-:W-:Y:S02]  /*5ba0*/  IADD3 R40, R47, R40, RZ ;  /* 0x000000282f287210 */ /* 0x000fe40007ffe0ff */
[----:B------:R-:W-:-:S04]  /*5bb0*/  LEA R48, P0, R46, c[0x0][0x340], 0x1 ;  /* 0x0000d0002e307a11 */ /* 0x000fc800078008ff */
[----:B------:R-:W-:-:S05]  /*5bc0*/  LEA.HI.X R49, R46, c[0x0][0x344], R40, 0x1, P0 ;  /* 0x0000d1002e317a11 */ /* 0x000fca00000f0c28 */
[----:B----4-:R4:W-:Y:S04]  /*5bd0*/  STG.E.128 [R48.64], R32 ;  /* 0x0000002030007986 */ /* 0x0109e8000c101d14 */
.L_x_13:
[----:B------:R-:W-:Y:S05]  /*5be0*/  BSYNC B0 ;  /* 0x0000000000007941 */ /* 0x000fea0003800000 */
.L_x_12:
[----:B----4-:R-:W-:Y:S01]  /*5bf0*/  IADD3 R33, R191, 0x20, RZ ;  /* 0x00000020bf217810 */ /* 0x010fe20007ffe0ff */
[----:B------:R-:W-:Y:S03]  /*5c00*/  BSSY B0, `(.L_x_14) ;  /* 0x000000d000007945 */ /* 0x000fe60003800000 */
[----:B------:R-:W-:-:S13]  /*5c10*/  ISETP.GE.AND P3, PT, R33, R220, PT ;  /* 0x000000dc2100720c */ /* 0x000fda0003f66270 */
[----:B------:R-:W-:Y:S05]  /*5c20*/  @P3 BRA `(.L_x_15) ;  /* 0x000000a000003947 */ /* 0x000fea0003800000 */
[----:B------:R-:W-:Y:S02]  /*5c30*/  IADD3 R33, P0, R191, 0x20, RZ ;  /* 0x00000020bf217810 */ /* 0x000fe40007f1e0ff */
[----:B------:R-:W-:Y:S02]  /*5c40*/  MOV R40, R44 ;  /* 0x0000002c00287202 */ /* 0x000fe40000000f00 */
[----:B------:R-:W-:-:S03]  /*5c50*/  IADD3.X R32, RZ, R39, RZ, P0, !PT ;  /* 0x00000027ff207210 */ /* 0x000fc600007fe4ff */
[----:B------:R-:W-:-:S04]  /*5c60*/  IMAD.WIDE.U32 R34, R33, c[0x0][0x3a0], R40 ;  /* 0x0000e80021227a25 */ /* 0x000fc800078e0028 */
[----:B------:R-:W-:Y:S01]  /*5c70*/  IMAD R32, R32, c[0x0][0x3a0], RZ ;  /* 0x0000e80020207a24 */ /* 0x000fe200078e02ff */
[----:B------:R-:W-:-:S03]  /*5c80*/  LEA R46, P0, R34, c[0x0][0x340], 0x1 ;  /* 0x0000d000222e7a11 */ /* 0x000fc600078008ff */
[----:B------:R-:W-:-:S05]  /*5c90*/  IMAD R32, R33, c[0x0][0x3a4], R32 ;  /* 0x0000e90021207a24 */ /* 0x000fca00078e0220 */
[----:B------:R-:W-:-:S04]  /*5ca0*/  IADD3 R32, R35, R32, RZ ;  /* 0x0000002023207210 */ /* 0x000fc80007ffe0ff */
[----:B------:R-:W-:-:S05]  /*5cb0*/  LEA.HI.X R47, R34, c[0x0][0x344], R32, 0x1, P0 ;  /* 0x0000d100222f7a11 */ /* 0x000fca00000f0c20 */
[----:B--2---:R2:W-:Y:S02]  /*5cc0*/  STG.E.128 [R46.64], R28 ;  /* 0x0000001c2e007986 */ /* 0x0045e4000c101d14 */
.L_x_15:
[----:B------:R-:W-:Y:S05]  /*5cd0*/  BSYNC B0 ;  /* 0x0000000000007941 */ /* 0x000fea0003800000 */
.L_x_14:
[----:B--2---:R-:W-:Y:S01]  /*5ce0*/  IADD3 R29, R191, 0x40, RZ ;  /* 0x00000040bf1d7810 */ /* 0x004fe20007ffe0ff */
        /* <DEDUP_REMOVED lines=12> */
[----:B---3--:R2:W-:Y:S02]  /*5db0*/  STG.E.128 [R32.64], R24 ;  /* 0x0000001820007986 */ /* 0x0085e4000c101d14 */
.L_x_17:
[----:B------:R-:W-:Y:S05]  /*5dc0*/  BSYNC B0 ;  /* 0x0000000000007941 */ /* 0x000fea0003800000 */
.L_x_16:
[----:B--23--:R-:W-:Y:S01]  /*5dd0*/  IADD3 R25, R191, 0x60, RZ ;  /* 0x00000060bf197810 */ /* 0x00cfe20007ffe0ff */
        /* <DEDUP_REMOVED lines=12> */
[----:B------:R2:W-:Y:S02]  /*5ea0*/  STG.E.128 [R28.64], R20 ;  /* 0x000000141c007986 */ /* 0x0005e4000c101d14 */
.L_x_19:
[----:B------:R-:W-:Y:S05]  /*5eb0*/  BSYNC B0 ;  /* 0x0000000000007941 */ /* 0x000fea0003800000 */
.L_x_18:
[----:B------:R-:W-:Y:S01]  /*5ec0*/  IMAD.WIDE.U32 R42, R38, c[0x0][0x3a8], R42 ;  /* 0x0000ea00262a7a25 */ /* 0x000fe200078e002a */
[----:B------:R-:W-:Y:S03]  /*5ed0*/  BSSY B0, `(.L_x_20) ;  /* 0x0000012000007945 */ /* 0x000fe60003800000 */
[----:B------:R-:W-:Y:S01]  /*5ee0*/  IMAD R37, R37, c[0x0][0x3a8], RZ ;  /* 0x0000ea0025257a24 */ /* 0x000fe200078e02ff */
[----:B--2---:R-:W-:Y:S01]  /*5ef0*/  IADD3 R22, P0, R2, R42, RZ ;  /* 0x0000002a02167210 */ /* 0x004fe20007f1e0ff */
[----:B------:R-:W-:Y:S02]  /*5f00*/  IMAD R21, R36, c[0x0][0x3c0], RZ ;  /* 0x0000f00024157a24 */ /* 0x000fe400078e02ff */
[----:B------:R-:W-:Y:S02]  /*5f10*/  IMAD R37, R38, c[0x0][0x3ac], R37 ;  /* 0x0000eb0026257a24 */ /* 0x000fe400078e0225 */
[----:B------:R-:W-:-:S03]  /*5f20*/  IMAD R21, R212, c[0x0][0x3c4], R21 ;  /* 0x0000f100d4157a24 */ /* 0x000fc600078e0215 */
[----:B------:R-:W-:-:S05]  /*5f30*/  IADD3.X R23, R0, R43, R37, P0, !PT ;  /* 0x0000002b00177210 */ /* 0x000fca00007fe425 */
[----:B------:R-:W-:-:S05]  /*5f40*/  IMAD.WIDE.U32 R22, R212, c[0x0][0x3c0], R22 ;  /* 0x0000f000d4167a25 */ /* 0x000fca00078e0016 */
[----:B------:R-:W-:Y:S01]  /*5f50*/  IADD3 R21, R23, R21, RZ ;  /* 0x0000001517157210 */ /* 0x000fe20007ffe0ff */
[----:B------:R-:W-:Y:S05]  /*5f60*/  @P4 BRA `(.L_x_21) ;  /* 0x0000008000004947 */ /* 0x000fea0003800000 */
[----:B------:R-:W-:Y:S01]  /*5f70*/  MOV R20, R22 ;  /* 0x0000001600147202 */ /* 0x000fe20000000f00 */
[----:B------:R-:W-:-:S04]  /*5f80*/  IMAD R0, R39, c[0x0][0x3a8], RZ ;  /* 0x0000ea0027007a24 */ /* 0x000fc800078e02ff */
[----:B------:R-:W-:-:S04]  /*5f90*/  IMAD.WIDE.U32 R24, R191, c[0x0][0x3a8], R20 ;  /* 0x0000ea00bf187a25 */ /* 0x000fc800078e0014 */
[----:B------:R-:W-:Y:S01]  /*5fa0*/  IMAD R0, R191, c[0x0][0x3ac], R0 ;  /* 0x0000eb00bf007a24 */ /* 0x000fe200078e0200 */
[----:B------:R-:W-:-:S04]  /*5fb0*/  LEA R26, P0, R24, c[0x0][0x348], 0x1 ;  /* 0x0000d200181a7a11 */ /* 0x000fc800078008ff */
[----:B------:R-:W-:-:S04]  /*5fc0*/  IADD3 R0, R25, R0, RZ ;  /* 0x0000000019007210 */ /* 0x000fc80007ffe0ff */
[----:B------:R-:W-:-:S05]  /*5fd0*/  LEA.HI.X R27, R24, c[0x0][0x34c], R0, 0x1, P0 ;  /* 0x0000d300181b7a11 */ /* 0x000fca00000f0c00 */
[----:B-1----:R1:W-:Y:S02]  /*5fe0*/  STG.E.128 [R26.64], R16 ;  /* 0x000000101a007986 */ /* 0x0023e4000c101d14 */
.L_x_21:
[----:B------:R-:W-:Y:S05]  /*5ff0*/  BSYNC B0 ;  /* 0x0000000000007941 */ /* 0x000fea0003800000 */
.L_x_20:
[----:B------:R-:W-:Y:S01]  /*6000*/  BSSY B0, `(.L_x_22) ;  /* 0x000000c000007945 */ /* 0x000fe20003800000 */
[----:B------:R-:W-:Y:S05]  /*6010*/  @P3 BRA `(.L_x_23) ;  /* 0x000000a000003947 */ /* 0x000fea0003800000 */
[----:B------:R-:W-:Y:S02]  /*6020*/  IADD3 R2, P0, R191, 0x20, RZ ;  /* 0x00000020bf027810 */ /* 0x000fe40007f1e0ff */
[----:B------:R-:W-:Y:S02]  /*6030*/  MOV R20, R22 ;  /* 0x0000001600147202 */ /* 0x000fe40000000f00 */
[----:B------:R-:W-:-:S03]  /*6040*/  IADD3.X R0, RZ, R39, RZ, P0, !PT ;  /* 0x00000027ff007210 */ /* 0x000fc600007fe4ff */
[----:B-1----:R-:W-:-:S04]  /*6050*/  IMAD.WIDE.U32 R18, R2, c[0x0][0x3a8], R20 ;  /* 0x0000ea0002127a25 */ /* 0x002fc800078e0014 */
[----:B------:R-:W-:Y:S01]  /*6060*/  IMAD R17, R0, c[0x0][0x3a8], RZ ;  /* 0x0000ea0000117a24 */ /* 0x000fe200078e02ff */
[----:B------:R-:W-:-:S03]  /*6070*/  LEA R16, P0, R18, c[0x0][0x348], 0x1 ;  /* 0x0000d20012107a11 */ /* 0x000fc600078008ff */
[----:B------:R-:W-:-:S05]  /*6080*/  IMAD R17, R2, c[0x0][0x3ac], R17 ;  /* 0x0000eb0002117a24 */ /* 0x000fca00078e0211 */
[----:B------:R-:W-:-:S04]  /*6090*/  IADD3 R17, R19, R17, RZ ;  /* 0x0000001113117210 */ /* 0x000fc80007ffe0ff */
[----:B------:R-:W-:-:S05]  /*60a0*/  LEA.HI.X R17, R18, c[0x0][0x34c], R17, 0x1, P0 ;  /* 0x0000d30012117a11 */ /* 0x000fca00000f0c11 */
[----:B------:R1:W-:Y:S02]  /*60b0*/  STG.E.128 [R16.64], R12 ;  /* 0x0000000c10007986 */ /* 0x0003e4000c101d14 */
.L_x_23:
[----:B------:R-:W-:Y:S05]  /*60c0*/  BSYNC B0 ;  /* 0x0000000000007941 */ /* 0x000fea0003800000 */
.L_x_22:
        /* <DEDUP_REMOVED lines=12> */
.L_x_25:
[----:B------:R-:W-:Y:S05]  /*6190*/  BSYNC B0 ;  /* 0x0000000000007941 */ /* 0x000fea0003800000 */
.L_x_24:
        /* <DEDUP_REMOVED lines=10> */
[----:B------:R1:W-:Y:S01]  /*6240*/  STG.E.128 [R10.64], R4 ;  /* 0x000000040a007986 */ /* 0x0003e2000c101d14 */
[----:B------:R-:W-:Y:S05]  /*6250*/  BRA `(.L_x_26) ;  /* 0x000009e000007947 */ /* 0x000fea0003800000 */
.L_x_6:
[----:B------:R-:W-:Y:S02]  /*6260*/  ISETP.NE.AND P0, PT, R222, -0x1, PT ;  /* 0xffffffffde00780c */ /* 0x000fe40003f05270 */
[----:B------:R-:W-:-:S11]  /*6270*/  SHF.R.S32.HI R4, RZ, 0x1f, R195 ;  /* 0x0000001fff047819 */ /* 0x000fd600000114c3 */
[----:B------:R-:W-:-:S05]  /*6280*/  @P0 IADD3 R7, R219, R222, RZ ;  /* 0x000000dedb070210 */ /* 0x000fca0007ffe0ff */
[----:B------:R-:W-:-:S04]  /*6290*/  @P0 IMAD.WIDE.U32 R8, R7, c[0x0][0x3a0], RZ ;  /* 0x0000e80007080a25 */ /* 0x000fc800078e00ff */
        /* <DEDUP_REMOVED lines=11> */
.L_x_27:
        /* <DEDUP_REMOVED lines=15> */
.L_x_28:
[C---:B------:R-:W-:Y:S01]  /*6440*/  SHF.L.U32 R5, R197.reuse, 0x7, RZ ;  /* 0x00000007c5057819 */ /* 0x040fe200000006ff */
[----:B------:R-:W-:Y:S01]  /*6450*/  IMAD R220, R197, -0x80, R220 ;  /* 0xffffff80c5dc7824 */ /* 0x000fe200078e02dc */
[----:B------:R-:W-:Y:S01]  /*6460*/  SHF.R.S32.HI R6, RZ, 0x1f, R212 ;  /* 0x0000001fff067819 */ /* 0x000fe200000114d4 */
[----:B------:R-:W-:Y:S01]  /*6470*/  BSSY B0, `(.L_x_29) ;  /* 0x0000016000007945 */ /* 0x000fe20003800000 */
[----:B------:R-:W-:Y:S01]  /*6480*/  SHF.R.S32.HI R4, RZ, 0x1f, R5 ;  /* 0x0000001fff047819 */ /* 0x000fe20000011405 */
[----:B------:R-:W-:Y:S01]  /*6490*/  IMAD.WIDE.U32 R12, R5, c[0x0][0x3a0], R192 ;  /* 0x0000e800050c7a25 */ /* 0x000fe200078e00c0 */
[----:B------:R-:W-:-:S03]  /*64a0*/  ISETP.GE.AND P4, PT, R191, R220, PT ;  /* 0x000000dcbf00720c */ /* 0x000fc60003f86270 */
[----:B------:R-:W-:Y:S01]  /*64b0*/  IMAD R10, R4, c[0x0][0x3a0], RZ ;  /* 0x0000e800040a7a24 */ /* 0x000fe200078e02ff */
[----:B------:R-:W-:Y:S01]  /*64c0*/  IADD3 R12, P0, R8, R12, RZ ;  /* 0x0000000c080c7210 */ /* 0x000fe20007f1e0ff */
[----:B------:R-:W-:Y:S02]  /*64d0*/  IMAD R9, R6, c[0x0][0x3b8], RZ ;  /* 0x0000ee0006097a24 */ /* 0x000fe400078e02ff */
[----:B------:R-:W-:Y:S02]  /*64e0*/  IMAD R10, R5, c[0x0][0x3a4], R10 ;  /* 0x0000e900050a7a24 */ /* 0x000fe400078e020a */
[----:B------:R-:W-:-:S03]  /*64f0*/  IMAD R9, R212, c[0x0][0x3bc], R9 ;  /* 0x0000ef00d4097a24 */ /* 0x000fc600078e0209 */
[----:B------:R-:W-:Y:S02]  /*6500*/  IADD3.X R13, R7, R13, R10, P0, !PT ;  /* 0x0000000d070d7210 */ /* 0x000fe400007fe40a */
[----:B------:R-:W-:-:S03]  /*6510*/  SHF.R.S32.HI R7, RZ, 0x1f, R191 ;  /* 0x0000001fff077819 */ /* 0x000fc600000114bf */
        /* <DEDUP_REMOVED lines=10> */
[----:B------:R1:W-:Y:S02]  /*65c0*/  STG.E.128 [R16.64], RZ ;  /* 0x000000ff10007986 */ /* 0x0003e4000c101d14 */
.L_x_30:
[----:B------:R-:W-:Y:S05]  /*65d0*/  BSYNC B0 ;  /* 0x0000000000007941 */ /* 0x000fea0003800000 */
.L_x_29:
[----:B------:R-:W-:Y:S01]  /*65e0*/  IADD3 R9, R191, 0x20, RZ ;  /* 0x00000020bf097810 */ /* 0x000fe20007ffe0ff */
        /* <DEDUP_REMOVED lines=8> */
[----:B-1----:R-:W-:-:S03]  /*6670*/  LEA R16, P0, R14, c[0x0][0x340], 0x1 ;  /* 0x0000d0000e107a11 */ /* 0x002fc600078008ff */
[----:B------:R-:W-:-:S05]  /*6680*/  IMAD R8, R9, c[0x0][0x3a4], R8 ;  /* 0x0000e90009087a24 */ /* 0x000fca00078e0208 */
[----:B------:R-:W-:-:S04]  /*6690*/  IADD3 R9, R8, R15, RZ ;  /* 0x0000000f08097210 */ /* 0x000fc80007ffe0ff */
[----:B------:R-:W-:-:S05]  /*66a0*/  LEA.HI.X R17, R14, c[0x0][0x344], R9, 0x1, P0 ;  /* 0x0000d1000e117a11 */ /* 0x000fca00000f0c09 */
[----:B------:R1:W-:Y:S02]  /*66b0*/  STG.E.128 [R16.64], RZ ;  /* 0x000000ff10007986 */ /* 0x0003e4000c101d14 */
.L_x_32:
[----:B------:R-:W-:Y:S05]  /*66c0*/  BSYNC B0 ;  /* 0x0000000000007941 */ /* 0x000fea0003800000 */
.L_x_31:
        /* <DEDUP_REMOVED lines=14> */
.L_x_34:
[----:B------:R-:W-:Y:S05]  /*67b0*/  BSYNC B0 ;  /* 0x0000000000007941 */ /* 0x000fea0003800000 */
.L_x_33:
        /* <DEDUP_REMOVED lines=13> */
[----:B------:R2:W-:Y:S02]  /*6890*/  STG.E.128 [R12.64], RZ ;  /* 0x000000ff0c007986 */ /* 0x0005e4000c101d14 */
.L_x_36:
[----:B------:R-:W-:Y:S05]  /*68a0*/  BSYNC B0 ;  /* 0x0000000000007941 */ /* 0x000fea0003800000 */
.L_x_35:
[C---:B------:R-:W-:Y:S01]  /*68b0*/  IMAD.WIDE.U32 R8, R5.reuse, c[0x0][0x3a8], R192 ;  /* 0x0000ea0005087a25 */ /* 0x040fe200078e00c0 */
[----:B------:R-:W-:Y:S03]  /*68c0*/  BSSY B0, `(.L_x_37) ;  /* 0x0000012000007945 */ /* 0x000fe60003800000 */
[----:B------:R-:W-:Y:S02]  /*68d0*/  IMAD R4, R4, c[0x0][0x3a8], RZ ;  /* 0x0000ea0004047a24 */ /* 0x000fe400078e02ff */
[----:B------:R-:W-:Y:S02]  /*68e0*/  IMAD R11, R6, c[0x0][0x3c0], RZ ;  /* 0x0000f000060b7a24 */ /* 0x000fe400078e02ff */
[----:B------:R-:W-:Y:S01]  /*68f0*/  IMAD R5, R5, c[0x0][0x3ac], R4 ;  /* 0x0000eb0005057a24 */ /* 0x000fe200078e0204 */
[----:B------:R-:W-:-:S04]  /*6900*/  IADD3 R4, P0, R2, R8, RZ ;  /* 0x0000000802047210 */ /* 0x000fc80007f1e0ff */
[----:B------:R-:W-:Y:S01]  /*6910*/  IADD3.X R5, R0, R9, R5, P0, !PT ;  /* 0x0000000900057210 */ /* 0x000fe200007fe405 */
[----:B------:R-:W-:-:S04]  /*6920*/  IMAD R9, R212, c[0x0][0x3c4], R11 ;  /* 0x0000f100d4097a24 */ /* 0x000fc800078e020b */
[----:B------:R-:W-:-:S05]  /*6930*/  IMAD.WIDE.U32 R10, R212, c[0x0][0x3c0], R4 ;  /* 0x0000f000d40a7a25 */ /* 0x000fca00078e0004 */
[----:B------:R-:W-:Y:S01]  /*6940*/  IADD3 R9, R9, R11, RZ ;  /* 0x0000000b09097210 */ /* 0x000fe20007ffe0ff */
[----:B------:R-:W-:Y:S05]  /*6950*/  @P4 BRA `(.L_x_38) ;  /* 0x0000008000004947 */ /* 0x000fea0003800000 */
[----:B------:R-:W-:Y:S01]  /*6960*/  MOV R8, R10 ;  /* 0x0000000a00087202 */ /* 0x000fe20000000f00 */
[----:B------:R-:W-:-:S04]  /*6970*/  IMAD R0, R7, c[0x0][0x3a8], RZ ;  /* 0x0000ea0007007a24 */ /* 0x000fc800078e02ff */
[----:B------:R-:W-:-:S04]  /*6980*/  IMAD.WIDE.U32 R4, R191, c[0x0][0x3a8], R8 ;  /* 0x0000ea00bf047a25 */ /* 0x000fc800078e0008 */
[----:B------:R-:W-:Y:S01]  /*6990*/  IMAD R0, R191, c[0x0][0x3ac], R0 ;  /* 0x0000eb00bf007a24 */ /* 0x000fe200078e0200 */
[----:B--2---:R-:W-:-:S04]  /*69a0*/  LEA R12, P0, R4, c[0x0][0x348], 0x1 ;  /* 0x0000d200040c7a11 */ /* 0x004fc800078008ff */
[----:B------:R-:W-:-:S04]  /*69b0*/  IADD3 R0, R0, R5, RZ ;  /* 0x0000000500007210 */ /* 0x000fc80007ffe0ff */
[----:B------:R-:W-:-:S05]  /*69c0*/  LEA.HI.X R13, R4, c[0x0][0x34c], R0, 0x1, P0 ;  /* 0x0000d300040d7a11 */ /* 0x000fca00000f0c00 */
[----:B------:R2:W-:Y:S02]  /*69d0*/  STG.E.128 [R12.64], RZ ;  /* 0x000000ff0c007986 */ /* 0x0005e4000c101d14 */
.L_x_38:
[----:B------:R-:W-:Y:S05]  /*69e0*/  BSYNC B0 ;  /* 0x0000000000007941 */ /* 0x000fea0003800000 */
.L_x_37:
[----:B------:R-:W-:Y:S01]  /*69f0*/  BSSY B0, `(.L_x_39) ;  /* 0x000000c000007945 */ /* 0x000fe20003800000 */
[----:B------:R-:W-:Y:S05]  /*6a00*/  @P3 BRA `(.L_x_40) ;  /* 0x000000a000003947 */ /* 0x000fea0003800000 */
[----:B------:R-:W-:Y:S02]  /*6a10*/  IADD3 R5, P0, R191, 0x20, RZ ;  /* 0x00000020bf057810 */ /* 0x000fe40007f1e0ff */
[----:B------:R-:W-:Y:S02]  /*6a20*/  MOV R8, R10 ;  /* 0x0000000a00087202 */ /* 0x000fe40000000f00 */
[----:B------:R-:W-:-:S03]  /*6a30*/  IADD3.X R0, RZ, R7, RZ, P0, !PT ;  /* 0x00000007ff007210 */ /* 0x000fc600007fe4ff */
[----:B--2---:R-:W-:-:S04]  /*6a40*/  IMAD.WIDE.U32 R12, R5, c[0x0][0x3a8], R8 ;  /* 0x0000ea00050c7a25 */ /* 0x004fc800078e0008 */
[----:B------:R-:W-:Y:S01]  /*6a50*/  IMAD R0, R0, c[0x0][0x3a8], RZ ;  /* 0x0000ea0000007a24 */ /* 0x000fe200078e02ff */
[----:B------:R-:W-:-:S03]  /*6a60*/  LEA R4, P0, R12, c[0x0][0x348], 0x1 ;  /* 0x0000d2000c047a11 */ /* 0x000fc600078008ff */
[----:B------:R-:W-:-:S05]  /*6a70*/  IMAD R0, R5, c[0x0][0x3ac], R0 ;  /* 0x0000eb0005007a24 */ /* 0x000fca00078e0200 */
[----:B------:R-:W-:-:S04]  /*6a80*/  IADD3 R5, R0, R13, RZ ;  /* 0x0000000d00057210 */ /* 0x000fc80007ffe0ff */
[----:B------:R-:W-:-:S05]  /*6a90*/  LEA.HI.X R5, R12, c[0x0][0x34c], R5, 0x1, P0 ;  /* 0x0000d3000c057a11 */ /* 0x000fca00000f0c05 */
[----:B------:R2:W-:Y:S02]  /*6aa0*/  STG.E.128 [R4.64], RZ ;  /* 0x000000ff04007986 */ /* 0x0005e4000c101d14 */
.L_x_40:
[----:B------:R-:W-:Y:S05]  /*6ab0*/  BSYNC B0 ;  /* 0x0000000000007941 */ /* 0x000fea0003800000 */
.L_x_39:
[----:B------:R-:W-:Y:S01]  /*6ac0*/  BSSY B0, `(.L_x_41) ;  /* 0x000000c000007945 */ /* 0x000fe20003800000 */
[----:B------:R-:W-:Y:S05]  /*6ad0*/  @P2 BRA `(.L_x_42) ;  /* 0x000000a000002947 */ /* 0x000fea0003800000 */
[----:B--2---:R-:W-:Y:S02]  /*6ae0*/  IADD3 R5, P0, R191, 0x40, RZ ;  /* 0x00000040bf057810 */ /* 0x004fe40007f1e0ff */
        /* <DEDUP_REMOVED lines=9> */
.L_x_42:
[----:B------:R-:W-:Y:S05]  /*6b80*/  BSYNC B0 ;  /* 0x0000000000007941 */ /* 0x000fea0003800000 */
.L_x_41:
[----:B------:R-:W-:Y:S05]  /*6b90*/  @P1 BRA `(.L_x_26) ;  /* 0x000000a000001947 */ /* 0x000fea0003800000 */
[----:B------:R-:W-:Y:S02]  /*6ba0*/  IADD3 R0, P0, R191, 0x60, RZ ;  /* 0x00000060bf007810 */ /* 0x000fe40007f1e0ff */
[----:B------:R-:W-:Y:S02]  /*6bb0*/  MOV R8, R10 ;  /* 0x0000000a00087202 */ /* 0x000fe40000000f00 */
[----:B--2---:R-:W-:-:S03]  /*6bc0*/  IADD3.X R5, RZ, R7, RZ, P0, !PT ;  /* 0x00000007ff057210 */ /* 0x004fc600007fe4ff */
[----:B------:R-:W-:-:S04]  /*6bd0*/  IMAD.WIDE.U32 R6, R0, c[0x0][0x3a8], R8 ;  /* 0x0000ea0000067a25 */ /* 0x000fc800078e0008 */
[----:B------:R-:W-:Y:S01]  /*6be0*/  IMAD R5, R5, c[0x0][0x3a8], RZ ;  /* 0x0000ea0005057a24 */ /* 0x000fe200078e02ff */
[----:B------:R-:W-:-:S03]  /*6bf0*/  LEA R4, P0, R6, c[0x0][0x348], 0x1 ;  /* 0x0000d20006047a11 */ /* 0x000fc600078008ff */
[----:B------:R-:W-:-:S05]  /*6c00*/  IMAD R5, R0, c[0x0][0x3ac], R5 ;  /* 0x0000eb0000057a24 */ /* 0x000fca00078e0205 */
[----:B------:R-:W-:-:S04]  /*6c10*/  IADD3 R5, R5, R7, RZ ;  /* 0x0000000705057210 */ /* 0x000fc80007ffe0ff */
[----:B------:R-:W-:-:S05]  /*6c20*/  LEA.HI.X R5, R6, c[0x0][0x34c], R5, 0x1, P0 ;  /* 0x0000d30006057a11 */ /* 0x000fca00000f0c05 */
[----:B------:R2:W-:Y:S02]  /*6c30*/  STG.E.128 [R4.64], RZ ;  /* 0x000000ff04007986 */ /* 0x0005e4000c101d14 */
.L_x_26:
[----:B------:R-:W-:Y:S05]  /*6c40*/  BSYNC B1 ;  /* 0x0000000000017941 */ /* 0x000fea0003800000 */
.L_x_1:
[----:B------:R-:W-:Y:S01]  /*6c50*/  ULDC UR6, c[0x0][0x218] ;  /* 0x0000860000067ab9 */ /* 0x000fe20000000800 */
[----:B------:R-:W-:Y:S01]  /*6c60*/  IADD3 R197, R197, c[0x0][0xc], RZ ;  /* 0x00000300c5c57a10 */ /* 0x000fe20007ffe0ff */
[----:B------:R-:W-:-:S04]  /*6c70*/  UIADD3 UR6, UR6, 0x7f, URZ ;  /* 0x0000007f06067890 */ /* 0x000fc8000fffe03f */
[----:B------:R-:W-:-:S04]  /*6c80*/  USHF.R.S32.HI UR5, URZ, 0x1f, UR6 ;  /* 0x0000001f3f057899 */ /* 0x000fc80008011406 */
[----:B------:R-:W-:-:S04]  /*6c90*/  ULEA.HI UR5, UR5, UR6, URZ, 0x7 ;  /* 0x0000000605057291 */ /* 0x000fc8000f8f383f */
[----:B------:R-:W-:-:S06]  /*6ca0*/  USHF.R.S32.HI UR5, URZ, 0x7, UR5 ;  /* 0x000000073f057899 */ /* 0x000fcc0008011405 */
[----:B------:R-:W-:-:S13]  /*6cb0*/  ISETP.GE.AND P0, PT, R197, UR5, PT ;  /* 0x00000005c5007c0c */ /* 0x000fda000bf06270 */
[----:B------:R-:W-:Y:S01]  /*6cc0*/  @P0 CALL.REL.NOINC `(.L_x_43) ;  /* 0x0000001000000944 */ /* 0x000fe20003c00000 */
[----:B------:R-:W-:Y:S05]  /*6cd0*/  BRA `(.L_x_44) ;  /* 0xffff9c2000007947 */ /* 0x000fea000383ffff */
.L_x_43:
[----:B------:R-:W-:Y:S05]  /*6ce0*/  EXIT ;  /* 0x000000000000794d */ /* 0x000fea0003800000 */
.L_x_45:
[----:B------:R-:W-:-:S00]  /*6cf0*/  BRA `(.L_x_45) ;  /* 0xfffffff000007947 */ /* 0x000fc0000383ffff */
[----:B------:R-:W-:-:S00]  /*6d00*/  NOP ;  /* 0x0000000000007918 */ /* 0x000fc00000000000 */
[----:B------:R-:W-:-:S00]  /*6d10*/  NOP ;  /* 0x0000000000007918 */ /* 0x000fc00000000000 */
[----:B------:R-:W-:-:S00]  /*6d20*/  NOP ;  /* 0x0000000000007918 */ /* 0x000fc00000000000 */
[----:B------:R-:W-:-:S00]  /*6d30*/  NOP ;  /* 0x0000000000007918 */ /* 0x000fc00000000000 */
[----:B------:R-:W-:-:S00]  /*6d40*/  NOP ;  /* 0x0000000000007918 */ /* 0x000fc00000000000 */
[----:B------:R-:W-:-:S00]  /*6d50*/  NOP ;  /* 0x0000000000007918 */ /* 0x000fc00000000000 */
[----:B------:R-:W-:-:S00]  /*6d60*/  NOP ;  /* 0x0000000000007918 */ /* 0x000fc00000000000 */
[----:B------:R-:W-:-:S00]  /*6d70*/  NOP ;  /* 0x0000000000007918 */ /* 0x000fc00000000000 */
.L_x_2451:


//--------------------- .text._ZN5flash44flash_bwd_dq_dk_dv_loop_seqk_parallel_kernelI23Flash_bwd_kernel_traitsILi64ELi64ELi128ELi8ELi2ELi4ELi4ELb1ELb0EN7cutlass6half_tE19Flash_kernel_traitsILi64ELi64ELi128ELi8ES3_EELb0ELb0ELb0ELb0ELb0ELb0ELb0EEEvNS_16Flash_bwd_paramsE --------------------------
	.section	.text._ZN5flash44flash_bwd_dq_dk_dv_loop_seqk_parallel_kernelI23Flash_bwd_kernel_traitsILi64ELi64ELi128ELi8ELi2ELi4ELi4ELb1ELb0EN7cutlass6half_tE19Flash_kernel_traitsILi64ELi64ELi128ELi8ES3_EELb0ELb0ELb0ELb0ELb0ELb0ELb0EEEvNS_16Flash_bwd_paramsE,"ax",@progbits
	.sectioninfo	@"SHI_REGISTERS=255"
	.align	128
        .global         _ZN5flash44flash_bwd_dq_dk_dv_loop_seqk_parallel_kernelI23Flash_bwd_kernel_traitsILi64ELi64ELi128ELi8ELi2ELi4ELi4ELb1ELb0EN7cutlass6half_tE19Flash_kernel_traitsILi64ELi64ELi128ELi8ES3_EELb0ELb0ELb0ELb0ELb0ELb0ELb0EEEvNS_16Flash_bwd_paramsE
        .type           _ZN5flash44flash_bwd_dq_dk_dv_loop_seqk_parallel_kernelI23Flash_bwd_kernel_traitsILi64ELi64ELi128ELi8ELi2ELi4ELi4ELb1ELb0EN7cutlass6half_tE19Flash_kernel_traitsILi64ELi64ELi128ELi8ES3_EELb0ELb0ELb0ELb0ELb0ELb0ELb0EEEvNS_16Flash_bwd_paramsE,@function
        .size           _ZN5flash44flash_bwd_dq_dk_dv_loop_seqk_parallel_kernelI23Flash_bwd_kernel_traitsILi64ELi64ELi128ELi8ELi2ELi4ELi4ELb1ELb0EN7cutlass6half_tE19Flash_kernel_traitsILi64ELi64ELi128ELi8ES3_EELb0ELb0ELb0ELb0ELb0ELb0ELb0EEEvNS_16Flash_bwd_paramsE,(.L_x_2452 - _ZN5flash44flash_bwd_dq_dk_dv_loop_seqk_parallel_kernelI23Flash_bwd_kernel_traitsILi64ELi64ELi128ELi8ELi2ELi4ELi4ELb1ELb0EN7cutlass6half_tE19Flash_kernel_traitsILi64ELi64ELi128ELi8ES3_EELb0ELb0ELb0ELb0ELb0ELb0ELb0EEEvNS_16Flash_bwd_paramsE)
        .other          _ZN5flash44flash_bwd_dq_dk_dv_loop_seqk_parallel_kernelI23Flash_bwd_kernel_traitsILi64ELi64ELi128ELi8ELi2ELi4ELi4ELb1ELb0EN7cutlass6half_tE19Flash_kernel_traitsILi64ELi64ELi128ELi8ES3_EELb0ELb0ELb0ELb0ELb0ELb0ELb0EEEvNS_16Flash_bwd_paramsE,@"STO_CUDA_ENTRY STV_DEFAULT"
_ZN5flash44flash_bwd_dq_dk_dv_loop_seqk_parallel_kernelI23Flash_bwd_kernel_traitsILi64ELi64ELi128ELi8ELi2ELi4ELi4ELb1ELb0EN7cutlass6half_tE19Flash_kernel_traitsILi64ELi64ELi128ELi8ES3_EELb0ELb0ELb0ELb0ELb0ELb0ELb0EEEvNS_16Flash_bwd_paramsE:
.text._ZN5flash44flash_bwd_dq_dk_dv_loop_seqk_parallel_kernelI23Flash_bwd_kernel_traitsILi64ELi64ELi128ELi8ELi2ELi4ELi4ELb1ELb0EN7cutlass6half_tE19Flash_kernel_traitsILi64ELi64ELi128ELi8ES3_EELb0ELb0ELb0ELb0ELb0ELb0ELb0EEEvNS_16Flash_bwd_paramsE:
        /* <DEDUP_REMOVED lines=144> */
.L_x_114:
[----:B-1----:R-:W1:Y:S01]  /*0900*/  LDC.U8 R2, c[0x0][0x312] ;  /* 0x0000c480ff027b82 */ /* 0x002e620000000000 */
[----:B------:R-:W-:Y:S01]  /*0910*/  ISETP.NE.U32.AND P3, PT, RZ, c[0x0][0x250], PT ;  /* 0x00009400ff007a0c */ /* 0x000fe20003f65070 */
[----:B---3--:R-:W-:Y:S01]  /*0920*/  IMAD.SHL.U32 R5, R195, 0x4, RZ ;  /* 0x00000004c3057824 */ /* 0x008fe200078e00ff */
        /* <DEDUP_REMOVED lines=9> */
[C---:B------:R-:W-:Y:S02]  /*09c0*/  IADD3.X R15, R0.reuse, c[0x0][0x244], RZ, P1, !PT ;  /* 0x00009100000f7a10 */ /* 0x040fe40000ffe4ff */
[----:B------:R-:W-:Y:S02]  /*09d0*/  ISETP.EQ.OR.EX P5, PT, RZ, c[0x0][0x24c], !P4, P5 ;  /* 0x00009300ff007a0c */ /* 0x000fe400067a2750 */
[C---:B--2---:R-:W-:Y:S01]  /*09e0*/  @P3 IADD3 R12, P1, R5.reuse, c[0x0][0x250], RZ ;  /* 0x00009400050c3a10 */ /* 0x044fe20007f3e0ff */
        /* <DEDUP_REMOVED lines=18> */
.L_x_46:
        /* <DEDUP_REMOVED lines=42> */
.L_x_48:
        /* <DEDUP_REMOVED lines=13> */
.L_x_49:
        /* <DEDUP_REMOVED lines=28> */
[----:B------:R-:W-:Y:S02]  /*1040*/  @!P1 IMAD R13, R195, c[0x0][0x36c], R24 ;  /* 0x0000db00c30d9a24 */ /* 0x000fe400078e0218 */
[----:B------:R-:W-:Y:S02]  /*1050*/  IMAD R21, R2, R21, R22 ;  /* 0x0000001502157224 */ /* 0x000fe400078e0216 */
[----:B------:R-:W1:Y:S01]  /*1060*/  S2R R22, SR_CTAID.X ;  /* 0x0000000000167919 */ /* 0x000e620000002500 */
[----:B------:R-:W-:Y:S01]  /*1070*/  @!P1 IADD3 R23, R27, R13, RZ ;  /* 0x0000000d1b179210 */ /* 0x000fe20007ffe0ff */
[----:B------:R-:W-:Y:S01]  /*1080*/  IMAD R13, R0, R195, RZ ;  /* 0x000000c3000d7224 */ /* 0x000fe200078e02ff */
[----:B------:R-:W-:Y:S01]  /*1090*/  ISETP.GT.U32.AND P4, PT, R2, R21, PT ;  /* 0x000000150200720c */ /* 0x000fe20003f84070 */
[----:B------:R-:W2:Y:S01]  /*10a0*/  LDC.U8 R0, c[0x0][0x3d0] ;  /* 0x0000f400ff007b82 */ /* 0x000ea20000000000 */
[----:B------:R-:W-:-:S04]  /*10b0*/  IMAD.WIDE.U32 R24, R195, c[0x0][0x224], RZ ;  /* 0x00008900c3187a25 */ /* 0x000fc800078e00ff */
[----:B------:R-:W-:Y:S01]  /*10c0*/  IMAD R13, R4, c[0x0][0x224], R13 ;  /* 0x00008900040d7a24 */ /* 0x000fe200078e020d */
[----:B------:R-:W-:Y:S01]  /*10d0*/  SHF.L.U64.HI R4, R195, 0x7, R4 ;  /* 0x00000007c3047819 */ /* 0x000fe20000010204 */
[----:B------:R-:W-:-:S03]  /*10e0*/  IMAD.WIDE.U32 R26, R24, UR6, RZ ;  /* 0x00000006181a7c25 */ /* 0x000fc6000f8e00ff */
[----:B------:R-:W-:Y:S01]  /*10f0*/  SEL R4, R4, RZ, P0 ;  /* 0x000000ff04047207 */ /* 0x000fe20000000000 */
[----:B------:R-:W-:Y:S01]  /*1100*/  IMAD.IADD R14, R25, 0x1, R13 ;  /* 0x00000001190e7824 */ /* 0x000fe200078e020d */
[-C--:B------:R-:W-:Y:S01]  /*1110*/  @!P4 IADD3 R21, R21, -R2.reuse, RZ ;  /* 0x800000021515c210 */ /* 0x080fe20007ffe0ff */
[----:B------:R-:W-:Y:S01]  /*1120*/  IMAD R13, R24, UR7, RZ ;  /* 0x00000007180d7c24 */ /* 0x000fe2000f8e02ff */
[----:B------:R-:W-:Y:S01]  /*1130*/  @!P4 IADD3 R5, R5, 0x1, RZ ;  /* 0x000000010505c810 */ /* 0x000fe20007ffe0ff */
[----:B------:R-:W-:Y:S01]  /*1140*/  IMAD.WIDE.U32 R24, R20, UR6, RZ ;  /* 0x0000000614187c25 */ /* 0x000fe2000f8e00ff */
[----:B------:R-:W-:Y:S02]  /*1150*/  ISETP.GE.U32.AND P5, PT, R21, R2, PT ;  /* 0x000000021500720c */ /* 0x000fe40003fa6070 */
[----:B------:R-:W-:Y:S01]  /*1160*/  ISETP.NE.AND P4, PT, RZ, c[0x0][0x1c8], PT ;  /* 0x00007200ff007a0c */ /* 0x000fe20003f85270 */
[----:B------:R-:W-:Y:S01]  /*1170*/  IMAD R13, R14, UR6, R13 ;  /* 0x000000060e0d7c24 */ /* 0x000fe2000f8e020d */
[----:B------:R-:W-:Y:S01]  /*1180*/  IADD3 R30, P0, R16, R11, RZ ;  /* 0x0000000b101e7210 */ /* 0x000fe20007f1e0ff */
[----:B------:R-:W-:Y:S01]  /*1190*/  IMAD R2, R20, UR7, RZ ;  /* 0x0000000714027c24 */ /* 0x000fe2000f8e02ff */
[----:B------:R-:W-:Y:S01]  /*11a0*/  SEL R14, R26, R24, !P1 ;  /* 0x000000181a0e7207 */ /* 0x000fe20004800000 */
[----:B------:R-:W-:Y:S01]  /*11b0*/  @P2 IMAD R21, R195, c[0x0][0x214], RZ ;  /* 0x00008500c3152a24 */ /* 0x000fe200078e02ff */
[----:B------:R-:W-:Y:S01]  /*11c0*/  IADD3 R13, R27, R13, RZ ;  /* 0x0000000d1b0d7210 */ /* 0x000fe20007ffe0ff */
[----:B------:R-:W-:Y:S01]  /*11d0*/  @P1 IMAD.IADD R13, R25, 0x1, R2 ;  /* 0x00000001190d1824 */ /* 0x000fe200078e0202 */
[----:B------:R-:W-:Y:S01]  /*11e0*/  SHF.R.S32.HI R2, RZ, 0x1f, R7 ;  /* 0x0000001fff027819 */ /* 0x000fe20000011407 */
[----:B------:R-:W-:Y:S01]  /*11f0*/  IMAD.X R4, R15, 0x1, R4, P0 ;  /* 0x000000010f047824 */ /* 0x000fe200000e0604 */
[----:B------:R-:W-:Y:S01]  /*1200*/  @P2 SEL R21, R21, R20, !P1 ;  /* 0x0000001415152207 */ /* 0x000fe20004800000 */
[----:B------:R-:W-:Y:S01]  /*1210*/  IMAD R11, R30, UR7, RZ ;  /* 0x000000071e0b7c24 */ /* 0x000fe2000f8e02ff */
[----:B------:R-:W-:Y:S01]  /*1220*/  @P5 IADD3 R5, R5, 0x1, RZ ;  /* 0x0000000105055810 */ /* 0x000fe20007ffe0ff */
[----:B-1----:R-:W-:Y:S01]  /*1230*/  IMAD.WIDE.U32 R24, R22, c[0x0][0x3d8], RZ ;  /* 0x0000f60016187a25 */ /* 0x002fe200078e00ff */
[----:B--2---:R-:W-:-:S02]  /*1240*/  ISETP.NE.AND P0, PT, R0, RZ, PT ;  /* 0x000000ff0000720c */ /* 0x004fc40003f05270 */
[----:B------:R-:W-:Y:S01]  /*1250*/  @!P3 IADD3 R5, -R5, RZ, RZ ;  /* 0x000000ff0505b210 */ /* 0x000fe20007ffe1ff */
[----:B------:R-:W-:Y:S01]  /*1260*/  IMAD R11, R4, UR6, R11 ;  /* 0x00000006040b7c24 */ /* 0x000fe2000f8e020b */
[----:B------:R-:W-:Y:S01]  /*1270*/  @!P4 LOP3.LUT R5, RZ, c[0x0][0x1c8], RZ, 0x33, !PT ;  /* 0x00007200ff05ca12 */ /* 0x000fe200078e33ff */
[----:B------:R-:W-:Y:S01]  /*1280*/  IMAD R22, R22, c[0x0][0x3dc], R25 ;  /* 0x0000f70016167a24 */ /* 0x000fe200078e0219 */
[----:B------:R-:W-:Y:S01]  /*1290*/  SHF.R.S32.HI R25, RZ, 0x1f, R212 ;  /* 0x0000001fff197819 */ /* 0x000fe200000114d4 */
[----:B------:R-:W-:Y:S01]  /*12a0*/  IMAD R26, R212, c[0x0][0x22c], RZ ;  /* 0x00008b00d41a7a24 */ /* 0x000fe200078e02ff */
[----:B------:R-:W-:Y:S01]  /*12b0*/  SHF.R.S32.HI R4, RZ, 0x1f, R5 ;  /* 0x0000001fff047819 */ /* 0x000fe20000011405 */
[----:B------:R-:W-:Y:S01]  /*12c0*/  IMAD.WIDE.U32 R30, R30, UR6, RZ ;  /* 0x000000061e1e7c25 */ /* 0x000fe2000f8e00ff */
[----:B------:R-:W-:-:S03]  /*12d0*/  SEL R22, R22, RZ, P0 ;  /* 0x000000ff16167207 */ /* 0x000fc60000000000 */
[----:B------:R-:W-:Y:S01]  /*12e0*/  @!P2 IMAD R0, R195, c[0x0][0x1c0], R212 ;  /* 0x00007000c300aa24 */ /* 0x000fe200078e02d4 */
[----:B------:R-:W-:Y:S01]  /*12f0*/  IADD3 R11, R31, R11, RZ ;  /* 0x0000000b1f0b7210 */ /* 0x000fe20007ffe0ff */
[----:B------:R-:W-:Y:S01]  /*1300*/  @P2 IMAD R29, R212, c[0x0][0x234], R21 ;  /* 0x00008d00d41d2a24 */ /* 0x000fe200078e0215 */
[----:B------:R-:W-:Y:S01]  /*1310*/  SEL R21, R24, RZ, P0 ;  /* 0x000000ff18157207 */ /* 0x000fe20000000000 */
[----:B------:R-:W-:Y:S01]  /*1320*/  @!P2 IMAD R29, R0, c[0x0][0x214], RZ ;  /* 0x00008500001daa24 */ /* 0x000fe200078e02ff */
[----:B------:R-:W-:Y:S01]  /*1330*/  SHF.R.S32.HI R24, RZ, 0x1f, R26 ;  /* 0x0000001fff187819 */ /* 0x000fe2000001141a */
[----:B------:R-:W-:Y:S05]  /*1340*/  @!P2 BRA `(.L_x_50) ;  /* 0x000000700000a947 */ /* 0x000fea0003800000 */
[C---:B------:R-:W-:Y:S01]  /*1350*/  @!P1 IMAD R20, R195.reuse, c[0x0][0x224], RZ ;  /* 0x00008900c3149a24 */ /* 0x040fe200078e02ff */
[----:B------:R-:W-:Y:S02]  /*1360*/  MOV R27, 0x80 ;  /* 0x00000080001b7802 */ /* 0x000fe40000000f00 */
[----:B------:R-:W-:Y:S02]  /*1370*/  MOV R0, c[0x0][0x210] ;  /* 0x0000840000007a02 */ /* 0x000fe40000000f00 */
[----:B------:R-:W-:-:S03]  /*1380*/  LEA R33, R195, R20, 0x7 ;  /* 0x00000014c3217211 */ /* 0x000fc600078e38ff */
[----:B------:R-:W-:-:S04]  /*1390*/  IMAD R27, R27, R0, c[0x0][0x234] ;  /* 0x00008d001b1b7624 */ /* 0x000fc800078e0200 */
[----:B------:R-:W-:Y:S01]  /*13a0*/  IMAD R27, R27, R212, R33 ;  /* 0x000000d41b1b7224 */ /* 0x000fe200078e0221 */
[----:B------:R-:W-:Y:S05]  /*13b0*/  BRA `(.L_x_51) ;  /* 0x0000002000007947 */ /* 0x000fea0003800000 */
.L_x_50:
[----:B------:R-:W-:-:S04]  /*13c0*/  IMAD R27, R195, c[0x0][0x1c0], R212 ;  /* 0x00007000c31b7a24 */ /* 0x000fc800078e02d4 */
[----:B------:R-:W-:Y:S02]  /*13d0*/  IMAD R27, R27, c[0x0][0x224], RZ ;  /* 0x000089001b1b7a24 */ /* 0x000fe400078e02ff */
.L_x_51:
        /* <DEDUP_REMOVED lines=9> */
[----:B------:R-:W-:Y:S01]  /*1470*/  USHF.R.S32.HI UR5, URZ, 0x1f, UR6 ;  /* 0x0000001f3f057899 */ /* 0x000fe20008011406 */
[----:B------:R-:W-:Y:S01]  /*1480*/  IMAD R20, R16, c[0x0][0x374], R31 ;  /* 0x0000dd0010147a24 */ /* 0x000fe200078e021f */
[----:B------:R-:W-:Y:S01]  /*1490*/  IADD3 R26, P4, P3, R30, UR6, R26 ;  /* 0x000000061e1a7c10 */ /* 0x000fe2000fb9e01a */
[----:B------:R-:W-:Y:S01]  /*14a0*/  IMAD.WIDE.U32 R32, R16, c[0x0][0x370], R32 ;  /* 0x0000dc0010207a25 */ /* 0x000fe200078e0020 */
[----:B------:R-:W-:Y:S01]  /*14b0*/  IADD3.X R15, R0, R15, RZ, P1, !PT ;  /* 0x0000000f000f7210 */ /* 0x000fe20000ffe4ff */
[----:B------:R-:W-:Y:S01]  /*14c0*/  BSSY B1, `(.L_x_47) ;  /* 0x00005e3000017945 */ /* 0x000fe20003800000 */
[----:B------:R-:W-:Y:S01]  /*14d0*/  IADD3 R14, P2, P1, R21, R26, R14 ;  /* 0x0000001a150e7210 */ /* 0x000fe2000795e00e */
[----:B------:R-:W-:Y:S01]  /*14e0*/  IMAD.IADD R33, R33, 0x1, R20 ;  /* 0x0000000121217824 */ /* 0x000fe200078e0214 */
[----:B------:R-:W-:Y:S01]  /*14f0*/  IADD3.X R11, R11, UR5, R24, P4, P3 ;  /* 0x000000050b0b7c10 */ /* 0x000fe2000a7e6418 */
[----:B------:R-:W-:Y:S01]  /*1500*/  IMAD R20, R15, c[0x0][0x190], RZ ;  /* 0x000064000f147a24 */ /* 0x000fe200078e02ff */
[----:B------:R-:W-:Y:S01]  /*1510*/  ISETP.GE.AND P4, PT, R10, 0x1, PT ;  /* 0x000000010a00780c */ /* 0x000fe20003f86270 */
[----:B------:R-:W-:Y:S01]  /*1520*/  IMAD.WIDE.U32 R30, R23, c[0x0][0x190], R192 ;  /* 0x00006400171e7a25 */ /* 0x000fe200078e00c0 */
[----:B------:R-:W-:-:S02]  /*1530*/  IADD3.X R22, R22, R11, R13, P2, P1 ;  /* 0x0000000b16167210 */ /* 0x000fc400017e240d */
[----:B------:R-:W-:Y:S01]  /*1540*/  IADD3 R29, R16, R29, RZ ;  /* 0x0000001d101d7210 */ /* 0x000fe20007ffe0ff */
[----:B------:R-:W-:Y:S01]  /*1550*/  IMAD R21, R25, c[0x0][0x378], RZ ;  /* 0x0000de0019157a24 */ /* 0x000fe200078e02ff */
[----:B------:R-:W-:Y:S01]  /*1560*/  IADD3 R30, P2, R18, R30, RZ ;  /* 0x0000001e121e7210 */ /* 0x000fe20007f5e0ff */
[----:B------:R-:W-:Y:S01]  /*1570*/  IMAD R20, R23, c[0x0][0x194], R20 ;  /* 0x0000650017147a24 */ /* 0x000fe200078e0214 */
[----:B------:R-:W-:Y:S01]  /*1580*/  LEA.HI.SX32 R219, R19, 0xffffffff, 0x1a ;  /* 0xffffffff13db7811 */ /* 0x000fe200078fd2ff */
[C---:B------:R-:W-:Y:S02]  /*1590*/  IMAD R21, R212.reuse, c[0x0][0x37c], R21 ;  /* 0x0000df00d4157a24 */ /* 0x040fe400078e0215 */
[----:B------:R-:W-:Y:S01]  /*15a0*/  IMAD.WIDE.U32 R32, R212, c[0x0][0x378], R32 ;  /* 0x0000de00d4207a25 */ /* 0x000fe200078e0020 */
[----:B------:R-:W-:-:S03]  /*15b0*/  IADD3.X R31, R17, R31, R20, P2, !PT ;  /* 0x0000001f111f7210 */ /* 0x000fc600017fe414 */
[----:B------:R-:W-:Y:S02]  /*15c0*/  IMAD R15, R189, UR12, R188 ;  /* 0x0000000cbd0f7c24 */ /* 0x000fe4000f8e02bc */
[----:B------:R-:W-:Y:S02]  /*15d0*/  IMAD.IADD R33, R33, 0x1, R21 ;  /* 0x0000000121217824 */ /* 0x000fe400078e0215 */
[----:B------:R-:W-:Y:S01]  /*15e0*/  IMAD R11, R25, c[0x0][0x1a8], RZ ;  /* 0x00006a00190b7a24 */ /* 0x000fe200078e02ff */
[C---:B------:R-:W-:Y:S01]  /*15f0*/  IADD3 R14, P1, R15.reuse, R14, RZ ;  /* 0x0000000e0f0e7210 */ /* 0x040fe20007f3e0ff */
[----:B------:R-:W-:Y:S02]  /*1600*/  IMAD R16, R0, c[0x0][0x370], RZ ;  /* 0x0000dc0000107a24 */ /* 0x000fe400078e02ff */
[C---:B------:R-:W-:Y:S01]  /*1610*/  IMAD R11, R212.reuse, c[0x0][0x1ac], R11 ;  /* 0x00006b00d40b7a24 */ /* 0x040fe200078e020b */
[----:B------:R-:W-:Y:S01]  /*1620*/  LEA.HI.X.SX32 R233, R15, R22, 0x1, P1 ;  /* 0x000000160fe97211 */ /* 0x000fe200008f0eff */
[----:B------:R-:W-:Y:S01]  /*1630*/  IMAD.WIDE.U32 R30, R212, c[0x0][0x1a8], R30 ;  /* 0x00006a00d41e7a25 */ /* 0x000fe200078e001e */
[----:B------:R-:W-:-:S03]  /*1640*/  LEA R232, P1, R14, c[0x0][0x350], 0x2 ;  /* 0x0000d4000ee87a11 */ /* 0x000fc600078210ff */
[C---:B------:R-:W-:Y:S01]  /*1650*/  IMAD R13, R191.reuse, c[0x0][0x374], R16 ;  /* 0x0000dd00bf0d7a24 */ /* 0x040fe200078e0210 */
[----:B------:R-:W-:Y:S01]  /*1660*/  LEA R230, P3, R30, c[0x0][0x160], 0x1 ;  /* 0x000058001ee67a11 */ /* 0x000fe200078608ff */
[----:B------:R-:W-:Y:S01]  /*1670*/  IMAD.WIDE.U32 R32, R191, c[0x0][0x370], R32 ;  /* 0x0000dc00bf207a25 */ /* 0x000fe200078e0020 */
[----:B------:R-:W-:-:S03]  /*1680*/  LEA.HI.X R233, R14, c[0x0][0x354], R233, 0x2, P1 ;  /* 0x0000d5000ee97a11 */ /* 0x000fc600008f14e9 */
        /* <DEDUP_REMOVED lines=9> */
[----:B------:R-:W-:Y:S01]  /*1720*/  @P0 BAR.SYNC.DEFER_BLOCKING 0x0 ;  /* 0x0000000000000b1d */ /* 0x000fe20000010000 */
[----:B------:R-:W-:Y:S01]  /*1730*/  IMAD R14, R197, -0x80, R220 ;  /* 0xffffff80c50e7824 */ /* 0x000fe200078e02dc */
[----:B------:R-:W-:Y:S01]  /*1740*/  LEA.HI R18, R219, R219, RZ, 0x1 ;  /* 0x000000dbdb127211 */ /* 0x000fe200078f08ff */
[----:B------:R-:W-:-:S03]  /*1750*/  IMAD.WIDE.U32 R16, R7, c[0x0][0x1a0], R192 ;  /* 0x0000680007107a25 */ /* 0x000fc600078e00c0 */
[----:B------:R-:W-:Y:S01]  /*1760*/  ISETP.GE.AND P2, PT, R191, R14, PT ;  /* 0x0000000ebf00720c */ /* 0x000fe20003f46270 */
[----:B------:R-:W-:Y:S01]  /*1770*/  IMAD R20, R2, c[0x0][0x1a0], RZ ;  /* 0x0000680002147a24 */ /* 0x000fe200078e02ff */
[----:B------:R-:W-:Y:S01]  /*1780*/  IADD3 R16, P0, R12, R16, RZ ;  /* 0x000000100c107210 */ /* 0x000fe20007f1e0ff */
[----:B------:R-:W-:Y:S01]  /*1790*/  BSSY B0, `(.L_x_53) ;  /* 0x000001c000007945 */ /* 0x000fe20003800000 */
[----:B------:R-:W-:Y:S01]  /*17a0*/  LOP3.LUT R18, R18, 0xfffffffe, RZ, 0xc0, !PT ;  /* 0xfffffffe12127812 */ /* 0x000fe200078ec0ff */
[----:B------:R-:W-:Y:S01]  /*17b0*/  IMAD R12, R7, c[0x0][0x1a4], R20 ;  /* 0x00006900070c7a24 */ /* 0x000fe200078e0214 */
[----:B------:R-:W-:-:S04]  /*17c0*/  P2R R11, PR, RZ, 0x4 ;  /* 0x00000004ff0b7803 */ /* 0x000fc80000000000 */
[----:B------:R-:W-:Y:S01]  /*17d0*/  IADD3.X R17, R9, R17, R12, P0, !PT ;  /* 0x0000001109117210 */ /* 0x000fe200007fe40c */
[----:B------:R-:W-:Y:S01]  /*17e0*/  IMAD R12, R4, c[0x0][0x1b8], RZ ;  /* 0x00006e00040c7a24 */ /* 0x000fe200078e02ff */
[----:B------:R-:W-:-:S03]  /*17f0*/  IADD3 R9, R219, -R18, RZ ;  /* 0x80000012db097210 */ /* 0x000fc60007ffe0ff */
[----:B------:R-:W-:Y:S01]  /*1800*/  IMAD.WIDE.U32 R16, R5, c[0x0][0x1b8], R16 ;  /* 0x00006e0005107a25 */ /* 0x000fe200078e0010 */
[----:B------:R-:W-:Y:S01]  /*1810*/  ISETP.NE.AND P1, PT, R9, 0x1, PT ;  /* 0x000000010900780c */ /* 0x000fe20003f25270 */
[----:B------:R1:W-:Y:S02]  /*1820*/  @P2 STS.128 [R196+0xa000], RZ ;  /* 0x00a000ffc4002388 */ /* 0x0003e40000000c00 */
[----:B------:R-:W-:-:S05]  /*1830*/  IMAD R9, R5, c[0x0][0x1bc], R12 ;  /* 0x00006f0005097a24 */ /* 0x000fca00078e020c */
[----:B------:R-:W-:Y:S01]  /*1840*/  IADD3 R9, R17, R9, RZ ;  /* 0x0000000911097210 */ /* 0x000fe20007ffe0ff */
[----:B------:R-:W-:Y:S05]  /*1850*/  @P2 BRA `(.L_x_54) ;  /* 0x000000f000002947 */ /* 0x000fea0003800000 */
[----:B------:R-:W-:-:S13]  /*1860*/  ISETP.GE.AND P0, PT, R192, c[0x0][0x220], PT ;  /* 0x00008800c0007a0c */ /* 0x000fda0003f06270 */
[----:B------:R2:W-:Y:S01]  /*1870*/  @P0 STS.128 [R196+0xa000], RZ ;  /* 0x00a000ffc4000388 */ /* 0x0005e20000000c00 */
[----:B------:R-:W-:Y:S05]  /*1880*/  @P0 BRA `(.L_x_54) ;  /* 0x000000c000000947 */ /* 0x000fea0003800000 */
        /* <DEDUP_REMOVED lines=8> */
[----:B------:R-:W-:Y:S01]  /*1910*/  @!PT LDS RZ, [RZ] ;  /* 0x00000000fffff984 */ /* 0x000fe20000000800 */
[----:B------:R-:W-:Y:S01]  /*1920*/  @!PT LDS RZ, [RZ] ;  /* 0x00000000fffff984 */ /* 0x000fe20000000800 */
[----:B------:R-:W-:Y:S01]  /*1930*/  @!PT LDS RZ, [RZ] ;  /* 0x00000000fffff984 */ /* 0x000fe20000000800 */
[----:B------:R3:W-:Y:S04]  /*1940*/  LDGSTS.E.BYPASS.LTC128B.128 [R196+0xa000], [R20.64] ;  /* 0x0a00000014c47fae */ /* 0x0007e8000b901d54 */
.L_x_54:
[----:B------:R-:W-:Y:S05]  /*1950*/  BSYNC B0 ;  /* 0x0000000000007941 */ /* 0x000fea0003800000 */
.L_x_53:
[----:B------:R-:W-:Y:S01]  /*1960*/  IADD3 R15, R191, 0x20, RZ ;  /* 0x00000020bf0f7810 */ /* 0x000fe20007ffe0ff */
[----:B------:R-:W-:Y:S03]  /*1970*/  BSSY B0, `(.L_x_55) ;  /* 0x0000015000007945 */ /* 0x000fe60003800000 */
[----:B------:R-:W-:-:S13]  /*1980*/  ISETP.GE.AND P6, PT, R15, R14, PT ;  /* 0x0000000e0f00720c */ /* 0x000fda0003fc6270 */
[----:B------:R4:W-:Y:S01]  /*1990*/  @P6 STS.128 [R196+0xb000], RZ ;  /* 0x00b000ffc4006388 */ /* 0x0009e20000000c00 */
[----:B------:R-:W-:Y:S05]  /*19a0*/  @P6 BRA `(.L_x_56) ;  /* 0x0000011000006947 */ /* 0x000fea0003800000 */
[----:B------:R-:W-:-:S13]  /*19b0*/  ISETP.GE.AND P0, PT, R192, c[0x0][0x220], PT ;  /* 0x00008800c0007a0c */ /* 0x000fda0003f06270 */
[----:B------:R1:W-:Y:S01]  /*19c0*/  @P0 STS.128 [R196+0xb000], RZ ;  /* 0x00b000ffc4000388 */ /* 0x0003e20000000c00 */
[----:B------:R-:W-:Y:S05]  /*19d0*/  @P0 BRA `(.L_x_56) ;  /* 0x000000e000000947 */ /* 0x000fea0003800000 */
[----:B------:R-:W-:Y:S01]  /*19e0*/  IADD3 R13, P0, R191, 0x20, RZ ;  /* 0x00000020bf0d7810 */ /* 0x000fe20007f1e0ff */
[----:B------:R-:W-:Y:S01]  /*19f0*/  IMAD.MOV.U32 R18, RZ, RZ, R16 ;  /* 0x000000ffff127224 */ /* 0x000fe200078e0010 */
[----:B------:R-:W-:-:S03]  /*1a00*/  MOV R19, R9 ;  /* 0x0000000900137202 */ /* 0x000fc60000000f00 */
[----:B------:R-:W-:Y:S02]  /*1a10*/  IMAD.X R12, RZ, RZ, R0, P0 ;  /* 0x000000ffff0c7224 */ /* 0x000fe400000e0600 */
[----:B------:R-:W-:-:S04]  /*1a20*/  IMAD.WIDE.U32 R18, R13, c[0x0][0x1a0], R18 ;  /* 0x000068000d127a25 */ /* 0x000fc800078e0012 */
[----:B------:R-:W-:Y:S01]  /*1a30*/  IMAD R12, R12, c[0x0][0x1a0], RZ ;  /* 0x000068000c0c7a24 */ /* 0x000fe200078e02ff */
[----:B---3--:R-:W-:-:S03]  /*1a40*/  LEA R20, P0, R18, c[0x0][0x170], 0x1 ;  /* 0x00005c0012147a11 */ /* 0x008fc600078008ff */
[----:B------:R-:W-:-:S05]  /*1a50*/  IMAD R12, R13, c[0x0][0x1a4], R12 ;  /* 0x000069000d0c7a24 */ /* 0x000fca00078e020c */
[----:B------:R-:W-:-:S04]  /*1a60*/  IADD3 R12, R19, R12, RZ ;  /* 0x0000000c130c7210 */ /* 0x000fc80007ffe0ff */
[----:B------:R-:W-:-:S05]  /*1a70*/  LEA.HI.X R21, R18, c[0x0][0x174], R12, 0x1, P0 ;  /* 0x00005d0012157a11 */ /* 0x000fca00000f0c0c */
[----:B------:R-:W-:Y:S01]  /*1a80*/  @!PT LDS RZ, [RZ] ;  /* 0x00000000fffff984 */ /* 0x000fe20000000800 */
[----:B------:R-:W-:Y:S01]  /*1a90*/  @!PT LDS RZ, [RZ] ;  /* 0x00000000fffff984 */ /* 0x000fe20000000800 */
[----:B------:R-:W-:Y:S01]  /*1aa0*/  @!PT LDS RZ, [RZ] ;  /* 0x00000000fffff984 */ /* 0x000fe20000000800 */
[----:B------:R3:W-:Y:S02]  /*1ab0*/  LDGSTS.E.BYPASS.LTC128B.128 [R196+0xb000], [R20.64] ;  /* 0x0b00000014c47fae */ /* 0x0007e4000b901d54 */
.L_x_56:
[----:B------:R-:W-:Y:S05]  /*1ac0*/  BSYNC B0 ;  /* 0x0000000000007941 */ /* 0x000fea0003800000 */
.L_x_55:
        /* <DEDUP_REMOVED lines=22> */
.L_x_58:
[----:B------:R-:W-:Y:S05]  /*1c30*/  BSYNC B0 ;  /* 0x0000000000007941 */ /* 0x000fea0003800000 */
.L_x_57:
        /* <DEDUP_REMOVED lines=17> */
[----:B------:R-:W-:Y:S01]  /*1d50*/  @!PT LDS RZ, [RZ] ;  /* 0x00000000fffff984 */ /* 0x000fe20000000800 */
[----:B------:R-:W-:Y:S01]  /*1d60*/  @!PT LDS RZ, [RZ] ;  /* 0x00000000fffff984 */ /* 0x000fe20000000800 */
[----:B------:R-:W-:Y:S01]  /*1d70*/  @!PT LDS RZ, [RZ] ;  /* 0x00000000fffff984 */ /* 0x000fe20000000800 */
[----:B------:R1:W-:Y:S02]  /*1d80*/  LDGSTS.E.BYPASS.LTC128B.128 [R196+0xd000], [R18.64] ;  /* 0x0d00000012c47fae */ /* 0x0003e4000b901d54 */
.L_x_60:
[----:B------:R-:W-:Y:S05]  /*1d90*/  BSYNC B0 ;  /* 0x0000000000007941 */ /* 0x000fea0003800000 */
.L_x_59:
[----:B------:R-:W-:Y:S01]  /*1da0*/  IMAD R10, R219, -0x40, R10 ;  /* 0xffffffc0db0a7824 */ /* 0x000fe200078e020a */
[----:B------:R-:W0:Y:S01]  /*1db0*/  LDGDEPBAR ;  /* 0x00000000000079af */ /* 0x000e220000000000 */
[----:B------:R-:W-:Y:S03]  /*1dc0*/  BSSY B0, `(.L_x_61) ;  /* 0x000000b000007945 */ /* 0x000fe60003800000 */
[----:B------:R-:W-:-:S13]  /*1dd0*/  ISETP.GE.AND P3, PT, R191, R10, PT ;  /* 0x0000000abf00720c */ /* 0x000fda0003f66270 */
[----:B------:R1:W-:Y:S01]  /*1de0*/  @P3 STS.128 [R196+0x4000], RZ ;  /* 0x004000ffc4003388 */ /* 0x0003e20000000c00 */
[----:B------:R-:W-:Y:S05]  /*1df0*/  @P3 BRA `(.L_x_62) ;  /* 0x0000007000003947 */ /* 0x000fea0003800000 */
[----:B------:R-:W-:-:S13]  /*1e00*/  ISETP.GE.AND P0, PT, R192, c[0x0][0x220], PT ;  /* 0x00008800c0007a0c */ /* 0x000fda0003f06270 */
[----:B------:R1:W-:Y:S01]  /*1e10*/  @P0 STS.128 [R196+0x4000], RZ ;  /* 0x004000ffc4000388 */ /* 0x0003e20000000c00 */
[----:B------:R-:W-:Y:S05]  /*1e20*/  @P0 BRA `(.L_x_62) ;  /* 0x0000004000000947 */ /* 0x000fea0003800000 */
[----:B------:R-:W-:Y:S01]  /*1e30*/  @!PT LDS RZ, [RZ] ;  /* 0x00000000fffff984 */ /* 0x000fe20000000800 */
[----:B------:R-:W-:Y:S01]  /*1e40*/  @!PT LDS RZ, [RZ] ;  /* 0x00000000fffff984 */ /* 0x000fe20000000800 */
[----:B------:R-:W-:Y:S01]  /*1e50*/  @!PT LDS RZ, [RZ] ;  /* 0x00000000fffff984 */ /* 0x000fe20000000800 */
[----:B------:R1:W-:Y:S02]  /*1e60*/  LDGSTS.E.BYPASS.LTC128B.128 [R196+0x4000], [R228.64] ;  /* 0x04000000e4c47fae */ /* 0x0003e4000b901d54 */
.L_x_62:
[----:B------:R-:W-:Y:S05]  /*1e70*/  BSYNC B0 ;  /* 0x0000000000007941 */ /* 0x000fea0003800000 */
.L_x_61:
[----:B------:R-:W-:Y:S01]  /*1e80*/  ISETP.GE.AND P2, PT, R15, R10, PT ;  /* 0x0000000a0f00720c */ /* 0x000fe20003f46270 */
[----:B------:R-:W-:-:S12]  /*1e90*/  BSSY B0, `(.L_x_63) ;  /* 0x000000e000007945 */ /* 0x000fd80003800000 */
[----:B------:R1:W-:Y:S01]  /*1ea0*/  @P2 STS.128 [R196+0x5000], RZ ;  /* 0x005000ffc4002388 */ /* 0x0003e20000000c00 */
[----:B------:R-:W-:Y:S05]  /*1eb0*/  @P2 BRA `(.L_x_64) ;  /* 0x000000b000002947 */ /* 0x000fea0003800000 */
[----:B------:R-:W-:-:S13]  /*1ec0*/  ISETP.GE.AND P0, PT, R192, c[0x0][0x220], PT ;  /* 0x00008800c0007a0c */ /* 0x000fda0003f06270 */
[----:B------:R1:W-:Y:S01]  /*1ed0*/  @P0 STS.128 [R196+0x5000], RZ ;  /* 0x005000ffc4000388 */ /* 0x0003e20000000c00 */
[----:B------:R-:W-:Y:S05]  /*1ee0*/  @P0 BRA `(.L_x_64) ;  /* 0x0000008000000947 */ /* 0x000fea0003800000 */
[----:B------:R-:W-:Y:S02]  /*1ef0*/  IMAD.MOV.U32 R13, RZ, RZ, c[0x0][0x370] ;  /* 0x0000dc00ff0d7624 */ /* 0x000fe400078e00ff */
[----:B------:R-:W-:-:S03]  /*1f00*/  IMAD.MOV.U32 R9, RZ, RZ, c[0x0][0x374] ;  /* 0x0000dd00ff097624 */ /* 0x000fc600078e00ff */
[----:B------:R-:W-:-:S04]  /*1f10*/  LEA R12, P0, R13, R228, 0x6 ;  /* 0x000000e40d0c7211 */ /* 0x000fc800078030ff */
[----:B------:R-:W-:-:S05]  /*1f20*/  LEA.HI.X R13, R13, R229, R9, 0x6, P0 ;  /* 0x000000e50d0d7211 */ /* 0x000fca00000f3409 */
[----:B------:R-:W-:Y:S01]  /*1f30*/  @!PT LDS RZ, [RZ] ;  /* 0x00000000fffff984 */ /* 0x000fe20000000800 */
[----:B------:R-:W-:Y:S01]  /*1f40*/  @!PT LDS RZ, [RZ] ;  /* 0x00000000fffff984 */ /* 0x000fe20000000800 */
[----:B------:R-:W-:Y:S01]  /*1f50*/  @!PT LDS RZ, [RZ] ;  /* 0x00000000fffff984 */ /* 0x000fe20000000800 */
[----:B------:R1:W-:Y:S04]  /*1f60*/  LDGSTS.E.BYPASS.LTC128B.128 [R196+0x5000], [R12.64] ;  /* 0x050000000cc47fae */ /* 0x0003e8000b901d54 */
.L_x_64:
[----:B------:R-:W-:Y:S05]  /*1f70*/  BSYNC B0 ;  /* 0x0000000000007941 */ /* 0x000fea0003800000 */
.L_x_63:
[----:B------:R-:W-:Y:S01]  /*1f80*/  IADD3 R9, R190, 0x1000, RZ ;  /* 0x00001000be097810 */ /* 0x000fe20007ffe0ff */
[----:B------:R-:W-:Y:S03]  /*1f90*/  BSSY B0, `(.L_x_65) ;  /* 0x0000012000007945 */ /* 0x000fe60003800000 */
[----:B------:R-:W-:-:S05]  /*1fa0*/  SEL R9, R9, R190, !P1 ;  /* 0x000000be09097207 */ /* 0x000fca0004800000 */
[----:B------:R-:W-:-:S05]  /*1fb0*/  IMAD.SHL.U32 R218, R9, 0x2, RZ ;  /* 0x0000000209da7824 */ /* 0x000fca00078e00ff */
[----:B------:R1:W-:Y:S04]  /*1fc0*/  @P3 STS [R218], RZ ;  /* 0x000000ffda003388 */ /* 0x0003e80000000800 */
[----:B------:R1:W-:Y:S04]  /*1fd0*/  @P3 STS [R218+0x4], RZ ;  /* 0x000004ffda003388 */ /* 0x0003e80000000800 */
[----:B------:R1:W-:Y:S04]  /*1fe0*/  @P3 STS [R218+0x8], RZ ;  /* 0x000008ffda003388 */ /* 0x0003e80000000800 */
[----:B------:R1:W-:Y:S01]  /*1ff0*/  @P3 STS [R218+0xc], RZ ;  /* 0x00000cffda003388 */ /* 0x0003e20000000800 */
[----:B------:R-:W-:Y:S05]  /*2000*/  @P3 BRA `(.L_x_66) ;  /* 0x000000a000003947 */ /* 0x000fea0003800000 */
[----:B------:R-:W-:-:S13]  /*2010*/  ISETP.GE.AND P0, PT, R192, c[0x0][0x220], PT ;  /* 0x00008800c0007a0c */ /* 0x000fda0003f06270 */
[----:B------:R1:W-:Y:S04]  /*2020*/  @P0 STS [R218], RZ ;  /* 0x000000ffda000388 */ /* 0x0003e80000000800 */
[----:B------:R1:W-:Y:S04]  /*2030*/  @P0 STS [R218+0x4], RZ ;  /* 0x000004ffda000388 */ /* 0x0003e80000000800 */
[----:B------:R1:W-:Y:S04]  /*2040*/  @P0 STS [R218+0x8], RZ ;  /* 0x000008ffda000388 */ /* 0x0003e80000000800 */
[----:B------:R1:W-:Y:S01]  /*2050*/  @P0 STS [R218+0xc], RZ ;  /* 0x00000cffda000388 */ /* 0x0003e20000000800 */
[----:B------:R-:W-:Y:S05]  /*2060*/  @P0 BRA `(.L_x_66) ;  /* 0x0000004000000947 */ /* 0x000fea0003800000 */
[----:B------:R-:W-:Y:S01]  /*2070*/  @!PT LDS RZ, [RZ] ;  /* 0x00000000fffff984 */ /* 0x000fe20000000800 */
[----:B------:R-:W-:Y:S01]  /*2080*/  @!PT LDS RZ, [RZ] ;  /* 0x00000000fffff984 */ /* 0x000fe20000000800 */
[----:B------:R-:W-:Y:S01]  /*2090*/  @!PT LDS RZ, [RZ] ;  /* 0x00000000fffff984 */ /* 0x000fe20000000800 */
[----:B------:R1:W-:Y:S02]  /*20a0*/  LDGSTS.E.BYPASS.LTC128B.128 [R218], [R230.64] ;  /* 0x00000000e6da7fae */ /* 0x0003e4000b901d54 */
.L_x_66:
[----:B------:R-:W-:Y:S05]  /*20b0*/  BSYNC B0 ;  /* 0x0000000000007941 */ /* 0x000fea0003800000 */
.L_x_65:
[----:B------:R1:W-:Y:S01]  /*20c0*/  @P2 STS [R218+0x1000], RZ ;  /* 0x001000ffda002388 */ /* 0x0003e20000000800 */
[----:B------:R-:W-:Y:S03]  /*20d0*/  BSSY B0, `(.L_x_67) ;  /* 0x0000013000007945 */ /* 0x000fe60003800000 */
[----:B------:R1:W-:Y:S04]  /*20e0*/  @P2 STS [R218+0x1004], RZ ;  /* 0x001004ffda002388 */ /* 0x0003e80000000800 */
[----:B------:R1:W-:Y:S04]  /*20f0*/  @P2 STS [R218+0x1008], RZ ;  /* 0x001008ffda002388 */ /* 0x0003e80000000800 */
[----:B------:R1:W-:Y:S01]  /*2100*/  @P2 STS [R218+0x100c], RZ ;  /* 0x00100cffda002388 */ /* 0x0003e20000000800 */
[----:B------:R-:W-:Y:S05]  /*2110*/  @P2 BRA `(.L_x_68) ;  /* 0x000000e000002947 */ /* 0x000fea0003800000 */
[----:B------:R-:W-:-:S13]  /*2120*/  ISETP.GE.AND P0, PT, R192, c[0x0][0x220], PT ;  /* 0x00008800c0007a0c */ /* 0x000fda0003f06270 */
[----:B------:R1:W-:Y:S04]  /*2130*/  @P0 STS [R218+0x1000], RZ ;  /* 0x001000ffda000388 */ /* 0x0003e80000000800 */
[----:B------:R1:W-:Y:S04]  /*2140*/  @P0 STS [R218+0x1004], RZ ;  /* 0x001004ffda000388 */ /* 0x0003e80000000800 */
[----:B------:R1:W-:Y:S04]  /*2150*/  @P0 STS [R218+0x1008], RZ ;  /* 0x001008ffda000388 */ /* 0x0003e80000000800 */
[----:B------:R1:W-:Y:S01]  /*2160*/  @P0 STS [R218+0x100c], RZ ;  /* 0x00100cffda000388 */ /* 0x0003e20000000800 */
[----:B------:R-:W-:Y:S05]  /*2170*/  @P0 BRA `(.L_x_68) ;  /* 0x0000008000000947 */ /* 0x000fea0003800000 */
[----:B-1----:R-:W-:Y:S02]  /*2180*/  IMAD.MOV.U32 R13, RZ, RZ, c[0x0][0x190] ;  /* 0x00006400ff0d7624 */ /* 0x002fe400078e00ff */
[----:B------:R-:W-:-:S03]  /*2190*/  IMAD.MOV.U32 R9, RZ, RZ, c[0x0][0x194] ;  /* 0x00006500ff097624 */ /* 0x000fc600078e00ff */
[----:B------:R-:W-:-:S04]  /*21a0*/  LEA R12, P0, R13, R230, 0x6 ;  /* 0x000000e60d0c7211 */ /* 0x000fc800078030ff */
[----:B------:R-:W-:-:S05]  /*21b0*/  LEA.HI.X R13, R13, R231, R9, 0x6, P0 ;  /* 0x000000e70d0d7211 */ /* 0x000fca00000f3409 */
[----:B------:R-:W-:Y:S01]  /*21c0*/  @!PT LDS RZ, [RZ] ;  /* 0x00000000fffff984 */ /* 0x000fe20000000800 */
[----:B------:R-:W-:Y:S01]  /*21d0*/  @!PT LDS RZ, [RZ] ;  /* 0x00000000fffff984 */ /* 0x000fe20000000800 */
[----:B------:R-:W-:Y:S01]  /*21e0*/  @!PT LDS RZ, [RZ] ;  /* 0x00000000fffff984 */ /* 0x000fe20000000800 */
[----:B------:R1:W-:Y:S04]  /*21f0*/  LDGSTS.E.BYPASS.LTC128B.128 [R218+0x1000], [R12.64] ;  /* 0x010000000cda7fae */ /* 0x0003e8000b901d54 */
.L_x_68:
[----:B------:R-:W-:Y:S05]  /*2200*/  BSYNC B0 ;  /* 0x0000000000007941 */ /* 0x000fea0003800000 */
.L_x_67:
[C---:B------:R-:W-:Y:S01]  /*2210*/  IADD3 R9, R187.reuse, 0x28, RZ ;  /* 0x00000028bb097810 */ /* 0x040fe20007ffe0ff */
[C---:B-1----:R-:W-:Y:S01]  /*2220*/  IMAD.SHL.U32 R13, R187.reuse, 0x4, RZ ;  /* 0x00000004bb0d7824 */ /* 0x042fe200078e00ff */
[----:B------:R-:W-:Y:S01]  /*2230*/  SHF.L.U64.HI R16, R187, 0x2, R194 ;  /* 0x00000002bb107819 */ /* 0x000fe200000102c2 */
[----:B------:R-:W-:Y:S01]  /*2240*/  IMAD.MOV.U32 R216, RZ, RZ, 0x7f800000 ;  /* 0x7f800000ffd87424 */ /* 0x000fe200078e00ff */
[----:B------:R-:W-:Y:S02]  /*2250*/  ISETP.GE.AND P2, PT, R9, R10, PT ;  /* 0x0000000a0900720c */ /* 0x000fe40003f46270 */
[----:B------:R-:W-:Y:S01]  /*2260*/  SHF.R.S32.HI R12, RZ, 0x1f, R9 ;  /* 0x0000001fff0c7819 */ /* 0x000fe20000011409 */
[----:B------:R-:W-:Y:S01]  /*2270*/  IMAD.MOV.U32 R215, RZ, RZ, 0x7f800000 ;  /* 0x7f800000ffd77424 */ /* 0x000fe200078e00ff */
[----:B------:R-:W-:-:S09]  /*2280*/  ISETP.NE.AND P3, PT, R11, RZ, PT ;  /* 0x000000ff0b00720c */ /* 0x000fd20003f65270 */
[----:B------:R-:W-:-:S04]  /*2290*/  @!P2 LEA R14, P0, R9, R208, 0x2 ;  /* 0x000000d0090ea211 */ /* 0x000fc800078010ff */
[----:B------:R-:W-:Y:S02]  /*22a0*/  @!P2 LEA.HI.X R15, R9, R209, R12, 0x2, P0 ;  /* 0x000000d1090fa211 */ /* 0x000fe400000f140c */
[----:B------:R-:W-:Y:S02]  /*22b0*/  IADD3 R12, P0, R13, R208, RZ ;  /* 0x000000d00d0c7210 */ /* 0x000fe40007f1e0ff */
[C---:B------:R-:W-:Y:S01]  /*22c0*/  IADD3 R9, R187.reuse, 0x8, RZ ;  /* 0x00000008bb097810 */ /* 0x040fe20007ffe0ff */
[----:B------:R1:W5:Y:S02]  /*22d0*/  @!P2 LDG.E R215, [R14.64] ;  /* 0x000000140ed7a981 */ /* 0x000364000c1e1900 */
[----:B------:R-:W-:Y:S01]  /*22e0*/  IMAD.X R13, R16, 0x1, R209, P0 ;  /* 0x00000001100d7824 */ /* 0x000fe200000e06d1 */
[----:B------:R-:W-:Y:S01]  /*22f0*/  ISETP.GE.AND P0, PT, R187, R10, PT ;  /* 0x0000000abb00720c */ /* 0x000fe20003f06270 */
[----:B------:R-:W-:-:S12]  /*2300*/  IMAD.MOV.U32 R217, RZ, RZ, 0x7f800000 ;  /* 0x7f800000ffd97424 */ /* 0x000fd800078e00ff */
[----:B------:R1:W5:Y:S01]  /*2310*/  @!P0 LDG.E R216, [R12.64] ;  /* 0x000000140cd88981 */ /* 0x000362000c1e1900 */
[-C--:B------:R-:W-:Y:S02]  /*2320*/  ISETP.GE.AND P0, PT, R9, R10.reuse, PT ;  /* 0x0000000a0900720c */ /* 0x080fe40003f06270 */
[----:B------:R-:W-:Y:S01]  /*2330*/  IADD3 R9, R187, 0x20, RZ ;  /* 0x00000020bb097810 */ /* 0x000fe20007ffe0ff */
[----:B------:R-:W-:Y:S01]  /*2340*/  IMAD.MOV.U32 R214, RZ, RZ, 0x7f800000 ;  /* 0x7f800000ffd67424 */ /* 0x000fe200078e00ff */
[----:B------:R1:W-:Y:S09]  /*2350*/  @P3 STS.128 [R196+0x6000], RZ ;  /* 0x006000ffc4003388 */ /* 0x0003f20000000c00 */
[----:B------:R1:W5:Y:S01]  /*2360*/  @!P0 LDG.E R217, [R12.64+0x20] ;  /* 0x000020140cd98981 */ /* 0x000362000c1e1900 */
[----:B------:R-:W-:Y:S01]  /*2370*/  ISETP.GE.AND P0, PT, R9, R10, PT ;  /* 0x0000000a0900720c */ /* 0x000fe20003f06270 */
[----:B------:R-:W-:-:S04]  /*2380*/  IMAD.WIDE.U32 R10, R7, c[0x0][0x198], R192 ;  /* 0x00006600070a7a25 */ /* 0x000fc800078e00c0 */
[----:B------:R-:W-:-:S04]  /*2390*/  IMAD R2, R2, c[0x0][0x198], RZ ;  /* 0x0000660002027a24 */ /* 0x000fc800078e02ff */
[----:B------:R-:W-:-:S04]  /*23a0*/  IMAD R9, R7, c[0x0][0x19c], R2 ;  /* 0x0000670007097a24 */ /* 0x000fc800078e0202 */
[----:B------:R1:W5:Y:S01]  /*23b0*/  @!P0 LDG.E R214, [R12.64+0x80] ;  /* 0x000080140cd68981 */ /* 0x000362000c1e1900 */
[----:B------:R-:W-:Y:S01]  /*23c0*/  IADD3 R10, P0, R8, R10, RZ ;  /* 0x0000000a080a7210 */ /* 0x000fe20007f1e0ff */
[----:B------:R-:W-:-:S03]  /*23d0*/  IMAD R4, R4, c[0x0][0x1b0], RZ ;  /* 0x00006c0004047a24 */ /* 0x000fc600078e02ff */
[----:B------:R-:W-:Y:S01]  /*23e0*/  IADD3.X R11, R6, R11, R9, P0, !PT ;  /* 0x0000000b060b7210 */ /* 0x000fe200007fe409 */
[C---:B------:R-:W-:Y:S01]  /*23f0*/  IMAD R9, R5.reuse, c[0x0][0x1b4], R4 ;  /* 0x00006d0005097a24 */ /* 0x040fe200078e0204 */
[----:B------:R-:W-:Y:S03]  /*2400*/  BSSY B0, `(.L_x_69) ;  /* 0x0000012000007945 */ /* 0x000fe60003800000 */
[----:B------:R-:W-:-:S04]  /*2410*/  IMAD.WIDE.U32 R10, R5, c[0x0][0x1b0], R10 ;  /* 0x00006c00050a7a25 */ /* 0x000fc800078e000a */
[----:B------:R-:W-:Y:S01]  /*2420*/  IMAD.IADD R5, R11, 0x1, R9 ;  /* 0x000000010b057824 */ /* 0x000fe200078e0209 */
[----:B------:R-:W-:Y:S05]  /*2430*/  @P3 BRA `(.L_x_70) ;  /* 0x000000e000003947 */ /* 0x000fea0003800000 */
[----:B------:R-:W-:-:S13]  /*2440*/  ISETP.GE.AND P0, PT, R192, c[0x0][0x220], PT ;  /* 0x00008800c0007a0c */ /* 0x000fda0003f06270 */
[----:B------:R1:W-:Y:S01]  /*2450*/  @P0 STS.128 [R196+0x6000], RZ ;  /* 0x006000ffc4000388 */ /* 0x0003e20000000c00 */
[----:B------:R-:W-:Y:S05]  /*2460*/  @P0 BRA `(.L_x_70) ;  /* 0x000000b000000947 */ /* 0x000fea0003800000 */
[----:B------:R-:W-:Y:S01]  /*2470*/  MOV R4, R10 ;  /* 0x0000000a00047202 */ /* 0x000fe20000000f00 */
[----:B------:R-:W-:-:S04]  /*2480*/  IMAD R2, R0, c[0x0][0x198], RZ ;  /* 0x0000660000027a24 */ /* 0x000fc800078e02ff */
[----:B------:R-:W-:-:S04]  /*2490*/  IMAD.WIDE.U32 R8, R191, c[0x0][0x198], R4 ;  /* 0x00006600bf087a25 */ /* 0x000fc800078e0004 */
[----:B------:R-:W-:Y:S01]  /*24a0*/  IMAD R2, R191, c[0x0][0x19c], R2 ;  /* 0x00006700bf027a24 */ /* 0x000fe200078e0202 */
[----:B-1----:R-:W-:-:S04]  /*24b0*/  LEA R12, P0, R8, c[0x0][0x168], 0x1 ;  /* 0x00005a00080c7a11 */ /* 0x002fc800078008ff */
[----:B------:R-:W-:-:S04]  /*24c0*/  IADD3 R2, R9, R2, RZ ;  /* 0x0000000209027210 */ /* 0x000fc80007ffe0ff */
[----:B------:R-:W-:-:S05]  /*24d0*/  LEA.HI.X R13, R8, c[0x0][0x16c], R2, 0x1, P0 ;  /* 0x00005b00080d7a11 */ /* 0x000fca00000f0c02 */
[----:B------:R-:W-:Y:S01]  /*24e0*/  @!PT LDS RZ, [RZ] ;  /* 0x00000000fffff984 */ /* 0x000fe20000000800 */
[----:B------:R-:W-:Y:S01]  /*24f0*/  @!PT LDS RZ, [RZ] ;  /* 0x00000000fffff984 */ /* 0x000fe20000000800 */
[----:B------:R-:W-:Y:S01]  /*2500*/  @!PT LDS RZ, [RZ] ;  /* 0x00000000fffff984 */ /* 0x000fe20000000800 */
[----:B------:R1:W-:Y:S02]  /*2510*/  LDGSTS.E.BYPASS.LTC128B.128 [R196+0x6000], [R12.64] ;  /* 0x060000000cc47fae */ /* 0x0003e4000b901d54 */
.L_x_70:
[----:B------:R-:W-:Y:S05]  /*2520*/  BSYNC B0 ;  /* 0x0000000000007941 */ /* 0x000fea0003800000 */
.L_x_69:
[----:B------:R1:W-:Y:S01]  /*2530*/  @P6 STS.128 [R196+0x7000], RZ ;  /* 0x007000ffc4006388 */ /* 0x0003e20000000c00 */
[----:B------:R-:W-:Y:S01]  /*2540*/  BSSY B0, `(.L_x_71) ;  /* 0x0000013000007945 */ /* 0x000fe20003800000 */
[----:B------:R-:W-:Y:S05]  /*2550*/  @P6 BRA `(.L_x_72) ;  /* 0x0000011000006947 */ /* 0x000fea0003800000 */
[----:B------:R-:W-:-:S13]  /*2560*/  ISETP.GE.AND P0, PT, R192, c[0x0][0x220], PT ;  /* 0x00008800c0007a0c */ /* 0x000fda0003f06270 */
[----:B------:R1:W-:Y:S01]  /*2570*/  @P0 STS.128 [R196+0x7000], RZ ;  /* 0x007000ffc4000388 */ /* 0x0003e20000000c00 */
[----:B------:R-:W-:Y:S05]  /*2580*/  @P0 BRA `(.L_x_72) ;  /* 0x000000e000000947 */ /* 0x000fea0003800000 */
[----:B------:R-:W-:Y:S01]  /*2590*/  IADD3 R4, P0, R191, 0x20, RZ ;  /* 0x00000020bf047810 */ /* 0x000fe20007f1e0ff */
[----:B-1----:R-:W-:Y:S01]  /*25a0*/  IMAD.MOV.U32 R12, RZ, RZ, R10 ;  /* 0x000000ffff0c7224 */ /* 0x002fe200078e000a */
[----:B------:R-:W-:-:S03]  /*25b0*/  MOV R13, R5 ;  /* 0x00000005000d7202 */ /* 0x000fc60000000f00 */
[----:B------:R-:W-:Y:S02]  /*25c0*/  IMAD.X R2, RZ, RZ, R0, P0 ;  /* 0x000000ffff027224 */ /* 0x000fe400000e0600 */
        /* <DEDUP_REMOVED lines=10> */
.L_x_72:
[----:B------:R-:W-:Y:S05]  /*2670*/  BSYNC B0 ;  /* 0x0000000000007941 */ /* 0x000fea0003800000 */
.L_x_71:
        /* <DEDUP_REMOVED lines=20> */
.L_x_74:
[----:B------:R-:W-:Y:S05]  /*27c0*/  BSYNC B0 ;  /* 0x0000000000007941 */ /* 0x000fea0003800000 */
.L_x_73:
[----:B------:R1:W-:Y:S01]  /*27d0*/  @P4 STS.128 [R196+0x9000], RZ ;  /* 0x009000ffc4004388 */ /* 0x0003e20000000c00 */
[----:B------:R-:W-:Y:S01]  /*27e0*/  BSSY B0, `(.L_x_75) ;  /* 0x0000012000007945 */ /* 0x000fe20003800000 */
        /* <DEDUP_REMOVED lines=8> */
[----:B-1----:R-:W-:Y:S01]  /*2870*/  IMAD R9, R0, c[0x0][0x198], RZ ;  /* 0x0000660000097a24 */ /* 0x002fe200078e02ff */
        /* <DEDUP_REMOVED lines=8> */
.L_x_76:
[----:B------:R-:W-:Y:S05]  /*2900*/  BSYNC B0 ;  /* 0x0000000000007941 */ /* 0x000fea0003800000 */
.L_x_75:
[----:B------:R-:W0:Y:S01]  /*2910*/  LDGDEPBAR ;  /* 0x00000000000079af */ /* 0x000e220000000000 */
[----:B------:R-:W-:Y:S01]  /*2920*/  USHF.L.U32 UR17, UR12, 0x4, URZ ;  /* 0x000000040c117899 */ /* 0x000fe2000800063f */
[----:B------:R-:W-:Y:S01]  /*2930*/  IMAD.MOV.U32 R175, RZ, RZ, 0x20 ;  /* 0x00000020ffaf7424 */ /* 0x000fe200078e00ff */
[----:B------:R-:W-:Y:S01]  /*2940*/  USHF.L.U32 UR18, UR12, 0x3, URZ ;  /* 0x000000030c127899 */ /* 0x000fe2000800063f */
[----:B------:R-:W1:Y:S01]  /*2950*/  S2R R0, SR_TID.X ;  /* 0x0000000000007919 */ /* 0x000e620000002100 */
[----:B------:R-:W-:Y:S01]  /*2960*/  UIADD3 UR11, UR17, 0x20, URZ ;  /* 0x00000020110b7890 */ /* 0x000fe2000fffe03f */
[----:B------:R-:W-:Y:S01]  /*2970*/  IADD3 R176, R181, 0x1000, RZ ;  /* 0x00001000b5b07810 */ /* 0x000fe20007ffe0ff */
[----:B------:R-:W-:Y:S01]  /*2980*/  IMAD.MOV.U32 R183, RZ, RZ, 0x40 ;  /* 0x00000040ffb77424 */ /* 0x000fe200078e00ff */
[----:B------:R-:W-:Y:S01]  /*2990*/  IADD3 R7, R7, 0x80, RZ ;  /* 0x0000008007077810 */ /* 0x000fe20007ffe0ff */
[----:B------:R-:W-:Y:S01]  /*29a0*/  UIADD3 UR10, UR18, UR11, URZ ;  /* 0x0000000b120a7290 */ /* 0x000fe2000fffe03f */
[----:B------:R-:W-:Y:S01]  /*29b0*/  SEL R176, R176, R181, !P1 ;  /* 0x000000b5b0b07207 */ /* 0x000fe20004800000 */
[----:B------:R-:W-:Y:S01]  /*29c0*/  IMAD.SHL.U32 R174, R182, 0x2, RZ ;  /* 0x00000002b6ae7824 */ /* 0x000fe200078e00ff */
[----:B------:R-:W-:Y:S01]  /*29d0*/  ISETP.GE.AND P2, PT, R7, R220, PT ;  /* 0x000000dc0700720c */ /* 0x000fe20003f46270 */
[----:B------:R-:W-:Y:S01]  /*29e0*/  UIADD3 UR9, UR18, UR10, URZ ;  /* 0x0000000a12097290 */ /* 0x000fe2000fffe03f */
[----:B------:R-:W-:Y:S01]  /*29f0*/  IMAD.MOV.U32 R213, RZ, RZ, R218 ;  /* 0x000000ffffd57224 */ /* 0x000fe200078e00da */
[----:B------:R-:W-:Y:S01]  /*2a00*/  CS2R R94, SRZ ;  /* 0x00000000005e7805 */ /* 0x000fe2000001ff00 */
[----:B------:R-:W-:Y:S01]  /*2a10*/  CS2R R92, SRZ ;  /* 0x00000000005c7805 */ /* 0x000fe2000001ff00 */
[----:B------:R-:W-:Y:S01]  /*2a20*/  UIADD3 UR8, UR18, UR9, URZ ;  /* 0x0000000912087290 */ /* 0x000fe2000fffe03f */
[----:B------:R-:W-:Y:S01]  /*2a30*/  CS2R R98, SRZ ;  /* 0x0000000000627805 */ /* 0x000fe2000001ff00 */
[----:B------:R-:W-:Y:S01]  /*2a40*/  CS2R R96, SRZ ;  /* 0x0000000000607805 */ /* 0x000fe2000001ff00 */
[----:B------:R-:W-:Y:S01]  /*2a50*/  CS2R R90, SRZ ;  /* 0x00000000005a7805 */ /* 0x000fe2000001ff00 */
[----:B------:R-:W-:Y:S01]  /*2a60*/  UIADD3 UR7, UR18, UR8, URZ ;  /* 0x0000000812077290 */ /* 0x000fe2000fffe03f */
[----:B------:R-:W-:Y:S01]  /*2a70*/  CS2R R88, SRZ ;  /* 0x0000000000587805 */ /* 0x000fe2000001ff00 */
[----:B------:R-:W-:Y:S01]  /*2a80*/  CS2R R86, SRZ ;  /* 0x0000000000567805 */ /* 0x000fe2000001ff00 */
[----:B------:R-:W-:-:S04]  /*2a90*/  DEPBAR.LE SB0, 0x1 ;  /* 0x000080400000791a */ /* 0x000fc80000000000 */
[----:B------:R-:W-:Y:S01]  /*2aa0*/  BAR.SYNC.DEFER_BLOCKING 0x0 ;  /* 0x0000000000007b1d */ /* 0x000fe20000010000 */
[----:B-1----:R-:W-:Y:S01]  /*2ab0*/  SHF.R.S32.HI R5, RZ, 0x1f, R0 ;  /* 0x0000001fff057819 */ /* 0x002fe20000011400 */
[----:B------:R-:W-:Y:S01]  /*2ac0*/  CS2R R84, SRZ ;  /* 0x0000000000547805 */ /* 0x000fe2000001ff00 */
[----:B------:R-:W-:Y:S01]  /*2ad0*/  CS2R R78, SRZ ;  /* 0x00000000004e7805 */ /* 0x000fe2000001ff00 */
[----:B------:R-:W-:Y:S01]  /*2ae0*/  CS2R R76, SRZ ;  /* 0x00000000004c7805 */ /* 0x000fe2000001ff00 */
[----:B------:R-:W-:Y:S01]  /*2af0*/  LEA.HI R5, R5, R0, RZ, 0x4 ;  /* 0x0000000005057211 */ /* 0x000fe200078f20ff */
[----:B------:R-:W-:Y:S01]  /*2b00*/  CS2R R82, SRZ ;  /* 0x0000000000527805 */ /* 0x000fe2000001ff00 */
[----:B------:R-:W-:Y:S01]  /*2b10*/  CS2R R80, SRZ ;  /* 0x0000000000507805 */ /* 0x000fe2000001ff00 */
[----:B------:R-:W-:Y:S01]  /*2b20*/  CS2R R74, SRZ ;  /* 0x00000000004a7805 */ /* 0x000fe2000001ff00 */
[----:B------:R-:W-:Y:S01]  /*2b30*/  LOP3.LUT R5, R5, 0xfffffff0, RZ, 0xc0, !PT ;  /* 0xfffffff005057812 */ /* 0x000fe200078ec0ff */
[----:B------:R-:W-:Y:S01]  /*2b40*/  CS2R R72, SRZ ;  /* 0x0000000000487805 */ /* 0x000fe2000001ff00 */
[----:B------:R-:W-:Y:S01]  /*2b50*/  CS2R R70, SRZ ;  /* 0x0000000000467805 */ /* 0x000fe2000001ff00 */
[----:B------:R-:W-:Y:S01]  /*2b60*/  CS2R R68, SRZ ;  /* 0x0000000000447805 */ /* 0x000fe2000001ff00 */
[----:B------:R-:W-:Y:S01]  /*2b70*/  CS2R R62, SRZ ;  /* 0x00000000003e7805 */ /* 0x000fe2000001ff00 */
[----:B------:R-:W-:Y:S01]  /*2b80*/  IMAD.IADD R5, R0, 0x1, -R5 ;  /* 0x0000000100057824 */ /* 0x000fe200078e0a05 */
[----:B------:R-:W-:Y:S01]  /*2b90*/  CS2R R60, SRZ ;  /* 0x00000000003c7805 */ /* 0x000fe2000001ff00 */
[----:B------:R-:W-:Y:S01]  /*2ba0*/  CS2R R66, SRZ ;  /* 0x0000000000427805 */ /* 0x000fe2000001ff00 */
[----:B------:R-:W-:Y:S01]  /*2bb0*/  CS2R R64, SRZ ;  /* 0x0000000000407805 */ /* 0x000fe2000001ff00 */
[----:B------:R-:W-:Y:S01]  /*2bc0*/  CS2R R58, SRZ ;  /* 0x00000000003a7805 */ /* 0x000fe2000001ff00 */
[----:B------:R-:W-:Y:S01]  /*2bd0*/  SHF.R.S32.HI R0, RZ, 0x1f, R5 ;  /* 0x0000001fff007819 */ /* 0x000fe20000011405 */
[----:B------:R-:W-:Y:S01]  /*2be0*/  CS2R R56, SRZ ;  /* 0x0000000000387805 */ /* 0x000fe2000001ff00 */
[----:B------:R-:W-:Y:S01]  /*2bf0*/  CS2R R54, SRZ ;  /* 0x0000000000367805 */ /* 0x000fe2000001ff00 */
[----:B------:R-:W-:Y:S01]  /*2c00*/  CS2R R52, SRZ ;  /* 0x0000000000347805 */ /* 0x000fe2000001ff00 */
[----:B------:R-:W-:Y:S01]  /*2c10*/  LEA.HI R0, R0, R5, RZ, 0x3 ;  /* 0x0000000500007211 */ /* 0x000fe200078f18ff */
[----:B------:R1:W2:Y:S01]  /*2c20*/  LDSM.16.M88.4 R140, [R179+0xa000] ;  /* 0x00a00000b38c783b */ /* 0x0002a20000000200 */
[----:B------:R-:W-:Y:S01]  /*2c30*/  CS2R R46, SRZ ;  /* 0x00000000002e7805 */ /* 0x000fe2000001ff00 */
[----:B------:R-:W-:Y:S01]  /*2c40*/  CS2R R44, SRZ ;  /* 0x00000000002c7805 */ /* 0x000fe2000001ff00 */
[----:B------:R-:W-:Y:S01]  /*2c50*/  LOP3.LUT R0, R0, 0xfffffff8, RZ, 0xc0, !PT ;  /* 0xfffffff800007812 */ /* 0x000fe200078ec0ff */
[----:B------:R1:W3:Y:S01]  /*2c60*/  LDSM.16.M88.4 R144, [R179+0xa800] ;  /* 0x00a80000b390783b */ /* 0x0002e20000000200 */
[----:B------:R-:W-:Y:S01]  /*2c70*/  CS2R R50, SRZ ;  /* 0x0000000000327805 */ /* 0x000fe2000001ff00 */
[----:B------:R-:W-:Y:S01]  /*2c80*/  CS2R R48, SRZ ;  /* 0x0000000000307805 */ /* 0x000fe2000001ff00 */
[----:B------:R-:W-:Y:S01]  /*2c90*/  CS2R R42, SRZ ;  /* 0x00000000002a7805 */ /* 0x000fe2000001ff00 */
[----:B------:R1:W4:Y:S01]  /*2ca0*/  LDSM.16.M88.4 R148, [R173+0xa000] ;  /* 0x00a00000ad94783b */ /* 0x0003220000000200 */
[----:B------:R-:W-:Y:S01]  /*2cb0*/  IMAD.IADD R0, R5, 0x1, -R0 ;  /* 0x0000000105007824 */ /* 0x000fe200078e0a00 */
[----:B------:R-:W-:Y:S01]  /*2cc0*/  IADD3 R5, R182, 0x1000, RZ ;  /* 0x00001000b6057810 */ /* 0x000fe20007ffe0ff */
[----:B------:R-:W-:Y:S01]  /*2cd0*/  CS2R R40, SRZ ;  /* 0x0000000000287805 */ /* 0x000fe2000001ff00 */
[----:B------:R1:W1:Y:S01]  /*2ce0*/  LDSM.16.M88.4 R152, [R173+0xa800] ;  /* 0x00a80000ad98783b */ /* 0x0002620000000200 */
[----:B------:R-:W-:Y:S01]  /*2cf0*/  CS2R R38, SRZ ;  /* 0x0000000000267805 */ /* 0x000fe2000001ff00 */
[----:B------:R-:W-:Y:S01]  /*2d00*/  LOP3.LUT P0, RZ, R0, 0x2, RZ, 0xc0, !PT ;  /* 0x0000000200ff7812 */ /* 0x000fe2000780c0ff */
[----:B------:R-:W-:Y:S01]  /*2d10*/  CS2R R36, SRZ ;  /* 0x0000000000247805 */ /* 0x000fe2000001ff00 */
[----:B------:R1:W1:Y:S01]  /*2d20*/  LDSM.16.M88.4 R156, [R172+0xa000] ;  /* 0x00a00000ac9c783b */ /* 0x0002620000000200 */
[----:B------:R-:W-:Y:S01]  /*2d30*/  SEL R178, R5, R182, !P1 ;  /* 0x000000b605b27207 */ /* 0x000fe20004800000 */
[----:B------:R-:W-:Y:S01]  /*2d40*/  IMAD.SHL.U32 R176, R176, 0x2, RZ ;  /* 0x00000002b0b07824 */ /* 0x000fe200078e00ff */
[----:B------:R-:W-:Y:S01]  /*2d50*/  SEL R175, R175, 0xffffffe0, !P0 ;  /* 0xffffffe0afaf7807 */ /* 0x000fe20004000000 */
[----:B------:R1:W1:Y:S01]  /*2d60*/  LDSM.16.M88.4 R160, [R172+0xa800] ;  /* 0x00a80000aca0783b */ /* 0x0002620000000200 */
[----:B------:R-:W-:Y:S01]  /*2d70*/  LOP3.LUT P3, RZ, R0, 0x4, RZ, 0xc0, !PT ;  /* 0x0000000400ff7812 */ /* 0x000fe2000786c0ff */
[----:B------:R-:W-:Y:S01]  /*2d80*/  IMAD.SHL.U32 R178, R178, 0x2, RZ ;  /* 0x00000002b2b27824 */ /* 0x000fe200078e00ff */
[----:B------:R-:W-:Y:S01]  /*2d90*/  SHF.L.U64.HI R224, R187, 0x2, R194 ;  /* 0x00000002bbe07819 */ /* 0x000fe200000102c2 */
[----:B------:R1:W1:Y:S01]  /*2da0*/  LDSM.16.M88.4 R164, [R3+0xa000] ;  /* 0x00a0000003a4783b */ /* 0x0002620000000200 */
[----:B------:R-:W-:Y:S01]  /*2db0*/  SEL R183, R183, 0xffffffc0, !P3 ;  /* 0xffffffc0b7b77807 */ /* 0x000fe20005800000 */
[----:B------:R-:W-:Y:S01]  /*2dc0*/  IMAD.SHL.U32 R225, R187, 0x4, RZ ;  /* 0x00000004bbe17824 */ /* 0x000fe200078e00ff */
[----:B------:R-:W-:Y:S01]  /*2dd0*/  UIMAD UR16, UR12, 0x18, URZ ;  /* 0x000000180c1078a4 */ /* 0x000fe2000f8e023f */
[----:B------:R1:W1:Y:S01]  /*2de0*/  LDSM.16.M88.4 R168, [R3+0xa800] ;  /* 0x00a8000003a8783b */ /* 0x0002620000000200 */
[----:B------:R-:W-:Y:S01]  /*2df0*/  IMAD.MOV.U32 R226, RZ, RZ, 0x40 ;  /* 0x00000040ffe27424 */ /* 0x000fe200078e00ff */
[----:B------:R-:W-:Y:S01]  /*2e00*/  USHF.L.U32 UR15, UR12, 0x5, URZ ;  /* 0x000000050c0f7899 */ /* 0x000fe2000800063f */
[----:B------:R-:W-:Y:S01]  /*2e10*/  IMAD.IADD R0, R180, 0x1, R175 ;  /* 0x00000001b4007824 */ /* 0x000fe200078e02af */
[----:B------:R-:W-:Y:S01]  /*2e20*/  UIMAD UR14, UR12, 0x28, URZ ;  /* 0x000000280c0e78a4 */ /* 0x000fe2000f8e023f */
[----:B------:R-:W-:Y:S01]  /*2e30*/  IMAD.IADD R2, R175, 0x1, R174 ;  /* 0x00000001af027824 */ /* 0x000fe200078e02ae */
[----:B------:R-:W-:-:S02]  /*2e40*/  UIMAD UR13, UR12, 0x30, URZ ;  /* 0x000000300c0d78a4 */ /* 0x000fc4000f8e023f */
[----:B------:R-:W-:Y:S02]  /*2e50*/  UIADD3 UR6, -UR6, URZ, URZ ;  /* 0x0000003f06067290 */ /* 0x000fe4000fffe13f */
[----:B------:R-:W-:Y:S02]  /*2e60*/  UIMAD UR12, UR12, 0x38, URZ ;  /* 0x000000380c0c78a4 */ /* 0x000fe4000f8e023f */
[----:B--2---:R-:W-:Y:S02]  /*2e70*/  UIADD3 UR5, UR18, UR7, URZ ;  /* 0x0000000712057290 */ /* 0x004fe4000fffe03f */
.L_x_79:
[----:B------:R-:W0:Y:S01]  /*2e80*/  LDGDEPBAR ;  /* 0x00000000000079af */ /* 0x000e220000000000 */
[----:B------:R-:W-:Y:S01]  /*2e90*/  IADD3 R184, R178, R175, RZ ;  /* 0x000000afb2b87210 */ /* 0x000fe20007ffe0ff */
        /* <DEDUP_REMOVED lines=10> */
[----:B------:R-:W2:Y:S08]  /*2f40*/  LDSM.16.M88.4 R104, [R179+0x6000] ;  /* 0x00600000b368783b */ /* 0x000eb00000000200 */
[----:B------:R-:W4:Y:S08]  /*2f50*/  LDSM.16.M88.4 R108, [R178+0x1000] ;  /* 0x00100000b26c783b */ /* 0x000f300000000200 */
[----:B------:R-:W3:Y:S08]  /*2f60*/  LDSM.16.M88.4 R112, [R179+0x6800] ;  /* 0x00680000b370783b */ /* 0x000ef00000000200 */
[----:B------:R-:W-:Y:S08]  /*2f70*/  LDSM.16.M88.4 R116, [R184] ;  /* 0x00000000b874783b */ /* 0x000ff00000000200 */
[----:B------:R-:W1:Y:S01]  /*2f80*/  LDSM.16.M88.4 R120, [R173+0x6000] ;  /* 0x00600000ad78783b */ /* 0x000e620000000200 */
[-C--:B--2---:R-:W-:Y:S07]  /*2f90*/  HMMA.16816.F32 R4, R100, R104.reuse, RZ ;  /* 0x000000686404723c */ /* 0x084fee00000018ff */
[----:B------:R-:W2:Y:S01]  /*2fa0*/  LDSM.16.M88.4 R124, [R184+0x1000] ;  /* 0x00100000b87c783b */ /* 0x000ea20000000200 */
[C---:B----4-:R-:W-:Y:S07]  /*2fb0*/  HMMA.16816.F32 R8, R108.reuse, R104, RZ ;  /* 0x000000686c08723c */ /* 0x050fee00000018ff */
[----:B------:R-:W4:Y:S01]  /*2fc0*/  LDSM.16.M88.4 R128, [R173+0x6800] ;  /* 0x00680000ad80783b */ /* 0x000f220000000200 */
[-C--:B------:R-:W-:Y:S07]  /*2fd0*/  HMMA.16816.F32 R12, R108, R106.reuse, RZ ;  /* 0x0000006a6c0c723c */ /* 0x080fee00000018ff */
[----:B------:R-:W-:Y:S01]  /*2fe0*/  LDSM.16.M88.4 R132, [R185] ;  /* 0x00000000b984783b */ /* 0x000fe20000000200 */
[C---:B------:R-:W-:Y:S07]  /*2ff0*/  HMMA.16816.F32 R16, R100.reuse, R106, RZ ;  /* 0x0000006a6410723c */ /* 0x040fee00000018ff */
[----:B------:R-:W2:Y:S01]  /*3000*/  LDSM.16.M88.4 R136, [R172+0x6000] ;  /* 0x00600000ac88783b */ /* 0x000ea20000000200 */
[-C--:B---3--:R-:W-:Y:S07]  /*3010*/  HMMA.16816.F32 R20, R100, R112.reuse, RZ ;  /* 0x000000706414723c */ /* 0x088fee00000018ff */
[----:B------:R-:W-:Y:S01]  /*3020*/  LDSM.16.M88.4 R104, [R172+0x6800] ;  /* 0x00680000ac68783b */ /* 0x000fe20000000200 */
[C---:B------:R-:W-:Y:S08]  /*3030*/  HMMA.16816.F32 R24, R108.reuse, R112, RZ ;  /* 0x000000706c18723c */ /* 0x040ff000000018ff */
[-C--:B------:R-:W-:Y:S01]  /*3040*/  HMMA.16816.F32 R28, R108, R114.reuse, RZ ;  /* 0x000000726c1c723c */ /* 0x080fe200000018ff */
[----:B------:R-:W-:Y:S07]  /*3050*/  LDSM.16.M88.4 R108, [R183] ;  /* 0x00000000b76c783b */ /* 0x000fee0000000200 */
[----:B------:R-:W-:Y:S01]  /*3060*/  HMMA.16816.F32 R32, R100, R114, RZ ;  /* 0x000000726420723c */ /* 0x000fe200000018ff */
[----:B------:R-:W3:Y:S07]  /*3070*/  LDSM.16.M88.4 R100, [R185+0x1000] ;  /* 0x00100000b964783b */ /* 0x000eee0000000200 */
[-C--:B-1----:R-:W-:Y:S01]  /*3080*/  HMMA.16816.F32 R4, R116, R120.reuse, R4 ;  /* 0x000000787404723c */ /* 0x082fe20000001804 */
[----:B------:R-:W1:Y:S07]  /*3090*/  LDSM.16.M88.4 R112, [R3+0x6000] ;  /* 0x006000000370783b */ /* 0x000e6e0000000200 */
[C---:B--2---:R-:W-:Y:S07]  /*30a0*/  HMMA.16816.F32 R8, R124.reuse, R120, R8 ;  /* 0x000000787c08723c */ /* 0x044fee0000001808 */
[----:B------:R-:W-:Y:S01]  /*30b0*/  FSEL R121, R227, RZ, P0 ;  /* 0x000000ffe3797208 */ /* 0x000fe20000000000 */
[-C--:B------:R-:W-:Y:S03]  /*30c0*/  HMMA.16816.F32 R12, R124, R122.reuse, R12 ;  /* 0x0000007a7c0c723c */ /* 0x080fe6000000180c */
[----:B------:R-:W-:Y:S05]  /*30d0*/  FSETP.NEU.FTZ.AND P0, PT, R217, -INF , PT ;  /* 0xff800000d900780b */ /* 0x000fea0003f1d000 */
[C---:B------:R-:W-:Y:S07]  /*30e0*/  HMMA.16816.F32 R16, R116.reuse, R122, R16 ;  /* 0x0000007a7410723c */ /* 0x040fee0000001810 */
[----:B------:R-:W-:Y:S01]  /*30f0*/  @P2 LEA R123, R197, R186, 0x7 ;  /* 0x000000bac57b2211 */ /* 0x000fe200078e38ff */
[-C--:B----4-:R-:W-:Y:S03]  /*3100*/  HMMA.16816.F32 R20, R116, R128.reuse, R20 ;  /* 0x000000807414723c */ /* 0x090fe60000001814 */
[CC--:B------:R-:W-:Y:S02]  /*3110*/  @P2 ISETP.GE.AND P1, PT, R123.reuse, R220.reuse, PT ;  /* 0x000000dc7b00220c */ /* 0x0c0fe40003f26270 */
[C---:B------:R-:W-:Y:S02]  /*3120*/  @P2 IADD3 R227, R123.reuse, 0x1, RZ ;  /* 0x000000017be32810 */ /* 0x040fe40007ffe0ff */
[----:B------:R-:W-:Y:S01]  /*3130*/  @P2 IADD3 R243, R123, 0x8, RZ ;  /* 0x000000087bf32810 */ /* 0x000fe20007ffe0ff */
[C---:B------:R-:W-:Y:S04]  /*3140*/  HMMA.16816.F32 R24, R124.reuse, R128, R24 ;  /* 0x000000807c18723c */ /* 0x040fe80000001818 */
[----:B------:R-:W-:Y:S02]  /*3150*/  @P2 ISETP.GE.AND P4, PT, R227, R220, PT ;  /* 0x000000dce300220c */ /* 0x000fe40003f86270 */
[----:B------:R-:W-:Y:S02]  /*3160*/  @P2 IADD3 R249, R123, 0x10, RZ ;  /* 0x000000107bf92810 */ /* 0x000fe40007ffe0ff */
[-C--:B------:R-:W-:Y:S08]  /*3170*/  HMMA.16816.F32 R28, R124, R130.reuse, R28 ;  /* 0x000000827c1c723c */ /* 0x080ff0000000181c */
[----:B------:R-:W-:Y:S08]  /*3180*/  HMMA.16816.F32 R32, R116, R130, R32 ;  /* 0x000000827420723c */ /* 0x000ff00000001820 */
[-C--:B------:R-:W-:Y:S08]  /*3190*/  HMMA.16816.F32 R4, R132, R136.reuse, R4 ;  /* 0x000000888404723c */ /* 0x080ff00000001804 */
[C---:B---3--:R-:W-:Y:S08]  /*31a0*/  HMMA.16816.F32 R8, R100.reuse, R136, R8 ;  /* 0x000000886408723c */ /* 0x048ff00000001808 */
[-C--:B------:R-:W-:Y:S08]  /*31b0*/  HMMA.16816.F32 R12, R100, R138.reuse, R12 ;  /* 0x0000008a640c723c */ /* 0x080ff0000000180c */
[C---:B------:R-:W-:Y:S08]  /*31c0*/  HMMA.16816.F32 R16, R132.reuse, R138, R16 ;  /* 0x0000008a8410723c */ /* 0x040ff00000001810 */
[-C--:B------:R-:W-:Y:S08]  /*31d0*/  HMMA.16816.F32 R20, R132, R104.reuse, R20 ;  /* 0x000000688414723c */ /* 0x080ff00000001814 */
[C---:B------:R-:W-:Y:S08]  /*31e0*/  HMMA.16816.F32 R24, R100.reuse, R104, R24 ;  /* 0x000000686418723c */ /* 0x040ff00000001818 */
[-C--:B------:R-:W-:Y:S01]  /*31f0*/  HMMA.16816.F32 R28, R100, R106.reuse, R28 ;  /* 0x0000006a641c723c */ /* 0x080fe2000000181c */
[----:B------:R2:W3:Y:S07]  /*3200*/  LDSM.16.M88.4 R100, [R183+0x1000] ;  /* 0x00100000b764783b */ /* 0x0004ee0000000200 */
[----:B------:R-:W-:Y:S01]  /*3210*/  HMMA.16816.F32 R32, R132, R106, R32 ;  /* 0x0000006a8420723c */ /* 0x000fe20000001820 */
[----:B------:R-:W4:Y:S07]  /*3220*/  LDSM.16.M88.4 R104, [R3+0x6800] ;  /* 0x006800000368783b */ /* 0x000f2e0000000200 */
[-C--:B-1----:R-:W-:Y:S05]  /*3230*/  HMMA.16816.F32 R4, R108, R112.reuse, R4 ;  /* 0x000000706c04723c */ /* 0x082fea0000001804 */
[----:B--2---:R-:W-:Y:S04]  /*3240*/  SEL R183, R226, 0xffffffc0, !P3 ;  /* 0xffffffc0e2b77807 */ /* 0x004fe80005800000 */
[----:B------:R-:W-:Y:S11]  /*3250*/  IADD3 R120, R183, R2, RZ ;  /* 0x00000002b7787210 */ /* 0x000ff60007ffe0ff */
[----:B------:R-:W-:Y:S04]  /*3260*/  @!UPT UIADD3 URZ, URZ, URZ, URZ ;  /* 0x0000003f3f3ff290 */ /* 0x000fe8000fffe03f */
[----:B------:R-:W-:Y:S01]  /*3270*/  @P2 FSEL R4, R4, -INF , !P1 ;  /* 0xff80000004042808 */ /* 0x000fe20004800000 */
[C---:B---3--:R-:W-:Y:S04]  /*3280*/  HMMA.16816.F32 R8, R100.reuse, R112, R8 ;  /* 0x000000706408723c */ /* 0x048fe80000001808 */
[----:B------:R-:W-:Y:S01]  /*3290*/  FFMA.FTZ R236, R4, c[0x0][0x23c], -R121 ;  /* 0x00008f0004ec7a23 */ /* 0x000fe20000010879 */
[----:B------:R-:W-:Y:S02]  /*32a0*/  @P2 FSEL R7, R7, -INF , !P4 ;  /* 0xff80000007072808 */ /* 0x000fe40006000000 */
[----:B------:R-:W-:Y:S01]  /*32b0*/  FSEL R113, R234, RZ, P0 ;  /* 0x000000ffea717208 */ /* 0x000fe20000000000 */
[----:B------:R1:W-:Y:S01]  /*32c0*/  MUFU.EX2 R227, R236 ;  /* 0x000000ec00e37308 */ /* 0x0003e20000000800 */
[-C--:B------:R-:W-:Y:S03]  /*32d0*/  HMMA.16816.F32 R12, R100, R114.reuse, R12 ;  /* 0x00000072640c723c */ /* 0x080fe6000000180c */
[----:B------:R-:W-:Y:S01]  /*32e0*/  FSETP.NEU.FTZ.AND P0, PT, R214, -INF , PT ;  /* 0xff800000d600780b */ /* 0x000fe20003f1d000 */
[----:B------:R-:W-:Y:S01]  /*32f0*/  FFMA.FTZ R239, R7, c[0x0][0x23c], -R113 ;  /* 0x00008f0007ef7a23 */ /* 0x000fe20000010871 */
[----:B------:R-:W-:Y:S02]  /*3300*/  @P2 FSEL R6, R6, -INF , !P1 ;  /* 0xff80000006062808 */ /* 0x000fe40004800000 */
[----:B------:R-:W-:Y:S01]  /*3310*/  @P2 FSEL R5, R5, -INF , !P4 ;  /* 0xff80000005052808 */ /* 0x000fe20006000000 */
[C---:B------:R-:W-:Y:S04]  /*3320*/  HMMA.16816.F32 R16, R108.reuse, R114, R16 ;  /* 0x000000726c10723c */ /* 0x040fe80000001810 */
[----:B------:R-:W-:Y:S02]  /*3330*/  FFMA.FTZ R237, R5, c[0x0][0x23c], -R121 ;  /* 0x00008f0005ed7a23 */ /* 0x000fe40000010879 */
[----:B------:R-:W-:Y:S01]  /*3340*/  FFMA.FTZ R235, R6, c[0x0][0x23c], -R113 ;  /* 0x00008f0006eb7a23 */ /* 0x000fe20000010871 */
[----:B------:R-:W-:Y:S01]  /*3350*/  @P2 FSEL R9, R9, -INF , !P4 ;  /* 0xff80000009092808 */ /* 0x000fe20006000000 */
[----:B------:R2:W-:Y:S01]  /*3360*/  MUFU.EX2 R234, R237 ;  /* 0x000000ed00ea7308 */ /* 0x0005e20000000800 */
[-C--:B----4-:R-:W-:Y:S03]  /*3370*/  HMMA.16816.F32 R20, R108, R104.reuse, R20 ;  /* 0x000000686c14723c */ /* 0x090fe60000001814 */
[----:B------:R-:W-:Y:S02]  /*3380*/  @P2 FSEL R8, R8, -INF , !P1 ;  /* 0xff80000008082808 */ /* 0x000fe40004800000 */
[----:B------:R-:W-:Y:S01]  /*3390*/  @P2 FSEL R10, R10, -INF , !P1 ;  /* 0xff8000000a0a2808 */ /* 0x000fe20004800000 */
[----:B-1----:R-:W-:Y:S01]  /*33a0*/  FMUL.FTZ R236, R214, 1.4426950216293334961 ;  /* 0x3fb8aa3bd6ec7820 */ /* 0x002fe20000410000 */
[----:B------:R-:W-:Y:S01]  /*33b0*/  @P2 FSEL R11, R11, -INF , !P4 ;  /* 0xff8000000b0b2808 */ /* 0x000fe20006000000 */
[C---:B------:R-:W-:Y:S01]  /*33c0*/  HMMA.16816.F32 R24, R100.reuse, R104, R24 ;  /* 0x000000686418723c */ /* 0x040fe20000001818 */
[----:B------:R-:W-:Y:S03]  /*33d0*/  MUFU.EX2 R235, R235 ;  /* 0x000000eb00eb7308 */ /* 0x000fe60000000800 */
[----:B------:R-:W-:Y:S02]  /*33e0*/  FSEL R129, R236, RZ, P0 ;  /* 0x000000ffec817208 */ /* 0x000fe40000000000 */
[----:B------:R-:W-:Y:S02]  /*33f0*/  FSETP.NEU.FTZ.AND P0, PT, R215, -INF , PT ;  /* 0xff800000d700780b */ /* 0x000fe40003f1d000 */
[-C--:B------:R-:W-:Y:S03]  /*3400*/  HMMA.16816.F32 R28, R100, R106.reuse, R28 ;  /* 0x0000006a641c723c */ /* 0x080fe6000000181c */
[----:B------:R1:W3:Y:S01]  /*3410*/  MUFU.EX2 R236, R239 ;  /* 0x000000ef00ec7308 */ /* 0x0002e20000000800 */
[----:B------:R-:W-:Y:S01]  /*3420*/  FFMA.FTZ R241, R9, c[0x0][0x23c], -R129 ;  /* 0x00008f0009f17a23 */ /* 0x000fe20000010881 */
[----:B------:R-:W-:Y:S02]  /*3430*/  FSEL R9, R238, RZ, P0 ;  /* 0x000000ffee097208 */ /* 0x000fe40000000000 */
[-C--:B------:R-:W-:Y:S01]  /*3440*/  @P2 ISETP.GE.AND P0, PT, R243, R220.reuse, PT ;  /* 0x000000dcf300220c */ /* 0x080fe20003f06270 */
[----:B------:R-:W-:Y:S04]  /*3450*/  HMMA.16816.F32 R32, R108, R106, R32 ;  /* 0x0000006a6c20723c */ /* 0x000fe80000001820 */
[----:B------:R-:W-:Y:S01]  /*3460*/  @P2 IADD3 R243, R123, 0x9, RZ ;  /* 0x000000097bf32810 */ /* 0x000fe20007ffe0ff */
[----:B------:R4:W-:Y:S01]  /*3470*/  MUFU.EX2 R238, R241 ;  /* 0x000000f100ee7308 */ /* 0x0009e20000000800 */
[----:B------:R-:W-:Y:S01]  /*3480*/  @P2 FSEL R12, R12, -INF , !P0 ;  /* 0xff8000000c0c2808 */ /* 0x000fe20004000000 */
[----:B------:R-:W-:Y:S01]  /*3490*/  FFMA.FTZ R240, R11, c[0x0][0x23c], -R9 ;  /* 0x00008f000bf07a23 */ /* 0x000fe20000010809 */
[-C--:B------:R-:W-:Y:S01]  /*34a0*/  @P2 ISETP.GE.AND P1, PT, R243, R220.reuse, PT ;  /* 0x000000dcf300220c */ /* 0x080fe20003f26270 */
[----:B--2---:R-:W-:Y:S03]  /*34b0*/  FFMA.FTZ R237, R8, c[0x0][0x23c], -R129 ;  /* 0x00008f0008ed7a23 */ /* 0x004fe60000010881 */
[----:B------:R-:W-:Y:S02]  /*34c0*/  @P2 FSEL R15, R15, -INF , !P1 ;  /* 0xff8000000f0f2808 */ /* 0x000fe40004800000 */
[----:B------:R-:W-:Y:S01]  /*34d0*/  @P2 FSEL R17, R17, -INF , !P1 ;  /* 0xff80000011112808 */ /* 0x000fe20004800000 */
[----:B------:R-:W-:Y:S01]  /*34e0*/  MUFU.EX2 R240, R240 ;  /* 0x000000f000f07308 */ /* 0x000fe20000000800 */
[----:B------:R-:W-:Y:S01]  /*34f0*/  @P2 FSEL R19, R19, -INF , !P1 ;  /* 0xff80000013132808 */ /* 0x000fe20004800000 */
[--C-:B------:R-:W-:Y:S01]  /*3500*/  FFMA.FTZ R244, R15, c[0x0][0x23c], -R9.reuse ;  /* 0x00008f000ff47a23 */ /* 0x100fe20000010809 */
[----:B------:R-:W-:Y:S01]  /*3510*/  @P2 FSEL R13, R13, -INF , !P1 ;  /* 0xff8000000d0d2808 */ /* 0x000fe20004800000 */
[----:B-1----:R-:W-:Y:S01]  /*3520*/  FFMA.FTZ R239, R10, c[0x0][0x23c], -R9 ;  /* 0x00008f000aef7a23 */ /* 0x002fe20000010809 */
[-C--:B------:R-:W-:Y:S01]  /*3530*/  @P2 ISETP.GE.AND P1, PT, R249, R220.reuse, PT ;  /* 0x000000dcf900220c */ /* 0x080fe20003f26270 */
[----:B------:R-:W-:Y:S01]  /*3540*/  FFMA.FTZ R246, R17, c[0x0][0x23c], -R121 ;  /* 0x00008f0011f67a23 */ /* 0x000fe20000010879 */
[----:B------:R-:W-:Y:S01]  /*3550*/  @P2 IADD3 R249, R123, 0x11, RZ ;  /* 0x000000117bf92810 */ /* 0x000fe20007ffe0ff */
[----:B------:R-:W-:Y:S01]  /*3560*/  FFMA.FTZ R248, R19, c[0x0][0x23c], -R113 ;  /* 0x00008f0013f87a23 */ /* 0x000fe20000010871 */
[----:B------:R-:W-:Y:S01]  /*3570*/  @P2 FSEL R20, R20, -INF , !P1 ;  /* 0xff80000014142808 */ /* 0x000fe20004800000 */
[----:B------:R-:W-:Y:S01]  /*3580*/  MUFU.EX2 R239, R239 ;  /* 0x000000ef00ef7308 */ /* 0x000fe20000000800 */
[----:B------:R-:W-:Y:S01]  /*3590*/  @P2 ISETP.GE.AND P4, PT, R249, R220, PT ;  /* 0x000000dcf900220c */ /* 0x000fe20003f86270 */
[----:B------:R-:W-:Y:S01]  /*35a0*/  FFMA.FTZ R242, R13, c[0x0][0x23c], -R129 ;  /* 0x00008f000df27a23 */ /* 0x000fe20000010881 */
[----:B------:R-:W-:Y:S01]  /*35b0*/  @P2 FSEL R14, R14, -INF , !P0 ;  /* 0xff8000000e0e2808 */ /* 0x000fe20004000000 */
[----:B------:R-:W-:Y:S01]  /*35c0*/  FFMA.FTZ R251, R20, c[0x0][0x23c], -R121 ;  /* 0x00008f0014fb7a23 */ /* 0x000fe20000010879 */
[----:B------:R-:W-:Y:S01]  /*35d0*/  @P2 FSEL R16, R16, -INF , !P0 ;  /* 0xff80000010102808 */ /* 0x000fe20004000000 */
[----:B----4-:R-:W-:Y:S01]  /*35e0*/  FFMA.FTZ R241, R12, c[0x0][0x23c], -R129 ;  /* 0x00008f000cf17a23 */ /* 0x010fe20000010881 */
[----:B------:R-:W-:Y:S01]  /*35f0*/  @P2 FSEL R18, R18, -INF , !P0 ;  /* 0xff80000012122808 */ /* 0x000fe20004000000 */
[----:B------:R-:W-:Y:S01]  /*3600*/  FFMA.FTZ R243, R14, c[0x0][0x23c], -R9 ;  /* 0x00008f000ef37a23 */ /* 0x000fe20000010809 */
[----:B------:R-:W-:Y:S01]  /*3610*/  IADD3 R10, P0, R225, R210, RZ ;  /* 0x000000d2e10a7210 */ /* 0x000fe20007f1e0ff */
[----:B------:R1:W-:Y:S01]  /*3620*/  MUFU.EX2 R249, R251 ;  /* 0x000000fb00f97308 */ /* 0x0003e20000000800 */
[----:B------:R-:W-:Y:S01]  /*3630*/  FFMA.FTZ R245, R16, c[0x0][0x23c], -R121 ;  /* 0x00008f0010f57a23 */ /* 0x000fe20000010879 */
[----:B------:R-:W-:Y:S01]  /*3640*/  @P2 IADD3 R13, R123, 0x18, RZ ;  /* 0x000000187b0d2810 */ /* 0x000fe20007ffe0ff */
[--C-:B------:R-:W-:Y:S01]  /*3650*/  FFMA.FTZ R247, R18, c[0x0][0x23c], -R113.reuse ;  /* 0x00008f0012f77a23 */ /* 0x100fe20000010871 */
[----:B------:R-:W-:Y:S02]  /*3660*/  IADD3.X R11, R224, R211, RZ, P0, !PT ;  /* 0x000000d3e00b7210 */ /* 0x000fe400007fe4ff */
[-C--:B------:R-:W-:Y:S02]  /*3670*/  @P2 ISETP.GE.AND P0, PT, R13, R220.reuse, PT ;  /* 0x000000dc0d00220c */ /* 0x080fe40003f06270 */
[----:B------:R-:W-:Y:S01]  /*3680*/  @P2 IADD3 R13, R123, 0x19, RZ ;  /* 0x000000197b0d2810 */ /* 0x000fe20007ffe0ff */
[----:B------:R2:W4:Y:S01]  /*3690*/  LDG.E R138, [R10.64+0x20] ;  /* 0x000020140a8a7981 */ /* 0x000522000c1e1900 */
[----:B------:R-:W-:Y:S01]  /*36a0*/  MUFU.EX2 R245, R245 ;  /* 0x000000f500f57308 */ /* 0x000fe20000000800 */
[----:B------:R-:W-:Y:S02]  /*36b0*/  @P2 FSEL R22, R22, -INF , !P1 ;  /* 0xff80000016162808 */ /* 0x000fe40004800000 */
[----:B------:R2:W4:Y:S01]  /*36c0*/  LDG.E R134, [R10.64+0x80] ;  /* 0x000080140a867981 */ /* 0x000522000c1e1900 */
[----:B------:R-:W-:Y:S02]  /*36d0*/  @P2 FSEL R24, R24, -INF , !P1 ;  /* 0xff80000018182808 */ /* 0x000fe40004800000 */
[----:B------:R-:W-:Y:S01]  /*36e0*/  @P2 FSEL R26, R26, -INF , !P1 ;  /* 0xff8000001a1a2808 */ /* 0x000fe20004800000 */
[----:B------:R2:W4:Y:S01]  /*36f0*/  LDG.E R122, [R10.64+0xa0] ;  /* 0x0000a0140a7a7981 */ /* 0x000522000c1e1900 */
[----:B------:R-:W-:Y:S01]  /*3700*/  @P2 ISETP.GE.AND P1, PT, R13, R220, PT ;  /* 0x000000dc0d00220c */ /* 0x000fe20003f26270 */
[----:B------:R-:W-:Y:S01]  /*3710*/  FFMA.FTZ R252, R22, c[0x0][0x23c], -R113 ;  /* 0x00008f0016fc7a23 */ /* 0x000fe20000010871 */
[----:B------:R-:W2:Y:S01]  /*3720*/  MUFU.EX2 R246, R246 ;  /* 0x000000f600f67308 */ /* 0x000ea20000000800 */
[----:B------:R-:W-:Y:S01]  /*3730*/  @P2 FSEL R34, R34, -INF , !P0 ;  /* 0xff80000022222808 */ /* 0x000fe20004000000 */
[----:B------:R-:W-:Y:S01]  /*3740*/  FFMA.FTZ R137, R26, c[0x0][0x23c], -R9 ;  /* 0x00008f001a897a23 */ /* 0x000fe20000010809 */
[----:B------:R-:W-:Y:S01]  /*3750*/  @P2 FSEL R21, R21, -INF , !P4 ;  /* 0xff80000015152808 */ /* 0x000fe20006000000 */
[----:B-1----:R1:W4:Y:S01]  /*3760*/  LDG.E R251, [R10.64] ;  /* 0x000000140afb7981 */ /* 0x002322000c1e1900 */
[----:B------:R-:W-:Y:S01]  /*3770*/  @P2 FSEL R23, R23, -INF , !P4 ;  /* 0xff80000017172808 */ /* 0x000fe20006000000 */
[----:B------:R-:W-:Y:S01]  /*3780*/  FFMA.FTZ R133, R24, c[0x0][0x23c], -R129 ;  /* 0x00008f0018857a23 */ /* 0x000fe20000010881 */
[----:B---3--:R-:W-:Y:S01]  /*3790*/  F2FP.PACK_AB R22, R236, R235 ;  /* 0x000000ebec16723e */ /* 0x008fe200000000ff */
[----:B------:R-:W-:Y:S01]  /*37a0*/  FFMA.FTZ R250, R21, c[0x0][0x23c], -R121 ;  /* 0x00008f0015fa7a23 */ /* 0x000fe20000010879 */
[----:B------:R-:W-:Y:S01]  /*37b0*/  @P2 FSEL R27, R27, -INF , !P4 ;  /* 0xff8000001b1b2808 */ /* 0x000fe20006000000 */
[----:B------:R-:W-:Y:S01]  /*37c0*/  MUFU.EX2 R247, R247 ;  /* 0x000000f700f77308 */ /* 0x000fe20000000800 */
[----:B------:R-:W-:Y:S01]  /*37d0*/  @P2 FSEL R30, R30, -INF , !P0 ;  /* 0xff8000001e1e2808 */ /* 0x000fe20004000000 */
[----:B------:R-:W-:Y:S01]  /*37e0*/  FFMA.FTZ R139, R23, c[0x0][0x23c], -R113 ;  /* 0x00008f00178b7a23 */ /* 0x000fe20000010871 */
[----:B------:R-:W-:Y:S01]  /*37f0*/  @P2 FSEL R31, R31, -INF , !P1 ;  /* 0xff8000001f1f2808 */ /* 0x000fe20004800000 */
[----:B------:R-:W-:Y:S01]  /*3800*/  STS [R201+0xe400], R22 ;  /* 0x00e40016c9007388 */ /* 0x000fe20000000800 */
[----:B------:R-:W-:Y:S01]  /*3810*/  @P2 FSEL R32, R32, -INF , !P0 ;  /* 0xff80000020202808 */ /* 0x000fe20004000000 */
[--C-:B------:R-:W-:Y:S01]  /*3820*/  FFMA.FTZ R130, R27, c[0x0][0x23c], -R9.reuse ;  /* 0x00008f001b827a23 */ /* 0x100fe20000010809 */
[----:B------:R-:W-:Y:S01]  /*3830*/  @P2 FSEL R33, R33, -INF , !P1 ;  /* 0xff80000021212808 */ /* 0x000fe20004800000 */
[--C-:B------:R-:W-:Y:S01]  /*3840*/  FFMA.FTZ R131, R30, c[0x0][0x23c], -R9.reuse ;  /* 0x00008f001e837a23 */ /* 0x100fe20000010809 */
[----:B------:R-:W-:Y:S01]  /*3850*/  @P2 FSEL R35, R35, -INF , !P1 ;  /* 0xff80000023232808 */ /* 0x000fe20004800000 */
[----:B------:R-:W3:Y:S01]  /*3860*/  MUFU.EX2 R248, R248 ;  /* 0x000000f800f87308 */ /* 0x000ee20000000800 */
[----:B------:R-:W-:Y:S01]  /*3870*/  FFMA.FTZ R9, R31, c[0x0][0x23c], -R9 ;  /* 0x00008f001f097a23 */ /* 0x000fe20000010809 */
[----:B------:R-:W-:Y:S01]  /*3880*/  @P2 FSEL R25, R25, -INF , !P4 ;  /* 0xff80000019192808 */ /* 0x000fe20006000000 */
[--C-:B------:R-:W-:Y:S01]  /*3890*/  FFMA.FTZ R185, R32, c[0x0][0x23c], -R121.reuse ;  /* 0x00008f0020b97a23 */ /* 0x100fe20000010879 */
[----:B--2---:R-:W-:Y:S01]  /*38a0*/  F2FP.PACK_AB R17, R246, R245 ;  /* 0x000000f5f611723e */ /* 0x004fe200000000ff */
[----:B------:R-:W-:Y:S01]  /*38b0*/  FFMA.FTZ R121, R33, c[0x0][0x23c], -R121 ;  /* 0x00008f0021797a23 */ /* 0x000fe20000010879 */
[----:B------:R-:W-:Y:S01]  /*38c0*/  F2FP.PACK_AB R14, R240, R239 ;  /* 0x000000eff00e723e */ /* 0x000fe200000000ff */
[----:B------:R-:W-:Y:S01]  /*38d0*/  FFMA.FTZ R135, R25, c[0x0][0x23c], -R129 ;  /* 0x00008f0019877a23 */ /* 0x000fe20000010881 */
[----:B------:R-:W-:Y:S01]  /*38e0*/  @P2 FSEL R28, R28, -INF , !P0 ;  /* 0xff8000001c1c2808 */ /* 0x000fe20004000000 */
[--C-:B-1----:R-:W-:Y:S01]  /*38f0*/  FFMA.FTZ R11, R34, c[0x0][0x23c], -R113.reuse ;  /* 0x00008f00220b7a23 */ /* 0x102fe20000010871 */
[----:B------:R-:W1:Y:S01]  /*3900*/  MUFU.EX2 R237, R237 ;  /* 0x000000ed00ed7308 */ /* 0x000e620000000800 */
[----:B------:R-:W-:Y:S01]  /*3910*/  F2FP.PACK_AB R10, R234, R227 ;  /* 0x000000e3ea0a723e */ /* 0x000fe200000000ff */
[----:B------:R-:W-:Y:S01]  /*3920*/  FFMA.FTZ R113, R35, c[0x0][0x23c], -R113 ;  /* 0x00008f0023717a23 */ /* 0x000fe20000010871 */
[----:B------:R-:W-:Y:S01]  /*3930*/  @P2 FSEL R29, R29, -INF , !P1 ;  /* 0xff8000001d1d2808 */ /* 0x000fe20004800000 */
[--C-:B------:R-:W-:Y:S02]  /*3940*/  FFMA.FTZ R123, R28, c[0x0][0x23c], -R129.reuse ;  /* 0x00008f001c7b7a23 */ /* 0x100fe40000010881 */
[----:B------:R-:W-:Y:S02]  /*3950*/  STS [R201+0xe000], R10 ;  /* 0x00e0000ac9007388 */ /* 0x000fe40000000800 */
[----:B------:R-:W-:Y:S02]  /*3960*/  FFMA.FTZ R129, R29, c[0x0][0x23c], -R129 ;  /* 0x00008f001d817a23 */ /* 0x000fe40000010881 */
[----:B------:R-:W-:Y:S01]  /*3970*/  MUFU.EX2 R241, R241 ;  /* 0x000000f100f17308 */ /* 0x000fe20000000800 */
[----:B------:R-:W-:Y:S01]  /*3980*/  STS [R206+0xe000], R17 ;  /* 0x00e00011ce007388 */ /* 0x000fe20000000800 */
[----:B---3--:R-:W-:Y:S05]  /*3990*/  F2FP.PACK_AB R15, R248, R247 ;  /* 0x000000f7f80f723e */ /* 0x008fea00000000ff */
[----:B------:R-:W-:Y:S03]  /*39a0*/  STS [R206+0xe400], R15 ;  /* 0x00e4000fce007388 */ /* 0x000fe60000000800 */
[----:B------:R-:W2:Y:S01]  /*39b0*/  MUFU.EX2 R242, R242 ;  /* 0x000000f200f27308 */ /* 0x000ea20000000800 */
[----:B------:R3:W-:Y:S01]  /*39c0*/  STS [R201+0xf400], R14 ;  /* 0x00f4000ec9007388 */ /* 0x0007e20000000800 */
[----:B-1----:R-:W-:Y:S05]  /*39d0*/  F2FP.PACK_AB R18, R238, R237 ;  /* 0x000000edee12723e */ /* 0x002fea00000000ff */
[----:B------:R1:W-:Y:S03]  /*39e0*/  STS [R201+0xf000], R18 ;  /* 0x00f00012c9007388 */ /* 0x0003e60000000800 */
[----:B------:R-:W-:Y:S10]  /*39f0*/  MUFU.EX2 R243, R243 ;  /* 0x000000f300f37308 */ /* 0x000ff40000000800 */
[----:B------:R-:W1:Y:S01]  /*3a00*/  MUFU.EX2 R244, R244 ;  /* 0x000000f400f47308 */ /* 0x000e620000000800 */
[----:B--2---:R-:W-:Y:S05]  /*3a10*/  F2FP.PACK_AB R13, R242, R241 ;  /* 0x000000f1f20d723e */ /* 0x004fea00000000ff */
[----:B------:R-:W-:Y:S04]  /*3a20*/  STS [R206+0xf000], R13 ;  /* 0x00f0000dce007388 */ /* 0x000fe80000000800 */
[----:B------:R1:W-:Y:S10]  /*3a30*/  MUFU.EX2 R125, R11 ;  /* 0x0000000b007d7308 */ /* 0x0003f40000000800 */
[----:B------:R-:W-:Y:S10]  /*3a40*/  MUFU.EX2 R250, R250 ;  /* 0x000000fa00fa7308 */ /* 0x000ff40000000800 */
[----:B------:R-:W-:Y:S01]  /*3a50*/  MUFU.EX2 R252, R252 ;  /* 0x000000fc00fc7308 */ /* 0x000fe20000000800 */
[----:B-1----:R-:W-:Y:S05]  /*3a60*/  F2FP.PACK_AB R11, R244, R243 ;  /* 0x000000f3f40b723e */ /* 0x002fea00000000ff */
[----:B------:R-:W-:Y:S04]  /*3a70*/  STS [R206+0xf400], R11 ;  /* 0x00f4000bce007388 */ /* 0x000fe80000000800 */
[----:B------:R-:W1:Y:S10]  /*3a80*/  MUFU.EX2 R139, R139 ;  /* 0x0000008b008b7308 */ /* 0x000e740000000800 */
[----:B------:R2:W-:Y:S10]  /*3a90*/  MUFU.EX2 R127, R9 ;  /* 0x00000009007f7308 */ /* 0x0005f40000000800 */
[----:B------:R-:W3:Y:S01]  /*3aa0*/  MUFU.EX2 R126, R113 ;  /* 0x00000071007e7308 */ /* 0x000ee20000000800 */
[----:B-1----:R-:W-:Y:S05]  /*3ab0*/  F2FP.PACK_AB R34, R139, R252 ;  /* 0x000000fc8b22723e */ /* 0x002fea00000000ff */
[----:B------:R-:W-:Y:S04]  /*3ac0*/  STS [R205+0xe400], R34 ;  /* 0x00e40022cd007388 */ /* 0x000fe80000000800 */
[----:B------:R-:W-:Y:S01]  /*3ad0*/  MUFU.EX2 R185, R185 ;  /* 0x000000b900b97308 */ /* 0x000fe20000000800 */
[----:B--2---:R-:W-:Y:S05]  /*3ae0*/  F2FP.PACK_AB R9, R250, R249 ;  /* 0x000000f9fa09723e */ /* 0x004fea00000000ff */
[----:B------:R-:W-:Y:S04]  /*3af0*/  STS [R205+0xe000], R9 ;  /* 0x00e00009cd007388 */ /* 0x000fe80000000800 */
[----:B------:R-:W1:Y:S01]  /*3b00*/  MUFU.EX2 R184, R121 ;  /* 0x0000007900b87308 */ /* 0x000e620000000800 */
[----:B---3--:R-:W-:Y:S05]  /*3b10*/  F2FP.PACK_AB R14, R126, R125 ;  /* 0x0000007d7e0e723e */ /* 0x008fea00000000ff */
        /* <DEDUP_REMOVED lines=10> */
[----:B------:R-:W-:Y:S10]  /*3bc0*/  MUFU.EX2 R123, R123 ;  /* 0x0000007b007b7308 */ /* 0x000ff40000000800 */
[----:B------:R-:W2:Y:S01]  /*3bd0*/  MUFU.EX2 R129, R129 ;  /* 0x0000008100817308 */ /* 0x000ea20000000800 */
[----:B-1----:R-:W-:Y:S05]  /*3be0*/  F2FP.PACK_AB R22, R130, R137 ;  /* 0x000000898216723e */ /* 0x002fea00000000ff */
[----:B------:R-:W-:Y:S04]  /*3bf0*/  STS [R205+0xf400], R22 ;  /* 0x00f40016cd007388 */ /* 0x000fe80000000800 */
[----:B------:R-:W1:Y:S01]  /*3c00*/  MUFU.EX2 R131, R131 ;  /* 0x0000008300837308 */ /* 0x000e620000000800 */
[----:B--2---:R-:W-:Y:S05]  /*3c10*/  F2FP.PACK_AB R26, R129, R123 ;  /* 0x0000007b811a723e */ /* 0x004fea00000000ff */
[----:B------:R-:W-:Y:S01]  /*3c20*/  STS [R223+0xf000], R26 ;  /* 0x00f0001adf007388 */ /* 0x000fe20000000800 */
[----:B-1----:R-:W-:Y:S05]  /*3c30*/  F2FP.PACK_AB R30, R127, R131 ;  /* 0x000000837f1e723e */ /* 0x002fea00000000ff */
[----:B------:R-:W-:Y:S04]  /*3c40*/  STS [R223+0xf400], R30 ;  /* 0x00f4001edf007388 */ /* 0x000fe80000000800 */
[----:B------:R-:W1:Y:S08]  /*3c50*/  LDSM.16.M88.4 R100, [R174+0x4000] ;  /* 0x00400000ae64783b */ /* 0x000e700000000200 */
[----:B------:R-:W2:Y:S08]  /*3c60*/  LDSM.16.M88.4 R104, [R174+0x5000] ;  /* 0x00500000ae68783b */ /* 0x000eb00000000200 */
[----:B------:R-:W3:Y:S08]  /*3c70*/  LDSM.16.M88.4 R108, [R2+0x4000] ;  /* 0x00400000026c783b */ /* 0x000ef00000000200 */
        /* <DEDUP_REMOVED lines=12> */
[-C--:B---3--:R-:W-:Y:S08]  /*3d40*/  HMMA.16816.F32 R4, R108, R148.reuse, R4 ;  /* 0x000000946c04723c */ /* 0x088ff00000001804 */
[C---:B------:R-:W-:Y:S08]  /*3d50*/  HMMA.16816.F32 R8, R112.reuse, R148, R8 ;  /* 0x000000947008723c */ /* 0x040ff00000001808 */
        /* <DEDUP_REMOVED lines=18> */
[C---:B----4-:R-:W-:Y:S01]  /*3e80*/  FADD.FTZ R121, -R251.reuse, R4 ;  /* 0x00000004fb797221 */ /* 0x050fe20000010100 */
[C---:B------:R-:W-:Y:S04]  /*3e90*/  HMMA.16816.F32 R16, R100.reuse, R166, R16 ;  /* 0x000000a66410723c */ /* 0x040fe80000001810 */
[----:B------:R-:W-:Y:S02]  /*3ea0*/  FADD.FTZ R105, -R251, R5 ;  /* 0x00000005fb697221 */ /* 0x000fe40000010100 */
[----:B------:R-:W-:Y:S02]  /*3eb0*/  FMUL.FTZ R227, R227, R121 ;  /* 0x00000079e3e37220 */ /* 0x000fe40000410000 */
[----:B------:R-:W-:Y:S01]  /*3ec0*/  FADD.FTZ R9, -R134, R9 ;  /* 0x0000000986097221 */ /* 0x000fe20000010100 */
[-C--:B------:R-:W-:Y:S03]  /*3ed0*/  HMMA.16816.F32 R20, R100, R168.reuse, R20 ;  /* 0x000000a86414723c */ /* 0x080fe60000001814 */
[----:B------:R-:W-:Y:S02]  /*3ee0*/  FMUL.FTZ R238, R238, R9 ;  /* 0x00000009eeee7220 */ /* 0x000fe40000410000 */
[----:B------:R-:W-:Y:S02]  /*3ef0*/  FADD.FTZ R10, -R122, R10 ;  /* 0x0000000a7a0a7221 */ /* 0x000fe40000010100 */
[----:B------:R-:W-:Y:S01]  /*3f00*/  FADD.FTZ R13, -R134, R13 ;  /* 0x0000000d860d7221 */ /* 0x000fe20000010100 */
[C---:B------:R-:W-:Y:S04]  /*3f10*/  HMMA.16816.F32 R24, R112.reuse, R168, R24 ;  /* 0x000000a87018723c */ /* 0x040fe80000001818 */
[C---:B------:R-:W-:Y:S02]  /*3f20*/  FADD.FTZ R11, -R122.reuse, R11 ;  /* 0x0000000b7a0b7221 */ /* 0x040fe40000010100 */
[----:B------:R-:W-:Y:S02]  /*3f30*/  FADD.FTZ R14, -R122, R14 ;  /* 0x0000000e7a0e7221 */ /* 0x000fe40000010100 */
[C---:B------:R-:W-:Y:S01]  /*3f40*/  FADD.FTZ R17, -R251.reuse, R17 ;  /* 0x00000011fb117221 */ /* 0x040fe20000010100 */
[-C--:B------:R-:W-:Y:S03]  /*3f50*/  HMMA.16816.F32 R28, R112, R170.reuse, R28 ;  /* 0x000000aa701c723c */ /* 0x080fe6000000181c */
[----:B------:R-:W-:Y:S02]  /*3f60*/  FMUL.FTZ R246, R246, R17 ;  /* 0x00000011f6f67220 */ /* 0x000fe40000410000 */
[C---:B------:R-:W-:Y:S02]  /*3f70*/  FADD.FTZ R18, -R138.reuse, R18 ;  /* 0x000000128a127221 */ /* 0x040fe40000010100 */
[----:B------:R-:W-:Y:S01]  /*3f80*/  FADD.FTZ R17, -R251, R20 ;  /* 0x00000014fb117221 */ /* 0x000fe20000010100 */
[----:B------:R-:W-:Y:S04]  /*3f90*/  HMMA.16816.F32 R32, R100, R170, R32 ;  /* 0x000000aa6420723c */ /* 0x000fe80000001820 */
[----:B------:R-:W-:Y:S02]  /*3fa0*/  FMUL.FTZ R249, R249, R17 ;  /* 0x00000011f9f97220 */ /* 0x000fe40000410000 */
[C---:B------:R-:W-:Y:S02]  /*3fb0*/  FADD.FTZ R17, -R138.reuse, R6 ;  /* 0x000000068a117221 */ /* 0x040fe40000010100 */
[----:B------:R-:W-:Y:S04]  /*3fc0*/  FMUL.FTZ R247, R247, R18 ;  /* 0x00000012f7f77220 */ /* 0x000fe80000410000 */
[C---:B------:R-:W-:Y:S02]  /*3fd0*/  FADD.FTZ R18, -R138.reuse, R23 ;  /* 0x000000178a127221 */ /* 0x040fe40000010100 */
        /* <DEDUP_REMOVED lines=8> */
[----:B------:R-:W-:Y:S02]  /*4060*/  FADD.FTZ R251, -R251, R33 ;  /* 0x00000021fbfb7221 */ /* 0x000fe40000010100 */
[----:B------:R-:W-:Y:S02]  /*4070*/  FMUL.FTZ R250, R250, R21 ;  /* 0x00000015fafa7220 */ /* 0x000fe40000410000 */
[C---:B------:R-:W-:Y:S02]  /*4080*/  FADD.FTZ R21, -R138.reuse, R7 ;  /* 0x000000078a157221 */ /* 0x040fe40000010100 */
[C---:B------:R-:W-:Y:S02]  /*4090*/  FADD.FTZ R19, -R138.reuse, R19 ;  /* 0x000000138a137221 */ /* 0x040fe40000010100 */
[C---:B------:R-:W-:Y:S02]  /*40a0*/  FADD.FTZ R34, -R138.reuse, R34 ;  /* 0x000000228a227221 */ /* 0x040fe40000010100 */
[----:B------:R-:W-:Y:S02]  /*40b0*/  FADD.FTZ R138, -R138, R35 ;  /* 0x000000238a8a7221 */ /* 0x000fe40000010100 */
        /* <DEDUP_REMOVED lines=35> */
[----:B------:R-:W-:Y:S01]  /*42f0*/  IMAD.MOV.U32 R13, RZ, RZ, -0x2000 ;  /* 0xffffe000ff0d7424 */ /* 0x000fe200078e00ff */
[----:B------:R-:W-:Y:S01]  /*4300*/  ISETP.GE.AND P1, PT, R192, c[0x0][0x220], PT ;  /* 0x00008800c0007a0c */ /* 0x000fe20003f26270 */
[----:B------:R-:W-:Y:S01]  /*4310*/  IMAD.MOV.U32 R7, RZ, RZ, c[0x0][0x190] ;  /* 0x00006400ff077624 */ /* 0x000fe200078e00ff */
[----:B------:R-:W-:Y:S03]  /*4320*/  ISETP.NE.U32.AND P4, PT, R4, 0x1, PT ;  /* 0x000000010400780c */ /* 0x000fe60003f85070 */
[----:B------:R-:W-:Y:S01]  /*4330*/  IMAD.U32 R5, R7, -0x40, RZ ;  /* 0xffffffc007057824 */ /* 0x000fe200078e00ff */
[----:B------:R-:W-:Y:S04]  /*4340*/  SEL R13, R13, 0x2000, !P4 ;  /* 0x000020000d0d7807 */ /* 0x000fe80006000000 */
[----:B------:R-:W-:Y:S01]  /*4350*/  LEA R230, P0, R5, R230, 0x1 ;  /* 0x000000e605e67211 */ /* 0x000fe200078008ff */
[--C-:B------:R-:W-:Y:S02]  /*4360*/  IMAD.IADD R218, R218, 0x1, R13.reuse ;  /* 0x00000001dada7824 */ /* 0x100fe400078e020d */
[--C-:B------:R-:W-:Y:S01]  /*4370*/  IMAD.IADD R213, R213, 0x1, R13.reuse ;  /* 0x00000001d5d57824 */ /* 0x100fe200078e020d */
[----:B------:R-:W-:Y:S01]  /*4380*/  LEA.HI.X.SX32 R231, R5, R231, 0x1, P0 ;  /* 0x000000e705e77211 */ /* 0x000fe200000f0eff */
[----:B------:R-:W-:Y:S01]  /*4390*/  @!P1 IMAD.MOV.U32 R5, RZ, RZ, c[0x0][0x194] ;  /* 0x00006500ff059624 */ /* 0x000fe200078e00ff */
[----:B------:R1:W-:Y:S01]  /*43a0*/  @P1 STS [R218], RZ ;  /* 0x000000ffda001388 */ /* 0x0003e20000000800 */
[C---:B------:R-:W-:Y:S01]  /*43b0*/  @!P1 LEA R4, P0, R7.reuse, R230, 0x6 ;  /* 0x000000e607049211 */ /* 0x040fe200078030ff */
[----:B------:R-:W-:Y:S02]  /*43c0*/  IMAD.IADD R178, R178, 0x1, R13 ;  /* 0x00000001b2b27824 */ /* 0x000fe400078e020d */
[----:B------:R1:W-:Y:S01]  /*43d0*/  @P1 STS [R218+0x4], RZ ;  /* 0x000004ffda001388 */ /* 0x0003e20000000800 */
[----:B------:R-:W-:Y:S03]  /*43e0*/  @!P1 LEA.HI.X R5, R7, R231, R5, 0x6, P0 ;  /* 0x000000e707059211 */ /* 0x000fe600000f3405 */
[----:B------:R1:W-:Y:S04]  /*43f0*/  @P1 STS [R218+0x8], RZ ;  /* 0x000008ffda001388 */ /* 0x0003e80000000800 */
[----:B------:R1:W-:Y:S04]  /*4400*/  @P1 STS [R218+0xc], RZ ;  /* 0x00000cffda001388 */ /* 0x0003e80000000800 */
[----:B------:R-:W-:Y:S01]  /*4410*/  @!PT LDS RZ, [RZ] ;  /* 0x00000000fffff984 */ /* 0x000fe20000000800 */
[----:B------:R-:W-:Y:S01]  /*4420*/  @!PT LDS RZ, [RZ] ;  /* 0x00000000fffff984 */ /* 0x000fe20000000800 */
[----:B------:R-:W-:Y:S01]  /*4430*/  @!PT LDS RZ, [RZ] ;  /* 0x00000000fffff984 */ /* 0x000fe20000000800 */
[----:B------:R1:W-:Y:S04]  /*4440*/  @!P1 LDGSTS.E.BYPASS.LTC128B.128 [R213], [R230.64] ;  /* 0x00000000e6d59fae */ /* 0x0003e8000b901d54 */
[----:B------:R1:W-:Y:S04]  /*4450*/  @P1 STS [R218+0x1000], RZ ;  /* 0x001000ffda001388 */ /* 0x0003e80000000800 */
[----:B------:R1:W-:Y:S04]  /*4460*/  @P1 STS [R218+0x1004], RZ ;  /* 0x001004ffda001388 */ /* 0x0003e80000000800 */
[----:B------:R1:W-:Y:S04]  /*4470*/  @P1 STS [R218+0x1008], RZ ;  /* 0x001008ffda001388 */ /* 0x0003e80000000800 */
[----:B------:R1:W-:Y:S04]  /*4480*/  @P1 STS [R218+0x100c], RZ ;  /* 0x00100cffda001388 */ /* 0x0003e80000000800 */
[----:B------:R-:W-:Y:S01]  /*4490*/  @!PT LDS RZ, [RZ] ;  /* 0x00000000fffff984 */ /* 0x000fe20000000800 */
[----:B------:R-:W-:Y:S01]  /*44a0*/  @!PT LDS RZ, [RZ] ;  /* 0x00000000fffff984 */ /* 0x000fe20000000800 */
[----:B------:R-:W-:Y:S01]  /*44b0*/  @!PT LDS RZ, [RZ] ;  /* 0x00000000fffff984 */ /* 0x000fe20000000800 */
[----:B------:R1:W-:Y:S04]  /*44c0*/  @!P1 LDGSTS.E.BYPASS.LTC128B.128 [R213+0x1000], [R4.64] ;  /* 0x0100000004d59fae */ /* 0x0003e8000b901d54 */
[----:B------:R-:W0:Y:S02]  /*44d0*/  LDGDEPBAR ;  /* 0x00000000000079af */ /* 0x000e240000000000 */
.L_x_77:
        /* <DEDUP_REMOVED lines=24> */
[C---:B-1----:R-:W-:Y:S01]  /*4660*/  IADD3 R4, R112.reuse, 0x4000, RZ ;  /* 0x0000400070047810 */ /* 0x042fe20007ffe0ff */
        /* <DEDUP_REMOVED lines=12> */
[----:B------:R-:W-:Y:S04]  /*4730*/  LDSM.16.MT88.4 R4, [R177+0xe000] ;  /* 0x00e00000b104783b */ /* 0x000fe80000004200 */
        /* <DEDUP_REMOVED lines=49> */
[----:B------:R-:W-:Y:S01]  /*4a50*/  IMAD.MOV.U32 R7, RZ, RZ, c[0x0][0x370] ;  /* 0x0000dc00ff077624 */ /* 0x000fe200078e00ff */
[----:B------:R-:W-:Y:S03]  /*4a60*/  ISETP.GE.AND P1, PT, R192, c[0x0][0x220], PT ;  /* 0x00008800c0007a0c */ /* 0x000fe60003f26270 */
[----:B------:R-:W-:Y:S05]  /*4a70*/  IMAD.U32 R5, R7, -0x40, RZ ;  /* 0xffffffc007057824 */ /* 0x000fea00078e00ff */
[C---:B------:R-:W-:Y:S04]  /*4a80*/  LEA R228, P0, R5.reuse, R228, 0x1 ;  /* 0x000000e405e47211 */ /* 0x040fe800078008ff */
[----:B------:R-:W-:Y:S01]  /*4a90*/  LEA.HI.X.SX32 R229, R5, R229, 0x1, P0 ;  /* 0x000000e505e57211 */ /* 0x000fe200000f0eff */
[----:B------:R1:W-:Y:S01]  /*4aa0*/  @P1 STS.128 [R196+0x4000], RZ ;  /* 0x004000ffc4001388 */ /* 0x0003e20000000c00 */
[----:B------:R-:W-:Y:S01]  /*4ab0*/  @!P1 IMAD.MOV.U32 R5, RZ, RZ, c[0x0][0x374] ;  /* 0x0000dd00ff059624 */ /* 0x000fe200078e00ff */
[C---:B------:R-:W-:Y:S02]  /*4ac0*/  @!P1 LEA R6, P0, R7.reuse, R228, 0x6 ;  /* 0x000000e407069211 */ /* 0x040fe400078030ff */
[----:B------:R-:W-:Y:S01]  /*4ad0*/  @!PT LDS RZ, [RZ] ;  /* 0x00000000fffff984 */ /* 0x000fe20000000800 */
[----:B------:R-:W-:Y:S01]  /*4ae0*/  @!PT LDS RZ, [RZ] ;  /* 0x00000000fffff984 */ /* 0x000fe20000000800 */
[----:B------:R-:W-:Y:S01]  /*4af0*/  @!PT LDS RZ, [RZ] ;  /* 0x00000000fffff984 */ /* 0x000fe20000000800 */
[----:B------:R1:W-:Y:S02]  /*4b00*/  @!P1 LDGSTS.E.BYPASS.LTC128B.128 [R196+0x4000], [R228.64] ;  /* 0x04000000e4c49fae */ /* 0x0003e4000b901d54 */
[----:B------:R-:W-:Y:S02]  /*4b10*/  @!P1 LEA.HI.X R7, R7, R229, R5, 0x6, P0 ;  /* 0x000000e507079211 */ /* 0x000fe400000f3405 */
[----:B------:R1:W-:Y:S04]  /*4b20*/  @P1 STS.128 [R196+0x5000], RZ ;  /* 0x005000ffc4001388 */ /* 0x0003e80000000c00 */
[----:B------:R-:W-:Y:S01]  /*4b30*/  @!PT LDS RZ, [RZ] ;  /* 0x00000000fffff984 */ /* 0x000fe20000000800 */
[----:B------:R-:W-:Y:S01]  /*4b40*/  @!PT LDS RZ, [RZ] ;  /* 0x00000000fffff984 */ /* 0x000fe20000000800 */
[----:B------:R-:W-:Y:S01]  /*4b50*/  @!PT LDS RZ, [RZ] ;  /* 0x00000000fffff984 */ /* 0x000fe20000000800 */
[----:B------:R1:W-:Y:S04]  /*4b60*/  @!P1 LDGSTS.E.BYPASS.LTC128B.128 [R196+0x5000], [R6.64] ;  /* 0x0500000006c49fae */ /* 0x0003e8000b901d54 */
[----:B------:R-:W0:Y:S02]  /*4b70*/  LDGDEPBAR ;  /* 0x00000000000079af */ /* 0x000e240000000000 */
.L_x_78:
[----:B------:R-:W-:Y:S01]  /*4b80*/  LDSM.16.M88.4 R20, [R180] ;  /* 0x00000000b414783b */ /* 0x000fe20000000200 */
[--C-:B------:R-:W-:Y:S02]  /*4b90*/  IMAD.IADD R113, R112, 0x1, R183.reuse ;  /* 0x0000000170717824 */ /* 0x100fe400078e02b7 */
[----:B------:R-:W-:Y:S01]  /*4ba0*/  IMAD.IADD R115, R180, 0x1, R183 ;  /* 0x00000001b4737824 */ /* 0x000fe200078e02b7 */
[----:B------:R-:W2:Y:S01]  /*4bb0*/  LDSM.16.MT88.4 R8, [R112+0x6000] ;  /* 0x006000007008783b */ /* 0x000ea20000004200 */
[----:B------:R-:W-:Y:S03]  /*4bc0*/  IMAD.IADD R114, R183, 0x1, R0 ;  /* 0x00000001b7727824 */ /* 0x000fe600078e0200 */
[----:B------:R-:W3:Y:S04]  /*4bd0*/  LDSM.16.MT88.4 R16, [R113+0x6000] ;  /* 0x006000007110783b */ /* 0x000ee80000004200 */
[----:B------:R-:W-:Y:S04]  /*4be0*/  LDSM.16.M88.4 R24, [R0] ;  /* 0x000000000018783b */ /* 0x000fe80000000200 */
[----:B------:R-:W4:Y:S04]  /*4bf0*/  LDSM.16.MT88.4 R28, [R112+0x6800] ;  /* 0x00680000701c783b */ /* 0x000f280000004200 */
[----:B------:R-:W1:Y:S04]  /*4c00*/  LDSM.16.MT88.4 R32, [R113+0x6800] ;  /* 0x006800007120783b */ /* 0x000e680000004200 */
[----:B------:R-:W-:Y:S04]  /*4c10*/  LDSM.16.MT88.4 R104, [R112+0x7000] ;  /* 0x007000007068783b */ /* 0x000fe80000004200 */
[----:B------:R-:W1:Y:S04]  /*4c20*/  LDSM.16.M88.4 R100, [R115] ;  /* 0x000000007364783b */ /* 0x000e680000000200 */
[----:B------:R-:W-:Y:S01]  /*4c30*/  LDSM.16.MT88.4 R108, [R112+0x7800] ;  /* 0x00780000706c783b */ /* 0x000fe20000004200 */
[C---:B-12---:R-:W-:Y:S08]  /*4c40*/  HMMA.16816.F32 R4, R20.reuse, R8, RZ ;  /* 0x000000081404723c */ /* 0x046ff000000018ff */
[C---:B------:R-:W-:Y:S08]  /*4c50*/  HMMA.16816.F32 R8, R20.reuse, R10, RZ ;  /* 0x0000000a1408723c */ /* 0x040ff000000018ff */
[C---:B---3--:R-:W-:Y:S08]  /*4c60*/  HMMA.16816.F32 R12, R20.reuse, R16, RZ ;  /* 0x00000010140c723c */ /* 0x048ff000000018ff */
[----:B------:R-:W-:Y:S01]  /*4c70*/  HMMA.16816.F32 R16, R20, R18, RZ ;  /* 0x000000121410723c */ /* 0x000fe200000018ff */
[----:B------:R-:W1:Y:S07]  /*4c80*/  LDSM.16.MT88.4 R20, [R113+0x7000] ;  /* 0x007000007114783b */ /* 0x000e6e0000004200 */
[C---:B----4-:R-:W-:Y:S08]  /*4c90*/  HMMA.16816.F32 R4, R24.reuse, R28, R4 ;  /* 0x0000001c1804723c */ /* 0x050ff00000001804 */
[C---:B------:R-:W-:Y:S01]  /*4ca0*/  HMMA.16816.F32 R8, R24.reuse, R30, R8 ;  /* 0x0000001e1808723c */ /* 0x040fe20000001808 */
[----:B------:R-:W2:Y:S07]  /*4cb0*/  LDSM.16.M88.4 R28, [R114] ;  /* 0x00000000721c783b */ /* 0x000eae0000000200 */
[C---:B------:R-:W-:Y:S08]  /*4cc0*/  HMMA.16816.F32 R12, R24.reuse, R32, R12 ;  /* 0x00000020180c723c */ /* 0x040ff0000000180c */
        /* <DEDUP_REMOVED lines=160> */
[C---:B------:R-:W-:Y:S01]  /*56d0*/  LOP3.LUT R4, R219.reuse, 0x1, RZ, 0xc0, !PT ;  /* 0x00000001db047812 */ /* 0x040fe200078ec0ff */
[-C--:B------:R-:W-:Y:S03]  /*56e0*/  HMMA.16816.F32 R92, R20, R6.reuse, R92 ;  /* 0x00000006145c723c */ /* 0x080fe6000000185c */
[----:B------:R-:W-:Y:S02]  /*56f0*/  ISETP.NE.U32.AND P0, PT, R4, 0x1, PT ;  /* 0x000000010400780c */ /* 0x000fe40003f05070 */
[C---:B------:R-:W-:Y:S02]  /*5700*/  IADD3 R4, R176.reuse, -0x2000, RZ ;  /* 0xffffe000b0047810 */ /* 0x040fe40007ffe0ff */
        /* <DEDUP_REMOVED lines=125> */
.L_x_80:
        /* <DEDUP_REMOVED lines=15> */
.L_x_81:
[----:B------:R-:W-:Y:S01]  /*5fd0*/  BAR.SYNC.DEFER_BLOCKING 0x0 ;  /* 0x0000000000007b1d */ /* 0x000fe20000010000 */
[C---:B-1----:R-:W-:Y:S01]  /*5fe0*/  IMAD.SHL.U32 R37, R197.reuse, 0x80, RZ ;  /* 0x00000080c5257824 */ /* 0x042fe200078e00ff */
[----:B------:R-:W-:Y:S01]  /*5ff0*/  SHF.R.S32.HI R43, RZ, 0x1f, R192 ;  /* 0x0000001fff2b7819 */ /* 0x000fe200000114c0 */
[----:B------:R-:W-:Y:S01]  /*6000*/  IMAD R220, R197, -0x80, R220 ;  /* 0xffffff80c5dc7824 */ /* 0x000fe200078e02dc */
[----:B------:R-:W-:Y:S02]  /*6010*/  MOV R42, R192 ;  /* 0x000000c0002a7202 */ /* 0x000fe40000000f00 */
[----:B------:R-:W-:Y:S01]  /*6020*/  SHF.R.S32.HI R36, RZ, 0x1f, R37 ;  /* 0x0000001fff247819 */ /* 0x000fe20000011425 */
[----:B------:R-:W-:Y:S01]  /*6030*/  BSSY B0, `(.L_x_82) ;  /* 0x0000020000007945 */ /* 0x000fe20003800000 */
[----:B------:R-:W-:Y:S01]  /*6040*/  ISETP.GE.AND P1, PT, R192, c[0x0][0x220], PT ;  /* 0x00008800c0007a0c */ /* 0x000fe20003f26270 */
[----:B------:R-:W-:Y:S01]  /*6050*/  IMAD.WIDE.U32 R40, R37, c[0x0][0x3a0], R42 ;  /* 0x0000e80025287a25 */ /* 0x000fe200078e002a */
[----:B------:R-:W-:-:S02]  /*6060*/  SHF.R.S32.HI R39, RZ, 0x1f, R191 ;  /* 0x0000001fff277819 */ /* 0x000fc400000114bf */
[----:B------:R-:W-:Y:S01]  /*6070*/  ISETP.GE.OR P4, PT, R191, R220, P1 ;  /* 0x000000dcbf00720c */ /* 0x000fe20000f86670 */
[----:B------:R-:W-:Y:S01]  /*6080*/  IMAD R38, R36, c[0x0][0x3a0], RZ ;  /* 0x0000e80024267a24 */ /* 0x000fe200078e02ff */
[----:B------:R-:W-:-:S03]  /*6090*/  IADD3 R44, P0, R34, R40, RZ ;  /* 0x00000028222c7210 */ /* 0x000fc60007f1e0ff */
[----:B------:R-:W-:Y:S01]  /*60a0*/  IMAD R33, R37, c[0x0][0x3a4], R38 ;  /* 0x0000e90025217a24 */ /* 0x000fe200078e0226 */
[----:B------:R-:W-:-:S04]  /*60b0*/  SHF.R.S32.HI R38, RZ, 0x1f, R212 ;  /* 0x0000001fff267819 */ /* 0x000fc800000114d4 */
[----:B------:R-:W-:Y:S01]  /*60c0*/  IADD3.X R45, R32, R41, R33, P0, !PT ;  /* 0x00000029202d7210 */ /* 0x000fe200007fe421 */
[----:B------:R-:W-:Y:S01]  /*60d0*/  IMAD R41, R38, c[0x0][0x3b8], RZ ;  /* 0x0000ee0026297a24 */ /* 0x000fe200078e02ff */
[----:B------:R1:W2:Y:S03]  /*60e0*/  LDS.128 R28, [R196+0x7000] ;  /* 0x00700000c41c7984 */ /* 0x0002a60000000c00 */
[C---:B------:R-:W-:Y:S01]  /*60f0*/  IMAD R41, R212.reuse, c[0x0][0x3bc], R41 ;  /* 0x0000ef00d4297a24 */ /* 0x040fe200078e0229 */
[----:B------:R1:W3:Y:S01]  /*6100*/  LDS.128 R24, [R196+0x8000] ;  /* 0x00800000c4187984 */ /* 0x0002e20000000c00 */
[----:B------:R-:W-:-:S03]  /*6110*/  IMAD.WIDE.U32 R44, R212, c[0x0][0x3b8], R44 ;  /* 0x0000ee00d42c7a25 */ /* 0x000fc600078e002c */
[----:B------:R1:W4:Y:S01]  /*6120*/  LDS.128 R20, [R196+0x9000] ;  /* 0x00900000c4147984 */ /* 0x0003220000000c00 */
[----:B------:R-:W-:-:S03]  /*6130*/  IMAD.IADD R41, R45, 0x1, R41 ;  /* 0x000000012d297824 */ /* 0x000fc600078e0229 */
        /* <DEDUP_REMOVED lines=15> */
.L_x_83:
[----:B------:R-:W-:Y:S05]  /*6230*/  BSYNC B0 ;  /* 0x0000000000007941 */ /* 0x000fea0003800000 */
.L_x_82:
[----:B----4-:R-:W-:Y:S01]  /*6240*/  IADD3 R33, R191, 0x20, RZ ;  /* 0x00000020bf217810 */ /* 0x010fe20007ffe0ff */
[----:B------:R-:W-:Y:S03]  /*6250*/  BSSY B0, `(.L_x_84) ;  /* 0x000000d000007945 */ /* 0x000fe60003800000 */
[----:B------:R-:W-:-:S13]  /*6260*/  ISETP.GE.OR P3, PT, R33, R220, P1 ;  /* 0x000000dc2100720c */ /* 0x000fda0000f66670 */
        /* <DEDUP_REMOVED lines=11> */
.L_x_85:
[----:B------:R-:W-:Y:S05]  /*6320*/  BSYNC B0 ;  /* 0x0000000000007941 */ /* 0x000fea0003800000 */
.L_x_84:
[----:B--2---:R-:W-:Y:S01]  /*6330*/  IADD3 R29, R191, 0x40, RZ ;  /* 0x00000040bf1d7810 */ /* 0x004fe20007ffe0ff */
        /* <DEDUP_REMOVED lines=13> */
.L_x_87:
[----:B------:R-:W-:Y:S05]  /*6410*/  BSYNC B0 ;  /* 0x0000000000007941 */ /* 0x000fea0003800000 */
.L_x_86:
[----:B--23--:R-:W-:Y:S01]  /*6420*/  IADD3 R25, R191, 0x60, RZ ;  /* 0x00000060bf197810 */ /* 0x00cfe20007ffe0ff */
        /* <DEDUP_REMOVED lines=13> */
.L_x_89:
[----:B------:R-:W-:Y:S05]  /*6500*/  BSYNC B0 ;  /* 0x0000000000007941 */ /* 0x000fea0003800000 */
.L_x_88:
[C---:B------:R-:W-:Y:S01]  /*6510*/  IMAD.WIDE.U32 R42, R37.reuse, c[0x0][0x3a8], R42 ;  /* 0x0000ea00252a7a25 */ /* 0x040fe200078e002a */
        /* <DEDUP_REMOVED lines=18> */
.L_x_91:
[----:B------:R-:W-:Y:S05]  /*6640*/  BSYNC B0 ;  /* 0x0000000000007941 */ /* 0x000fea0003800000 */
.L_x_90:
        /* <DEDUP_REMOVED lines=12> */
.L_x_93:
[----:B------:R-:W-:Y:S05]  /*6710*/  BSYNC B0 ;  /* 0x0000000000007941 */ /* 0x000fea0003800000 */
.L_x_92:
        /* <DEDUP_REMOVED lines=12> */
.L_x_95:
[----:B------:R-:W-:Y:S05]  /*67e0*/  BSYNC B0 ;  /* 0x0000000000007941 */ /* 0x000fea0003800000 */
.L_x_94:
        /* <DEDUP_REMOVED lines=12> */
.L_x_52:
[----:B------:R-:W-:Y:S02]  /*68b0*/  ISETP.NE.AND P0, PT, R222, -0x1, PT ;  /* 0xffffffffde00780c */ /* 0x000fe40003f05270 */
[----:B------:R-:W-:-:S11]  /*68c0*/  SHF.R.S32.HI R5, RZ, 0x1f, R195 ;  /* 0x0000001fff057819 */ /* 0x000fd600000114c3 */
        /* <DEDUP_REMOVED lines=15> */
.L_x_97:
        /* <DEDUP_REMOVED lines=15> */
.L_x_98:
[C---:B------:R-:W-:Y:S01]  /*6ab0*/  SHF.L.U32 R7, R197.reuse, 0x7, RZ ;  /* 0x00000007c5077819 */ /* 0x040fe200000006ff */
[----:B------:R-:W-:Y:S01]  /*6ac0*/  IMAD R220, R197, -0x80, R220 ;  /* 0xffffff80c5dc7824 */ /* 0x000fe200078e02dc */
[----:B------:R-:W-:Y:S01]  /*6ad0*/  ISETP.GE.AND P1, PT, R192, c[0x0][0x220], PT ;  /* 0x00008800c0007a0c */ /* 0x000fe20003f26270 */
[----:B------:R-:W-:Y:S01]  /*6ae0*/  BSSY B0, `(.L_x_99) ;  /* 0x0000017000007945 */ /* 0x000fe20003800000 */
[----:B------:R-:W-:Y:S01]  /*6af0*/  SHF.R.S32.HI R5, RZ, 0x1f, R7 ;  /* 0x0000001fff057819 */ /* 0x000fe20000011407 */
[----:B------:R-:W-:Y:S01]  /*6b00*/  IMAD.WIDE.U32 R10, R7, c[0x0][0x3a0], R192 ;  /* 0x0000e800070a7a25 */ /* 0x000fe200078e00c0 */
[----:B------:R-:W-:-:S03]  /*6b10*/  ISETP.GE.OR P4, PT, R191, R220, P1 ;  /* 0x000000dcbf00720c */ /* 0x000fc60000f86670 */
[----:B------:R-:W-:Y:S01]  /*6b20*/  IMAD R8, R5, c[0x0][0x3a0], RZ ;  /* 0x0000e80005087a24 */ /* 0x000fe200078e02ff */
[----:B------:R-:W-:Y:S02]  /*6b30*/  IADD3 R12, P0, R4, R10, RZ ;  /* 0x0000000a040c7210 */ /* 0x000fe40007f1e0ff */
[----:B------:R-:W-:Y:S01]  /*6b40*/  SHF.R.S32.HI R4, RZ, 0x1f, R212 ;  /* 0x0000001fff047819 */ /* 0x000fe200000114d4 */
[----:B------:R-:W-:-:S05]  /*6b50*/  IMAD R9, R7, c[0x0][0x3a4], R8 ;  /* 0x0000e90007097a24 */ /* 0x000fca00078e0208 */
[----:B------:R-:W-:Y:S01]  /*6b60*/  IADD3.X R13, R6, R11, R9, P0, !PT ;  /* 0x0000000b060d7210 */ /* 0x000fe200007fe409 */
[----:B------:R-:W-:Y:S01]  /*6b70*/  IMAD R11, R4, c[0x0][0x3b8], RZ ;  /* 0x0000ee00040b7a24 */ /* 0x000fe200078e02ff */
[----:B------:R-:W-:-:S03]  /*6b80*/  SHF.R.S32.HI R6, RZ, 0x1f, R191 ;  /* 0x0000001fff067819 */ /* 0x000fc600000114bf */
[C---:B------:R-:W-:Y:S02]  /*6b90*/  IMAD R11, R212.reuse, c[0x0][0x3bc], R11 ;  /* 0x0000ef00d40b7a24 */ /* 0x040fe400078e020b */
        /* <DEDUP_REMOVED lines=11> */
.L_x_100:
[----:B------:R-:W-:Y:S05]  /*6c50*/  BSYNC B0 ;  /* 0x0000000000007941 */ /* 0x000fea0003800000 */
.L_x_99:
[----:B------:R-:W-:Y:S01]  /*6c60*/  IADD3 R9, R191, 0x20, RZ ;  /* 0x00000020bf097810 */ /* 0x000fe20007ffe0ff */
        /* <DEDUP_REMOVED lines=13> */
.L_x_102:
[----:B------:R-:W-:Y:S05]  /*6d40*/  BSYNC B0 ;  /* 0x0000000000007941 */ /* 0x000fea0003800000 */
.L_x_101:
        /* <DEDUP_REMOVED lines=14> */
.L_x_104:
[----:B------:R-:W-:Y:S05]  /*6e30*/  BSYNC B0 ;  /* 0x0000000000007941 */ /* 0x000fea0003800000 */
.L_x_103:
        /* <DEDUP_REMOVED lines=14> */
.L_x_106:
[----:B------:R-:W-:Y:S05]  /*6f20*/  BSYNC B0 ;  /* 0x0000000000007941 */ /* 0x000fea0003800000 */
.L_x_105:
[----:B------:R-:W-:Y:S01]  /*6f30*/  IMAD.WIDE.U32 R10, R7, c[0x0][0x3a8], R192 ;  /* 0x0000ea00070a7a25 */ /* 0x000fe200078e00c0 */
[----:B------:R-:W-:Y:S03]  /*6f40*/  BSSY B0, `(.L_x_107) ;  /* 0x0000013000007945 */ /* 0x000fe60003800000 */
[----:B------:R-:W-:Y:S02]  /*6f50*/  IMAD R8, R5, c[0x0][0x3a8], RZ ;  /* 0x0000ea0005087a24 */ /* 0x000fe400078e02ff */
[----:B------:R-:W-:Y:S02]  /*6f60*/  IMAD R5, R4, c[0x0][0x3c0], RZ ;  /* 0x0000f00004057a24 */ /* 0x000fe400078e02ff */
[----:B------:R-:W-:Y:S01]  /*6f70*/  IMAD R7, R7, c[0x0][0x3ac], R8 ;  /* 0x0000eb0007077a24 */ /* 0x000fe200078e0208 */
[----:B------:R-:W-:Y:S01]  /*6f80*/  IADD3 R8, P0, R2, R10, RZ ;  /* 0x0000000a02087210 */ /* 0x000fe20007f1e0ff */
[----:B------:R-:W-:-:S03]  /*6f90*/  IMAD R5, R212, c[0x0][0x3c4], R5 ;  /* 0x0000f100d4057a24 */ /* 0x000fc600078e0205 */
[----:B------:R-:W-:-:S05]  /*6fa0*/  IADD3.X R9, R0, R11, R7, P0, !PT ;  /* 0x0000000b00097210 */ /* 0x000fca00007fe407 */
[----:B------:R-:W-:-:S05]  /*6fb0*/  IMAD.WIDE.U32 R8, R212, c[0x0][0x3c0], R8 ;  /* 0x0000f000d4087a25 */ /* 0x000fca00078e0008 */
[----:B------:R-:W-:Y:S01]  /*6fc0*/  IADD3 R7, R5, R9, RZ ;  /* 0x0000000905077210 */ /* 0x000fe20007ffe0ff */
        /* <DEDUP_REMOVED lines=9> */
[----:B------:R3:W-:Y:S04]  /*7060*/  STG.E.128 [R10.64], RZ ;  /* 0x000000ff0a007986 */ /* 0x0007e8000c101d14 */
.L_x_108:
[----:B------:R-:W-:Y:S05]  /*7070*/  BSYNC B0 ;  /* 0x0000000000007941 */ /* 0x000fea0003800000 */
.L_x_107:
[----:B------:R-:W-:Y:S01]  /*7080*/  BSSY B0, `(.L_x_109) ;  /* 0x000000d000007945 */ /* 0x000fe20003800000 */
[----:B------:R-:W-:Y:S05]  /*7090*/  @P3 BRA `(.L_x_110) ;  /* 0x000000b000003947 */ /* 0x000fea0003800000 */
[----:B------:R-:W-:Y:S01]  /*70a0*/  IADD3 R5, P0, R191, 0x20, RZ ;  /* 0x00000020bf057810 */ /* 0x000fe20007f1e0ff */
[----:B---3--:R-:W-:Y:S01]  /*70b0*/  IMAD.MOV.U32 R10, RZ, RZ, R8 ;  /* 0x000000ffff0a7224 */ /* 0x008fe200078e0008 */
        /* <DEDUP_REMOVED lines=8> */
[----:B------:R3:W-:Y:S02]  /*7140*/  STG.E.128 [R4.64], RZ ;  /* 0x000000ff04007986 */ /* 0x0007e4000c101d14 */
.L_x_110:
[----:B------:R-:W-:Y:S05]  /*7150*/  BSYNC B0 ;  /* 0x0000000000007941 */ /* 0x000fea0003800000 */
.L_x_109:
[----:B------:R-:W-:Y:S01]  /*7160*/  BSSY B0, `(.L_x_111) ;  /* 0x000000d000007945 */ /* 0x000fe20003800000 */
[----:B------:R-:W-:Y:S05]  /*7170*/  @P2 BRA `(.L_x_112) ;  /* 0x000000b000002947 */ /* 0x000fea0003800000 */
[----:B---3--:R-:W-:Y:S01]  /*7180*/  IADD3 R5, P0, R191, 0x40, RZ ;  /* 0x00000040bf057810 */ /* 0x008fe20007f1e0ff */
[----:B------:R-:W-:Y:S01]  /*7190*/  IMAD.MOV.U32 R10, RZ, RZ, R8 ;  /* 0x000000ffff0a7224 */ /* 0x000fe200078e0008 */
        /* <DEDUP_REMOVED lines=9> */
.L_x_112:
[----:B------:R-:W-:Y:S05]  /*7230*/  BSYNC B0 ;  /* 0x0000000000007941 */ /* 0x000fea0003800000 */
.L_x_111:
[----:B------:R-:W-:Y:S05]  /*7240*/  @P1 BRA `(.L_x_96) ;  /* 0x000000a000001947 */ /* 0x000fea0003800000 */
[----:B------:R-:W-:-:S04]  /*7250*/  IADD3 R0, P0, R191, 0x60, RZ ;  /* 0x00000060bf007810 */ /* 0x000fc80007f1e0ff */
[----:B---3--:R-:W-:Y:S02]  /*7260*/  IADD3.X R5, RZ, R6, RZ, P0, !PT ;  /* 0x00000006ff057210 */ /* 0x008fe400007fe4ff */
[----:B------:R-:W-:-:S03]  /*7270*/  MOV R6, R8 ;  /* 0x0000000800067202 */ /* 0x000fc60000000f00 */
[----:B------:R-:W-:Y:S02]  /*7280*/  IMAD R5, R5, c[0x0][0x3a8], RZ ;  /* 0x0000ea0005057a24 */ /* 0x000fe400078e02ff */
[----:B------:R-:W-:-:S04]  /*7290*/  IMAD.WIDE.U32 R6, R0, c[0x0][0x3a8], R6 ;  /* 0x0000ea0000067a25 */ /* 0x000fc800078e0006 */
[----:B------:R-:W-:Y:S01]  /*72a0*/  IMAD R5, R0, c[0x0][0x3ac], R5 ;  /* 0x0000eb0000057a24 */ /* 0x000fe200078e0205 */
[----:B------:R-:W-:-:S04]  /*72b0*/  LEA R4, P0, R6, c[0x0][0x348], 0x1 ;  /* 0x0000d20006047a11 */ /* 0x000fc800078008ff */
[----:B------:R-:W-:-:S04]  /*72c0*/  IADD3 R5, R5, R7, RZ ;  /* 0x0000000705057210 */ /* 0x000fc80007ffe0ff */
[----:B------:R-:W-:-:S05]  /*72d0*/  LEA.HI.X R5, R6, c[0x0][0x34c], R5, 0x1, P0 ;  /* 0x0000d30006057a11 */ /* 0x000fca00000f0c05 */
[----:B------:R3:W-:Y:S02]  /*72e0*/  STG.E.128 [R4.64], RZ ;  /* 0x000000ff04007986 */ /* 0x0007e4000c101d14 */
.L_x_96:
[----:B------:R-:W-:Y:S05]  /*72f0*/  BSYNC B1 ;  /* 0x0000000000017941 */ /* 0x000fea0003800000 */
.L_x_47:
        /* <DEDUP_REMOVED lines=9> */
.L_x_113:
[----:B------:R-:W-:Y:S05]  /*7390*/  EXIT ;  /* 0x000000000000794d */ /* 0x000fea0003800000 */
.L_x_115:
        /* <DEDUP_REMOVED lines=14> */
.L_x_2452:


//--------------------- .text._ZN5flash44flash_bwd_dq_dk_dv_loop_seqk_parallel_kernelI23Flash_bwd_kernel_traitsILi64ELi64ELi128ELi8ELi2ELi4ELi4ELb1ELb0EN7cutlass6half_tE19Flash_kernel_traitsILi64ELi64ELi128ELi8ES3_EELb0ELb0ELb1ELb0ELb0ELb0ELb0EEEvNS_16Flash_bwd_paramsE --------------------------
	.section	.text._ZN5flash44flash_bwd_dq_dk_dv_loop_seqk_parallel_kernelI23Flash_bwd_kernel_traitsILi64ELi64ELi128ELi8ELi2ELi4ELi4ELb1ELb0EN7cutlass6half_tE19Flash_kernel_traitsILi64ELi64ELi128ELi8ES3_EELb0ELb0ELb1ELb0ELb0ELb0ELb0EEEvNS_16Flash_bwd_paramsE,"ax",@progbits
	.sectioninfo	@"SHI_REGISTERS=253"
	.align	128
        .global         _ZN5flash44flash_bwd_dq_dk_dv_loop_seqk_parallel_kernelI23Flash_bwd_kernel_traitsILi64ELi64ELi128ELi8ELi2ELi4ELi4ELb1ELb0EN7cutlass6half_tE19Flash_kernel_traitsILi64ELi64ELi128ELi8ES3_EELb0ELb0ELb1ELb0ELb0ELb0ELb0EEEvNS_16Flash_bwd_paramsE
        .type           _ZN5flash44flash_bwd_dq_dk_dv_loop_seqk_parallel_kernelI23Flash_bwd_kernel_traitsILi64ELi64ELi128ELi8ELi2ELi4ELi4ELb1ELb0EN7cutlass6half_tE19Flash_kernel_traitsILi64ELi64ELi128ELi8ES3_EELb0ELb0ELb1ELb0ELb0ELb0ELb0EEEvNS_16Flash_bwd_paramsE,@function
        .size           _ZN5flash44flash_bwd_dq_dk_dv_loop_seqk_parallel_kernelI23Flash_bwd_kernel_traitsILi64ELi64ELi128ELi8ELi2ELi4ELi4ELb1ELb0EN7cutlass6half_tE19Flash_kernel_traitsILi64ELi64ELi128ELi8ES3_EELb0ELb0ELb1ELb0ELb0ELb0ELb0EEEvNS_16Flash_bwd_paramsE,(.L_x_2453 - _ZN5flash44flash_bwd_dq_dk_dv_loop_seqk_parallel_kernelI23Flash_bwd_kernel_traitsILi64ELi64ELi128ELi8ELi2ELi4ELi4ELb1ELb0EN7cutlass6half_tE19Flash_kernel_traitsILi64ELi64ELi128ELi8ES3_EELb0ELb0ELb1ELb0ELb0ELb0ELb0EEEvNS_16Flash_bwd_paramsE)
        .other          _ZN5flash44flash_bwd_dq_dk_dv_loop_seqk_parallel_kernelI23Flash_bwd_kernel_traitsILi64ELi64ELi128ELi8ELi2ELi4ELi4ELb1ELb0EN7cutlass6half_tE19Flash_kernel_traitsILi64ELi64ELi128ELi8ES3_EELb0ELb0ELb1ELb0ELb0ELb0ELb0EEEvNS_16Flash_bwd_paramsE,@"STO_CUDA_ENTRY STV_DEFAULT"
_ZN5flash44flash_bwd_dq_dk_dv_loop_seqk_parallel_kernelI23Flash_bwd_kernel_traitsILi64ELi64ELi128ELi8ELi2ELi4ELi4ELb1ELb0EN7cutlass6half_tE19Flash_kernel_traitsILi64ELi64ELi128ELi8ES3_EELb0ELb0ELb1ELb0ELb0ELb0ELb0EEEvNS_16Flash_bwd_paramsE:
.text._ZN5flash44flash_bwd_dq_dk_dv_loop_seqk_parallel_kernelI23Flash_bwd_kernel_traitsILi64ELi64ELi128ELi8ELi2ELi4ELi4ELb1ELb0EN7cutlass6half_tE19Flash_kernel_traitsILi64ELi64ELi128ELi8ES3_EELb0ELb0ELb1ELb0ELb0ELb0ELb0EEEvNS_16Flash_bwd_paramsE:
        /* <DEDUP_REMOVED lines=12> */
[----:B------:R-:W-:Y:S01]  /*00c0*/  IMAD.MOV.U32 R226, RZ, RZ, -0x10 ;  /* 0xfffffff0ffe27424 */ /* 0x000fe200078e00ff */
[----:B------:R-:W2:Y:S04]  /*00d0*/  S2R R182, SR_CTAID.Y ;  /* 0x0000000000b67919 */ /* 0x000ea80000002600 */
[----:B------:R-:W3:Y:S01]  /*00e0*/  S2R R203, SR_CTAID.Z ;  /* 0x0000000000cb7919 */ /* 0x000ee20000002700 */
[----:B-1----:R-:W-:Y:S01]  /*00f0*/  SHF.R.S32.HI R188, RZ, 0x1f, R7 ;  /* 0x0000001fffbc7819 */ /* 0x002fe20000011407 */
[----:B------:R-:W-:-:S03]  /*0100*/  IMAD.SHL.U32 R175, R7, 0x2, RZ ;  /* 0x0000000207af7824 */ /* 0x000fc600078e00ff */
[CC--:B------:R-:W-:Y:S02]  /*0110*/  LEA.HI R14, R188.reuse, R7.reuse, RZ, 0x4 ;  /* 0x00000007bc0e7211 */ /* 0x0c0fe400078f20ff */
[CC--:B------:R-:W-:Y:S02]  /*0120*/  LEA.HI R5, R188.reuse, R7.reuse, RZ, 0x5 ;  /* 0x00000007bc057211 */ /* 0x0c0fe400078f28ff */
[----:B------:R-:W-:Y:S02]  /*0130*/  LEA.HI R9, R188, R7, RZ, 0x2 ;  /* 0x00000007bc097211 */ /* 0x000fe400078f10ff */
[----:B------:R-:W-:Y:S02]  /*0140*/  SHF.R.S32.HI R4, RZ, 0x4, R14 ;  /* 0x00000004ff047819 */ /* 0x000fe4000001140e */
[----:B------:R-:W-:Y:S02]  /*0150*/  SHF.R.S32.HI R8, RZ, 0x5, R5 ;  /* 0x00000005ff087819 */ /* 0x000fe40000011405 */
[----:B------:R-:W-:-:S02]  /*0160*/  SHF.R.S32.HI R0, RZ, 0x2, R9 ;  /* 0x00000002ff007819 */ /* 0x000fc40000011409 */
[----:B------:R-:W-:Y:S02]  /*0170*/  SHF.R.S32.HI R3, RZ, 0x1f, R9 ;  /* 0x0000001fff037819 */ /* 0x000fe40000011409 */
[----:B------:R-:W-:Y:S02]  /*0180*/  LEA.HI R6, R14, R4, RZ, 0x1 ;  /* 0x000000040e067211 */ /* 0x000fe400078f08ff */
[----:B------:R-:W-:Y:S02]  /*0190*/  SHF.R.S32.HI R2, RZ, 0x1f, R5 ;  /* 0x0000001fff027819 */ /* 0x000fe40000011405 */
[----:B------:R-:W-:Y:S02]  /*01a0*/  LEA.HI R172, R5, R8, RZ, 0x1 ;  /* 0x0000000805ac7211 */ /* 0x000fe400078f08ff */
[----:B------:R-:W-:Y:S02]  /*01b0*/  LEA.HI R13, R188, R7, RZ, 0x3 ;  /* 0x00000007bc0d7211 */ /* 0x000fe400078f18ff */
[----:B------:R-:W-:-:S02]  /*01c0*/  LEA.HI R3, R3, R0, RZ, 0x3 ;  /* 0x0000000003037211 */ /* 0x000fc400078f18ff */
[----:B------:R-:W-:Y:S02]  /*01d0*/  LOP3.LUT R5, R5, 0xffffffe0, RZ, 0xc0, !PT ;  /* 0xffffffe005057812 */ /* 0x000fe400078ec0ff */
[----:B------:R-:W-:Y:S02]  /*01e0*/  LOP3.LUT R6, R6, 0xfffffffe, RZ, 0xc0, !PT ;  /* 0xfffffffe06067812 */ /* 0x000fe400078ec0ff */
[----:B------:R-:W-:Y:S01]  /*01f0*/  SHF.R.S32.HI R178, RZ, 0x3, R13 ;  /* 0x00000003ffb27819 */ /* 0x000fe2000001140d */
[----:B------:R-:W-:Y:S01]  /*0200*/  IMAD.IADD R5, R7, 0x1, -R5 ;  /* 0x0000000107057824 */ /* 0x000fe200078e0a05 */
[----:B------:R-:W-:Y:S01]  /*0210*/  LOP3.LUT R3, R3, 0xfffffff8, RZ, 0xc0, !PT ;  /* 0xfffffff803037812 */ /* 0x000fe200078ec0ff */
[----:B------:R-:W-:Y:S01]  /*0220*/  IMAD.IADD R6, R4, 0x1, -R6 ;  /* 0x0000000104067824 */ /* 0x000fe200078e0a06 */
[----:B------:R-:W-:Y:S01]  /*0230*/  LOP3.LUT R10, R13, 0xfffffff8, RZ, 0xc0, !PT ;  /* 0xfffffff80d0a7812 */ /* 0x000fe200078ec0ff */
[----:B------:R-:W-:Y:S01]  /*0240*/  IMAD.SHL.U32 R4, R178, 0x40, RZ ;  /* 0x00000040b2047824 */ /* 0x000fe200078e00ff */
[----:B------:R-:W-:Y:S01]  /*0250*/  LOP3.LUT R14, R14, 0xfffffff0, RZ, 0xc0, !PT ;  /* 0xfffffff00e0e7812 */ /* 0x000fe200078ec0ff */
[----:B------:R-:W-:Y:S01]  /*0260*/  IMAD.IADD R3, R0, 0x1, -R3 ;  /* 0x0000000100037824 */ /* 0x000fe200078e0a03 */
[----:B------:R-:W-:Y:S01]  /*0270*/  SHF.R.S32.HI R0, RZ, 0x1f, R5 ;  /* 0x0000001fff007819 */ /* 0x000fe20000011405 */
[C---:B------:R-:W-:Y:S01]  /*0280*/  IMAD.IADD R10, R7.reuse, 0x1, -R10 ;  /* 0x00000001070a7824 */ /* 0x040fe200078e0a0a */
[----:B------:R-:W-:Y:S01]  /*0290*/  LEA.HI R2, R2, R8, RZ, 0x2 ;  /* 0x0000000802027211 */ /* 0x000fe200078f10ff */
[----:B------:R-:W-:Y:S01]  /*02a0*/  IMAD.IADD R14, R7, 0x1, -R14 ;  /* 0x00000001070e7824 */ /* 0x000fe200078e0a0e */
[----:B------:R-:W-:Y:S01]  /*02b0*/  LOP3.LUT R4, R4, 0x1c0, RZ, 0xc0, !PT ;  /* 0x000001c004047812 */ /* 0x000fe200078ec0ff */
[----:B------:R-:W-:Y:S01]  /*02c0*/  IMAD.SHL.U32 R180, R10, 0x8, RZ ;  /* 0x000000080ab47824 */ /* 0x000fe200078e00ff */
[----:B------:R-:W-:Y:S01]  /*02d0*/  LEA.HI R0, R0, R5, RZ, 0x2 ;  /* 0x0000000500007211 */ /* 0x000fe200078f10ff */
[C---:B------:R-:W-:Y:S01]  /*02e0*/  IMAD.SHL.U32 R11, R6.reuse, 0x200, RZ ;  /* 0x00000200060b7824 */ /* 0x040fe200078e00ff */
[----:B------:R-:W-:Y:S01]  /*02f0*/  SHF.R.S32.HI R5, RZ, 0x1f, R14 ;  /* 0x0000001fff057819 */ /* 0x000fe2000001140e */
[----:B------:R-:W-:Y:S01]  /*0300*/  IMAD.SHL.U32 R171, R6, 0x10, RZ ;  /* 0x0000001006ab7824 */ /* 0x000fe200078e00ff */
[----:B------:R-:W-:Y:S01]  /*0310*/  LOP3.LUT R172, R172, 0xfffffffe, RZ, 0xc0, !PT ;  /* 0xfffffffeacac7812 */ /* 0x000fe200078ec0ff */
[----:B------:R-:W-:Y:S01]  /*0320*/  IMAD.SHL.U32 R6, R6, 0x8, RZ ;  /* 0x0000000806067824 */ /* 0x000fe200078e00ff */
[----:B------:R-:W-:-:S02]  /*0330*/  LOP3.LUT R2, R2, 0xfffffffc, RZ, 0xc0, !PT ;  /* 0xfffffffc02027812 */ /* 0x000fc400078ec0ff */
[----:B------:R-:W-:Y:S01]  /*0340*/  SHF.R.U32.HI R177, RZ, 0x3, R4 ;  /* 0x00000003ffb17819 */ /* 0x000fe20000011604 */
[----:B------:R-:W-:Y:S01]  /*0350*/  IMAD.IADD R172, R8, 0x1, -R172 ;  /* 0x0000000108ac7824 */ /* 0x000fe200078e0aac */
[----:B------:R-:W-:Y:S01]  /*0360*/  LOP3.LUT R4, R4, 0x38, R180, 0xf8, !PT ;  /* 0x0000003804047812 */ /* 0x000fe200078ef8b4 */
[----:B------:R-:W-:Y:S01]  /*0370*/  IMAD.IADD R2, R8, 0x1, -R2 ;  /* 0x0000000108027824 */ /* 0x000fe200078e0a02 */
[----:B------:R-:W-:Y:S02]  /*0380*/  LEA.HI R5, R5, R14, RZ, 0x3 ;  /* 0x0000000e05057211 */ /* 0x000fe400078f18ff */
[----:B------:R-:W-:Y:S01]  /*0390*/  LEA.HI R8, R188, R7, RZ, 0x6 ;  /* 0x00000007bc087211 */ /* 0x000fe200078f30ff */
[----:B------:R-:W-:Y:S01]  /*03a0*/  IMAD.SHL.U32 R168, R2, 0x10, RZ ;  /* 0x0000001002a87824 */ /* 0x000fe200078e00ff */
[----:B------:R-:W-:Y:S02]  /*03b0*/  LOP3.LUT R177, R4, R177, RZ, 0x3c, !PT ;  /* 0x000000b104b17212 */ /* 0x000fe400078e3cff */
[C---:B------:R-:W-:Y:S01]  /*03c0*/  LOP3.LUT R4, R5.reuse, 0xfffffff8, RZ, 0xc0, !PT ;  /* 0xfffffff805047812 */ /* 0x040fe200078ec0ff */
[----:B------:R-:W-:Y:S01]  /*03d0*/  IMAD.SHL.U32 R5, R5, 0x40, RZ ;  /* 0x0000004005057824 */ /* 0x000fe200078e00ff */
[----:B------:R-:W-:-:S02]  /*03e0*/  LEA.HI R188, R188, R7, RZ, 0x7 ;  /* 0x00000007bcbc7211 */ /* 0x000fc400078f38ff */
[----:B------:R-:W-:Y:S01]  /*03f0*/  LOP3.LUT R9, R9, 0x7ffffffc, RZ, 0xc0, !PT ;  /* 0x7ffffffc09097812 */ /* 0x000fe200078ec0ff */
[----:B------:R-:W-:Y:S01]  /*0400*/  IMAD.IADD R4, R14, 0x1, -R4 ;  /* 0x000000010e047824 */ /* 0x000fe200078e0a04 */
[----:B------:R-:W-:Y:S02]  /*0410*/  LOP3.LUT R12, R3, 0x1, RZ, 0xc0, !PT ;  /* 0x00000001030c7812 */ /* 0x000fe400078ec0ff */
[----:B------:R-:W-:Y:S01]  /*0420*/  SHF.R.S32.HI R188, RZ, 0x7, R188 ;  /* 0x00000007ffbc7819 */ /* 0x000fe200000114bc */
[----:B------:R-:W-:Y:S01]  /*0430*/  IMAD.IADD R9, R7, 0x1, -R9 ;  /* 0x0000000107097824 */ /* 0x000fe200078e0a09 */
[C---:B------:R-:W-:Y:S01]  /*0440*/  LOP3.LUT P4, RZ, R10.reuse, 0x2, RZ, 0xc0, !PT ;  /* 0x000000020aff7812 */ /* 0x040fe2000788c0ff */
[C---:B------:R-:W-:Y:S01]  /*0450*/  IMAD.SHL.U32 R7, R3.reuse, 0x40, RZ ;  /* 0x0000004003077824 */ /* 0x040fe200078e00ff */
[C---:B------:R-:W-:Y:S01]  /*0460*/  LOP3.LUT P3, RZ, R10.reuse, 0x4, RZ, 0xc0, !PT ;  /* 0x000000040aff7812 */ /* 0x040fe2000786c0ff */
[----:B------:R-:W-:Y:S01]  /*0470*/  IMAD.SHL.U32 R10, R10, 0x40, RZ ;  /* 0x000000400a0a7824 */ /* 0x000fe200078e00ff */
[----:B------:R-:W-:Y:S01]  /*0480*/  ISETP.NE.U32.AND P0, PT, R12, 0x1, PT ;  /* 0x000000010c00780c */ /* 0x000fe20003f05070 */
[----:B------:R-:W-:Y:S01]  /*0490*/  IMAD.SHL.U32 R187, R188, 0x8, RZ ;  /* 0x00000008bcbb7824 */ /* 0x000fe200078e00ff */
[----:B------:R-:W-:Y:S01]  /*04a0*/  SHF.R.S32.HI R8, RZ, 0x6, R8 ;  /* 0x00000006ff087819 */ /* 0x000fe20000011408 */
[----:B------:R-:W-:Y:S01]  /*04b0*/  IMAD.SHL.U32 R4, R4, 0x40, RZ ;  /* 0x0000004004047824 */ /* 0x000fe200078e00ff */
[----:B------:R-:W-:Y:S01]  /*04c0*/  R2P PR, R3, 0x6 ;  /* 0x0000000603007804 */ /* 0x000fe20000000000 */
[----:B------:R-:W-:Y:S01]  /*04d0*/  IMAD.SHL.U32 R3, R9, 0x2, RZ ;  /* 0x0000000209037824 */ /* 0x000fe200078e00ff */
[----:B------:R-:W-:Y:S01]  /*04e0*/  LOP3.LUT R9, R7, 0x1c0, RZ, 0xc0, !PT ;  /* 0x000001c007097812 */ /* 0x000fe200078ec0ff */
[----:B------:R-:W-:Y:S01]  /*04f0*/  IMAD R12, R8, 0x800, R11 ;  /* 0x00000800080c7824 */ /* 0x000fe200078e020b */
[----:B------:R-:W-:Y:S01]  /*0500*/  LOP3.LUT R10, R10, 0x1c0, RZ, 0xc0, !PT ;  /* 0x000001c00a0a7812 */ /* 0x000fe200078ec0ff */
[C---:B------:R-:W-:Y:S01]  /*0510*/  IMAD R177, R8.reuse, 0x200, R177 ;  /* 0x0000020008b17824 */ /* 0x040fe200078e02b1 */
[----:B------:R-:W-:Y:S01]  /*0520*/  LOP3.LUT R187, R187, 0x8, RZ, 0xc0, !PT ;  /* 0x00000008bbbb7812 */ /* 0x000fe200078ec0ff */
[----:B------:R-:W-:Y:S01]  /*0530*/  IMAD.SHL.U32 R8, R8, 0x20, RZ ;  /* 0x0000002008087824 */ /* 0x000fe200078e00ff */
[----:B------:R-:W-:Y:S01]  /*0540*/  LOP3.LUT R4, R4, 0x1c0, RZ, 0xc0, !PT ;  /* 0x000001c004047812 */ /* 0x000fe200078ec0ff */
[----:B------:R-:W-:Y:S01]  /*0550*/  IMAD R188, R188, 0x1000, R3 ;  /* 0x00001000bcbc7824 */ /* 0x000fe200078e0203 */
[----:B------:R-:W-:Y:S01]  /*0560*/  SHF.R.U32.HI R7, RZ, 0x3, R9 ;  /* 0x00000003ff077819 */ /* 0x000fe20000011609 */
[----:B------:R-:W-:Y:S01]  /*0570*/  IMAD R3, R2, 0x400, R3 ;  /* 0x0000040002037824 */ /* 0x000fe200078e0203 */
[----:B------:R-:W-:Y:S01]  /*0580*/  LOP3.LUT R170, R10, 0x8, R13, 0xf8, !PT ;  /* 0x000000080aaa7812 */ /* 0x000fe200078ef80d */
[----:B------:R-:W-:Y:S01]  /*0590*/  IMAD R188, R172, 0x400, R188 ;  /* 0x00000400acbc7824 */ /* 0x000fe200078e02bc */
[----:B------:R-:W-:Y:S01]  /*05a0*/  LOP3.LUT R168, R10, 0x30, R168, 0xf8, !PT ;  /* 0x000000300aa87812 */ /* 0x000fe200078ef8a8 */
[----:B------:R-:W-:Y:S01]  /*05b0*/  IMAD.SHL.U32 R183, R177, 0x2, RZ ;  /* 0x00000002b1b77824 */ /* 0x000fe200078e00ff */
[----:B------:R-:W-:-:S02]  /*05c0*/  LOP3.LUT R175, R8, 0x6, R175, 0xf8, !PT ;  /* 0x0000000608af7812 */ /* 0x000fc400078ef8af */
[----:B------:R-:W-:Y:S02]  /*05d0*/  LOP3.LUT R171, R187, 0x10, R171, 0xf8, !PT ;  /* 0x00000010bbab7812 */ /* 0x000fe400078ef8ab */
[----:B------:R-:W-:Y:S02]  /*05e0*/  SHF.R.U32.HI R169, RZ, 0x3, R4 ;  /* 0x00000003ffa97819 */ /* 0x000fe40000011604 */
[----:B------:R-:W-:Y:S02]  /*05f0*/  SHF.R.S32.HI R176, RZ, 0x2, R0 ;  /* 0x00000002ffb07819 */ /* 0x000fe40000011400 */
[----:B------:R-:W-:Y:S02]  /*0600*/  SHF.R.U32.HI R10, RZ, 0x3, R10 ;  /* 0x00000003ff0a7819 */ /* 0x000fe4000001160a */
[----:B------:R-:W-:Y:S01]  /*0610*/  LOP3.LUT R8, R9, 0x20, R8, 0xf8, !PT ;  /* 0x0000002009087812 */ /* 0x000fe200078ef808 */
[----:B------:R-:W-:Y:S01]  /*0620*/  IMAD R176, R172, 0x10, R176 ;  /* 0x00000010acb07824 */ /* 0x000fe200078e02b0 */
[----:B------:R-:W-:-:S02]  /*0630*/  LOP3.LUT R6, R4, 0x8, R6, 0xf8, !PT ;  /* 0x0000000804067812 */ /* 0x000fc400078ef806 */
[----:B------:R-:W-:Y:S02]  /*0640*/  LOP3.LUT R0, R5, 0xfffffe00, RZ, 0xc0, !PT ;  /* 0xfffffe0005007812 */ /* 0x000fe400078ec0ff */
[----:B------:R-:W-:Y:S02]  /*0650*/  LOP3.LUT R187, R7, R9, R187, 0x1e, !PT ;  /* 0x0000000907bb7212 */ /* 0x000fe400078e1ebb */
[----:B------:R-:W-:Y:S01]  /*0660*/  LOP3.LUT R171, R169, R171, R4, 0x1e, !PT ;  /* 0x000000aba9ab7212 */ /* 0x000fe200078e1e04 */
[--C-:B------:R-:W-:Y:S01]  /*0670*/  IMAD R172, R172, 0x400, R0.reuse ;  /* 0x00000400acac7824 */ /* 0x100fe200078e0200 */
[----:B------:R-:W-:Y:S01]  /*0680*/  LOP3.LUT R170, R170, R10, RZ, 0x3c, !PT ;  /* 0x0000000aaaaa7212 */ /* 0x000fe200078e3cff */
[----:B------:R-:W-:Y:S01]  /*0690*/  IMAD R2, R2, 0x400, R0 ;  /* 0x0000040002027824 */ /* 0x000fe200078e0200 */
[----:B------:R-:W-:Y:S01]  /*06a0*/  LOP3.LUT R8, R8, R7, RZ, 0x3c, !PT ;  /* 0x0000000708087212 */ /* 0x000fe200078e3cff */
[----:B------:R-:W-:Y:S01]  /*06b0*/  IMAD.IADD R187, R3, 0x1, R187 ;  /* 0x0000000103bb7824 */ /* 0x000fe200078e02bb */
[----:B------:R-:W-:Y:S01]  /*06c0*/  LOP3.LUT R169, R6, R169, RZ, 0x3c, !PT ;  /* 0x000000a906a97212 */ /* 0x000fe200078e3cff */
[----:B------:R-:W-:Y:S01]  /*06d0*/  IMAD.MOV.U32 R3, RZ, RZ, 0x40 ;  /* 0x00000040ff037424 */ /* 0x000fe200078e00ff */
[----:B------:R-:W-:Y:S01]  /*06e0*/  LOP3.LUT R168, R168, 0x8, R13, 0xf8, !PT ;  /* 0x00000008a8a87812 */ /* 0x000fe200078ef80d */
[----:B------:R-:W-:Y:S01]  /*06f0*/  IMAD.IADD R170, R12, 0x1, R170 ;  /* 0x000000010caa7824 */ /* 0x000fe200078e02aa */
[----:B------:R-:W-:Y:S01]  /*0700*/  LEA R187, R187, 0x6000, 0x1 ;  /* 0x00006000bbbb7811 */ /* 0x000fe200078e08ff */
[----:B------:R-:W-:Y:S01]  /*0710*/  IMAD.IADD R188, R8, 0x1, R188 ;  /* 0x0000000108bc7824 */ /* 0x000fe200078e02bc */
[----:B------:R-:W-:Y:S01]  /*0720*/  SEL R3, R3, 0xffffffc0, !P3 ;  /* 0xffffffc003037807 */ /* 0x000fe20005800000 */
[----:B------:R-:W-:Y:S01]  /*0730*/  IMAD.IADD R172, R172, 0x1, R169 ;  /* 0x00000001acac7824 */ /* 0x000fe200078e02a9 */
[----:B------:R-:W-:Y:S01]  /*0740*/  IADD3 R186, R176, -0x40, RZ ;  /* 0xffffffc0b0ba7810 */ /* 0x000fe20007ffe0ff */
[----:B------:R-:W-:Y:S01]  /*0750*/  IMAD.IADD R169, R169, 0x1, R2 ;  /* 0x00000001a9a97824 */ /* 0x000fe200078e0202 */
[C---:B------:R-:W-:Y:S01]  /*0760*/  SEL R2, R197.reuse, 0xffffffe0, !P4 ;  /* 0xffffffe0c5027807 */ /* 0x040fe20006000000 */
[----:B------:R-:W-:Y:S01]  /*0770*/  IMAD.SHL.U32 R170, R170, 0x2, RZ ;  /* 0x00000002aaaa7824 */ /* 0x000fe200078e00ff */
[----:B------:R-:W-:Y:S01]  /*0780*/  SEL R197, R197, 0xffffffe0, !P1 ;  /* 0xffffffe0c5c57807 */ /* 0x000fe20004800000 */
[----:B------:R-:W-:Y:S01]  /*0790*/  IMAD.SHL.U32 R188, R188, 0x2, RZ ;  /* 0x00000002bcbc7824 */ /* 0x000fe200078e00ff */
[----:B------:R-:W-:Y:S01]  /*07a0*/  SEL R226, R226, 0x10, !P0 ;  /* 0x00000010e2e27807 */ /* 0x000fe20004000000 */
[----:B------:R-:W-:Y:S01]  /*07b0*/  IMAD.IADD R3, R170, 0x1, R3 ;  /* 0x00000001aa037824 */ /* 0x000fe200078e0203 */
[----:B------:R-:W-:Y:S01]  /*07c0*/  IADD3 R189, R187, 0x40, RZ ;  /* 0x00000040bbbd7810 */ /* 0x000fe20007ffe0ff */
[----:B------:R-:W-:Y:S01]  /*07d0*/  IMAD.IADD R192, R188, 0x1, R197 ;  /* 0x00000001bcc07824 */ /* 0x000fe200078e02c5 */
[----:B------:R-:W-:Y:S01]  /*07e0*/  LOP3.LUT R168, R11, R168, R10, 0xf6, !PT ;  /* 0x000000a80ba87212 */ /* 0x000fe200078ef60a */
[----:B------:R-:W-:Y:S01]  /*07f0*/  IMAD.IADD R164, R170, 0x1, R2 ;  /* 0x00000001aaa47824 */ /* 0x000fe200078e0202 */
[----:B------:R-:W-:Y:S01]  /*0800*/  SHF.R.S32.HI R185, RZ, 0x1f, R186 ;  /* 0x0000001fffb97819 */ /* 0x000fe200000114ba */
[----:B------:R-:W-:Y:S01]  /*0810*/  IMAD.IADD R193, R188, 0x1, R226 ;  /* 0x00000001bcc17824 */ /* 0x000fe200078e02e2 */
[----:B------:R-:W-:Y:S01]  /*0820*/  @P2 IADD3 R189, R187, -0x40, RZ ;  /* 0xffffffc0bbbd2810 */ /* 0x000fe20007ffe0ff */
[----:B------:R-:W-:Y:S01]  /*0830*/  IMAD.IADD R191, R197, 0x1, R187 ;  /* 0x00000001c5bf7824 */ /* 0x000fe200078e02bb */
[C---:B------:R-:W-:Y:S01]  /*0840*/  SHF.L.U64.HI R185, R186.reuse, 0x2, R185 ;  /* 0x00000002bab97819 */ /* 0x040fe200000102b9 */
[----:B------:R-:W-:Y:S01]  /*0850*/  IMAD.SHL.U32 R186, R186, 0x4, RZ ;  /* 0x00000004baba7824 */ /* 0x000fe200078e00ff */
[----:B------:R-:W-:Y:S01]  /*0860*/  IADD3 R190, R187, 0x420, RZ ;  /* 0x00000420bbbe7810 */ /* 0x000fe20007ffe0ff */
[----:B------:R-:W-:Y:S01]  /*0870*/  IMAD.SHL.U32 R168, R168, 0x2, RZ ;  /* 0x00000002a8a87824 */ /* 0x000fe200078e00ff */
[----:B------:R-:W-:Y:S01]  /*0880*/  LOP3.LUT R171, R171, R0, RZ, 0xfc, !PT ;  /* 0x00000000abab7212 */ /* 0x000fe200078efcff */
[----:B------:R-:W-:Y:S01]  /*0890*/  IMAD.IADD R2, R2, 0x1, R3 ;  /* 0x0000000102027824 */ /* 0x000fe200078e0203 */
[----:B------:R-:W-:Y:S01]  /*08a0*/  SHF.R.S32.HI R179, RZ, 0x1f, R176 ;  /* 0x0000001fffb37819 */ /* 0x000fe200000114b0 */
[----:B------:R-:W-:Y:S01]  /*08b0*/  IMAD.IADD R226, R226, 0x1, R192 ;  /* 0x00000001e2e27824 */ /* 0x000fe200078e02c0 */
[----:B------:R-:W-:Y:S01]  /*08c0*/  LEA R169, R169, 0xa000, 0x1 ;  /* 0x0000a000a9a97811 */ /* 0x000fe200078e08ff */
[----:B------:R-:W-:Y:S01]  /*08d0*/  IMAD.IADD R197, R197, 0x1, R189 ;  /* 0x00000001c5c57824 */ /* 0x000fe200078e02bd */
[----:B--23--:R-:W-:-:S02]  /*08e0*/  @P1 IADD3 R190, R187, 0x3e0, RZ ;  /* 0x000003e0bbbe1810 */ /* 0x00cfc40007ffe0ff */
.L_x_186:
[----:B-1--4-:R-:W1:Y:S01]  /*08f0*/  LDC.U8 R4, c[0x0][0x312] ;  /* 0x0000c480ff047b82 */ /* 0x012e620000000000 */
[----:B------:R-:W-:Y:S01]  /*0900*/  ISETP.NE.U32.AND P3, PT, RZ, c[0x0][0x250], PT ;  /* 0x00009400ff007a0c */ /* 0x000fe20003f65070 */
[----:B------:R-:W-:Y:S01]  /*0910*/  IMAD.SHL.U32 R5, R182, 0x4, RZ ;  /* 0x00000004b6057824 */ /* 0x000fe200078e00ff */
[----:B------:R-:W-:Y:S01]  /*0920*/  ISETP.NE.U32.AND P2, PT, RZ, c[0x0][0x240], PT ;  /* 0x00009000ff007a0c */ /* 0x000fe20003f45070 */
[----:B------:R-:W-:Y:S01]  /*0930*/  IMAD.MOV.U32 R16, RZ, RZ, -0x1 ;  /* 0xffffffffff107424 */ /* 0x000fe200078e00ff */
[----:B------:R-:W-:-:S02]  /*0940*/  ISETP.NE.AND.EX P3, PT, RZ, c[0x0][0x254], PT, P3 ;  /* 0x00009500ff007a0c */ /* 0x000fc40003f65330 */
[----:B---3--:R-:W-:Y:S02]  /*0950*/  SHF.R.S32.HI R11, RZ, 0x1f, R182 ;  /* 0x0000001fff0b7819 */ /* 0x008fe400000114b6 */
[----:B------:R-:W-:Y:S02]  /*0960*/  ISETP.NE.AND.EX P2, PT, RZ, c[0x0][0x244], PT, P2 ;  /* 0x00009100ff007a0c */ /* 0x000fe40003f45320 */
[----:B------:R-:W-:Y:S02]  /*0970*/  SHF.L.U64.HI R0, R182, 0x2, R11 ;  /* 0x00000002b6007819 */ /* 0x000fe4000001020b */
[----:B------:R-:W-:Y:S02]  /*0980*/  IADD3 R224, P0, R5, c[0x0][0x240], RZ ;  /* 0x0000900005e07a10 */ /* 0x000fe40007f1e0ff */
[----:B------:R-:W-:Y:S02]  /*0990*/  ISETP.EQ.U32.AND P5, PT, RZ, c[0x0][0x248], PT ;  /* 0x00009200ff007a0c */ /* 0x000fe40003fa2070 */
[----:B------:R-:W-:-:S02]  /*09a0*/  IADD3.X R225, R0, c[0x0][0x244], RZ, P0, !PT ;  /* 0x0000910000e17a10 */ /* 0x000fc400007fe4ff */
[C---:B------:R-:W-:Y:S02]  /*09b0*/  @P3 IADD3 R8, P0, R5.reuse, c[0x0][0x250], RZ ;  /* 0x0000940005083a10 */ /* 0x040fe40007f1e0ff */
[----:B-1----:R-:W-:Y:S01]  /*09c0*/  ISETP.NE.AND P4, PT, R4, RZ, PT ;  /* 0x000000ff0400720c */ /* 0x002fe20003f85270 */
[----:B--2---:R1:W2:Y:S03]  /*09d0*/  @P2 LDG.E R16, [R224.64] ;  /* 0x00000006e0102981 */ /* 0x0042a6000c1e1900 */
[----:B------:R-:W-:Y:S02]  /*09e0*/  ISETP.EQ.OR.EX P5, PT, RZ, c[0x0][0x24c], !P4, P5 ;  /* 0x00009300ff007a0c */ /* 0x000fe400067a2750 */
[----:B------:R-:W-:Y:S01]  /*09f0*/  IADD3 R6, P1, R5, c[0x0][0x248], RZ ;  /* 0x0000920005067a10 */ /* 0x000fe20007f3e0ff */
[----:B------:R-:W-:Y:S01]  /*0a00*/  IMAD.MOV.U32 R223, RZ, RZ, RZ ;  /* 0x000000ffffdf7224 */ /* 0x000fe200078e00ff */
[----:B------:R-:W-:-:S02]  /*0a10*/  @P3 IADD3.X R9, R0, c[0x0][0x254], RZ, P0, !PT ;  /* 0x0000950000093a10 */ /* 0x000fc400007fe4ff */
[----:B------:R-:W-:-:S03]  /*0a20*/  IADD3.X R7, R0, c[0x0][0x24c], RZ, P1, !PT ;  /* 0x0000930000077a10 */ /* 0x000fc60000ffe4ff */
[----:B-----5:R3:W5:Y:S04]  /*0a30*/  @P3 LDG.E R223, [R8.64] ;  /* 0x0000000608df3981 */ /* 0x020768000c1e1900 */
[----:B-1----:R1:W2:Y:S02]  /*0a40*/  @P2 LDG.E R224, [R224.64+0x4] ;  /* 0x00000406e0e02981 */ /* 0x0022a4000c1e1900 */
[----:B-1----:R-:W-:-:S06]  /*0a50*/  IMAD.MOV.U32 R225, RZ, RZ, -0x1 ;  /* 0xffffffffffe17424 */ /* 0x002fcc00078e00ff */
[----:B------:R3:W5:Y:S01]  /*0a60*/  @!P5 LDG.E R225, [R6.64] ;  /* 0x0000000606e1d981 */ /* 0x000762000c1e1900 */
[----:B------:R-:W-:-:S04]  /*0a70*/  ISETP.NE.U32.AND P0, PT, RZ, c[0x0][0x248], PT ;  /* 0x00009200ff007a0c */ /* 0x000fc80003f05070 */
[----:B------:R-:W-:Y:S01]  /*0a80*/  ISETP.NE.AND.EX P0, PT, RZ, c[0x0][0x24c], PT, P0 ;  /* 0x00009300ff007a0c */ /* 0x000fe20003f05300 */
[----:B------:R-:W-:Y:S02]  /*0a90*/  IMAD.MOV.U32 R4, RZ, RZ, c[0x0][0x218] ;  /* 0x00008600ff047624 */ /* 0x000fe400078e00ff */
[----:B--2---:R-:W-:Y:S02]  /*0aa0*/  @P2 IMAD.IADD R224, R224, 0x1, -R16 ;  /* 0x00000001e0e02824 */ /* 0x004fe400078e0a10 */
[----:B------:R-:W-:-:S08]  /*0ab0*/  @!P2 IMAD.MOV.U32 R224, RZ, RZ, c[0x0][0x214] ;  /* 0x00008500ffe0a624 */ /* 0x000fd000078e00ff */
[----:B------:R-:W-:Y:S05]  /*0ac0*/  @!P0 BRA `(.L_x_116) ;  /* 0x0000003000008947 */ /* 0x000fea0003800000 */
[----:B---3--:R-:W2:Y:S02]  /*0ad0*/  @P4 LDG.E R4, [R6.64+0x4] ;  /* 0x0000040606044981 */ /* 0x008ea4000c1e1900 */
[----:B--2--5:R-:W-:-:S06]  /*0ae0*/  @P4 IADD3 R4, R4, -R225, RZ ;  /* 0x800000e104044210 */ /* 0x024fcc0007ffe0ff */
[----:B------:R1:W5:Y:S02]  /*0af0*/  @!P4 LDG.E R4, [R6.64] ;  /* 0x000000060604c981 */ /* 0x000364000c1e1900 */
.L_x_116:
[----:B---3--:R-:W-:-:S04]  /*0b00*/  ISETP.NE.U32.AND P1, PT, RZ, c[0x0][0x258], PT ;  /* 0x00009600ff007a0c */ /* 0x008fc80003f25070 */
[----:B------:R-:W-:-:S13]  /*0b10*/  ISETP.NE.AND.EX P1, PT, RZ, c[0x0][0x25c], PT, P1 ;  /* 0x00009700ff007a0c */ /* 0x000fda0003f25310 */
[----:B-1----:R-:W-:-:S04]  /*0b20*/  @P1 IADD3 R6, P0, R5, c[0x0][0x258], RZ ;  /* 0x0000960005061a10 */ /* 0x002fc80007f1e0ff */
        /* <DEDUP_REMOVED lines=10> */
[C---:B------:R-:W-:Y:S01]  /*0bd0*/  IADD3 R4, R224.reuse, 0x80, R196 ;  /* 0x00000080e0047810 */ /* 0x040fe20007ffe0c4 */
[----:B------:R-:W-:Y:S01]  /*0be0*/  IMAD R20, R11, c[0x0][0x178], RZ ;  /* 0x00005e000b147a24 */ /* 0x000fe200078e02ff */
[----:B------:R-:W-:Y:S01]  /*0bf0*/  IADD3 R5, R224, 0x3f, RZ ;  /* 0x0000003fe0057810 */ /* 0x000fe20007ffe0ff */
[----:B------:R-:W-:Y:S01]  /*0c00*/  IMAD.WIDE.U32 R12, R182, c[0x0][0x178], RZ ;  /* 0x00005e00b60c7a25 */ /* 0x000fe200078e00ff */
[----:B------:R-:W-:Y:S02]  /*0c10*/  IADD3 R4, R4, c[0x0][0x2e4], -R222 ;  /* 0x0000b90004047a10 */ /* 0x000fe40007ffe8de */
[----:B------:R-:W-:Y:S01]  /*0c20*/  ISETP.NE.AND P0, PT, R225, -0x1, PT ;  /* 0xffffffffe100780c */ /* 0x000fe20003f05270 */
[----:B------:R-:W-:Y:S01]  /*0c30*/  IMAD R20, R182, c[0x0][0x17c], R20 ;  /* 0x00005f00b6147a24 */ /* 0x000fe200078e0214 */
[----:B------:R-:W-:Y:S01]  /*0c40*/  IADD3 R4, R4, 0x3f, RZ ;  /* 0x0000003f04047810 */ /* 0x000fe20007ffe0ff */
[----:B------:R-:W-:Y:S01]  /*0c50*/  IMAD.WIDE.U32 R6, R16, c[0x0][0x190], RZ ;  /* 0x0000640010067a25 */ /* 0x000fe200078e00ff */
[----:B------:R-:W-:-:S02]  /*0c60*/  SHF.R.S32.HI R0, RZ, 0x1f, R5 ;  /* 0x0000001fff007819 */ /* 0x000fc40000011405 */
[----:B------:R-:W-:Y:S01]  /*0c70*/  SHF.R.S32.HI R221, RZ, 0x1f, R4 ;  /* 0x0000001fffdd7819 */ /* 0x000fe20000011404 */
[----:B------:R-:W-:Y:S01]  /*0c80*/  IMAD.IADD R20, R13, 0x1, R20 ;  /* 0x000000010d147824 */ /* 0x000fe200078e0214 */
[----:B------:R-:W-:Y:S02]  /*0c90*/  LEA.HI R0, R0, R5, RZ, 0x6 ;  /* 0x0000000500007211 */ /* 0x000fe400078f30ff */
[----:B------:R-:W-:Y:S02]  /*0ca0*/  LEA.HI R221, R221, R4, RZ, 0x6 ;  /* 0x00000004dddd7211 */ /* 0x000fe400078f30ff */
[----:B------:R-:W-:Y:S01]  /*0cb0*/  ISETP.NE.AND P1, PT, R16, -0x1, PT ;  /* 0xffffffff1000780c */ /* 0x000fe20003f25270 */
[----:B------:R-:W-:Y:S01]  /*0cc0*/  @P0 IMAD.IADD R9, R223, 0x1, R225 ;  /* 0x00000001df090824 */ /* 0x000fe200078e02e1 */
[----:B------:R-:W-:Y:S02]  /*0cd0*/  SHF.R.S32.HI R0, RZ, 0x6, R0 ;  /* 0x00000006ff007819 */ /* 0x000fe40000011400 */
[----:B------:R-:W-:Y:S01]  /*0ce0*/  SHF.R.S32.HI R221, RZ, 0x6, R221 ;  /* 0x00000006ffdd7819 */ /* 0x000fe200000114dd */
[----:B------:R-:W-:Y:S01]  /*0cf0*/  @P0 IMAD.WIDE.U32 R4, R9, c[0x0][0x198], RZ ;  /* 0x0000660009040a25 */ /* 0x000fe200078e00ff */
[----:B------:R-:W-:-:S02]  /*0d00*/  SEL R21, R12, R6, !P1 ;  /* 0x000000060c157207 */ /* 0x000fc40004800000 */
[----:B------:R-:W-:Y:S01]  /*0d10*/  IMNMX R221, R0, R221, PT ;  /* 0x000000dd00dd7217 */ /* 0x000fe20003800200 */
[----:B------:R-:W-:Y:S02]  /*0d20*/  IMAD R0, R16, c[0x0][0x194], RZ ;  /* 0x0000650010007a24 */ /* 0x000fe400078e02ff */
[----:B------:R-:W-:Y:S01]  /*0d30*/  @P0 IMAD R9, R9, c[0x0][0x19c], R5 ;  /* 0x0000670009090a24 */ /* 0x000fe200078e0205 */
[----:B------:R-:W-:Y:S01]  /*0d40*/  LEA R25, R221, 0xffffffc0, 0x6 ;  /* 0xffffffc0dd197811 */ /* 0x000fe200078e30ff */
[----:B------:R-:W-:Y:S02]  /*0d50*/  @P1 IMAD.IADD R20, R7, 0x1, R0 ;  /* 0x0000000107141824 */ /* 0x000fe400078e0200 */
[----:B------:R-:W-:Y:S01]  /*0d60*/  @P0 IMAD.MOV.U32 R10, RZ, RZ, R4 ;  /* 0x000000ffff0a0224 */ /* 0x000fe200078e0004 */
[----:B------:R-:W-:Y:S01]  /*0d70*/  SHF.R.S32.HI R19, RZ, 0x1f, R25 ;  /* 0x0000001fff137819 */ /* 0x000fe20000011419 */
[----:B------:R-:W-:Y:S05]  /*0d80*/  @P0 BRA `(.L_x_118) ;  /* 0x000000b000000947 */ /* 0x000fea0003800000 */
[----:B------:R-:W-:Y:S01]  /*0d90*/  SHF.R.S32.HI R4, RZ, 0x1f, R223 ;  /* 0x0000001fff047819 */ /* 0x000fe200000114df */
[----:B------:R-:W-:-:S04]  /*0da0*/  IMAD.WIDE.U32 R6, R223, c[0x0][0x198], RZ ;  /* 0x00006600df067a25 */ /* 0x000fc800078e00ff */
[----:B------:R-:W-:Y:S02]  /*0db0*/  IMAD R4, R4, c[0x0][0x198], RZ ;  /* 0x0000660004047a24 */ /* 0x000fe400078e02ff */
[----:B------:R-:W-:Y:S02]  /*0dc0*/  IMAD R0, R11, c[0x0][0x180], RZ ;  /* 0x000060000b007a24 */ /* 0x000fe400078e02ff */
[----:B------:R-:W-:Y:S02]  /*0dd0*/  IMAD R4, R223, c[0x0][0x19c], R4 ;  /* 0x00006700df047a24 */ /* 0x000fe400078e0204 */
[----:B------:R-:W-:-:S03]  /*0de0*/  IMAD R0, R182, c[0x0][0x184], R0 ;  /* 0x00006100b6007a24 */ /* 0x000fc600078e0200 */
[----:B------:R-:W-:Y:S02]  /*0df0*/  IADD3 R5, R7, R4, RZ ;  /* 0x0000000407057210 */ /* 0x000fe40007ffe0ff */
[----:B------:R-:W-:-:S05]  /*0e00*/  MOV R4, R6 ;  /* 0x0000000600047202 */ /* 0x000fca0000000f00 */
[----:B------:R-:W-:-:S05]  /*0e10*/  IMAD.WIDE.U32 R4, R182, c[0x0][0x180], R4 ;  /* 0x00006000b6047a25 */ /* 0x000fca00078e0004 */
[----:B------:R-:W-:Y:S02]  /*0e20*/  IADD3 R9, R5, R0, RZ ;  /* 0x0000000005097210 */ /* 0x000fe40007ffe0ff */
[----:B------:R-:W-:Y:S02]  /*0e30*/  MOV R10, R4 ;  /* 0x00000004000a7202 */ /* 0x000fe40000000f00 */
.L_x_118:
        /* <DEDUP_REMOVED lines=16> */
.L_x_119:
[----:B------:R-:W-:Y:S01]  /*0f40*/  IABS R6, c[0x0][0x1c8] ;  /* 0x0000720000067a13 */ /* 0x000fe20000000000 */
[----:B------:R-:W1:Y:S01]  /*0f50*/  LDC.U8 R14, c[0x0][0x328] ;  /* 0x0000ca00ff0e7b82 */ /* 0x000e620000000000 */
[----:B------:R-:W-:Y:S01]  /*0f60*/  IABS R17, R203 ;  /* 0x000000cb00117213 */ /* 0x000fe20000000000 */
[----:B------:R-:W-:Y:S01]  /*0f70*/  @!P1 IMAD R7, R11, c[0x0][0x368], RZ ;  /* 0x0000da000b079a24 */ /* 0x000fe200078e02ff */
[----:B------:R-:W2:Y:S01]  /*0f80*/  I2F.RP R4, R6 ;  /* 0x0000000600047306 */ /* 0x000ea20000209400 */
[----:B------:R-:W-:Y:S01]  /*0f90*/  MOV R15, c[0x0][0x224] ;  /* 0x00008900000f7a02 */ /* 0x000fe20000000f00 */
[----:B------:R-:W-:Y:S01]  /*0fa0*/  @P1 IMAD.WIDE.U32 R30, R16, c[0x0][0x370], RZ ;  /* 0x0000dc00101e1a25 */ /* 0x000fe200078e00ff */
[----:B------:R-:W-:Y:S02]  /*0fb0*/  LOP3.LUT R22, R203, c[0x0][0x1c8], RZ, 0x3c, !PT ;  /* 0x00007200cb167a12 */ /* 0x000fe400078e3cff */
[----:B------:R-:W-:Y:S01]  /*0fc0*/  SHF.R.S32.HI R15, RZ, 0x1f, R15 ;  /* 0x0000001fff0f7819 */ /* 0x000fe2000001140f */
[C---:B------:R-:W-:Y:S01]  /*0fd0*/  @!P1 IMAD R7, R182.reuse, c[0x0][0x36c], R7 ;  /* 0x0000db00b6079a24 */ /* 0x040fe200078e0207 */
[----:B------:R-:W-:Y:S01]  /*0fe0*/  MOV R207, c[0x0][0x22c] ;  /* 0x00008b0000cf7a02 */ /* 0x000fe20000000f00 */
[C---:B------:R-:W-:Y:S01]  /*0ff0*/  IMAD.WIDE.U32 R28, R182.reuse, c[0x0][0x224], RZ ;  /* 0x00008900b61c7a25 */ /* 0x040fe200078e00ff */
[----:B------:R-:W-:-:S02]  /*1000*/  SHF.L.U32 R34, R182, 0x7, RZ ;  /* 0x00000007b6227819 */ /* 0x000fc400000006ff */
[----:B------:R-:W-:Y:S01]  /*1010*/  ISETP.GE.AND P4, PT, R22, RZ, PT ;  /* 0x000000ff1600720c */ /* 0x000fe20003f86270 */
[----:B------:R-:W-:Y:S01]  /*1020*/  IMAD R15, R15, R182, RZ ;  /* 0x000000b60f0f7224 */ /* 0x000fe200078e02ff */
[----:B------:R-:W-:Y:S01]  /*1030*/  SEL R34, R34, RZ, P2 ;  /* 0x000000ff22227207 */ /* 0x000fe20001000000 */
[----:B------:R-:W-:Y:S01]  /*1040*/  IMAD.WIDE R22, R207, c[0x0][0x1c0], RZ ;  /* 0x00007000cf167a25 */ /* 0x000fe200078e02ff */
[----:B--2---:R-:W2:Y:S03]  /*1050*/  MUFU.RCP R4, R4 ;  /* 0x0000000400047308 */ /* 0x004ea60000001000 */
[----:B------:R-:W-:Y:S02]  /*1060*/  IMAD R15, R11, c[0x0][0x224], R15 ;  /* 0x000089000b0f7a24 */ /* 0x000fe400078e020f */
[----:B------:R-:W-:Y:S01]  /*1070*/  IMAD R27, R203, c[0x0][0x22c], RZ ;  /* 0x00008b00cb1b7a24 */ /* 0x000fe200078e02ff */
[----:B-1----:R-:W-:Y:S01]  /*1080*/  ISETP.NE.AND P3, PT, R14, RZ, PT ;  /* 0x000000ff0e00720c */ /* 0x002fe20003f65270 */
[----:B------:R-:W-:Y:S01]  /*1090*/  IMAD.IADD R15, R29, 0x1, R15 ;  /* 0x000000011d0f7824 */ /* 0x000fe200078e020f */
[----:B--2---:R-:W-:-:S11]  /*10a0*/  IADD3 R4, R4, 0xffffffe, RZ ;  /* 0x0ffffffe04047810 */ /* 0x004fd60007ffe0ff */
[----:B------:R-:W-:Y:S01]  /*10b0*/  @P3 IMAD R32, R182, c[0x0][0x214], RZ ;  /* 0x00008500b6203a24 */ /* 0x000fe200078e02ff */
[----:B------:R-:W1:Y:S04]  /*10c0*/  F2I.FTZ.U32.TRUNC.NTZ R5, R4 ;  /* 0x0000000400057305 */ /* 0x000e68000021f000 */
[----:B------:R-:W-:-:S05]  /*10d0*/  @P3 SEL R32, R32, R16, !P1 ;  /* 0x0000001020203207 */ /* 0x000fca0004800000 */
[----:B------:R-:W-:Y:S01]  /*10e0*/  @P3 IMAD R32, R203, c[0x0][0x234], R32 ;  /* 0x00008d00cb203a24 */ /* 0x000fe200078e0220 */
[----:B-1----:R-:W-:Y:S01]  /*10f0*/  IADD3 R0, RZ, -R5, RZ ;  /* 0x80000005ff007210 */ /* 0x002fe20007ffe0ff */
[----:B------:R-:W-:-:S04]  /*1100*/  IMAD.MOV.U32 R4, RZ, RZ, RZ ;  /* 0x000000ffff047224 */ /* 0x000fc800078e00ff */
[----:B------:R-:W-:Y:S02]  /*1110*/  IMAD R8, R0, R6, RZ ;  /* 0x0000000600087224 */ /* 0x000fe400078e02ff */
[----:B------:R-:W-:Y:S02]  /*1120*/  @P1 IMAD R0, R16, c[0x0][0x374], R31 ;  /* 0x0000dd0010001a24 */ /* 0x000fe400078e021f */
[----:B------:R-:W-:-:S04]  /*1130*/  IMAD.HI.U32 R8, R5, R8, R4 ;  /* 0x0000000805087227 */ /* 0x000fc800078e0004 */
[----:B------:R-:W-:-:S04]  /*1140*/  @!P1 IMAD.WIDE.U32 R4, R182, c[0x0][0x368], RZ ;  /* 0x0000da00b6049a25 */ /* 0x000fc800078e00ff */
[----:B------:R-:W-:Y:S01]  /*1150*/  IMAD.HI.U32 R8, R8, R17, RZ ;  /* 0x0000001108087227 */ /* 0x000fe200078e00ff */
[----:B------:R-:W-:Y:S02]  /*1160*/  @!P1 MOV R30, R4 ;  /* 0x00000004001e9202 */ /* 0x000fe40000000f00 */
[----:B------:R-:W1:Y:S01]  /*1170*/  S2R R4, SR_CTAID.X ;  /* 0x0000000000047919 */ /* 0x000e620000002500 */
[----:B------:R-:W-:Y:S02]  /*1180*/  IMAD.MOV R18, RZ, RZ, -R8 ;  /* 0x000000ffff127224 */ /* 0x000fe400078e0a08 */
[----:B------:R-:W-:Y:S01]  /*1190*/  @!P1 IMAD.IADD R0, R5, 0x1, R7 ;  /* 0x0000000105009824 */ /* 0x000fe200078e0207 */
[----:B------:R-:W-:Y:S01]  /*11a0*/  SHF.L.U64.HI R7, R182, 0x7, R11 ;  /* 0x00000007b6077819 */ /* 0x000fe2000001020b */
[----:B------:R-:W-:Y:S01]  /*11b0*/  IMAD R18, R6, R18, R17 ;  /* 0x0000001206127224 */ /* 0x000fe200078e0211 */
[----:B------:R-:W2:Y:S01]  /*11c0*/  LDC.U8 R5, c[0x0][0x3d0] ;  /* 0x0000f400ff057b82 */ /* 0x000ea20000000000 */
[-C--:B------:R-:W-:Y:S01]  /*11d0*/  IMAD R17, R23, R28.reuse, RZ ;  /* 0x0000001c17117224 */ /* 0x080fe200078e02ff */
[----:B------:R-:W-:Y:S01]  /*11e0*/  SEL R7, R7, RZ, P2 ;  /* 0x000000ff07077207 */ /* 0x000fe20001000000 */
[----:B------:R-:W-:Y:S01]  /*11f0*/  IMAD.WIDE.U32 R28, R22, R28, RZ ;  /* 0x0000001c161c7225 */ /* 0x000fe200078e00ff */
[----:B------:R-:W-:-:S02]  /*1200*/  ISETP.GT.U32.AND P5, PT, R6, R18, PT ;  /* 0x000000120600720c */ /* 0x000fc40003fa4070 */
[----:B------:R-:W-:Y:S01]  /*1210*/  IADD3 R34, P2, R25, R34, RZ ;  /* 0x0000002219227210 */ /* 0x000fe20007f5e0ff */
[C---:B------:R-:W-:Y:S02]  /*1220*/  IMAD R17, R22.reuse, R15, R17 ;  /* 0x0000000f16117224 */ /* 0x040fe400078e0211 */
[C---:B------:R-:W-:Y:S01]  /*1230*/  IMAD.WIDE.U32 R14, R22.reuse, R16, RZ ;  /* 0x00000010160e7225 */ /* 0x040fe200078e00ff */
[----:B------:R-:W-:Y:S02]  /*1240*/  IADD3.X R7, R19, R7, RZ, P2, !PT ;  /* 0x0000000713077210 */ /* 0x000fe400017fe4ff */
[----:B------:R-:W-:Y:S01]  /*1250*/  IADD3 R17, R29, R17, RZ ;  /* 0x000000111d117210 */ /* 0x000fe20007ffe0ff */
[-C--:B------:R-:W-:Y:S02]  /*1260*/  IMAD R26, R23, R34.reuse, RZ ;  /* 0x00000022171a7224 */ /* 0x080fe400078e02ff */
[----:B------:R-:W-:Y:S02]  /*1270*/  IMAD.WIDE.U32 R34, R22, R34, RZ ;  /* 0x0000002216227225 */ /* 0x000fe400078e00ff */
[----:B------:R-:W-:-:S02]  /*1280*/  @!P5 IADD3 R8, R8, 0x1, RZ ;  /* 0x000000010808d810 */ /* 0x000fc40007ffe0ff */
[----:B------:R-:W-:Y:S01]  /*1290*/  @!P5 IMAD.IADD R18, R18, 0x1, -R6 ;  /* 0x000000011212d824 */ /* 0x000fe200078e0a06 */
[----:B------:R-:W-:Y:S01]  /*12a0*/  ISETP.NE.AND P5, PT, RZ, c[0x0][0x1c8], PT ;  /* 0x00007200ff007a0c */ /* 0x000fe20003fa5270 */
[----:B------:R-:W-:-:S03]  /*12b0*/  IMAD R26, R22, R7, R26 ;  /* 0x00000007161a7224 */ /* 0x000fc600078e021a */
[----:B------:R-:W-:Y:S01]  /*12c0*/  ISETP.GE.U32.AND P6, PT, R18, R6, PT ;  /* 0x000000061200720c */ /* 0x000fe20003fc6070 */
[----:B------:R-:W-:Y:S01]  /*12d0*/  IMAD R6, R23, R16, RZ ;  /* 0x0000001017067224 */ /* 0x000fe200078e02ff */
[----:B--2---:R-:W-:Y:S02]  /*12e0*/  ISETP.NE.AND P2, PT, R5, RZ, PT ;  /* 0x000000ff0500720c */ /* 0x004fe40003f45270 */
[----:B------:R-:W-:Y:S01]  /*12f0*/  SEL R18, R28, R14, !P1 ;  /* 0x0000000e1c127207 */ /* 0x000fe20004800000 */
[----:B------:R-:W-:Y:S01]  /*1300*/  @P1 IMAD.IADD R17, R15, 0x1, R6 ;  /* 0x000000010f111824 */ /* 0x000fe200078e0206 */
[----:B------:R-:W-:Y:S01]  /*1310*/  SHF.R.S32.HI R14, RZ, 0x1f, R203 ;  /* 0x0000001fff0e7819 */ /* 0x000fe200000114cb */
[C---:B-1----:R-:W-:Y:S01]  /*1320*/  IMAD.WIDE.U32 R6, R4.reuse, c[0x0][0x3d8], RZ ;  /* 0x0000f60004067a25 */ /* 0x042fe200078e00ff */
[----:B------:R-:W-:Y:S02]  /*1330*/  SHF.R.S32.HI R15, RZ, 0x1f, R27 ;  /* 0x0000001fff0f7819 */ /* 0x000fe4000001141b */
[----:B------:R-:W-:Y:S01]  /*1340*/  IADD3 R26, R35, R26, RZ ;  /* 0x0000001a231a7210 */ /* 0x000fe20007ffe0ff */
[----:B------:R-:W-:Y:S01]  /*1350*/  IMAD R23, R4, c[0x0][0x3dc], R7 ;  /* 0x0000f70004177a24 */ /* 0x000fe200078e0207 */
[----:B------:R-:W-:Y:S01]  /*1360*/  SEL R24, R6, RZ, P2 ;  /* 0x000000ff06187207 */ /* 0x000fe20001000000 */
[----:B------:R-:W-:Y:S01]  /*1370*/  @!P3 IMAD R4, R182, c[0x0][0x1c0], R203 ;  /* 0x00007000b604ba24 */ /* 0x000fe200078e02cb */
[----:B------:R-:W-:-:S02]  /*1380*/  @P6 IADD3 R8, R8, 0x1, RZ ;  /* 0x0000000108086810 */ /* 0x000fc40007ffe0ff */
[----:B------:R-:W-:Y:S01]  /*1390*/  SHF.R.S32.HI R6, RZ, 0x1f, R196 ;  /* 0x0000001fff067819 */ /* 0x000fe200000114c4 */
[----:B------:R-:W-:Y:S01]  /*13a0*/  @!P3 IMAD R32, R4, c[0x0][0x214], RZ ;  /* 0x000085000420ba24 */ /* 0x000fe200078e02ff */
[----:B------:R-:W-:Y:S02]  /*13b0*/  @!P4 IADD3 R8, -R8, RZ, RZ ;  /* 0x000000ff0808c210 */ /* 0x000fe40007ffe1ff */
[----:B------:R-:W-:Y:S02]  /*13c0*/  @!P5 LOP3.LUT R8, RZ, c[0x0][0x1c8], RZ, 0x33, !PT ;  /* 0x00007200ff08da12 */ /* 0x000fe400078e33ff */
[----:B------:R-:W-:Y:S02]  /*13d0*/  SEL R23, R23, RZ, P2 ;  /* 0x000000ff17177207 */ /* 0x000fe40001000000 */
        /* <DEDUP_REMOVED lines=9> */
.L_x_120:
[----:B------:R-:W-:-:S04]  /*1470*/  IMAD R28, R182, c[0x0][0x1c0], R203 ;  /* 0x00007000b61c7a24 */ /* 0x000fc800078e02cb */
[----:B------:R-:W-:Y:S02]  /*1480*/  IMAD R28, R28, c[0x0][0x224], RZ ;  /* 0x000089001c1c7a24 */ /* 0x000fe400078e02ff */
.L_x_121:
[----:B------:R-:W1:Y:S01]  /*1490*/  S2R R4, SR_TID.X ;  /* 0x0000000000047919 */ /* 0x000e620000002100 */
[----:B------:R-:W-:Y:S01]  /*14a0*/  IMAD R207, R207, c[0x0][0x1c0], RZ ;  /* 0x00007000cfcf7a24 */ /* 0x000fe200078e02ff */
[----:B------:R-:W-:Y:S01]  /*14b0*/  IADD3 R30, P4, R180, R30, RZ ;  /* 0x0000001eb41e7210 */ /* 0x000fe20007f9e0ff */
[----:B------:R-:W-:Y:S01]  /*14c0*/  IMAD R29, R19, c[0x0][0x370], RZ ;  /* 0x0000dc00131d7a24 */ /* 0x000fe200078e02ff */
[----:B------:R-:W-:Y:S01]  /*14d0*/  SHF.R.S32.HI R181, RZ, 0x1f, R180 ;  /* 0x0000001fffb57819 */ /* 0x000fe200000114b4 */
[----:B------:R-:W-:Y:S01]  /*14e0*/  IMAD.SHL.U32 R198, R207, 0x40, RZ ;  /* 0x00000040cfc67824 */ /* 0x000fe200078e00ff */
[----:B------:R-:W-:Y:S01]  /*14f0*/  BSSY B1, `(.L_x_117) ;  /* 0x0000643000017945 */ /* 0x000fe20003800000 */
[----:B------:R-:W-:Y:S02]  /*1500*/  IMAD.IADD R32, R25, 0x1, R32 ;  /* 0x0000000119207824 */ /* 0x000fe400078e0220 */
[----:B------:R-:W-:Y:S01]  /*1510*/  IMAD.X R31, R181, 0x1, R0, P4 ;  /* 0x00000001b51f7824 */ /* 0x000fe200020e0600 */
[----:B------:R-:W-:Y:S01]  /*1520*/  IADD3 R27, P3, P1, R34, R198, R27 ;  /* 0x000000c6221b7210 */ /* 0x000fe2000797e01b */
[C---:B------:R-:W-:Y:S01]  /*1530*/  IMAD R29, R25.reuse, c[0x0][0x374], R29 ;  /* 0x0000dd00191d7a24 */ /* 0x040fe200078e021d */
[----:B------:R-:W-:Y:S01]  /*1540*/  SHF.R.S32.HI R5, RZ, 0x1f, R198 ;  /* 0x0000001fff057819 */ /* 0x000fe200000114c6 */
[----:B------:R-:W-:-:S03]  /*1550*/  IMAD.WIDE.U32 R30, R25, c[0x0][0x370], R30 ;  /* 0x0000dc00191e7a25 */ /* 0x000fc600078e001e */
[----:B------:R-:W-:Y:S01]  /*1560*/  IADD3.X R26, R26, R5, R15, P3, P1 ;  /* 0x000000051a1a7210 */ /* 0x000fe20001fe240f */
[----:B------:R-:W-:Y:S01]  /*1570*/  IMAD.IADD R28, R25, 0x1, R28 ;  /* 0x00000001191c7824 */ /* 0x000fe200078e021c */
[----:B------:R-:W-:Y:S01]  /*1580*/  IADD3 R25, P1, R178, R25, RZ ;  /* 0x00000019b2197210 */ /* 0x000fe20007f3e0ff */
[----:B------:R-:W-:Y:S01]  /*1590*/  IMAD.MOV.U32 R22, RZ, RZ, 0x4 ;  /* 0x00000004ff167424 */ /* 0x000fe200078e00ff */
[----:B------:R-:W-:Y:S01]  /*15a0*/  SHF.R.S32.HI R5, RZ, 0x1f, R178 ;  /* 0x0000001fff057819 */ /* 0x000fe200000114b2 */
[----:B------:R-:W-:Y:S02]  /*15b0*/  IMAD.IADD R31, R31, 0x1, R29 ;  /* 0x000000011f1f7824 */ /* 0x000fe400078e021d */
[----:B------:R-:W-:Y:S01]  /*15c0*/  IMAD.WIDE R32, R32, R22, c[0x0][0x200] ;  /* 0x0000800020207625 */ /* 0x000fe200078e0216 */
[----:B------:R-:W-:Y:S02]  /*15d0*/  IADD3.X R19, R5, R19, RZ, P1, !PT ;  /* 0x0000001305137210 */ /* 0x000fe40000ffe4ff */
[----:B-1----:R-:W-:Y:S01]  /*15e0*/  SHF.R.S32.HI R0, RZ, 0x1f, R4 ;  /* 0x0000001fff007819 */ /* 0x002fe20000011404 */
[----:B------:R-:W-:Y:S01]  /*15f0*/  IMAD.MOV.U32 R200, RZ, RZ, R32 ;  /* 0x000000ffffc87224 */ /* 0x000fe200078e0020 */
[----:B------:R-:W-:Y:S01]  /*1600*/  IADD3 R18, P3, P1, R24, R27, R18 ;  /* 0x0000001b18127210 */ /* 0x000fe2000797e012 */
[----:B------:R-:W-:Y:S01]  /*1610*/  IMAD R19, R19, c[0x0][0x190], RZ ;  /* 0x0000640013137a24 */ /* 0x000fe200078e02ff */
[----:B------:R-:W-:Y:S01]  /*1620*/  IADD3 R24, -R222, R224, R196 ;  /* 0x000000e0de187210 */ /* 0x000fe20007ffe1c4 */
[----:B------:R-:W-:Y:S01]  /*1630*/  IMAD.WIDE.U32 R30, R203, c[0x0][0x378], R30 ;  /* 0x0000de00cb1e7a25 */ /* 0x000fe200078e001e */
[----:B------:R-:W-:-:S02]  /*1640*/  LEA.HI R16, R0, R4, RZ, 0x5 ;  /* 0x0000000400107211 */ /* 0x000fc400078f28ff */
[----:B------:R-:W-:Y:S01]  /*1650*/  IADD3 R24, R24, -c[0x0][0x2e8], RZ ;  /* 0x8000ba0018187a10 */ /* 0x000fe20007ffe0ff */
[----:B------:R-:W-:Y:S01]  /*1660*/  IMAD R19, R25, c[0x0][0x194], R19 ;  /* 0x0000650019137a24 */ /* 0x000fe200078e0213 */
[----:B------:R-:W-:Y:S01]  /*1670*/  LOP3.LUT R15, R16, 0xffffffe0, RZ, 0xc0, !PT ;  /* 0xffffffe0100f7812 */ /* 0x000fe200078ec0ff */
[----:B------:R-:W-:Y:S01]  /*1680*/  IMAD.WIDE R28, R28, R22, c[0x0][0x3c8] ;  /* 0x0000f2001c1c7625 */ /* 0x000fe200078e0216 */
[----:B------:R-:W-:Y:S02]  /*1690*/  IADD3.X R17, R23, R26, R17, P3, P1 ;  /* 0x0000001a17117210 */ /* 0x000fe40001fe2411 */
[----:B------:R-:W-:Y:S01]  /*16a0*/  SHF.R.S32.HI R23, RZ, 0x1f, R24 ;  /* 0x0000001fff177819 */ /* 0x000fe20000011418 */
[----:B------:R-:W-:Y:S01]  /*16b0*/  IMAD.IADD R15, R4, 0x1, -R15 ;  /* 0x00000001040f7824 */ /* 0x000fe200078e0a0f */
[----:B------:R-:W-:Y:S01]  /*16c0*/  SHF.R.S32.HI R16, RZ, 0x5, R16 ;  /* 0x00000005ff107819 */ /* 0x000fe20000011410 */
[----:B------:R-:W-:Y:S01]  /*16d0*/  IMAD.MOV.U32 R201, RZ, RZ, R29 ;  /* 0x000000ffffc97224 */ /* 0x000fe200078e001d */
[----:B------:R-:W-:-:S02]  /*16e0*/  LEA.HI R23, R23, R24, RZ, 0x6 ;  /* 0x0000001817177211 */ /* 0x000fc400078f30ff */
[----:B------:R-:W-:Y:S01]  /*16f0*/  MOV R199, R33 ;  /* 0x0000002100c77202 */ /* 0x000fe20000000f00 */
[----:B------:R-:W-:Y:S01]  /*1700*/  IMAD R15, R16, R207, R15 ;  /* 0x000000cf100f7224 */ /* 0x000fe200078e020f */
[----:B------:R-:W-:Y:S01]  /*1710*/  SHF.R.S32.HI R23, RZ, 0x6, R23 ;  /* 0x00000006ff177819 */ /* 0x000fe20000011417 */
[----:B------:R-:W-:Y:S01]  /*1720*/  IMAD.WIDE.U32 R32, R25, c[0x0][0x190], R180 ;  /* 0x0000640019207a25 */ /* 0x000fe200078e00b4 */
[----:B------:R-:W-:Y:S02]  /*1730*/  MOV R202, R28 ;  /* 0x0000001c00ca7202 */ /* 0x000fe40000000f00 */
[----:B------:R-:W-:Y:S01]  /*1740*/  IMNMX R195, RZ, R23, !PT ;  /* 0x00000017ffc37217 */ /* 0x000fe20007800200 */
[----:B------:R-:W-:Y:S01]  /*1750*/  IMAD R16, R14, c[0x0][0x378], RZ ;  /* 0x0000de000e107a24 */ /* 0x000fe200078e02ff */
[----:B------:R-:W-:Y:S02]  /*1760*/  IADD3 R26, P3, R21, R32, RZ ;  /* 0x00000020151a7210 */ /* 0x000fe40007f7e0ff */
[----:B------:R-:W-:Y:S01]  /*1770*/  IADD3 R18, P1, R15, R18, RZ ;  /* 0x000000120f127210 */ /* 0x000fe20007f3e0ff */
[----:B------:R-:W-:Y:S01]  /*1780*/  IMAD R16, R203, c[0x0][0x37c], R16 ;  /* 0x0000df00cb107a24 */ /* 0x000fe200078e0210 */
[----:B------:R-:W-:-:S02]  /*1790*/  ISETP.GT.AND P5, PT, R221, R195, PT ;  /* 0x000000c3dd00720c */ /* 0x000fc40003fa4270 */
[----:B------:R-:W-:Y:S01]  /*17a0*/  IADD3.X R27, R20, R33, R19, P3, !PT ;  /* 0x00000021141b7210 */ /* 0x000fe20001ffe413 */
[----:B------:R-:W-:Y:S01]  /*17b0*/  IMAD.IADD R31, R31, 0x1, R16 ;  /* 0x000000011f1f7824 */ /* 0x000fe200078e0210 */
[----:B------:R-:W-:Y:S01]  /*17c0*/  LEA.HI.X.SX32 R17, R15, R17, 0x1, P1 ;  /* 0x000000110f117211 */ /* 0x000fe200008f0eff */
[----:B------:R-:W-:Y:S01]  /*17d0*/  IMAD R16, R14, c[0x0][0x1a8], RZ ;  /* 0x00006a000e107a24 */ /* 0x000fe200078e02ff */
[C---:B------:R-:W-:Y:S01]  /*17e0*/  LEA R236, P1, R18.reuse, c[0x0][0x350], 0x2 ;  /* 0x0000d40012ec7a11 */ /* 0x040fe200078210ff */
[----:B------:R-:W-:Y:S01]  /*17f0*/  IMAD R15, R5, c[0x0][0x370], RZ ;  /* 0x0000dc00050f7a24 */ /* 0x000fe200078e02ff */
[----:B------:R-:W-:Y:S01]  /*1800*/  IADD3 R221, R221, -0x1, RZ ;  /* 0xffffffffdddd7810 */ /* 0x000fe20007ffe0ff */
[C---:B------:R-:W-:Y:S01]  /*1810*/  IMAD R16, R203.reuse, c[0x0][0x1ac], R16 ;  /* 0x00006b00cb107a24 */ /* 0x040fe200078e0210 */
[----:B------:R-:W-:Y:S01]  /*1820*/  LEA.HI.X R237, R18, c[0x0][0x354], R17, 0x2, P1 ;  /* 0x0000d50012ed7a11 */ /* 0x000fe200008f1411 */
[----:B------:R-:W-:-:S04]  /*1830*/  IMAD.WIDE.U32 R26, R203, c[0x0][0x1a8], R26 ;  /* 0x00006a00cb1a7a25 */ /* 0x000fc800078e001a */
[----:B------:R-:W-:Y:S01]  /*1840*/  IMAD R15, R178, c[0x0][0x374], R15 ;  /* 0x0000dd00b20f7a24 */ /* 0x000fe200078e020f */
[----:B------:R-:W-:Y:S01]  /*1850*/  LEA R234, P4, R26, c[0x0][0x160], 0x1 ;  /* 0x000058001aea7a11 */ /* 0x000fe200078808ff */
[----:B------:R-:W-:-:S04]  /*1860*/  IMAD.WIDE.U32 R30, R178, c[0x0][0x370], R30 ;  /* 0x0000dc00b21e7a25 */ /* 0x000fc800078e001e */
[----:B------:R-:W-:Y:S01]  /*1870*/  IMAD.IADD R16, R27, 0x1, R16 ;  /* 0x000000011b107824 */ /* 0x000fe200078e0210 */
[----:B------:R-:W-:Y:S01]  /*1880*/  LEA R232, P3, R30, c[0x0][0x330], 0x1 ;  /* 0x0000cc001ee87a11 */ /* 0x000fe200078608ff */
[----:B------:R-:W-:-:S03]  /*1890*/  IMAD.IADD R15, R31, 0x1, R15 ;  /* 0x000000011f0f7824 */ /* 0x000fc600078e020f */
[----:B------:R-:W-:Y:S02]  /*18a0*/  LEA.HI.X R235, R26, c[0x0][0x164], R16, 0x1, P4 ;  /* 0x000059001aeb7a11 */ /* 0x000fe400020f0c10 */
[----:B------:R-:W-:Y:S01]  /*18b0*/  LEA.HI.X R233, R30, c[0x0][0x334], R15, 0x1, P3 ;  /* 0x0000cd001ee97a11 */ /* 0x000fe200018f0c0f */
[----:B------:R-:W-:Y:S05]  /*18c0*/  @P5 BRA `(.L_x_122) ;  /* 0x00000a1000005947 */ /* 0x000fea0003800000 */
        /* <DEDUP_REMOVED lines=13> */
.L_x_123:
        /* <DEDUP_REMOVED lines=15> */
.L_x_124:
[----:B------:R-:W-:Y:S01]  /*1a90*/  IMAD R222, R184, -0x80, R222 ;  /* 0xffffff80b8de7824 */ /* 0x000fe200078e02de */
[----:B------:R-:W-:Y:S01]  /*1aa0*/  ISETP.GE.AND P4, PT, R180, c[0x0][0x220], PT ;  /* 0x00008800b4007a0c */ /* 0x000fe20003f86270 */
[----:B------:R-:W-:Y:S01]  /*1ab0*/  IMAD R9, R6, c[0x0][0x3a0], RZ ;  /* 0x0000e80006097a24 */ /* 0x000fe200078e02ff */
[----:B------:R-:W-:Y:S01]  /*1ac0*/  BSSY B0, `(.L_x_125) ;  /* 0x0000014000007945 */ /* 0x000fe20003800000 */
[----:B------:R-:W-:Y:S01]  /*1ad0*/  IMAD.WIDE.U32 R10, R196, c[0x0][0x3a0], R180 ;  /* 0x0000e800c40a7a25 */ /* 0x000fe200078e00b4 */
[----:B------:R-:W-:-:S03]  /*1ae0*/  ISETP.GE.OR P3, PT, R178, R222, P4 ;  /* 0x000000deb200720c */ /* 0x000fc60002766670 */
[----:B------:R-:W-:Y:S01]  /*1af0*/  IMAD R9, R196, c[0x0][0x3a4], R9 ;  /* 0x0000e900c4097a24 */ /* 0x000fe200078e0209 */
[----:B------:R-:W-:-:S04]  /*1b00*/  IADD3 R10, P0, R8, R10, RZ ;  /* 0x0000000a080a7210 */ /* 0x000fc80007f1e0ff */
[----:B------:R-:W-:Y:S01]  /*1b10*/  IADD3.X R11, R7, R11, R9, P0, !PT ;  /* 0x0000000b070b7210 */ /* 0x000fe200007fe409 */
[----:B------:R-:W-:-:S04]  /*1b20*/  IMAD R7, R14, c[0x0][0x3b8], RZ ;  /* 0x0000ee000e077a24 */ /* 0x000fc800078e02ff */
[C---:B------:R-:W-:Y:S02]  /*1b30*/  IMAD R7, R203.reuse, c[0x0][0x3bc], R7 ;  /* 0x0000ef00cb077a24 */ /* 0x040fe400078e0207 */
        /* <DEDUP_REMOVED lines=12> */
.L_x_126:
[----:B------:R-:W-:Y:S05]  /*1c00*/  BSYNC B0 ;  /* 0x0000000000007941 */ /* 0x000fea0003800000 */
.L_x_125:
[----:B------:R-:W-:Y:S01]  /*1c10*/  IADD3 R8, R178, 0x20, RZ ;  /* 0x00000020b2087810 */ /* 0x000fe20007ffe0ff */
[----:B------:R-:W-:Y:S03]  /*1c20*/  BSSY B0, `(.L_x_127) ;  /* 0x000000e000007945 */ /* 0x000fe60003800000 */
[----:B------:R-:W-:-:S13]  /*1c30*/  ISETP.GE.OR P2, PT, R8, R222, P4 ;  /* 0x000000de0800720c */ /* 0x000fda0002746670 */
[----:B------:R-:W-:Y:S05]  /*1c40*/  @P2 BRA `(.L_x_128) ;  /* 0x000000b000002947 */ /* 0x000fea0003800000 */
[----:B------:R-:W-:Y:S01]  /*1c50*/  IADD3 R9, P0, R178, 0x20, RZ ;  /* 0x00000020b2097810 */ /* 0x000fe20007f1e0ff */
[----:B------:R-:W-:Y:S01]  /*1c60*/  IMAD.MOV.U32 R12, RZ, RZ, R10 ;  /* 0x000000ffff0c7224 */ /* 0x000fe200078e000a */
[----:B------:R-:W-:-:S03]  /*1c70*/  MOV R13, R7 ;  /* 0x00000007000d7202 */ /* 0x000fc60000000f00 */
[----:B------:R-:W-:Y:S02]  /*1c80*/  IMAD.X R8, RZ, RZ, R5, P0 ;  /* 0x000000ffff087224 */ /* 0x000fe400000e0605 */
[----:B------:R-:W-:-:S04]  /*1c90*/  IMAD.WIDE.U32 R12, R9, c[0x0][0x3a0], R12 ;  /* 0x0000e800090c7a25 */ /* 0x000fc800078e000c */
[----:B------:R-:W-:Y:S01]  /*1ca0*/  IMAD R8, R8, c[0x0][0x3a0], RZ ;  /* 0x0000e80008087a24 */ /* 0x000fe200078e02ff */
[----:B-1----:R-:W-:-:S03]  /*1cb0*/  LEA R16, P0, R12, c[0x0][0x340], 0x1 ;  /* 0x0000d0000c107a11 */ /* 0x002fc600078008ff */
[----:B------:R-:W-:-:S05]  /*1cc0*/  IMAD R8, R9, c[0x0][0x3a4], R8 ;  /* 0x0000e90009087a24 */ /* 0x000fca00078e0208 */
[----:B------:R-:W-:-:S04]  /*1cd0*/  IADD3 R8, R13, R8, RZ ;  /* 0x000000080d087210 */ /* 0x000fc80007ffe0ff */
[----:B------:R-:W-:-:S05]  /*1ce0*/  LEA.HI.X R17, R12, c[0x0][0x344], R8, 0x1, P0 ;  /* 0x0000d1000c117a11 */ /* 0x000fca00000f0c08 */
[----:B------:R1:W-:Y:S02]  /*1cf0*/  STG.E.128 [R16.64], RZ ;  /* 0x000000ff10007986 */ /* 0x0003e4000c101d06 */
.L_x_128:
[----:B------:R-:W-:Y:S05]  /*1d00*/  BSYNC B0 ;  /* 0x0000000000007941 */ /* 0x000fea0003800000 */
.L_x_127:
        /* <DEDUP_REMOVED lines=15> */
.L_x_130:
[----:B------:R-:W-:Y:S05]  /*1e00*/  BSYNC B0 ;  /* 0x0000000000007941 */ /* 0x000fea0003800000 */
.L_x_129:
        /* <DEDUP_REMOVED lines=14> */
.L_x_132:
[----:B------:R-:W-:Y:S05]  /*1ef0*/  BSYNC B0 ;  /* 0x0000000000007941 */ /* 0x000fea0003800000 */
.L_x_131:
[----:B------:R-:W-:Y:S01]  /*1f00*/  IMAD.WIDE.U32 R8, R196, c[0x0][0x3a8], R180 ;  /* 0x0000ea00c4087a25 */ /* 0x000fe200078e00b4 */
[----:B------:R-:W-:Y:S03]  /*1f10*/  BSSY B0, `(.L_x_133) ;  /* 0x0000013000007945 */ /* 0x000fe60003800000 */
[----:B------:R-:W-:Y:S01]  /*1f20*/  IMAD R6, R6, c[0x0][0x3a8], RZ ;  /* 0x0000ea0006067a24 */ /* 0x000fe200078e02ff */
[----:B------:R-:W-:Y:S01]  /*1f30*/  IADD3 R8, P4, R4, R8, RZ ;  /* 0x0000000804087210 */ /* 0x000fe20007f9e0ff */
        /* <DEDUP_REMOVED lines=16> */
.L_x_134:
[----:B------:R-:W-:Y:S05]  /*2040*/  BSYNC B0 ;  /* 0x0000000000007941 */ /* 0x000fea0003800000 */
.L_x_133:
        /* <DEDUP_REMOVED lines=8> */
[----:B--2---:R-:W-:-:S03]  /*20d0*/  LEA R12, P2, R10, c[0x0][0x348], 0x1 ;  /* 0x0000d2000a0c7a11 */ /* 0x004fc600078408ff */
[----:B------:R-:W-:-:S05]  /*20e0*/  IMAD R6, R0, c[0x0][0x3ac], R6 ;  /* 0x0000eb0000067a24 */ /* 0x000fca00078e0206 */
[----:B------:R-:W-:-:S04]  /*20f0*/  IADD3 R6, R11, R6, RZ ;  /* 0x000000060b067210 */ /* 0x000fc80007ffe0ff */
[----:B------:R-:W-:-:S05]  /*2100*/  LEA.HI.X R13, R10, c[0x0][0x34c], R6, 0x1, P2 ;  /* 0x0000d3000a0d7a11 */ /* 0x000fca00010f0c06 */
[----:B------:R2:W-:Y:S02]  /*2110*/  STG.E.128 [R12.64], RZ ;  /* 0x000000ff0c007986 */ /* 0x0005e4000c101d06 */
.L_x_136:
[----:B------:R-:W-:Y:S05]  /*2120*/  BSYNC B0 ;  /* 0x0000000000007941 */ /* 0x000fea0003800000 */
.L_x_135:
        /* <DEDUP_REMOVED lines=13> */
.L_x_138:
[----:B------:R-:W-:Y:S05]  /*2200*/  BSYNC B0 ;  /* 0x0000000000007941 */ /* 0x000fea0003800000 */
.L_x_137:
[----:B------:R-:W-:Y:S05]  /*2210*/  @P0 BRA `(.L_x_139) ;  /* 0x0000570000000947 */ /* 0x000fea0003800000 */
[----:B------:R-:W-:Y:S01]  /*2220*/  IADD3 R0, P0, R178, 0x60, RZ ;  /* 0x00000060b2007810 */ /* 0x000fe20007f1e0ff */
        /* <DEDUP_REMOVED lines=9> */
[----:B------:R4:W-:Y:S01]  /*22c0*/  STG.E.128 [R4.64], RZ ;  /* 0x000000ff04007986 */ /* 0x0009e2000c101d06 */
[----:B------:R-:W-:Y:S05]  /*22d0*/  BRA `(.L_x_139) ;  /* 0x0000564000007947 */ /* 0x000fea0003800000 */
.L_x_122:
        /* <DEDUP_REMOVED lines=11> */
[----:B------:R-:W-:Y:S02]  /*2390*/  IADD3.X R19, R12, R19, R15, P0, !PT ;  /* 0x000000130c137210 */ /* 0x000fe400007fe40f */
[----:B------:R-:W-:Y:S01]  /*23a0*/  IADD3 R12, R221, -R16, RZ ;  /* 0x80000010dd0c7210 */ /* 0x000fe20007ffe0ff */
[----:B------:R-:W-:Y:S02]  /*23b0*/  IMAD R16, R7, c[0x0][0x1b8], RZ ;  /* 0x00006e0007107a24 */ /* 0x000fe400078e02ff */
        /* <DEDUP_REMOVED lines=21> */
.L_x_141:
[----:B------:R-:W-:Y:S05]  /*2510*/  BSYNC B0 ;  /* 0x0000000000007941 */ /* 0x000fea0003800000 */
.L_x_140:
        /* <DEDUP_REMOVED lines=22> */
.L_x_143:
[----:B------:R-:W-:Y:S05]  /*2680*/  BSYNC B0 ;  /* 0x0000000000007941 */ /* 0x000fea0003800000 */
.L_x_142:
        /* <DEDUP_REMOVED lines=22> */
.L_x_145:
[----:B------:R-:W-:Y:S05]  /*27f0*/  BSYNC B0 ;  /* 0x0000000000007941 */ /* 0x000fea0003800000 */
.L_x_144:
        /* <DEDUP_REMOVED lines=22> */
.L_x_147:
[----:B------:R-:W-:Y:S05]  /*2960*/  BSYNC B0 ;  /* 0x0000000000007941 */ /* 0x000fea0003800000 */
.L_x_146:
        /* <DEDUP_REMOVED lines=13> */
.L_x_149:
[----:B------:R-:W-:Y:S05]  /*2a40*/  BSYNC B0 ;  /* 0x0000000000007941 */ /* 0x000fea0003800000 */
.L_x_148:
        /* <DEDUP_REMOVED lines=15> */
.L_x_151:
[----:B------:R-:W-:Y:S05]  /*2b40*/  BSYNC B0 ;  /* 0x0000000000007941 */ /* 0x000fea0003800000 */
.L_x_150:
        /* <DEDUP_REMOVED lines=19> */
.L_x_153:
[----:B------:R-:W-:Y:S05]  /*2c80*/  BSYNC B0 ;  /* 0x0000000000007941 */ /* 0x000fea0003800000 */
.L_x_152:
        /* <DEDUP_REMOVED lines=12> */
[----:B------:R-:W-:Y:S02]  /*2d50*/  IMAD.MOV.U32 R14, RZ, RZ, c[0x0][0x190] ;  /* 0x00006400ff0e7624 */ /* 0x000fe400078e00ff */
[----:B------:R-:W-:-:S03]  /*2d60*/  IMAD.MOV.U32 R13, RZ, RZ, c[0x0][0x194] ;  /* 0x00006500ff0d7624 */ /* 0x000fc600078e00ff */
[----:B-1----:R-:W-:-:S04]  /*2d70*/  LEA R16, P0, R14, R234, 0x6 ;  /* 0x000000ea0e107211 */ /* 0x002fc800078030ff */
[----:B------:R-:W-:-:S05]  /*2d80*/  LEA.HI.X R17, R14, R235, R13, 0x6, P0 ;  /* 0x000000eb0e117211 */ /* 0x000fca00000f340d */
[----:B------:R-:W-:Y:S01]  /*2d90*/  @!PT LDS RZ, [RZ] ;  /* 0x00000000fffff984 */ /* 0x000fe20000000800 */
[----:B------:R-:W-:Y:S01]  /*2da0*/  @!PT LDS RZ, [RZ] ;  /* 0x00000000fffff984 */ /* 0x000fe20000000800 */
[----:B------:R-:W-:Y:S01]  /*2db0*/  @!PT LDS RZ, [RZ] ;  /* 0x00000000fffff984 */ /* 0x000fe20000000800 */
[----:B------:R1:W-:Y:S04]  /*2dc0*/  LDGSTS.E.BYPASS.LTC128B.128 [R220+0x1000], [R16.64] ;  /* 0x0100000010dc7fae */ /* 0x0003e8000b901d46 */
.L_x_155:
[----:B------:R-:W-:Y:S05]  /*2dd0*/  BSYNC B0 ;  /* 0x0000000000007941 */ /* 0x000fea0003800000 */
.L_x_154:
[C---:B------:R-:W-:Y:S01]  /*2de0*/  IADD3 R14, R176.reuse, 0x28, RZ ;  /* 0x00000028b00e7810 */ /* 0x040fe20007ffe0ff */
[----:B------:R-:W-:Y:S01]  /*2df0*/  IMAD.SHL.U32 R15, R176, 0x4, RZ ;  /* 0x00000004b00f7824 */ /* 0x000fe200078e00ff */
[----:B------:R-:W-:Y:S01]  /*2e00*/  ISETP.NE.AND P3, PT, R11, RZ, PT ;  /* 0x000000ff0b00720c */ /* 0x000fe20003f65270 */
[----:B------:R-:W-:Y:S01]  /*2e10*/  IMAD.MOV.U32 R218, RZ, RZ, 0x7f800000 ;  /* 0x7f800000ffda7424 */ /* 0x000fe200078e00ff */
[----:B------:R-:W-:Y:S02]  /*2e20*/  ISETP.GE.AND P2, PT, R14, R12, PT ;  /* 0x0000000c0e00720c */ /* 0x000fe40003f46270 */
[----:B------:R-:W-:Y:S01]  /*2e30*/  SHF.R.S32.HI R13, RZ, 0x1f, R14 ;  /* 0x0000001fff0d7819 */ /* 0x000fe2000001140e */
[----:B------:R-:W-:Y:S01]  /*2e40*/  IMAD.MOV.U32 R217, RZ, RZ, 0x7f800000 ;  /* 0x7f800000ffd97424 */ /* 0x000fe200078e00ff */
[----:B------:R-:W-:-:S09]  /*2e50*/  SHF.L.U64.HI R11, R176, 0x2, R179 ;  /* 0x00000002b00b7819 */ /* 0x000fd200000102b3 */
[----:B-1----:R-:W-:-:S04]  /*2e60*/  @!P2 LEA R16, P0, R14, R200, 0x2 ;  /* 0x000000c80e10a211 */ /* 0x002fc800078010ff */
[----:B------:R-:W-:Y:S02]  /*2e70*/  @!P2 LEA.HI.X R17, R14, R199, R13, 0x2, P0 ;  /* 0x000000c70e11a211 */ /* 0x000fe400000f140d */
[----:B------:R-:W-:-:S03]  /*2e80*/  IADD3 R14, P0, R15, R200, RZ ;  /* 0x000000c80f0e7210 */ /* 0x000fc60007f1e0ff */
[----:B------:R1:W5:Y:S02]  /*2e90*/  @!P2 LDG.E R217, [R16.64] ;  /* 0x0000000610d9a981 */ /* 0x000364000c1e1900 */
[----:B------:R-:W-:Y:S01]  /*2ea0*/  IMAD.X R15, R11, 0x1, R199, P0 ;  /* 0x000000010b0f7824 */ /* 0x000fe200000e06c7 */
[C---:B------:R-:W-:Y:S02]  /*2eb0*/  ISETP.GE.AND P0, PT, R176.reuse, R12, PT ;  /* 0x0000000cb000720c */ /* 0x040fe40003f06270 */
[----:B------:R-:W-:Y:S01]  /*2ec0*/  IADD3 R11, R176, 0x8, RZ ;  /* 0x00000008b00b7810 */ /* 0x000fe20007ffe0ff */
[----:B------:R-:W-:-:S10]  /*2ed0*/  IMAD.MOV.U32 R219, RZ, RZ, 0x7f800000 ;  /* 0x7f800000ffdb7424 */ /* 0x000fd400078e00ff */
        /* <DEDUP_REMOVED lines=11> */
[----:B------:R-:W-:-:S04]  /*2f90*/  IADD3 R10, P0, R10, R12, RZ ;  /* 0x0000000c0a0a7210 */ /* 0x000fc80007f1e0ff */
[----:B------:R-:W-:Y:S01]  /*2fa0*/  IADD3.X R11, R9, R13, R6, P0, !PT ;  /* 0x0000000d090b7210 */ /* 0x000fe200007fe406 */
[----:B------:R-:W-:Y:S01]  /*2fb0*/  IMAD R6, R7, c[0x0][0x1b0], RZ ;  /* 0x00006c0007067a24 */ /* 0x000fe200078e02ff */
[----:B------:R-:W-:Y:S03]  /*2fc0*/  BSSY B0, `(.L_x_156) ;  /* 0x0000014000007945 */ /* 0x000fe60003800000 */
[C---:B------:R-:W-:Y:S02]  /*2fd0*/  IMAD R6, R8.reuse, c[0x0][0x1b4], R6 ;  /* 0x00006d0008067a24 */ /* 0x040fe400078e0206 */
[----:B------:R-:W-:-:S04]  /*2fe0*/  IMAD.WIDE.U32 R10, R8, c[0x0][0x1b0], R10 ;  /* 0x00006c00080a7a25 */ /* 0x000fc800078e000a */
[----:B------:R-:W-:Y:S01]  /*2ff0*/  IMAD.IADD R8, R11, 0x1, R6 ;  /* 0x000000010b087824 */ /* 0x000fe200078e0206 */
        /* <DEDUP_REMOVED lines=10> */
[----:B-1----:R-:W-:-:S04]  /*30a0*/  LEA R14, P0, R12, c[0x0][0x168], 0x1 ;  /* 0x00005a000c0e7a11 */ /* 0x002fc800078008ff */
[----:B------:R-:W-:-:S05]  /*30b0*/  LEA.HI.X R15, R12, c[0x0][0x16c], R6, 0x1, P0 ;  /* 0x00005b000c0f7a11 */ /* 0x000fca00000f0c06 */
[----:B------:R-:W-:Y:S01]  /*30c0*/  @!PT LDS RZ, [RZ] ;  /* 0x00000000fffff984 */ /* 0x000fe20000000800 */
[----:B------:R-:W-:Y:S01]  /*30d0*/  @!PT LDS RZ, [RZ] ;  /* 0x00000000fffff984 */ /* 0x000fe20000000800 */
[----:B------:R-:W-:Y:S01]  /*30e0*/  @!PT LDS RZ, [RZ] ;  /* 0x00000000fffff984 */ /* 0x000fe20000000800 */
[----:B------:R1:W-:Y:S04]  /*30f0*/  LDGSTS.E.BYPASS.LTC128B.128 [R183+0x6000], [R14.64] ;  /* 0x060000000eb77fae */ /* 0x0003e8000b901d46 */
.L_x_157:
[----:B------:R-:W-:Y:S05]  /*3100*/  BSYNC B0 ;  /* 0x0000000000007941 */ /* 0x000fea0003800000 */
.L_x_156:
[----:B------:R1:W-:Y:S01]  /*3110*/  @P6 STS.128 [R183+0x7000], RZ ;  /* 0x007000ffb7006388 */ /* 0x0003e20000000c00 */
[----:B------:R-:W-:Y:S01]  /*3120*/  BSSY B0, `(.L_x_158) ;  /* 0x0000013000007945 */ /* 0x000fe20003800000 */
        /* <DEDUP_REMOVED lines=14> */
[----:B------:R-:W-:Y:S01]  /*3210*/  @!PT LDS RZ, [RZ] ;  /* 0x00000000fffff984 */ /* 0x000fe20000000800 */
[----:B------:R-:W-:Y:S01]  /*3220*/  @!PT LDS RZ, [RZ] ;  /* 0x00000000fffff984 */ /* 0x000fe20000000800 */
[----:B------:R-:W-:Y:S01]  /*3230*/  @!PT LDS RZ, [RZ] ;  /* 0x00000000fffff984 */ /* 0x000fe20000000800 */
[----:B------:R1:W-:Y:S02]  /*3240*/  LDGSTS.E.BYPASS.LTC128B.128 [R183+0x7000], [R14.64] ;  /* 0x070000000eb77fae */ /* 0x0003e4000b901d46 */
.L_x_159:
[----:B------:R-:W-:Y:S05]  /*3250*/  BSYNC B0 ;  /* 0x0000000000007941 */ /* 0x000fea0003800000 */
.L_x_158:
        /* <DEDUP_REMOVED lines=20> */
.L_x_161:
[----:B------:R-:W-:Y:S05]  /*33a0*/  BSYNC B0 ;  /* 0x0000000000007941 */ /* 0x000fea0003800000 */
.L_x_160:
        /* <DEDUP_REMOVED lines=11> */
[----:B------:R-:W-:-:S04]  /*3460*/  IMAD R5, R5, c[0x0][0x198], RZ ;  /* 0x0000660005057a24 */ /* 0x000fc800078e02ff */
[----:B------:R-:W-:Y:S01]  /*3470*/  IMAD R5, R6, c[0x0][0x19c], R5 ;  /* 0x0000670006057a24 */ /* 0x000fe200078e0205 */
[----:B------:R-:W-:-:S04]  /*3480*/  LEA R6, P0, R8, c[0x0][0x168], 0x1 ;  /* 0x00005a0008067a11 */ /* 0x000fc800078008ff */
[----:B------:R-:W-:-:S04]  /*3490*/  IADD3 R5, R9, R5, RZ ;  /* 0x0000000509057210 */ /* 0x000fc80007ffe0ff */
[----:B------:R-:W-:-:S05]  /*34a0*/  LEA.HI.X R7, R8, c[0x0][0x16c], R5, 0x1, P0 ;  /* 0x00005b0008077a11 */ /* 0x000fca00000f0c05 */
[----:B------:R-:W-:Y:S01]  /*34b0*/  @!PT LDS RZ, [RZ] ;  /* 0x00000000fffff984 */ /* 0x000fe20000000800 */
[----:B------:R-:W-:Y:S01]  /*34c0*/  @!PT LDS RZ, [RZ] ;  /* 0x00000000fffff984 */ /* 0x000fe20000000800 */
[----:B------:R-:W-:Y:S01]  /*34d0*/  @!PT LDS RZ, [RZ] ;  /* 0x00000000fffff984 */ /* 0x000fe20000000800 */
[----:B------:R1:W-:Y:S02]  /*34e0*/  LDGSTS.E.BYPASS.LTC128B.128 [R183+0x9000], [R6.64] ;  /* 0x0900000006b77fae */ /* 0x0003e4000b901d46 */
.L_x_163:
[----:B------:R-:W-:Y:S05]  /*34f0*/  BSYNC B0 ;  /* 0x0000000000007941 */ /* 0x000fea0003800000 */
.L_x_162:
[----:B------:R-:W0:Y:S01]  /*3500*/  LDGDEPBAR ;  /* 0x00000000000079af */ /* 0x000e220000000000 */
[----:B------:R-:W-:Y:S01]  /*3510*/  LEA.HI R0, R0, R4, RZ, 0x4 ;  /* 0x0000000400007211 */ /* 0x000fe200078f20ff */
[C---:B------:R-:W-:Y:S01]  /*3520*/  IMAD.SHL.U32 R213, R207.reuse, 0x8, RZ ;  /* 0x00000008cfd57824 */ /* 0x040fe200078e00ff */
[C---:B------:R-:W-:Y:S01]  /*3530*/  SHF.L.U32 R212, R207.reuse, 0x4, RZ ;  /* 0x00000004cfd47819 */ /* 0x040fe200000006ff */
[----:B------:R-:W-:Y:S01]  /*3540*/  IMAD.IADD R194, R196, 0x1, R224 ;  /* 0x00000001c4c27824 */ /* 0x000fe200078e02e0 */
[----:B------:R-:W-:Y:S01]  /*3550*/  LOP3.LUT R0, R0, 0xfffffff0, RZ, 0xc0, !PT ;  /* 0xfffffff000007812 */ /* 0x000fe200078ec0ff */
[----:B------:R-:W-:Y:S01]  /*3560*/  IMAD.MOV.U32 R165, RZ, RZ, 0x20 ;  /* 0x00000020ffa57424 */ /* 0x000fe200078e00ff */
[----:B------:R-:W-:Y:S01]  /*3570*/  IADD3 R206, R212, 0x20, RZ ;  /* 0x00000020d4ce7810 */ /* 0x000fe20007ffe0ff */
[----:B------:R-:W-:Y:S01]  /*3580*/  IMAD R211, R207, 0x18, RZ ;  /* 0x00000018cfd37824 */ /* 0x000fe200078e02ff */
[----:B------:R-:W-:Y:S01]  /*3590*/  IADD3 R166, R171, 0x1000, RZ ;  /* 0x00001000aba67810 */ /* 0x000fe20007ffe0ff */
[----:B------:R-:W-:Y:S01]  /*35a0*/  IMAD.IADD R4, R4, 0x1, -R0 ;  /* 0x0000000104047824 */ /* 0x000fe200078e0a00 */
[----:B------:R-:W-:Y:S01]  /*35b0*/  IADD3 R167, R172, 0x1000, RZ ;  /* 0x00001000aca77810 */ /* 0x000fe20007ffe0ff */
[----:B------:R-:W-:Y:S01]  /*35c0*/  IMAD.IADD R205, R213, 0x1, R206 ;  /* 0x00000001d5cd7824 */ /* 0x000fe200078e02ce */
[----:B------:R-:W-:Y:S01]  /*35d0*/  SEL R166, R166, R171, !P1 ;  /* 0x000000aba6a67207 */ /* 0x000fe20004800000 */
[----:B------:R-:W-:Y:S01]  /*35e0*/  IMAD.SHL.U32 R210, R207, 0x20, RZ ;  /* 0x00000020cfd27824 */ /* 0x000fe200078e00ff */
[----:B------:R-:W-:Y:S01]  /*35f0*/  SHF.R.S32.HI R0, RZ, 0x1f, R4 ;  /* 0x0000001fff007819 */ /* 0x000fe20000011404 */
[----:B------:R-:W-:Y:S01]  /*3600*/  IMAD.IADD R204, R213, 0x1, R205 ;  /* 0x00000001d5cc7824 */ /* 0x000fe200078e02cd */
[----:B------:R-:W-:Y:S01]  /*3610*/  MOV R173, 0x40 ;  /* 0x0000004000ad7802 */ /* 0x000fe20000000f00 */
[C---:B------:R-:W-:Y:S01]  /*3620*/  IMAD R209, R207.reuse, 0x28, RZ ;  /* 0x00000028cfd17824 */ /* 0x040fe200078e02ff */
[----:B------:R-:W-:Y:S01]  /*3630*/  LEA.HI R0, R0, R4, RZ, 0x3 ;  /* 0x0000000400007211 */ /* 0x000fe200078f18ff */
[----:B------:R-:W-:Y:S01]  /*3640*/  IMAD R208, R207, 0x30, RZ ;  /* 0x00000030cfd07824 */ /* 0x000fe200078e02ff */
[----:B------:R-:W-:Y:S01]  /*3650*/  IADD3 R229, R213, R204, RZ ;  /* 0x000000ccd5e57210 */ /* 0x000fe20007ffe0ff */
[----:B------:R-:W-:Y:S01]  /*3660*/  IMAD.MOV R198, RZ, RZ, -R198 ;  /* 0x000000ffffc67224 */ /* 0x000fe200078e0ac6 */
[----:B------:R-:W-:Y:S01]  /*3670*/  LOP3.LUT R0, R0, 0xfffffff8, RZ, 0xc0, !PT ;  /* 0xfffffff800007812 */ /* 0x000fe200078ec0ff */
[----:B------:R-:W-:-:S04]  /*3680*/  DEPBAR.LE SB0, 0x1 ;  /* 0x000080400000791a */ /* 0x000fc80000000000 */
[----:B------:R-:W-:Y:S01]  /*3690*/  BAR.SYNC.DEFER_BLOCKING 0x0 ;  /* 0x0000000000007b1d */ /* 0x000fe20000010000 */
[----:B------:R-:W-:Y:S01]  /*36a0*/  IMAD.IADD R0, R4, 0x1, -R0 ;  /* 0x0000000104007824 */ /* 0x000fe200078e0a00 */
[----:B------:R-:W-:Y:S01]  /*36b0*/  SEL R167, R167, R172, !P1 ;  /* 0x000000aca7a77207 */ /* 0x000fe20004800000 */
[----:B------:R-:W-:Y:S01]  /*36c0*/  IMAD.IADD R228, R213, 0x1, R229 ;  /* 0x00000001d5e47824 */ /* 0x000fe200078e02e5 */
[----:B------:R-:W-:Y:S01]  /*36d0*/  IADD3 R194, -R222, 0x80, R194 ;  /* 0x00000080dec27810 */ /* 0x000fe20007ffe1c2 */
[----:B------:R-:W-:Y:S01]  /*36e0*/  IMAD R207, R207, 0x38, RZ ;  /* 0x00000038cfcf7824 */ /* 0x000fe200078e02ff */
[C---:B------:R-:W-:Y:S01]  /*36f0*/  LOP3.LUT P0, RZ, R0.reuse, 0x2, RZ, 0xc0, !PT ;  /* 0x0000000200ff7812 */ /* 0x040fe2000780c0ff */
[----:B------:R-:W-:Y:S01]  /*3700*/  IMAD.MOV.U32 R215, RZ, RZ, c[0x0][0x2e4] ;  /* 0x0000b900ffd77624 */ /* 0x000fe200078e00ff */
[----:B------:R-:W-:Y:S01]  /*3710*/  LOP3.LUT P2, RZ, R0, 0x4, RZ, 0xc0, !PT ;  /* 0x0000000400ff7812 */ /* 0x000fe2000784c0ff */
[----:B------:R-:W-:Y:S01]  /*3720*/  IMAD.MOV.U32 R214, RZ, RZ, R220 ;  /* 0x000000ffffd67224 */ /* 0x000fe200078e00dc */
[----:B------:R-:W-:Y:S01]  /*3730*/  SEL R165, R165, 0xffffffe0, !P0 ;  /* 0xffffffe0a5a57807 */ /* 0x000fe20004000000 */
        /* <DEDUP_REMOVED lines=13> */
[----:B------:R1:W2:Y:S01]  /*3810*/  LDSM.16.M88.4 R132, [R170+0xa000] ;  /* 0x00a00000aa84783b */ /* 0x0002a20000000200 */
[----:B------:R-:W-:Y:S01]  /*3820*/  CS2R R72, SRZ ;  /* 0x0000000000487805 */ /* 0x000fe2000001ff00 */
[----:B------:R-:W-:Y:S01]  /*3830*/  CS2R R70, SRZ ;  /* 0x0000000000467805 */ /* 0x000fe2000001ff00 */
[----:B------:R-:W-:Y:S01]  /*3840*/  CS2R R68, SRZ ;  /* 0x0000000000447805 */ /* 0x000fe2000001ff00 */
[----:B------:R1:W3:Y:S01]  /*3850*/  LDSM.16.M88.4 R136, [R170+0xa800] ;  /* 0x00a80000aa88783b */ /* 0x0002e20000000200 */
[----:B------:R-:W-:Y:S01]  /*3860*/  CS2R R62, SRZ ;  /* 0x00000000003e7805 */ /* 0x000fe2000001ff00 */
[----:B------:R-:W-:Y:S01]  /*3870*/  CS2R R60, SRZ ;  /* 0x00000000003c7805 */ /* 0x000fe2000001ff00 */
[----:B------:R-:W-:Y:S01]  /*3880*/  CS2R R66, SRZ ;  /* 0x0000000000427805 */ /* 0x000fe2000001ff00 */
[----:B------:R1:W4:Y:S01]  /*3890*/  LDSM.16.M88.4 R140, [R164+0xa000] ;  /* 0x00a00000a48c783b */ /* 0x0003220000000200 */
[----:B------:R-:W-:Y:S01]  /*38a0*/  CS2R R64, SRZ ;  /* 0x0000000000407805 */ /* 0x000fe2000001ff00 */
[----:B------:R-:W-:Y:S01]  /*38b0*/  CS2R R58, SRZ ;  /* 0x00000000003a7805 */ /* 0x000fe2000001ff00 */
[----:B------:R-:W-:Y:S01]  /*38c0*/  CS2R R56, SRZ ;  /* 0x0000000000387805 */ /* 0x000fe2000001ff00 */
[----:B------:R1:W1:Y:S01]  /*38d0*/  LDSM.16.M88.4 R144, [R164+0xa800] ;  /* 0x00a80000a490783b */ /* 0x0002620000000200 */
        /* <DEDUP_REMOVED lines=13> */
[----:B------:R-:W-:Y:S01]  /*39b0*/  SHF.L.U32 R167, R167, 0x1, RZ ;  /* 0x00000001a7a77819 */ /* 0x000fe200000006ff */
[----:B------:R-:W-:Y:S01]  /*39c0*/  IMAD.SHL.U32 R166, R166, 0x2, RZ ;  /* 0x00000002a6a67824 */ /* 0x000fe200078e00ff */
[----:B------:R1:W1:Y:S01]  /*39d0*/  LDSM.16.M88.4 R160, [R2+0xa800] ;  /* 0x00a8000002a0783b */ /* 0x0002620000000200 */
[----:B------:R-:W-:Y:S01]  /*39e0*/  IADD3 R194, R194, -c[0x0][0x2e8], RZ ;  /* 0x8000ba00c2c27a10 */ /* 0x000fe20007ffe0ff */
[C---:B------:R-:W-:Y:S01]  /*39f0*/  IMAD.SHL.U32 R230, R176.reuse, 0x4, RZ ;  /* 0x00000004b0e67824 */ /* 0x040fe200078e00ff */
[----:B------:R-:W-:Y:S01]  /*3a00*/  SEL R173, R173, 0xffffffc0, !P2 ;  /* 0xffffffc0adad7807 */ /* 0x000fe20005000000 */
[----:B------:R-:W-:Y:S01]  /*3a10*/  IMAD.IADD R227, R213, 0x1, R228 ;  /* 0x00000001d5e37824 */ /* 0x000fe200078e02e4 */
[----:B------:R-:W-:-:S02]  /*3a20*/  SHF.L.U64.HI R231, R176, 0x2, R179 ;  /* 0x00000002b0e77819 */ /* 0x000fc400000102b3 */
[----:B------:R-:W-:Y:S02]  /*3a30*/  IADD3 R0, R169, R165, RZ ;  /* 0x000000a5a9007210 */ /* 0x000fe40007ffe0ff */
.L_x_168:
[----:B------:R-:W0:Y:S01]  /*3a40*/  LDGDEPBAR ;  /* 0x00000000000079af */ /* 0x000e220000000000 */
[----:B------:R-:W-:Y:S01]  /*3a50*/  IADD3 R4, P0, R230, R202, RZ ;  /* 0x000000cae6047210 */ /* 0x000fe20007f1e0ff */
[C---:B------:R-:W-:Y:S01]  /*3a60*/  IMAD.IADD R174, R167.reuse, 0x1, R165 ;  /* 0x00000001a7ae7824 */ /* 0x040fe200078e02a5 */
[----:B------:R-:W-:Y:S03]  /*3a70*/  IADD3 R124, R167, R173, RZ ;  /* 0x000000ada77c7210 */ /* 0x000fe60007ffe0ff */
[----:B------:R-:W-:Y:S01]  /*3a80*/  IMAD.X R5, R231, 0x1, R201, P0 ;  /* 0x00000001e7057824 */ /* 0x000fe200000e06c9 */
[----:B------:R-:W-:Y:S04]  /*3a90*/  DEPBAR.LE SB0, 0x0 ;  /* 0x000080000000791a */ /* 0x000fe80000000000 */
[----:B------:R-:W-:Y:S06]  /*3aa0*/  BAR.SYNC.DEFER_BLOCKING 0x0 ;  /* 0x0000000000007b1d */ /* 0x000fec0000010000 */
[----:B------:R-:W-:Y:S05]  /*3ab0*/  LDSM.16.M88.4 R32, [R167] ;  /* 0x00000000a720783b */ /* 0x000fea0000000200 */
[----:B-1----:R-:W1:Y:S05]  /*3ac0*/  LDSM.16.M88.4 R16, [R170+0x6000] ;  /* 0x00600000aa10783b */ /* 0x002e6a0000000200 */
[----:B------:R-:W4:Y:S05]  /*3ad0*/  LDSM.16.M88.4 R28, [R167+0x1000] ;  /* 0x00100000a71c783b */ /* 0x000f2a0000000200 */
[----:B-----5:R1:W5:Y:S05]  /*3ae0*/  LDG.E R241, [R4.64] ;  /* 0x0000000604f17981 */ /* 0x02036a000c1e1900 */
[----:B------:R1:W5:Y:S05]  /*3af0*/  LDG.E R240, [R4.64+0x20] ;  /* 0x0000200604f07981 */ /* 0x00036a000c1e1900 */
[----:B------:R1:W5:Y:S05]  /*3b00*/  LDG.E R239, [R4.64+0x80] ;  /* 0x0000800604ef7981 */ /* 0x00036a000c1e1900 */
[----:B------:R1:W5:Y:S05]  /*3b10*/  LDG.E R238, [R4.64+0xa0] ;  /* 0x0000a00604ee7981 */ /* 0x00036a000c1e1900 */
[----:B------:R-:W3:Y:S05]  /*3b20*/  LDSM.16.M88.4 R100, [R170+0x6800] ;  /* 0x00680000aa64783b */ /* 0x000eea0000000200 */
[----:B------:R-:W-:Y:S05]  /*3b30*/  LDSM.16.M88.4 R104, [R174] ;  /* 0x00000000ae68783b */ /* 0x000fea0000000200 */
[----:B------:R-:W2:Y:S05]  /*3b40*/  LDSM.16.M88.4 R108, [R164+0x6000] ;  /* 0x00600000a46c783b */ /* 0x000eaa0000000200 */
[----:B------:R-:W2:Y:S01]  /*3b50*/  LDSM.16.M88.4 R112, [R174+0x1000] ;  /* 0x00100000ae70783b */ /* 0x000ea20000000200 */
[-C--:B-1----:R-:W-:Y:S04]  /*3b60*/  HMMA.16816.F32 R4, R32, R16.reuse, RZ ;  /* 0x000000102004723c */ /* 0x082fe800000018ff */
[----:B------:R-:W1:Y:S05]  /*3b70*/  LDSM.16.M88.4 R116, [R164+0x6800] ;  /* 0x00680000a474783b */ /* 0x000e6a0000000200 */
[----:B------:R-:W-:Y:S01]  /*3b80*/  LDSM.16.M88.4 R120, [R3+0x6000] ;  /* 0x006000000378783b */ /* 0x000fe20000000200 */
[C---:B----4-:R-:W-:Y:S04]  /*3b90*/  HMMA.16816.F32 R8, R28.reuse, R16, RZ ;  /* 0x000000101c08723c */ /* 0x050fe800000018ff */
[----:B------:R-:W-:Y:S04]  /*3ba0*/  LDSM.16.M88.4 R128, [R3+0x6800] ;  /* 0x006800000380783b */ /* 0x000fe80000000200 */
[-C--:B------:R-:W-:Y:S08]  /*3bb0*/  HMMA.16816.F32 R12, R28, R18.reuse, RZ ;  /* 0x000000121c0c723c */ /* 0x080ff000000018ff */
[C---:B------:R-:W-:Y:S08]  /*3bc0*/  HMMA.16816.F32 R16, R32.reuse, R18, RZ ;  /* 0x000000122010723c */ /* 0x040ff000000018ff */
[-C--:B---3--:R-:W-:Y:S08]  /*3bd0*/  HMMA.16816.F32 R20, R32, R100.reuse, RZ ;  /* 0x000000642014723c */ /* 0x088ff000000018ff */
[C---:B------:R-:W-:Y:S08]  /*3be0*/  HMMA.16816.F32 R24, R28.reuse, R100, RZ ;  /* 0x000000641c18723c */ /* 0x040ff000000018ff */
[-C--:B------:R-:W-:Y:S08]  /*3bf0*/  HMMA.16816.F32 R28, R28, R102.reuse, RZ ;  /* 0x000000661c1c723c */ /* 0x080ff000000018ff */
[----:B------:R-:W-:Y:S01]  /*3c00*/  HMMA.16816.F32 R32, R32, R102, RZ ;  /* 0x000000662020723c */ /* 0x000fe200000018ff */
[----:B------:R-:W3:Y:S05]  /*3c10*/  LDSM.16.M88.4 R100, [R124] ;  /* 0x000000007c64783b */ /* 0x000eea0000000200 */
[----:B------:R-:W4:Y:S02]  /*3c20*/  LDSM.16.M88.4 R124, [R124+0x1000] ;  /* 0x001000007c7c783b */ /* 0x000f240000000200 */
[-C--:B--2---:R-:W-:Y:S08]  /*3c30*/  HMMA.16816.F32 R4, R104, R108.reuse, R4 ;  /* 0x0000006c6804723c */ /* 0x084ff00000001804 */
[C---:B------:R-:W-:Y:S08]  /*3c40*/  HMMA.16816.F32 R8, R112.reuse, R108, R8 ;  /* 0x0000006c7008723c */ /* 0x040ff00000001808 */
[-C--:B------:R-:W-:Y:S08]  /*3c50*/  HMMA.16816.F32 R12, R112, R110.reuse, R12 ;  /* 0x0000006e700c723c */ /* 0x080ff0000000180c */
[C---:B------:R-:W-:Y:S01]  /*3c60*/  HMMA.16816.F32 R16, R104.reuse, R110, R16 ;  /* 0x0000006e6810723c */ /* 0x040fe20000001810 */
[----:B------:R-:W-:Y:S07]  /*3c70*/  LDSM.16.M88.4 R108, [R2+0x6000] ;  /* 0x00600000026c783b */ /* 0x000fee0000000200 */
[-C--:B-1----:R-:W-:Y:S08]  /*3c80*/  HMMA.16816.F32 R20, R104, R116.reuse, R20 ;  /* 0x000000746814723c */ /* 0x082ff00000001814 */
[C---:B------:R-:W-:Y:S08]  /*3c90*/  HMMA.16816.F32 R24, R112.reuse, R116, R24 ;  /* 0x000000747018723c */ /* 0x040ff00000001818 */
[-C--:B------:R-:W-:Y:S07]  /*3ca0*/  HMMA.16816.F32 R28, R112, R118.reuse, R28 ;  /* 0x00000076701c723c */ /* 0x080fee000000181c */
[----:B------:R-:W-:Y:S01]  /*3cb0*/  IMAD.IADD R112, R174, 0x1, R173 ;  /* 0x00000001ae707824 */ /* 0x000fe200078e02ad */
[----:B------:R-:W-:Y:S01]  /*3cc0*/  HMMA.16816.F32 R32, R104, R118, R32 ;  /* 0x000000766820723c */ /* 0x000fe20000001820 */
[----:B------:R-:W-:Y:S05]  /*3cd0*/  LDSM.16.M88.4 R116, [R2+0x6800] ;  /* 0x006800000274783b */ /* 0x000fea0000000200 */
[----:B------:R-:W1:Y:S02]  /*3ce0*/  LDSM.16.M88.4 R104, [R112] ;  /* 0x000000007068783b */ /* 0x000e640000000200 */
[-C--:B---3--:R-:W-:Y:S03]  /*3cf0*/  HMMA.16816.F32 R4, R100, R120.reuse, R4 ;  /* 0x000000786404723c */ /* 0x088fe60000001804 */
[----:B------:R-:W2:Y:S05]  /*3d00*/  LDSM.16.M88.4 R112, [R112+0x1000] ;  /* 0x001000007070783b */ /* 0x000eaa0000000200 */
[C---:B----4-:R-:W-:Y:S07]  /*3d10*/  HMMA.16816.F32 R8, R124.reuse, R120, R8 ;  /* 0x000000787c08723c */ /* 0x050fee0000001808 */
[----:B------:R-:W-:Y:S01]  /*3d20*/  MOV R120, R236 ;  /* 0x000000ec00787202 */ /* 0x000fe20000000f00 */
[-C--:B------:R-:W-:Y:S04]  /*3d30*/  HMMA.16816.F32 R12, R124, R122.reuse, R12 ;  /* 0x0000007a7c0c723c */ /* 0x080fe8000000180c */
[----:B------:R-:W-:Y:S04]  /*3d40*/  IMAD.MOV.U32 R121, RZ, RZ, R237 ;  /* 0x000000ffff797224 */ /* 0x000fe800078e00ed */
[C---:B------:R-:W-:Y:S08]  /*3d50*/  HMMA.16816.F32 R16, R100.reuse, R122, R16 ;  /* 0x0000007a6410723c */ /* 0x040ff00000001810 */
[-C--:B------:R-:W-:Y:S08]  /*3d60*/  HMMA.16816.F32 R20, R100, R128.reuse, R20 ;  /* 0x000000806414723c */ /* 0x080ff00000001814 */
[C---:B------:R-:W-:Y:S08]  /*3d70*/  HMMA.16816.F32 R24, R124.reuse, R128, R24 ;  /* 0x000000807c18723c */ /* 0x040ff00000001818 */
[-C--:B------:R-:W-:Y:S08]  /*3d80*/  HMMA.16816.F32 R28, R124, R130.reuse, R28 ;  /* 0x000000827c1c723c */ /* 0x080ff0000000181c */
[----:B------:R-:W-:Y:S07]  /*3d90*/  HMMA.16816.F32 R32, R100, R130, R32 ;  /* 0x000000826420723c */ /* 0x000fee0000001820 */
[----:B------:R-:W-:Y:S01]  /*3da0*/  IMAD.MOV.U32 R100, RZ, RZ, c[0x0][0x2e4] ;  /* 0x0000b900ff647624 */ /* 0x000fe200078e00ff */
[-C--:B-1----:R-:W-:Y:S08]  /*3db0*/  HMMA.16816.F32 R4, R104, R108.reuse, R4 ;  /* 0x0000006c6804723c */ /* 0x082ff00000001804 */
[C---:B--2---:R-:W-:Y:S08]  /*3dc0*/  HMMA.16816.F32 R8, R112.reuse, R108, R8 ;  /* 0x0000006c7008723c */ /* 0x044ff00000001808 */
[-C--:B------:R-:W-:Y:S08]  /*3dd0*/  HMMA.16816.F32 R12, R112, R110.reuse, R12 ;  /* 0x0000006e700c723c */ /* 0x080ff0000000180c */
[C---:B------:R-:W-:Y:S08]  /*3de0*/  HMMA.16816.F32 R16, R104.reuse, R110, R16 ;  /* 0x0000006e6810723c */ /* 0x040ff00000001810 */
[-C--:B------:R-:W-:Y:S08]  /*3df0*/  HMMA.16816.F32 R20, R104, R116.reuse, R20 ;  /* 0x000000746814723c */ /* 0x080ff00000001814 */
[C---:B------:R-:W-:Y:S08]  /*3e00*/  HMMA.16816.F32 R24, R112.reuse, R116, R24 ;  /* 0x000000747018723c */ /* 0x040ff00000001818 */
[-C--:B------:R-:W-:Y:S07]  /*3e10*/  HMMA.16816.F32 R28, R112, R118.reuse, R28 ;  /* 0x00000076701c723c */ /* 0x080fee000000181c */
[----:B------:R-:W-:Y:S01]  /*3e20*/  SHF.L.U32 R115, R221, 0x6, RZ ;  /* 0x00000006dd737819 */ /* 0x000fe200000006ff */
[----:B------:R-:W-:Y:S04]  /*3e30*/  HMMA.16816.F32 R32, R104, R118, R32 ;  /* 0x000000766820723c */ /* 0x000fe80000001820 */
[----:B------:R-:W-:Y:S11]  /*3e40*/  ISETP.GE.AND P0, PT, R115, R194, PT ;  /* 0x000000c27300720c */ /* 0x000ff60003f06270 */
[----:B------:R-:W-:Y:S02]  /*3e50*/  @!UPT UIADD3 URZ, URZ, URZ, URZ ;  /* 0x0000003f3f3ff290 */ /* 0x000fe4000fffe03f */
[----:B------:R-:W-:-:S05]  /*3e60*/  @!P0 BRA `(.L_x_164) ;  /* 0x0000009000008947 */ /* 0x000fca0003800000 */
[C---:B------:R-:W-:Y:S01]  /*3e70*/  IADD3 R102, R196.reuse, 0x80, RZ ;  /* 0x00000080c4667810 */ /* 0x040fe20007ffe0ff */
[----:B------:R-:W-:Y:S01]  /*3e80*/  IMAD.IADD R100, R196, 0x1, R224 ;  /* 0x00000001c4647824 */ /* 0x000fe200078e02e0 */
[----:B------:R-:W-:Y:S02]  /*3e90*/  IADD3 R101, R115, 0x40, RZ ;  /* 0x0000004073657810 */ /* 0x000fe40007ffe0ff */
[----:B------:R-:W-:Y:S02]  /*3ea0*/  ISETP.LT.AND P0, PT, R102, R222, PT ;  /* 0x000000de6600720c */ /* 0x000fe40003f01270 */
[----:B------:R-:W-:Y:S04]  /*3eb0*/  IADD3 R100, R215, R100, -R222 ;  /* 0x00000064d7647210 */ /* 0x000fe80007ffe8de */
[----:B------:R-:W-:Y:S01]  /*3ec0*/  ISETP.GE.AND P1, PT, R101, R100, PT ;  /* 0x000000646500720c */ /* 0x000fe20003f26270 */
[----:B------:R-:W-:Y:S11]  /*3ed0*/  IMAD.MOV.U32 R100, RZ, RZ, R215 ;  /* 0x000000ffff647224 */ /* 0x000ff600078e00d7 */
[----:B------:R-:W-:Y:S01]  /*3ee0*/  @!UPT UIADD3 URZ, URZ, URZ, URZ ;  /* 0x0000003f3f3ff290 */ /* 0x000fe2000fffe03f */
[----:B------:R-:W-:-:S05]  /*3ef0*/  @!P1 BRA P0, `(.L_x_165) ;  /* 0x0000080000009947 */ /* 0x000fca0000000000 */
.L_x_164:
[--C-:B------:R-:W-:Y:S01]  /*3f00*/  IADD3 R107, R222, 0x1, -R224.reuse ;  /* 0x00000001de6b7810 */ /* 0x100fe20007ffe8e0 */
[----:B------:R-:W-:Y:S01]  /*3f10*/  IMAD.IADD R115, R176, 0x1, R115 ;  /* 0x00000001b0737824 */ /* 0x000fe200078e0273 */
[----:B------:R-:W-:Y:S01]  /*3f20*/  IADD3 R102, -R100, R222, -R224 ;  /* 0x000000de64667210 */ /* 0x000fe20007ffe9e0 */
[----:B------:R-:W-:Y:S01]  /*3f30*/  IMAD R114, R184, 0x80, R175 ;  /* 0x00000080b8727824 */ /* 0x000fe200078e02af */
[----:B------:R-:W-:Y:S01]  /*3f40*/  IADD3 R107, R107, c[0x0][0x2e8], RZ ;  /* 0x0000ba006b6b7a10 */ /* 0x000fe20007ffe0ff */
[----:B------:R-:W-:Y:S01]  /*3f50*/  IMAD.MOV.U32 R215, RZ, RZ, R100 ;  /* 0x000000ffffd77224 */ /* 0x000fe200078e0064 */
[C---:B------:R-:W-:Y:S01]  /*3f60*/  IADD3 R105, R115.reuse, 0x8, RZ ;  /* 0x0000000873697810 */ /* 0x040fe20007ffe0ff */
[C---:B------:R-:W-:Y:S01]  /*3f70*/  IMAD.IADD R116, R115.reuse, 0x1, R102 ;  /* 0x0000000173747824 */ /* 0x040fe200078e0266 */
[C---:B------:R-:W-:Y:S02]  /*3f80*/  IADD3 R103, R115.reuse, 0x20, RZ ;  /* 0x0000002073677810 */ /* 0x040fe40007ffe0ff */
[C---:B------:R-:W-:Y:S01]  /*3f90*/  IADD3 R101, R115.reuse, 0x28, RZ ;  /* 0x0000002873657810 */ /* 0x040fe20007ffe0ff */
[----:B------:R-:W-:Y:S01]  /*3fa0*/  IMAD.IADD R115, R115, 0x1, R107 ;  /* 0x0000000173737824 */ /* 0x000fe200078e026b */
[----:B------:R-:W-:Y:S01]  /*3fb0*/  IADD3 R113, R114, 0x1, RZ ;  /* 0x0000000172717810 */ /* 0x000fe20007ffe0ff */
[C-C-:B------:R-:W-:Y:S01]  /*3fc0*/  IMAD.IADD R106, R102.reuse, 0x1, R105.reuse ;  /* 0x00000001666a7824 */ /* 0x140fe200078e0269 */
[----:B------:R-:W-:Y:S01]  /*3fd0*/  IMNMX R116, RZ, R116, !PT ;  /* 0x00000074ff747217 */ /* 0x000fe20007800200 */
[----:B------:R-:W-:Y:S01]  /*3fe0*/  IMAD.IADD R105, R107, 0x1, R105 ;  /* 0x000000016b697824 */ /* 0x000fe200078e0269 */
[----:B------:R-:W-:Y:S01]  /*3ff0*/  IMNMX R115, R115, R222, PT ;  /* 0x000000de73737217 */ /* 0x000fe20003800200 */
[--C-:B------:R-:W-:Y:S01]  /*4000*/  IMAD.IADD R104, R102, 0x1, R103.reuse ;  /* 0x0000000166687824 */ /* 0x100fe200078e0267 */
[-C--:B------:R-:W-:Y:S01]  /*4010*/  ISETP.GE.AND P1, PT, R114, R116.reuse, PT ;  /* 0x000000747200720c */ /* 0x080fe20003f26270 */
[----:B------:R-:W-:Y:S01]  /*4020*/  IMAD.IADD R103, R107, 0x1, R103 ;  /* 0x000000016b677824 */ /* 0x000fe200078e0267 */
[-C--:B------:R-:W-:Y:S01]  /*4030*/  ISETP.GE.AND P0, PT, R113, R116.reuse, PT ;  /* 0x000000747100720c */ /* 0x080fe20003f06270 */
[--C-:B------:R-:W-:Y:S01]  /*4040*/  IMAD.IADD R102, R102, 0x1, R101.reuse ;  /* 0x0000000166667824 */ /* 0x100fe200078e0265 */
[C---:B------:R-:W-:Y:S01]  /*4050*/  IADD3 R112, R114.reuse, 0x8, RZ ;  /* 0x0000000872707810 */ /* 0x040fe20007ffe0ff */
[----:B------:R-:W-:Y:S01]  /*4060*/  IMAD.IADD R101, R107, 0x1, R101 ;  /* 0x000000016b657824 */ /* 0x000fe200078e0265 */
[C---:B------:R-:W-:Y:S02]  /*4070*/  IADD3 R111, R114.reuse, 0x9, RZ ;  /* 0x00000009726f7810 */ /* 0x040fe40007ffe0ff */
[C---:B------:R-:W-:Y:S02]  /*4080*/  IADD3 R110, R114.reuse, 0x10, RZ ;  /* 0x00000010726e7810 */ /* 0x040fe40007ffe0ff */
[C---:B------:R-:W-:Y:S02]  /*4090*/  IADD3 R109, R114.reuse, 0x11, RZ ;  /* 0x00000011726d7810 */ /* 0x040fe40007ffe0ff */
[C---:B------:R-:W-:Y:S02]  /*40a0*/  IADD3 R108, R114.reuse, 0x18, RZ ;  /* 0x00000018726c7810 */ /* 0x040fe40007ffe0ff */
[C---:B------:R-:W-:Y:S02]  /*40b0*/  IADD3 R107, R114.reuse, 0x19, RZ ;  /* 0x00000019726b7810 */ /* 0x040fe40007ffe0ff */
[-C--:B------:R-:W-:Y:S02]  /*40c0*/  ISETP.GE.OR P1, PT, R114, R115.reuse, !P1 ;  /* 0x000000737200720c */ /* 0x080fe40004f26670 */
[-C--:B------:R-:W-:Y:S02]  /*40d0*/  ISETP.GE.OR P0, PT, R113, R115.reuse, !P0 ;  /* 0x000000737100720c */ /* 0x080fe40004706670 */
[-C--:B------:R-:W-:Y:S02]  /*40e0*/  ISETP.GE.AND P6, PT, R112, R116.reuse, PT ;  /* 0x000000747000720c */ /* 0x080fe40003fc6270 */
[-C--:B------:R-:W-:Y:S02]  /*40f0*/  ISETP.GE.AND P5, PT, R111, R116.reuse, PT ;  /* 0x000000746f00720c */ /* 0x080fe40003fa6270 */
[-C--:B------:R-:W-:Y:S02]  /*4100*/  ISETP.GE.AND P4, PT, R110, R116.reuse, PT ;  /* 0x000000746e00720c */ /* 0x080fe40003f86270 */
[-C--:B------:R-:W-:Y:S02]  /*4110*/  ISETP.GE.AND P3, PT, R109, R116.reuse, PT ;  /* 0x000000746d00720c */ /* 0x080fe40003f66270 */
[----:B------:R-:W-:Y:S02]  /*4120*/  FSEL R4, R4, -INF , !P1 ;  /* 0xff80000004047808 */ /* 0x000fe40004800000 */
[-C--:B------:R-:W-:Y:S02]  /*4130*/  ISETP.GE.AND P1, PT, R108, R116.reuse, PT ;  /* 0x000000746c00720c */ /* 0x080fe40003f26270 */
[----:B------:R-:W-:Y:S02]  /*4140*/  FSEL R5, R5, -INF , !P0 ;  /* 0xff80000005057808 */ /* 0x000fe40004000000 */
[----:B------:R-:W-:Y:S02]  /*4150*/  ISETP.GE.AND P0, PT, R107, R116, PT ;  /* 0x000000746b00720c */ /* 0x000fe40003f06270 */
[----:B------:R-:W-:Y:S02]  /*4160*/  IMNMX R106, RZ, R106, !PT ;  /* 0x0000006aff6a7217 */ /* 0x000fe40007800200 */
[-C--:B------:R-:W-:Y:S02]  /*4170*/  ISETP.GE.OR P6, PT, R112, R115.reuse, !P6 ;  /* 0x000000737000720c */ /* 0x080fe400077c6670 */
[-C--:B------:R-:W-:Y:S02]  /*4180*/  ISETP.GE.OR P5, PT, R111, R115.reuse, !P5 ;  /* 0x000000736f00720c */ /* 0x080fe40006fa6670 */
[-C--:B------:R-:W-:Y:S02]  /*4190*/  ISETP.GE.OR P4, PT, R110, R115.reuse, !P4 ;  /* 0x000000736e00720c */ /* 0x080fe40006786670 */
[-C--:B------:R-:W-:Y:S02]  /*41a0*/  ISETP.GE.OR P3, PT, R109, R115.reuse, !P3 ;  /* 0x000000736d00720c */ /* 0x080fe40005f66670 */
[-C--:B------:R-:W-:Y:S02]  /*41b0*/  ISETP.GE.OR P1, PT, R108, R115.reuse, !P1 ;  /* 0x000000736c00720c */ /* 0x080fe40004f26670 */
[----:B------:R-:W-:Y:S02]  /*41c0*/  ISETP.GE.OR P0, PT, R107, R115, !P0 ;  /* 0x000000736b00720c */ /* 0x000fe40004706670 */
[----:B------:R-:W-:Y:S02]  /*41d0*/  IMNMX R105, R105, R222, PT ;  /* 0x000000de69697217 */ /* 0x000fe40003800200 */
[----:B------:R-:W-:Y:S02]  /*41e0*/  FSEL R16, R16, -INF , !P6 ;  /* 0xff80000010107808 */ /* 0x000fe40007000000 */
[-C--:B------:R-:W-:Y:S02]  /*41f0*/  ISETP.GE.AND P6, PT, R114, R106.reuse, PT ;  /* 0x0000006a7200720c */ /* 0x080fe40003fc6270 */
        /* <DEDUP_REMOVED lines=9> */
[----:B------:R-:W-:Y:S02]  /*4290*/  ISETP.GE.AND P0, PT, R109, R106, PT ;  /* 0x0000006a6d00720c */ /* 0x000fe40003f06270 */
[-C--:B------:R-:W-:Y:S02]  /*42a0*/  ISETP.GE.OR P6, PT, R114, R105.reuse, !P6 ;  /* 0x000000697200720c */ /* 0x080fe400077c6670 */
[-C--:B------:R-:W-:Y:S02]  /*42b0*/  ISETP.GE.OR P5, PT, R113, R105.reuse, !P5 ;  /* 0x000000697100720c */ /* 0x080fe40006fa6670 */
[----:B------:R-:W-:Y:S02]  /*42c0*/  IMNMX R104, RZ, R104, !PT ;  /* 0x00000068ff687217 */ /* 0x000fe40007800200 */
[-C--:B------:R-:W-:Y:S02]  /*42d0*/  ISETP.GE.OR P4, PT, R112, R105.reuse, !P4 ;  /* 0x000000697000720c */ /* 0x080fe40006786670 */
[-C--:B------:R-:W-:Y:S02]  /*42e0*/  ISETP.GE.OR P3, PT, R111, R105.reuse, !P3 ;  /* 0x000000696f00720c */ /* 0x080fe40005f66670 */
[-C--:B------:R-:W-:Y:S02]  /*42f0*/  ISETP.GE.OR P1, PT, R110, R105.reuse, !P1 ;  /* 0x000000696e00720c */ /* 0x080fe40004f26670 */
[-C--:B------:R-:W-:Y:S02]  /*4300*/  ISETP.GE.OR P0, PT, R109, R105.reuse, !P0 ;  /* 0x000000696d00720c */ /* 0x080fe40004706670 */
[----:B------:R-:W-:Y:S02]  /*4310*/  FSEL R6, R6, -INF , !P6 ;  /* 0xff80000006067808 */ /* 0x000fe40007000000 */
[-C--:B------:R-:W-:Y:S02]  /*4320*/  ISETP.GE.AND P6, PT, R108, R106.reuse, PT ;  /* 0x0000006a6c00720c */ /* 0x080fe40003fc6270 */
[----:B------:R-:W-:Y:S02]  /*4330*/  FSEL R7, R7, -INF , !P5 ;  /* 0xff80000007077808 */ /* 0x000fe40006800000 */
[----:B------:R-:W-:Y:S02]  /*4340*/  ISETP.GE.AND P5, PT, R107, R106, PT ;  /* 0x0000006a6b00720c */ /* 0x000fe40003fa6270 */
        /* <DEDUP_REMOVED lines=10> */
[----:B------:R-:W-:Y:S02]  /*43f0*/  ISETP.GE.OR P5, PT, R107, R105, !P5 ;  /* 0x000000696b00720c */ /* 0x000fe40006fa6670 */
[-C--:B------:R-:W-:Y:S02]  /*4400*/  ISETP.GE.OR P4, PT, R114, R103.reuse, !P4 ;  /* 0x000000677200720c */ /* 0x080fe40006786670 */
[-C--:B------:R-:W-:Y:S02]  /*4410*/  ISETP.GE.OR P3, PT, R113, R103.reuse, !P3 ;  /* 0x000000677100720c */ /* 0x080fe40005f66670 */
[-C--:B------:R-:W-:Y:S02]  /*4420*/  ISETP.GE.OR P1, PT, R112, R103.reuse, !P1 ;  /* 0x000000677000720c */ /* 0x080fe40004f26670 */
[----:B------:R-:W-:Y:S02]  /*4430*/  IMNMX R102, RZ, R102, !PT ;  /* 0x00000066ff667217 */ /* 0x000fe40007800200 */
[-C--:B------:R-:W-:Y:S02]  /*4440*/  ISETP.GE.OR P0, PT, R111, R103.reuse, !P0 ;  /* 0x000000676f00720c */ /* 0x080fe40004706670 */
        /* <DEDUP_REMOVED lines=13> */
[-C--:B------:R-:W-:Y:S02]  /*4520*/  ISETP.GE.OR P6, PT, R110, R103.reuse, !P6 ;  /* 0x000000676e00720c */ /* 0x080fe400077c6670 */
[-C--:B------:R-:W-:Y:S02]  /*4530*/  ISETP.GE.OR P5, PT, R109, R103.reuse, !P5 ;  /* 0x000000676d00720c */ /* 0x080fe40006fa6670 */
[-C--:B------:R-:W-:Y:S02]  /*4540*/  ISETP.GE.OR P4, PT, R108, R103.reuse, !P4 ;  /* 0x000000676c00720c */ /* 0x080fe40006786670 */
[----:B------:R-:W-:Y:S02]  /*4550*/  ISETP.GE.OR P3, PT, R107, R103, !P3 ;  /* 0x000000676b00720c */ /* 0x000fe40005f66670 */
[-C--:B------:R-:W-:Y:S02]  /*4560*/  ISETP.GE.OR P1, PT, R114, R101.reuse, !P1 ;  /* 0x000000657200720c */ /* 0x080fe40004f26670 */
        /* <DEDUP_REMOVED lines=15> */
[-C--:B------:R-:W-:Y:S02]  /*4660*/  ISETP.GE.OR P4, PT, R110, R101.reuse, !P4 ;  /* 0x000000656e00720c */ /* 0x080fe40006786670 */
[-C--:B------:R-:W-:Y:S02]  /*4670*/  ISETP.GE.OR P3, PT, R109, R101.reuse, !P3 ;  /* 0x000000656d00720c */ /* 0x080fe40005f66670 */
[-C--:B------:R-:W-:Y:S02]  /*4680*/  ISETP.GE.OR P1, PT, R108, R101.reuse, !P1 ;  /* 0x000000656c00720c */ /* 0x080fe40004f26670 */
[----:B------:R-:W-:Y:S02]  /*4690*/  ISETP.GE.OR P0, PT, R107, R101, !P0 ;  /* 0x000000656b00720c */ /* 0x000fe40004706670 */
[----:B------:R-:W-:Y:S02]  /*46a0*/  FSEL R14, R14, -INF , !P6 ;  /* 0xff8000000e0e7808 */ /* 0x000fe40007000000 */
[----:B------:R-:W-:Y:S02]  /*46b0*/  FSEL R15, R15, -INF , !P5 ;  /* 0xff8000000f0f7808 */ /* 0x000fe40006800000 */
[----:B------:R-:W-:Y:S02]  /*46c0*/  FSEL R26, R26, -INF , !P4 ;  /* 0xff8000001a1a7808 */ /* 0x000fe40006000000 */
[----:B------:R-:W-:Y:S02]  /*46d0*/  FSEL R27, R27, -INF , !P3 ;  /* 0xff8000001b1b7808 */ /* 0x000fe40005800000 */
[----:B------:R-:W-:Y:S02]  /*46e0*/  FSEL R30, R30, -INF , !P1 ;  /* 0xff8000001e1e7808 */ /* 0x000fe40004800000 */
[----:B------:R-:W-:Y:S02]  /*46f0*/  FSEL R31, R31, -INF , !P0 ;  /* 0xff8000001f1f7808 */ /* 0x000fe40004000000 */
.L_x_165:
[C---:B------:R-:W-:Y:S01]  /*4700*/  FMUL.FTZ R101, R218.reuse, 1.4426950216293334961 ;  /* 0x3fb8aa3bda657820 */ /* 0x040fe20000410000 */
[----:B------:R-:W-:Y:S01]  /*4710*/  FSETP.NEU.FTZ.AND P0, PT, R218, -INF , PT ;  /* 0xff800000da00780b */ /* 0x000fe20003f1d000 */
[----:B------:R-:W-:Y:S01]  /*4720*/  FMUL.FTZ R100, R219, 1.4426950216293334961 ;  /* 0x3fb8aa3bdb647820 */ /* 0x000fe20000410000 */
[----:B------:R-:W-:Y:S02]  /*4730*/  SHF.L.U32 R109, R172, 0x1, RZ ;  /* 0x00000001ac6d7819 */ /* 0x000fe400000006ff */
[----:B------:R-:W-:Y:S02]  /*4740*/  FSEL R101, R101, RZ, P0 ;  /* 0x000000ff65657208 */ /* 0x000fe40000000000 */
[----:B------:R-:W-:Y:S02]  /*4750*/  FSETP.NEU.FTZ.AND P0, PT, R219, -INF , PT ;  /* 0xff800000db00780b */ /* 0x000fe40003f1d000 */
[----:B------:R-:W-:Y:S01]  /*4760*/  IADD3 R108, R165, R109, RZ ;  /* 0x0000006da56c7210 */ /* 0x000fe20007ffe0ff */
[--C-:B------:R-:W-:Y:S01]  /*4770*/  FFMA.FTZ R117, R5, c[0x0][0x23c], -R101.reuse ;  /* 0x00008f0005757a23 */ /* 0x100fe20000010865 */
[----:B------:R-:W-:Y:S01]  /*4780*/  FSEL R100, R100, RZ, P0 ;  /* 0x000000ff64647208 */ /* 0x000fe20000000000 */
[C---:B------:R-:W-:Y:S01]  /*4790*/  FMUL.FTZ R5, R216.reuse, 1.4426950216293334961 ;  /* 0x3fb8aa3bd8057820 */ /* 0x040fe20000410000 */
[----:B------:R-:W-:Y:S01]  /*47a0*/  FSETP.NEU.FTZ.AND P0, PT, R216, -INF , PT ;  /* 0xff800000d800780b */ /* 0x000fe20003f1d000 */
[----:B------:R-:W-:Y:S01]  /*47b0*/  FFMA.FTZ R115, R4, c[0x0][0x23c], -R101 ;  /* 0x00008f0004737a23 */ /* 0x000fe20000010865 */
[----:B------:R-:W-:Y:S01]  /*47c0*/  MOV R173, 0x40 ;  /* 0x0000004000ad7802 */ /* 0x000fe20000000f00 */
[----:B------:R-:W-:Y:S01]  /*47d0*/  MUFU.EX2 R117, R117 ;  /* 0x0000007500757308 */ /* 0x000fe20000000800 */
[----:B------:R-:W-:Y:S01]  /*47e0*/  FSEL R5, R5, RZ, P0 ;  /* 0x000000ff05057208 */ /* 0x000fe20000000000 */
[--C-:B------:R-:W-:Y:S01]  /*47f0*/  FFMA.FTZ R122, R6, c[0x0][0x23c], -R100.reuse ;  /* 0x00008f00067a7a23 */ /* 0x100fe20000010864 */
[----:B------:R-:W-:Y:S01]  /*4800*/  SEL R173, R173, 0xffffffc0, !P2 ;  /* 0xffffffc0adad7807 */ /* 0x000fe20005000000 */
[--C-:B------:R-:W-:Y:S01]  /*4810*/  FFMA.FTZ R126, R7, c[0x0][0x23c], -R100.reuse ;  /* 0x00008f00077e7a23 */ /* 0x100fe20000010864 */
[----:B------:R-:W-:Y:S01]  /*4820*/  FSETP.NEU.FTZ.AND P0, PT, R217, -INF , PT ;  /* 0xff800000d900780b */ /* 0x000fe20003f1d000 */
[--C-:B------:R-:W-:Y:S01]  /*4830*/  FFMA.FTZ R247, R28, c[0x0][0x23c], -R5.reuse ;  /* 0x00008f001cf77a23 */ /* 0x100fe20000010805 */
[----:B------:R-:W-:Y:S01]  /*4840*/  ISETP.GT.AND P6, PT, R221, R195, PT ;  /* 0x000000c3dd00720c */ /* 0x000fe20003fc4270 */
[--C-:B------:R-:W-:Y:S02]  /*4850*/  FFMA.FTZ R128, R8, c[0x0][0x23c], -R5.reuse ;  /* 0x00008f0008807a23 */ /* 0x100fe40000010805 */
[----:B------:R-:W1:Y:S01]  /*4860*/  MUFU.EX2 R115, R115 ;  /* 0x0000007300737308 */ /* 0x000e620000000800 */
[--C-:B------:R-:W-:Y:S02]  /*4870*/  FFMA.FTZ R131, R9, c[0x0][0x23c], -R5.reuse ;  /* 0x00008f0009837a23 */ /* 0x100fe40000010805 */
[--C-:B------:R-:W-:Y:S02]  /*4880*/  FFMA.FTZ R127, R12, c[0x0][0x23c], -R5.reuse ;  /* 0x00008f000c7f7a23 */ /* 0x100fe40000010805 */
[--C-:B------:R-:W-:Y:S02]  /*4890*/  FFMA.FTZ R130, R13, c[0x0][0x23c], -R5.reuse ;  /* 0x00008f000d827a23 */ /* 0x100fe40000010805 */
[--C-:B------:R-:W-:Y:S02]  /*48a0*/  FFMA.FTZ R243, R24, c[0x0][0x23c], -R5.reuse ;  /* 0x00008f0018f37a23 */ /* 0x100fe40000010805 */
[--C-:B------:R-:W-:Y:S01]  /*48b0*/  FFMA.FTZ R244, R25, c[0x0][0x23c], -R5.reuse ;  /* 0x00008f0019f47a23 */ /* 0x100fe20000010805 */
[----:B------:R-:W-:Y:S01]  /*48c0*/  MUFU.EX2 R122, R122 ;  /* 0x0000007a007a7308 */ /* 0x000fe20000000800 */
[----:B------:R-:W-:Y:S02]  /*48d0*/  FFMA.FTZ R5, R29, c[0x0][0x23c], -R5 ;  /* 0x00008f001d057a23 */ /* 0x000fe40000010805 */
[--C-:B------:R-:W-:Y:S02]  /*48e0*/  FFMA.FTZ R129, R32, c[0x0][0x23c], -R101.reuse ;  /* 0x00008f0020817a23 */ /* 0x100fe40000010865 */
[--C-:B------:R-:W-:Y:S02]  /*48f0*/  FFMA.FTZ R237, R34, c[0x0][0x23c], -R100.reuse ;  /* 0x00008f0022ed7a23 */ /* 0x100fe40000010864 */
[--C-:B------:R-:W-:Y:S02]  /*4900*/  FFMA.FTZ R113, R16, c[0x0][0x23c], -R101.reuse ;  /* 0x00008f0010717a23 */ /* 0x100fe40000010865 */
[--C-:B------:R-:W-:Y:S01]  /*4910*/  FFMA.FTZ R110, R17, c[0x0][0x23c], -R101.reuse ;  /* 0x00008f00116e7a23 */ /* 0x100fe20000010865 */
[----:B------:R-:W2:Y:S01]  /*4920*/  MUFU.EX2 R126, R126 ;  /* 0x0000007e007e7308 */ /* 0x000ea20000000800 */
[--C-:B------:R-:W-:Y:S02]  /*4930*/  FFMA.FTZ R111, R18, c[0x0][0x23c], -R100.reuse ;  /* 0x00008f00126f7a23 */ /* 0x100fe40000010864 */
[--C-:B------:R-:W-:Y:S02]  /*4940*/  FFMA.FTZ R112, R19, c[0x0][0x23c], -R100.reuse ;  /* 0x00008f0013707a23 */ /* 0x100fe40000010864 */
[--C-:B------:R-:W-:Y:S02]  /*4950*/  FFMA.FTZ R114, R20, c[0x0][0x23c], -R101.reuse ;  /* 0x00008f0014727a23 */ /* 0x100fe40000010865 */
[--C-:B------:R-:W-:Y:S02]  /*4960*/  FFMA.FTZ R116, R21, c[0x0][0x23c], -R101.reuse ;  /* 0x00008f0015747a23 */ /* 0x100fe40000010865 */
[----:B------:R-:W-:Y:S01]  /*4970*/  FFMA.FTZ R101, R33, c[0x0][0x23c], -R101 ;  /* 0x00008f0021657a23 */ /* 0x000fe20000010865 */
[----:B------:R2:W-:Y:S01]  /*4980*/  MUFU.EX2 R248, R5 ;  /* 0x0000000500f87308 */ /* 0x0005e20000000800 */
[----:B------:R-:W-:Y:S02]  /*4990*/  FMUL.FTZ R4, R217, 1.4426950216293334961 ;  /* 0x3fb8aa3bd9047820 */ /* 0x000fe40000410000 */
[--C-:B------:R-:W-:Y:S02]  /*49a0*/  FFMA.FTZ R119, R22, c[0x0][0x23c], -R100.reuse ;  /* 0x00008f0016777a23 */ /* 0x100fe40000010864 */
[--C-:B------:R-:W-:Y:S01]  /*49b0*/  FFMA.FTZ R125, R23, c[0x0][0x23c], -R100.reuse ;  /* 0x00008f00177d7a23 */ /* 0x100fe20000010864 */
[----:B------:R-:W-:Y:S01]  /*49c0*/  FSEL R4, R4, RZ, P0 ;  /* 0x000000ff04047208 */ /* 0x000fe20000000000 */
[----:B------:R-:W-:Y:S03]  /*49d0*/  FFMA.FTZ R100, R35, c[0x0][0x23c], -R100 ;  /* 0x00008f0023647a23 */ /* 0x000fe60000010864 */
[----:B------:R-:W-:Y:S01]  /*49e0*/  MUFU.EX2 R113, R113 ;  /* 0x0000007100717308 */ /* 0x000fe20000000800 */
[--C-:B------:R-:W-:Y:S02]  /*49f0*/  FFMA.FTZ R249, R30, c[0x0][0x23c], -R4.reuse ;  /* 0x00008f001ef97a23 */ /* 0x100fe40000010804 */
[--C-:B------:R-:W-:Y:S02]  /*4a00*/  FFMA.FTZ R236, R10, c[0x0][0x23c], -R4.reuse ;  /* 0x00008f000aec7a23 */ /* 0x100fe40000010804 */
[--C-:B------:R-:W-:Y:S02]  /*4a10*/  FFMA.FTZ R124, R11, c[0x0][0x23c], -R4.reuse ;  /* 0x00008f000b7c7a23 */ /* 0x100fe40000010804 */
[--C-:B------:R-:W-:Y:S02]  /*4a20*/  FFMA.FTZ R118, R14, c[0x0][0x23c], -R4.reuse ;  /* 0x00008f000e767a23 */ /* 0x100fe40000010804 */
[--C-:B------:R-:W-:Y:S01]  /*4a30*/  FFMA.FTZ R123, R15, c[0x0][0x23c], -R4.reuse ;  /* 0x00008f000f7b7a23 */ /* 0x100fe20000010804 */
[----:B------:R-:W-:Y:S01]  /*4a40*/  MUFU.EX2 R110, R110 ;  /* 0x0000006e006e7308 */ /* 0x000fe20000000800 */
[--C-:B------:R-:W-:Y:S02]  /*4a50*/  FFMA.FTZ R245, R26, c[0x0][0x23c], -R4.reuse ;  /* 0x00008f001af57a23 */ /* 0x100fe40000010804 */
[--C-:B------:R-:W-:Y:S02]  /*4a60*/  FFMA.FTZ R246, R27, c[0x0][0x23c], -R4.reuse ;  /* 0x00008f001bf67a23 */ /* 0x100fe40000010804 */
[----:B------:R-:W-:Y:S05]  /*4a70*/  FFMA.FTZ R4, R31, c[0x0][0x23c], -R4 ;  /* 0x00008f001f047a23 */ /* 0x000fea0000010804 */
[----:B------:R-:W-:Y:S10]  /*4a80*/  MUFU.EX2 R111, R111 ;  /* 0x0000006f006f7308 */ /* 0x000ff40000000800 */
[----:B------:R-:W-:Y:S10]  /*4a90*/  MUFU.EX2 R112, R112 ;  /* 0x0000007000707308 */ /* 0x000ff40000000800 */
[----:B------:R-:W-:Y:S10]  /*4aa0*/  MUFU.EX2 R128, R128 ;  /* 0x0000008000807308 */ /* 0x000ff40000000800 */
[----:B------:R-:W3:Y:S10]  /*4ab0*/  MUFU.EX2 R131, R131 ;  /* 0x0000008300837308 */ /* 0x000ef40000000800 */
[----:B------:R-:W-:Y:S10]  /*4ac0*/  MUFU.EX2 R236, R236 ;  /* 0x000000ec00ec7308 */ /* 0x000ff40000000800 */
[----:B------:R-:W4:Y:S10]  /*4ad0*/  MUFU.EX2 R124, R124 ;  /* 0x0000007c007c7308 */ /* 0x000f340000000800 */
[----:B------:R-:W-:Y:S10]  /*4ae0*/  MUFU.EX2 R127, R127 ;  /* 0x0000007f007f7308 */ /* 0x000ff40000000800 */
[----:B------:R-:W1:Y:S10]  /*4af0*/  MUFU.EX2 R130, R130 ;  /* 0x0000008200827308 */ /* 0x000e740000000800 */
[----:B------:R1:W-:Y:S10]  /*4b00*/  MUFU.EX2 R250, R4 ;  /* 0x0000000400fa7308 */ /* 0x0003f40000000800 */
[----:B------:R-:W-:Y:S10]  /*4b10*/  MUFU.EX2 R118, R118 ;  /* 0x0000007600767308 */ /* 0x000ff40000000800 */
[----:B------:R-:W-:Y:S10]  /*4b20*/  MUFU.EX2 R123, R123 ;  /* 0x0000007b007b7308 */ /* 0x000ff40000000800 */
[----:B------:R-:W-:Y:S10]  /*4b30*/  MUFU.EX2 R114, R114 ;  /* 0x0000007200727308 */ /* 0x000ff40000000800 */
[----:B------:R-:W-:Y:S10]  /*4b40*/  MUFU.EX2 R116, R116 ;  /* 0x0000007400747308 */ /* 0x000ff40000000800 */
[----:B------:R-:W-:Y:S10]  /*4b50*/  MUFU.EX2 R119, R119 ;  /* 0x0000007700777308 */ /* 0x000ff40000000800 */
[----:B------:R-:W1:Y:S10]  /*4b60*/  MUFU.EX2 R125, R125 ;  /* 0x0000007d007d7308 */ /* 0x000e740000000800 */
[----:B------:R-:W-:Y:S10]  /*4b70*/  MUFU.EX2 R174, R101 ;  /* 0x0000006500ae7308 */ /* 0x000ff40000000800 */
[----:B------:R-:W-:Y:S10]  /*4b80*/  MUFU.EX2 R242, R100 ;  /* 0x0000006400f27308 */ /* 0x000ff40000000800 */
[----:B------:R-:W1:Y:S10]  /*4b90*/  MUFU.EX2 R129, R129 ;  /* 0x0000008100817308 */ /* 0x000e740000000800 */
[----:B------:R-:W1:Y:S10]  /*4ba0*/  MUFU.EX2 R237, R237 ;  /* 0x000000ed00ed7308 */ /* 0x000e740000000800 */
[----:B------:R-:W-:Y:S10]  /*4bb0*/  MUFU.EX2 R243, R243 ;  /* 0x000000f300f37308 */ /* 0x000ff40000000800 */
[----:B------:R-:W1:Y:S10]  /*4bc0*/  MUFU.EX2 R244, R244 ;  /* 0x000000f400f47308 */ /* 0x000e740000000800 */
[----:B------:R-:W-:Y:S10]  /*4bd0*/  MUFU.EX2 R245, R245 ;  /* 0x000000f500f57308 */ /* 0x000ff40000000800 */
[----:B------:R-:W3:Y:S10]  /*4be0*/  MUFU.EX2 R246, R246 ;  /* 0x000000f600f67308 */ /* 0x000ef40000000800 */
[----:B------:R-:W4:Y:S10]  /*4bf0*/  MUFU.EX2 R247, R247 ;  /* 0x000000f700f77308 */ /* 0x000f340000000800 */
[----:B------:R-:W4:Y:S01]  /*4c00*/  MUFU.EX2 R249, R249 ;  /* 0x000000f900f97308 */ /* 0x000f220000000800 */
[----:B-1----:R-:W-:Y:S02]  /*4c10*/  F2FP.PACK_AB R6, R117, R115 ;  /* 0x000000737506723e */ /* 0x002fe400000000ff */
[----:B--2---:R-:W-:Y:S02]  /*4c20*/  F2FP.PACK_AB R5, R126, R122 ;  /* 0x0000007a7e05723e */ /* 0x004fe400000000ff */
[----:B---3--:R-:W-:Y:S01]  /*4c30*/  F2FP.PACK_AB R8, R131, R128 ;  /* 0x000000808308723e */ /* 0x008fe200000000ff */
[----:B------:R1:W-:Y:S01]  /*4c40*/  STS [R188+0xe000], R6 ;  /* 0x00e00006bc007388 */ /* 0x0003e20000000800 */
[----:B----4-:R-:W-:Y:S02]  /*4c50*/  F2FP.PACK_AB R7, R124, R236 ;  /* 0x000000ec7c07723e */ /* 0x010fe400000000ff */
[----:B------:R-:W-:Y:S01]  /*4c60*/  F2FP.PACK_AB R4, R130, R127 ;  /* 0x0000007f8204723e */ /* 0x000fe200000000ff */
[----:B------:R2:W-:Y:S01]  /*4c70*/  STS [R188+0xe400], R5 ;  /* 0x00e40005bc007388 */ /* 0x0005e20000000800 */
[----:B-1----:R-:W-:Y:S02]  /*4c80*/  F2FP.PACK_AB R6, R110, R113 ;  /* 0x000000716e06723e */ /* 0x002fe400000000ff */
[----:B--2---:R-:W-:Y:S03]  /*4c90*/  F2FP.PACK_AB R5, R112, R111 ;  /* 0x0000006f7005723e */ /* 0x004fe600000000ff */
[----:B------:R1:W-:Y:S04]  /*4ca0*/  STS [R193+0xe000], R6 ;  /* 0x00e00006c1007388 */ /* 0x0003e80000000800 */
[----:B------:R2:W-:Y:S04]  /*4cb0*/  STS [R193+0xe400], R5 ;  /* 0x00e40005c1007388 */ /* 0x0005e80000000800 */
[----:B------:R3:W-:Y:S04]  /*4cc0*/  STS [R188+0xf000], R8 ;  /* 0x00f00008bc007388 */ /* 0x0007e80000000800 */
[----:B------:R4:W-:Y:S04]  /*4cd0*/  STS [R188+0xf400], R7 ;  /* 0x00f40007bc007388 */ /* 0x0009e80000000800 */
[----:B------:R4:W-:Y:S01]  /*4ce0*/  STS [R193+0xf000], R4 ;  /* 0x00f00004c1007388 */ /* 0x0009e20000000800 */
[----:B-1----:R-:W-:Y:S02]  /*4cf0*/  F2FP.PACK_AB R6, R125, R119 ;  /* 0x000000777d06723e */ /* 0x002fe400000000ff */
[----:B--2---:R-:W-:Y:S02]  /*4d00*/  F2FP.PACK_AB R5, R174, R129 ;  /* 0x00000081ae05723e */ /* 0x004fe400000000ff */
[----:B---3--:R-:W-:Y:S02]  /*4d10*/  F2FP.PACK_AB R8, R123, R118 ;  /* 0x000000767b08723e */ /* 0x008fe400000000ff */
[----:B----4-:R-:W-:Y:S03]  /*4d20*/  F2FP.PACK_AB R7, R116, R114 ;  /* 0x000000727407723e */ /* 0x010fe600000000ff */
[----:B------:R-:W-:Y:S01]  /*4d30*/  STS [R193+0xf400], R8 ;  /* 0x00f40008c1007388 */ /* 0x000fe20000000800 */
[----:B------:R-:W-:Y:S03]  /*4d40*/  F2FP.PACK_AB R4, R242, R237 ;  /* 0x000000edf204723e */ /* 0x000fe600000000ff */
[----:B------:R1:W-:Y:S04]  /*4d50*/  STS [R192+0xe000], R7 ;  /* 0x00e00007c0007388 */ /* 0x0003e80000000800 */
[----:B------:R2:W-:Y:S04]  /*4d60*/  STS [R192+0xe400], R6 ;  /* 0x00e40006c0007388 */ /* 0x0005e80000000800 */
[----:B------:R3:W-:Y:S04]  /*4d70*/  STS [R226+0xe000], R5 ;  /* 0x00e00005e2007388 */ /* 0x0007e80000000800 */
[----:B------:R4:W-:Y:S01]  /*4d80*/  STS [R226+0xe400], R4 ;  /* 0x00e40004e2007388 */ /* 0x0009e20000000800 */
[----:B-1----:R-:W-:Y:S02]  /*4d90*/  F2FP.PACK_AB R7, R244, R243 ;  /* 0x000000f3f407723e */ /* 0x002fe400000000ff */
[----:B--2---:R-:W-:Y:S03]  /*4da0*/  F2FP.PACK_AB R6, R246, R245 ;  /* 0x000000f5f606723e */ /* 0x004fe600000000ff */
[----:B------:R-:W-:Y:S01]  /*4db0*/  STS [R192+0xf000], R7 ;  /* 0x00f00007c0007388 */ /* 0x000fe20000000800 */
[----:B---3--:R-:W-:Y:S03]  /*4dc0*/  F2FP.PACK_AB R5, R248, R247 ;  /* 0x000000f7f805723e */ /* 0x008fe600000000ff */
[----:B------:R-:W-:Y:S01]  /*4dd0*/  STS [R192+0xf400], R6 ;  /* 0x00f40006c0007388 */ /* 0x000fe20000000800 */
[----:B----4-:R-:W-:Y:S03]  /*4de0*/  F2FP.PACK_AB R4, R250, R249 ;  /* 0x000000f9fa04723e */ /* 0x010fe600000000ff */
[----:B------:R-:W-:Y:S04]  /*4df0*/  STS [R226+0xf000], R5 ;  /* 0x00f00005e2007388 */ /* 0x000fe80000000800 */
[----:B------:R-:W-:Y:S04]  /*4e00*/  STS [R226+0xf400], R4 ;  /* 0x00f40004e2007388 */ /* 0x000fe80000000800 */
[----:B------:R-:W1:Y:S08]  /*4e10*/  LDSM.16.M88.4 R32, [R109+0x4000] ;  /* 0x004000006d20783b */ /* 0x000e700000000200 */
[----:B------:R2:W3:Y:S08]  /*4e20*/  LDSM.16.M88.4 R28, [R109+0x5000] ;  /* 0x005000006d1c783b */ /* 0x0004f00000000200 */
[----:B------:R-:W4:Y:S08]  /*4e30*/  LDSM.16.M88.4 R100, [R108+0x4000] ;  /* 0x004000006c64783b */ /* 0x000f300000000200 */
[----:B------:R3:W4:Y:S01]  /*4e40*/  LDSM.16.M88.4 R104, [R108+0x5000] ;  /* 0x005000006c68783b */ /* 0x0007220000000200 */
[C---:B--2---:R-:W-:Y:S01]  /*4e50*/  IADD3 R109, R173.reuse, R109, RZ ;  /* 0x0000006dad6d7210 */ /* 0x044fe20007ffe0ff */
[-C--:B-1----:R-:W-:Y:S03]  /*4e60*/  HMMA.16816.F32 R4, R32, R132.reuse, RZ ;  /* 0x000000842004723c */ /* 0x082fe600000018ff */
[----:B---3--:R-:W-:Y:S05]  /*4e70*/  IADD3 R108, R173, R108, RZ ;  /* 0x0000006cad6c7210 */ /* 0x008fea0007ffe0ff */
[C---:B------:R-:W-:Y:S08]  /*4e80*/  HMMA.16816.F32 R8, R28.reuse, R132, RZ ;  /* 0x000000841c08723c */ /* 0x040ff000000018ff */
[-C--:B------:R-:W-:Y:S08]  /*4e90*/  HMMA.16816.F32 R12, R28, R134.reuse, RZ ;  /* 0x000000861c0c723c */ /* 0x080ff000000018ff */
[C---:B------:R-:W-:Y:S08]  /*4ea0*/  HMMA.16816.F32 R16, R32.reuse, R134, RZ ;  /* 0x000000862010723c */ /* 0x040ff000000018ff */
[-C--:B------:R-:W-:Y:S08]  /*4eb0*/  HMMA.16816.F32 R20, R32, R136.reuse, RZ ;  /* 0x000000882014723c */ /* 0x080ff000000018ff */
[C---:B------:R-:W-:Y:S08]  /*4ec0*/  HMMA.16816.F32 R24, R28.reuse, R136, RZ ;  /* 0x000000881c18723c */ /* 0x040ff000000018ff */
[-C--:B------:R-:W-:Y:S08]  /*4ed0*/  HMMA.16816.F32 R28, R28, R138.reuse, RZ ;  /* 0x0000008a1c1c723c */ /* 0x080ff000000018ff */
[----:B------:R-:W-:Y:S08]  /*4ee0*/  HMMA.16816.F32 R32, R32, R138, RZ ;  /* 0x0000008a2020723c */ /* 0x000ff000000018ff */
[-C--:B----4-:R-:W-:Y:S08]  /*4ef0*/  HMMA.16816.F32 R4, R100, R140.reuse, R4 ;  /* 0x0000008c6404723c */ /* 0x090ff00000001804 */
[C---:B------:R-:W-:Y:S08]  /*4f00*/  HMMA.16816.F32 R8, R104.reuse, R140, R8 ;  /* 0x0000008c6808723c */ /* 0x040ff00000001808 */
[-C--:B------:R-:W-:Y:S08]  /*4f10*/  HMMA.16816.F32 R12, R104, R142.reuse, R12 ;  /* 0x0000008e680c723c */ /* 0x080ff0000000180c */
[C---:B------:R-:W-:Y:S08]  /*4f20*/  HMMA.16816.F32 R16, R100.reuse, R142, R16 ;  /* 0x0000008e6410723c */ /* 0x040ff00000001810 */
[-C--:B------:R-:W-:Y:S08]  /*4f30*/  HMMA.16816.F32 R20, R100, R144.reuse, R20 ;  /* 0x000000906414723c */ /* 0x080ff00000001814 */
[C---:B------:R-:W-:Y:S08]  /*4f40*/  HMMA.16816.F32 R24, R104.reuse, R144, R24 ;  /* 0x000000906818723c */ /* 0x040ff00000001818 */
[-C--:B------:R-:W-:Y:S01]  /*4f50*/  HMMA.16816.F32 R28, R104, R146.reuse, R28 ;  /* 0x00000092681c723c */ /* 0x080fe2000000181c */
[----:B------:R-:W1:Y:S07]  /*4f60*/  LDSM.16.M88.4 R104, [R109+0x4000] ;  /* 0x004000006d68783b */ /* 0x000e6e0000000200 */
[----:B------:R-:W-:Y:S01]  /*4f70*/  HMMA.16816.F32 R32, R100, R146, R32 ;  /* 0x000000926420723c */ /* 0x000fe20000001820 */
[----:B------:R-:W2:Y:S07]  /*4f80*/  LDSM.16.M88.4 R100, [R109+0x5000] ;  /* 0x005000006d64783b */ /* 0x000eae0000000200 */
[-C--:B-1----:R-:W-:Y:S08]  /*4f90*/  HMMA.16816.F32 R4, R104, R148.reuse, R4 ;  /* 0x000000946804723c */ /* 0x082ff00000001804 */
[C---:B--2---:R-:W-:Y:S08]  /*4fa0*/  HMMA.16816.F32 R8, R100.reuse, R148, R8 ;  /* 0x000000946408723c */ /* 0x044ff00000001808 */
        /* <DEDUP_REMOVED lines=11> */
[C---:B-----5:R-:W-:Y:S01]  /*5060*/  FADD.FTZ R4, -R241.reuse, R4 ;  /* 0x00000004f1047221 */ /* 0x060fe20000010100 */
[C---:B------:R-:W-:Y:S04]  /*5070*/  HMMA.16816.F32 R16, R100.reuse, R158, R16 ;  /* 0x0000009e6410723c */ /* 0x040fe80000001810 */
[----:B------:R-:W-:Y:S02]  /*5080*/  FADD.FTZ R5, -R241, R5 ;  /* 0x00000005f1057221 */ /* 0x000fe40000010100 */
[C---:B------:R-:W-:Y:S02]  /*5090*/  FADD.FTZ R6, -R240.reuse, R6 ;  /* 0x00000006f0067221 */ /* 0x040fe40000010100 */
[----:B------:R-:W-:Y:S01]  /*50a0*/  FADD.FTZ R7, -R240, R7 ;  /* 0x00000007f0077221 */ /* 0x000fe20000010100 */
[-C--:B------:R-:W-:Y:S03]  /*50b0*/  HMMA.16816.F32 R20, R100, R160.reuse, R20 ;  /* 0x000000a06414723c */ /* 0x080fe60000001814 */
[C---:B------:R-:W-:Y:S02]  /*50c0*/  FADD.FTZ R8, -R239.reuse, R8 ;  /* 0x00000008ef087221 */ /* 0x040fe40000010100 */
[C---:B------:R-:W-:Y:S02]  /*50d0*/  FADD.FTZ R9, -R239.reuse, R9 ;  /* 0x00000009ef097221 */ /* 0x040fe40000010100 */
[C---:B------:R-:W-:Y:S01]  /*50e0*/  FADD.FTZ R10, -R238.reuse, R10 ;  /* 0x0000000aee0a7221 */ /* 0x040fe20000010100 */
[C---:B------:R-:W-:Y:S04]  /*50f0*/  HMMA.16816.F32 R24, R104.reuse, R160, R24 ;  /* 0x000000a06818723c */ /* 0x040fe80000001818 */
[C---:B------:R-:W-:Y:S02]  /*5100*/  FADD.FTZ R11, -R238.reuse, R11 ;  /* 0x0000000bee0b7221 */ /* 0x040fe40000010100 */
[C---:B------:R-:W-:Y:S02]  /*5110*/  FADD.FTZ R12, -R239.reuse, R12 ;  /* 0x0000000cef0c7221 */ /* 0x040fe40000010100 */
[----:B------:R-:W-:Y:S01]  /*5120*/  FADD.FTZ R13, -R239, R13 ;  /* 0x0000000def0d7221 */ /* 0x000fe20000010100 */
[-C--:B------:R-:W-:Y:S03]  /*5130*/  HMMA.16816.F32 R28, R104, R162.reuse, R28 ;  /* 0x000000a2681c723c */ /* 0x080fe6000000181c */
[C---:B------:R-:W-:Y:S02]  /*5140*/  FADD.FTZ R14, -R238.reuse, R14 ;  /* 0x0000000eee0e7221 */ /* 0x040fe40000010100 */
[----:B------:R-:W-:Y:S02]  /*5150*/  FADD.FTZ R15, -R238, R15 ;  /* 0x0000000fee0f7221 */ /* 0x000fe40000010100 */
[C---:B------:R-:W-:Y:S01]  /*5160*/  FADD.FTZ R16, -R241.reuse, R16 ;  /* 0x00000010f1107221 */ /* 0x040fe20000010100 */
[----:B------:R-:W-:Y:S04]  /*5170*/  HMMA.16816.F32 R32, R100, R162, R32 ;  /* 0x000000a26420723c */ /* 0x000fe80000001820 */
[C---:B------:R-:W-:Y:S02]  /*5180*/  FADD.FTZ R17, -R241.reuse, R17 ;  /* 0x00000011f1117221 */ /* 0x040fe40000010100 */
[C---:B------:R-:W-:Y:S02]  /*5190*/  FADD.FTZ R18, -R240.reuse, R18 ;  /* 0x00000012f0127221 */ /* 0x040fe40000010100 */
[C---:B------:R-:W-:Y:S04]  /*51a0*/  FADD.FTZ R19, -R240.reuse, R19 ;  /* 0x00000013f0137221 */ /* 0x040fe80000010100 */
[C---:B------:R-:W-:Y:S02]  /*51b0*/  FADD.FTZ R20, -R241.reuse, R20 ;  /* 0x00000014f1147221 */ /* 0x040fe40000010100 */
[----:B------:R-:W-:Y:S02]  /*51c0*/  FADD.FTZ R21, -R241, R21 ;  /* 0x00000015f1157221 */ /* 0x000fe40000010100 */
[C---:B------:R-:W-:Y:S02]  /*51d0*/  FADD.FTZ R22, -R240.reuse, R22 ;  /* 0x00000016f0167221 */ /* 0x040fe40000010100 */
[----:B------:R-:W-:Y:S02]  /*51e0*/  FADD.FTZ R23, -R240, R23 ;  /* 0x00000017f0177221 */ /* 0x000fe40000010100 */
[C---:B------:R-:W-:Y:S02]  /*51f0*/  FADD.FTZ R24, -R239.reuse, R24 ;  /* 0x00000018ef187221 */ /* 0x040fe40000010100 */
[C---:B------:R-:W-:Y:S02]  /*5200*/  FADD.FTZ R25, -R239.reuse, R25 ;  /* 0x00000019ef197221 */ /* 0x040fe40000010100 */
[C---:B------:R-:W-:Y:S02]  /*5210*/  FADD.FTZ R26, -R238.reuse, R26 ;  /* 0x0000001aee1a7221 */ /* 0x040fe40000010100 */
[C---:B------:R-:W-:Y:S02]  /*5220*/  FADD.FTZ R27, -R238.reuse, R27 ;  /* 0x0000001bee1b7221 */ /* 0x040fe40000010100 */
[C---:B------:R-:W-:Y:S02]  /*5230*/  FADD.FTZ R28, -R239.reuse, R28 ;  /* 0x0000001cef1c7221 */ /* 0x040fe40000010100 */
[----:B------:R-:W-:Y:S02]  /*5240*/  FADD.FTZ R29, -R239, R29 ;  /* 0x0000001def1d7221 */ /* 0x000fe40000010100 */
[C---:B------:R-:W-:Y:S02]  /*5250*/  FADD.FTZ R30, -R238.reuse, R30 ;  /* 0x0000001eee1e7221 */ /* 0x040fe40000010100 */
[----:B------:R-:W-:Y:S02]  /*5260*/  FADD.FTZ R31, -R238, R31 ;  /* 0x0000001fee1f7221 */ /* 0x000fe40000010100 */
[C---:B------:R-:W-:Y:S02]  /*5270*/  FADD.FTZ R32, -R241.reuse, R32 ;  /* 0x00000020f1207221 */ /* 0x040fe40000010100 */
[----:B------:R-:W-:Y:S02]  /*5280*/  FADD.FTZ R33, -R241, R33 ;  /* 0x00000021f1217221 */ /* 0x000fe40000010100 */
        /* <DEDUP_REMOVED lines=40> */
[C---:B------:R-:W-:Y:S01]  /*5510*/  IMAD.U32 R4, R5.reuse, -0x40, RZ ;  /* 0xffffffc005047824 */ /* 0x040fe200078e00ff */
[----:B------:R-:W-:Y:S04]  /*5520*/  SEL R6, R6, 0x2000, !P3 ;  /* 0x0000200006067807 */ /* 0x000fe80005800000 */
[----:B------:R-:W-:Y:S01]  /*5530*/  LEA R234, P0, R4, R234, 0x1 ;  /* 0x000000ea04ea7211 */ /* 0x000fe200078008ff */
[--C-:B------:R-:W-:Y:S02]  /*5540*/  IMAD.IADD R220, R220, 0x1, R6.reuse ;  /* 0x00000001dcdc7824 */ /* 0x100fe400078e0206 */
[--C-:B------:R-:W-:Y:S01]  /*5550*/  IMAD.IADD R214, R214, 0x1, R6.reuse ;  /* 0x00000001d6d67824 */ /* 0x100fe200078e0206 */
[----:B------:R-:W-:Y:S01]  /*5560*/  LEA.HI.X.SX32 R235, R4, R235, 0x1, P0 ;  /* 0x000000eb04eb7211 */ /* 0x000fe200000f0eff */
[----:B------:R-:W-:Y:S01]  /*5570*/  @!P1 IMAD.MOV.U32 R4, RZ, RZ, c[0x0][0x194] ;  /* 0x00006500ff049624 */ /* 0x000fe200078e00ff */
[----:B------:R1:W-:Y:S01]  /*5580*/  @P1 STS [R220], RZ ;  /* 0x000000ffdc001388 */ /* 0x0003e20000000800 */
[----:B------:R-:W-:Y:S01]  /*5590*/  @!P1 LEA R8, P0, R5, R234, 0x6 ;  /* 0x000000ea05089211 */ /* 0x000fe200078030ff */
        /* <DEDUP_REMOVED lines=18> */
.L_x_166:
        /* <DEDUP_REMOVED lines=38> */
[----:B-1----:R-:W1:Y:S04]  /*5920*/  LDSM.16.MT88.4 R8, [R116+0x4000] ;  /* 0x004000007408783b */ /* 0x002e680000004200 */
        /* <DEDUP_REMOVED lines=50> */
[C---:B------:R-:W-:Y:S05]  /*5c50*/  IMAD.U32 R4, R5.reuse, -0x40, RZ ;  /* 0xffffffc005047824 */ /* 0x040fea00078e00ff */
        /* <DEDUP_REMOVED lines=16> */
.L_x_167:
[----:B------:R-:W-:Y:S01]  /*5d60*/  LDSM.16.M88.4 R16, [R169] ;  /* 0x00000000a910783b */ /* 0x000fe20000000200 */
[--C-:B------:R-:W-:Y:S01]  /*5d70*/  IMAD.IADD R117, R116, 0x1, R173.reuse ;  /* 0x0000000174757824 */ /* 0x100fe200078e02ad */
[C---:B------:R-:W-:Y:S01]  /*5d80*/  LEA R236, P0, R198.reuse, R120, 0x2 ;  /* 0x00000078c6ec7211 */ /* 0x040fe200078010ff */
[----:B------:R-:W-:Y:S01]  /*5d90*/  IMAD.IADD R119, R169, 0x1, R173 ;  /* 0x00000001a9777824 */ /* 0x000fe200078e02ad */
[----:B------:R-:W2:Y:S01]  /*5da0*/  LDSM.16.MT88.4 R8, [R116+0x6000] ;  /* 0x006000007408783b */ /* 0x000ea20000004200 */
[C---:B------:R-:W-:Y:S01]  /*5db0*/  IMAD.IADD R118, R173.reuse, 0x1, R0 ;  /* 0x00000001ad767824 */ /* 0x040fe200078e0200 */
[----:B------:R-:W-:Y:S02]  /*5dc0*/  LEA.HI.X.SX32 R237, R198, R121, 0x2, P0 ;  /* 0x00000079c6ed7211 */ /* 0x000fe400000f16ff */
[----:B------:R-:W3:Y:S04]  /*5dd0*/  LDSM.16.MT88.4 R20, [R117+0x6000] ;  /* 0x006000007514783b */ /* 0x000ee80000004200 */
[----:B------:R-:W-:Y:S04]  /*5de0*/  LDSM.16.M88.4 R24, [R0] ;  /* 0x000000000018783b */ /* 0x000fe80000000200 */
[----:B------:R-:W4:Y:S04]  /*5df0*/  LDSM.16.MT88.4 R28, [R116+0x6800] ;  /* 0x00680000741c783b */ /* 0x000f280000004200 */
[----:B------:R-:W1:Y:S04]  /*5e00*/  LDSM.16.MT88.4 R32, [R117+0x6800] ;  /* 0x006800007520783b */ /* 0x000e680000004200 */
[----:B------:R-:W-:Y:S04]  /*5e10*/  LDSM.16.MT88.4 R104, [R116+0x7000] ;  /* 0x007000007468783b */ /* 0x000fe80000004200 */
[----:B------:R-:W1:Y:S04]  /*5e20*/  LDSM.16.M88.4 R100, [R119] ;  /* 0x000000007764783b */ /* 0x000e680000000200 */
[----:B------:R-:W-:Y:S04]  /*5e30*/  LDSM.16.MT88.4 R112, [R116+0x7800] ;  /* 0x007800007470783b */ /* 0x000fe80000004200 */
[----:B------:R-:W-:Y:S01]  /*5e40*/  LDSM.16.M88.4 R108, [R118] ;  /* 0x00000000766c783b */ /* 0x000fe20000000200 */
[C---:B-12---:R-:W-:Y:S08]  /*5e50*/  HMMA.16816.F32 R4, R16.reuse, R8, RZ ;  /* 0x000000081004723c */ /* 0x046ff000000018ff */
[C---:B------:R-:W-:Y:S08]  /*5e60*/  HMMA.16816.F32 R8, R16.reuse, R10, RZ ;  /* 0x0000000a1008723c */ /* 0x040ff000000018ff */
[C---:B---3--:R-:W-:Y:S08]  /*5e70*/  HMMA.16816.F32 R12, R16.reuse, R20, RZ ;  /* 0x00000014100c723c */ /* 0x048ff000000018ff */
[----:B------:R-:W-:Y:S01]  /*5e80*/  HMMA.16816.F32 R16, R16, R22, RZ ;  /* 0x000000161010723c */ /* 0x000fe200000018ff */
[----:B------:R-:W1:Y:S07]  /*5e90*/  LDSM.16.MT88.4 R20, [R117+0x7000] ;  /* 0x007000007514783b */ /* 0x000e6e0000004200 */
[C---:B----4-:R-:W-:Y:S08]  /*5ea0*/  HMMA.16816.F32 R4, R24.reuse, R28, R4 ;  /* 0x0000001c1804723c */ /* 0x050ff00000001804 */
[C---:B------:R-:W-:Y:S01]  /*5eb0*/  HMMA.16816.F32 R8, R24.reuse, R30, R8 ;  /* 0x0000001e1808723c */ /* 0x040fe20000001808 */
[----:B------:R-:W-:Y:S07]  /*5ec0*/  LDSM.16.M88.4 R28, [R169+0x2000] ;  /* 0x00200000a91c783b */ /* 0x000fee0000000200 */
[C---:B------:R-:W-:Y:S08]  /*5ed0*/  HMMA.16816.F32 R12, R24.reuse, R32, R12 ;  /* 0x00000020180c723c */ /* 0x040ff0000000180c */
[----:B------:R-:W-:Y:S01]  /*5ee0*/  HMMA.16816.F32 R16, R24, R34, R16 ;  /* 0x000000221810723c */ /* 0x000fe20000001810 */
[----:B------:R-:W2:Y:S04]  /*5ef0*/  LDSM.16.MT88.4 R24, [R117+0x7800] ;  /* 0x007800007518783b */ /* 0x000ea80000004200 */
[----:B------:R-:W3:Y:S03]  /*5f00*/  LDSM.16.MT88.4 R32, [R116+0x8000] ;  /* 0x008000007420783b */ /* 0x000ee60000004200 */
[C---:B------:R-:W-:Y:S08]  /*5f10*/  HMMA.16816.F32 R4, R100.reuse, R104, R4 ;  /* 0x000000686404723c */ /* 0x040ff00000001804 */
[C---:B------:R-:W-:Y:S01]  /*5f20*/  HMMA.16816.F32 R8, R100.reuse, R106, R8 ;  /* 0x0000006a6408723c */ /* 0x040fe20000001808 */
[----:B------:R-:W-:Y:S07]  /*5f30*/  LDSM.16.MT88.4 R104, [R116+0x8800] ;  /* 0x008800007468783b */ /* 0x000fee0000004200 */
[C---:B-1----:R-:W-:Y:S08]  /*5f40*/  HMMA.16816.F32 R12, R100.reuse, R20, R12 ;  /* 0x00000014640c723c */ /* 0x042ff0000000180c */
[----:B------:R-:W-:Y:S01]  /*5f50*/  HMMA.16816.F32 R16, R100, R22, R16 ;  /* 0x000000166410723c */ /* 0x000fe20000001810 */
[----:B------:R-:W1:Y:S04]  /*5f60*/  LDSM.16.MT88.4 R20, [R117+0x8000] ;  /* 0x008000007514783b */ /* 0x000e680000004200 */
[----:B------:R-:W4:Y:S03]  /*5f70*/  LDSM.16.M88.4 R100, [R0+0x2000] ;  /* 0x002000000064783b */ /* 0x000f260000000200 */
[C---:B------:R-:W-:Y:S08]  /*5f80*/  HMMA.16816.F32 R4, R108.reuse, R112, R4 ;  /* 0x000000706c04723c */ /* 0x040ff00000001804 */
[C---:B------:R-:W-:Y:S01]  /*5f90*/  HMMA.16816.F32 R8, R108.reuse, R114, R8 ;  /* 0x000000726c08723c */ /* 0x040fe20000001808 */
[----:B------:R-:W-:Y:S07]  /*5fa0*/  LDSM.16.MT88.4 R112, [R116+0x9000] ;  /* 0x009000007470783b */ /* 0x000fee0000004200 */
[C---:B--2---:R-:W-:Y:S08]  /*5fb0*/  HMMA.16816.F32 R12, R108.reuse, R24, R12 ;  /* 0x000000186c0c723c */ /* 0x044ff0000000180c */
[----:B------:R-:W-:Y:S01]  /*5fc0*/  HMMA.16816.F32 R16, R108, R26, R16 ;  /* 0x0000001a6c10723c */ /* 0x000fe20000001810 */
[----:B------:R-:W2:Y:S04]  /*5fd0*/  LDSM.16.MT88.4 R24, [R117+0x8800] ;  /* 0x008800007518783b */ /* 0x000ea80000004200 */
[----:B------:R-:W2:Y:S03]  /*5fe0*/  LDSM.16.M88.4 R108, [R119+0x2000] ;  /* 0x00200000776c783b */ /* 0x000ea60000000200 */
[C---:B---3--:R-:W-:Y:S08]  /*5ff0*/  HMMA.16816.F32 R4, R28.reuse, R32, R4 ;  /* 0x000000201c04723c */ /* 0x048ff00000001804 */
[C---:B------:R-:W-:Y:S01]  /*6000*/  HMMA.16816.F32 R8, R28.reuse, R34, R8 ;  /* 0x000000221c08723c */ /* 0x040fe20000001808 */
[----:B------:R-:W-:Y:S07]  /*6010*/  LDSM.16.MT88.4 R32, [R116+0x9800] ;  /* 0x009800007420783b */ /* 0x000fee0000004200 */
[C---:B-1----:R-:W-:Y:S08]  /*6020*/  HMMA.16816.F32 R12, R28.reuse, R20, R12 ;  /* 0x000000141c0c723c */ /* 0x042ff0000000180c */
[----:B------:R-:W-:Y:S01]  /*6030*/  HMMA.16816.F32 R16, R28, R22, R16 ;  /* 0x000000161c10723c */ /* 0x000fe20000001810 */
[----:B------:R-:W1:Y:S04]  /*6040*/  LDSM.16.MT88.4 R20, [R117+0x9000] ;  /* 0x009000007514783b */ /* 0x000e680000004200 */
[----:B------:R-:W3:Y:S03]  /*6050*/  LDSM.16.M88.4 R28, [R118+0x2000] ;  /* 0x00200000761c783b */ /* 0x000ee60000000200 */
[C---:B----4-:R-:W-:Y:S07]  /*6060*/  HMMA.16816.F32 R4, R100.reuse, R104, R4 ;  /* 0x000000686404723c */ /* 0x050fee0000001804 */
[----:B------:R-:W-:Y:S01]  /*6070*/  IMAD.IADD R104, R173, 0x1, R166 ;  /* 0x00000001ad687824 */ /* 0x000fe200078e02a6 */
[C---:B------:R-:W-:Y:S08]  /*6080*/  HMMA.16816.F32 R8, R100.reuse, R106, R8 ;  /* 0x0000006a6408723c */ /* 0x040ff00000001808 */
[C---:B--2---:R-:W-:Y:S08]  /*6090*/  HMMA.16816.F32 R12, R100.reuse, R24, R12 ;  /* 0x00000018640c723c */ /* 0x044ff0000000180c */
[----:B------:R-:W-:Y:S01]  /*60a0*/  HMMA.16816.F32 R16, R100, R26, R16 ;  /* 0x0000001a6410723c */ /* 0x000fe20000001810 */
[----:B------:R-:W2:Y:S04]  /*60b0*/  LDSM.16.MT88.4 R24, [R117+0x9800] ;  /* 0x009800007518783b */ /* 0x000ea80000004200 */
[----:B------:R-:W-:Y:S03]  /*60c0*/  LDSM.16.MT88.4 R100, [R168+0xd000] ;  /* 0x00d00000a864783b */ /* 0x000fe60000004200 */
[C---:B------:R-:W-:Y:S08]  /*60d0*/  HMMA.16816.F32 R4, R108.reuse, R112, R4 ;  /* 0x000000706c04723c */ /* 0x040ff00000001804 */
[C---:B------:R-:W-:Y:S08]  /*60e0*/  HMMA.16816.F32 R8, R108.reuse, R114, R8 ;  /* 0x000000726c08723c */ /* 0x040ff00000001808 */
[C---:B-1----:R-:W-:Y:S07]  /*60f0*/  HMMA.16816.F32 R12, R108.reuse, R20, R12 ;  /* 0x000000146c0c723c */ /* 0x042fee000000180c */
[----:B------:R-:W-:Y:S01]  /*6100*/  @P6 IADD3 R20, P1, R200, R186, RZ ;  /* 0x000000bac8146210 */ /* 0x000fe20007f3e0ff */
[----:B------:R-:W-:Y:S04]  /*6110*/  HMMA.16816.F32 R16, R108, R22, R16 ;  /* 0x000000166c10723c */ /* 0x000fe80000001810 */
[----:B------:R-:W-:Y:S03]  /*6120*/  @P6 IMAD.X R21, R199, 0x1, R185, P1 ;  /* 0x00000001c7156824 */ /* 0x000fe600008e06b9 */
[CC--:B------:R-:W-:Y:S01]  /*6130*/  LEA R22, P1, R213.reuse, R236.reuse, 0x2 ;  /* 0x000000ecd5167211 */ /* 0x0c0fe200078210ff */
[C---:B---3--:R-:W-:Y:S01]  /*6140*/  HMMA.16816.F32 R4, R28.reuse, R32, R4 ;  /* 0x000000201c04723c */ /* 0x048fe20000001804 */
[----:B------:R1:W5:Y:S04]  /*6150*/  @P6 LDG.E R218, [R20.64] ;  /* 0x0000000614da6981 */ /* 0x000368000c1e1900 */
[----:B------:R1:W5:Y:S01]  /*6160*/  @P6 LDG.E R219, [R20.64+0x20] ;  /* 0x0000200614db6981 */ /* 0x000362000c1e1900 */
[-C--:B------:R-:W-:Y:S02]  /*6170*/  LEA.HI.X.SX32 R23, R213, R237.reuse, 0x2, P1 ;  /* 0x000000edd5177211 */ /* 0x080fe400008f16ff */
[C---:B------:R-:W-:Y:S01]  /*6180*/  HMMA.16816.F32 R8, R28.reuse, R34, R8 ;  /* 0x000000221c08723c */ /* 0x040fe20000001808 */
[----:B------:R1:W5:Y:S04]  /*6190*/  @P6 LDG.E R216, [R20.64+0x80] ;  /* 0x0000800614d86981 */ /* 0x000368000c1e1900 */
[----:B------:R1:W5:Y:S03]  /*61a0*/  @P6 LDG.E R217, [R20.64+0xa0] ;  /* 0x0000a00614d96981 */ /* 0x000366000c1e1900 */
[C---:B--2---:R-:W-:Y:S01]  /*61b0*/  HMMA.16816.F32 R12, R28.reuse, R24, R12 ;  /* 0x000000181c0c723c */ /* 0x044fe2000000180c */
[----:B------:R-:W-:Y:S06]  /*61c0*/  LDSM.16.MT88.4 R32, [R168+0xc800] ;  /* 0x00c80000a820783b */ /* 0x000fec0000004200 */
[----:B------:R2:W-:Y:S01]  /*61d0*/  RED.E.ADD.F32.FTZ.RN.STRONG.GPU [R236.64], R4 ;  /* 0x00000004ec00798e */ /* 0x0005e2000c10e786 */
[----:B------:R-:W-:Y:S03]  /*61e0*/  HMMA.16816.F32 R16, R28, R26, R16 ;  /* 0x0000001a1c10723c */ /* 0x000fe60000001810 */
[----:B------:R3:W-:Y:S04]  /*61f0*/  RED.E.ADD.F32.FTZ.RN.STRONG.GPU [R22.64], R5 ;  /* 0x000000051600798e */ /* 0x0007e8000c10e786 */
[----:B------:R-:W-:Y:S01]  /*6200*/  LDSM.16.MT88.4 R28, [R168+0xa800] ;  /* 0x00a80000a81c783b */ /* 0x000fe20000004200 */
[CC--:B-1----:R-:W-:Y:S04]  /*6210*/  LEA R20, P0, R212.reuse, R236.reuse, 0x2 ;  /* 0x000000ecd4147211 */ /* 0x0c2fe800078010ff */
[-C--:B------:R-:W-:Y:S02]  /*6220*/  LEA.HI.X.SX32 R21, R212, R237.reuse, 0x2, P0 ;  /* 0x000000edd4157211 */ /* 0x080fe400000f16ff */
[CC--:B------:R-:W-:Y:S03]  /*6230*/  LEA R24, P0, R210.reuse, R236.reuse, 0x2 ;  /* 0x000000ecd2187211 */ /* 0x0c0fe600078010ff */
[----:B------:R1:W-:Y:S01]  /*6240*/  RED.E.ADD.F32.FTZ.RN.STRONG.GPU [R20.64], R6 ;  /* 0x000000061400798e */ /* 0x0003e2000c10e786 */
[-C--:B------:R-:W-:Y:S02]  /*6250*/  LEA.HI.X.SX32 R25, R210, R237.reuse, 0x2, P0 ;  /* 0x000000edd2197211 */ /* 0x080fe400000f16ff */
[CC--:B--2---:R-:W-:Y:S04]  /*6260*/  LEA R4, P1, R211.reuse, R236.reuse, 0x2 ;  /* 0x000000ecd3047211 */ /* 0x0c4fe800078210ff */
[-C--:B---3--:R-:W-:Y:S05]  /*6270*/  LEA.HI.X.SX32 R5, R211, R237.reuse, 0x2, P1 ;  /* 0x000000edd3057211 */ /* 0x088fea00008f16ff */
[----:B------:R2:W-:Y:S04]  /*6280*/  RED.E.ADD.F32.FTZ.RN.STRONG.GPU [R4.64], R7 ;  /* 0x000000070400798e */ /* 0x0005e8000c10e786 */
[----:B------:R3:W-:Y:S01]  /*6290*/  RED.E.ADD.F32.FTZ.RN.STRONG.GPU [R24.64], R8 ;  /* 0x000000081800798e */ /* 0x0007e2000c10e786 */
[CC--:B-1----:R-:W-:Y:S02]  /*62a0*/  LEA R20, P3, R209.reuse, R236.reuse, 0x2 ;  /* 0x000000ecd1147211 */ /* 0x0c2fe400078610ff */
[CC--:B------:R-:W-:Y:S02]  /*62b0*/  LEA R6, P1, R208.reuse, R236.reuse, 0x2 ;  /* 0x000000ecd0067211 */ /* 0x0c0fe400078210ff */
[-C--:B------:R-:W-:Y:S05]  /*62c0*/  LEA.HI.X.SX32 R21, R209, R237.reuse, 0x2, P3 ;  /* 0x000000edd1157211 */ /* 0x080fea00018f16ff */
[----:B------:R1:W-:Y:S01]  /*62d0*/  RED.E.ADD.F32.FTZ.RN.STRONG.GPU [R20.64], R9 ;  /* 0x000000091400798e */ /* 0x0003e2000c10e786 */
[-C--:B--2---:R-:W-:Y:S02]  /*62e0*/  LEA.HI.X.SX32 R7, R208, R237.reuse, 0x2, P1 ;  /* 0x000000edd0077211 */ /* 0x084fe400008f16ff */
[-C--:B------:R-:W-:Y:S02]  /*62f0*/  LEA R4, P0, R207, R236.reuse, 0x2 ;  /* 0x000000eccf047211 */ /* 0x080fe400078010ff */
[-C--:B---3--:R-:W-:Y:S01]  /*6300*/  LEA R24, P5, R205, R236.reuse, 0x2 ;  /* 0x000000eccd187211 */ /* 0x088fe200078a10ff */
[----:B------:R2:W-:Y:S01]  /*6310*/  RED.E.ADD.F32.FTZ.RN.STRONG.GPU [R6.64], R10 ;  /* 0x0000000a0600798e */ /* 0x0005e2000c10e786 */
[-C--:B------:R-:W-:Y:S02]  /*6320*/  LEA.HI.X.SX32 R5, R207, R237.reuse, 0x2, P0 ;  /* 0x000000edcf057211 */ /* 0x080fe400000f16ff */
[-C--:B------:R-:W-:Y:S02]  /*6330*/  LEA.HI.X.SX32 R25, R205, R237.reuse, 0x2, P5 ;  /* 0x000000edcd197211 */ /* 0x080fe400028f16ff */
[-C--:B------:R-:W-:Y:S01]  /*6340*/  LEA R8, P1, R228, R236.reuse, 0x2 ;  /* 0x000000ece4087211 */ /* 0x080fe200078210ff */
[----:B------:R3:W-:Y:S04]  /*6350*/  RED.E.ADD.F32.FTZ.RN.STRONG.GPU [R4.64], R11 ;  /* 0x0000000b0400798e */ /* 0x0007e8000c10e786 */
[----:B------:R-:W-:Y:S04]  /*6360*/  RED.E.ADD.F32.FTZ.RN.STRONG.GPU [R236.64+0x80], R12 ;  /* 0x0000800cec00798e */ /* 0x000fe8000c10e786 */
[----:B------:R-:W-:Y:S01]  /*6370*/  RED.E.ADD.F32.FTZ.RN.STRONG.GPU [R22.64+0x80], R13 ;  /* 0x0000800d1600798e */ /* 0x000fe2000c10e786 */
[-C--:B-1----:R-:W-:Y:S02]  /*6380*/  LEA R20, P4, R204, R236.reuse, 0x2 ;  /* 0x000000eccc147211 */ /* 0x082fe400078810ff */
[-C--:B------:R-:W-:Y:S02]  /*6390*/  LEA.HI.X.SX32 R9, R228, R237.reuse, 0x2, P1 ;  /* 0x000000ede4097211 */ /* 0x080fe400008f16ff */
[----:B------:R-:W-:Y:S02]  /*63a0*/  LEA.HI.X.SX32 R21, R204, R237, 0x2, P4 ;  /* 0x000000edcc157211 */ /* 0x000fe400020f16ff */
[----:B------:R-:W-:Y:S02]  /*63b0*/  ISETP.GT.AND P4, PT, R221, R195, PT ;  /* 0x000000c3dd00720c */ /* 0x000fe40003f84270 */
[CC--:B--2---:R-:W-:Y:S02]  /*63c0*/  LEA R6, P0, R206.reuse, R236.reuse, 0x2 ;  /* 0x000000ecce067211 */ /* 0x0c4fe400078010ff */
[CC--:B------:R-:W-:Y:S02]  /*63d0*/  LEA R10, P3, R229.reuse, R236.reuse, 0x2 ;  /* 0x000000ece50a7211 */ /* 0x0c0fe400078610ff */
[-C--:B------:R-:W-:Y:S02]  /*63e0*/  LEA.HI.X.SX32 R7, R206, R237.reuse, 0x2, P0 ;  /* 0x000000edce077211 */ /* 0x080fe400000f16ff */
[-C--:B---3--:R-:W-:Y:S02]  /*63f0*/  LEA.HI.X.SX32 R11, R229, R237.reuse, 0x2, P3 ;  /* 0x000000ede50b7211 */ /* 0x088fe400018f16ff */
[C---:B------:R-:W-:Y:S01]  /*6400*/  LEA R4, P0, R227.reuse, R236, 0x2 ;  /* 0x000000ece3047211 */ /* 0x040fe200078010ff */
[----:B------:R-:W-:Y:S01]  /*6410*/  RED.E.ADD.F32.FTZ.RN.STRONG.GPU [R6.64], R14 ;  /* 0x0000000e0600798e */ /* 0x000fe2000c10e786 */
[----:B------:R-:W-:Y:S02]  /*6420*/  @P6 IADD3 R202, P1, R202, -0x100, RZ ;  /* 0xffffff00caca6810 */ /* 0x000fe40007f3e0ff */
[----:B------:R-:W-:Y:S01]  /*6430*/  LEA.HI.X.SX32 R5, R227, R237, 0x2, P0 ;  /* 0x000000ede3057211 */ /* 0x000fe200000f16ff */
[----:B------:R-:W-:Y:S01]  /*6440*/  RED.E.ADD.F32.FTZ.RN.STRONG.GPU [R24.64], R15 ;  /* 0x0000000f1800798e */ /* 0x000fe2000c10e786 */
[----:B------:R-:W-:Y:S02]  /*6450*/  @P6 IADD3 R200, P3, R200, -0x100, RZ ;  /* 0xffffff00c8c86810 */ /* 0x000fe40007f7e0ff */
[----:B------:R-:W-:Y:S01]  /*6460*/  @P6 IADD3.X R201, R201, -0x1, RZ, P1, !PT ;  /* 0xffffffffc9c96810 */ /* 0x000fe20000ffe4ff */
[----:B------:R-:W-:Y:S01]  /*6470*/  RED.E.ADD.F32.FTZ.RN.STRONG.GPU [R20.64], R16 ;  /* 0x000000101400798e */ /* 0x000fe2000c10e786 */
[----:B------:R-:W-:Y:S03]  /*6480*/  @P6 IADD3.X R199, R199, -0x1, RZ, P3, !PT ;  /* 0xffffffffc7c76810 */ /* 0x000fe60001ffe4ff */
[----:B------:R-:W-:Y:S04]  /*6490*/  RED.E.ADD.F32.FTZ.RN.STRONG.GPU [R10.64], R17 ;  /* 0x000000110a00798e */ /* 0x000fe8000c10e786 */
[----:B------:R-:W-:Y:S04]  /*64a0*/  RED.E.ADD.F32.FTZ.RN.STRONG.GPU [R8.64], R18 ;  /* 0x000000120800798e */ /* 0x000fe8000c10e786 */
[----:B------:R-:W-:Y:S04]  /*64b0*/  LDSM.16.MT88.4 R8, [R166] ;  /* 0x00000000a608783b */ /* 0x000fe80000004200 */
[----:B------:R-:W-:Y:S04]  /*64c0*/  RED.E.ADD.F32.FTZ.RN.STRONG.GPU [R4.64], R19 ;  /* 0x000000130400798e */ /* 0x000fe8000c10e786 */
[----:B------:R-:W1:Y:S04]  /*64d0*/  LDSM.16.MT88.4 R4, [R168+0xa000] ;  /* 0x00a00000a804783b */ /* 0x000e680000004200 */
[----:B------:R-:W2:Y:S04]  /*64e0*/  LDSM.16.MT88.4 R20, [R168+0xc000] ;  /* 0x00c00000a814783b */ /* 0x000ea80000004200 */
[----:B------:R-:W3:Y:S04]  /*64f0*/  LDSM.16.MT88.4 R24, [R104] ;  /* 0x000000006818783b */ /* 0x000ee80000004200 */
[----:B------:R-:W4:Y:S04]  /*6500*/  LDSM.16.MT88.4 R12, [R166+0x800] ;  /* 0x00080000a60c783b */ /* 0x000f280000004200 */
        /* <DEDUP_REMOVED lines=9> */
[----:B------:R-:W1:Y:S07]  /*65a0*/  LDSM.16.MT88.4 R20, [R166+0x1000] ;  /* 0x00100000a614783b */ /* 0x000e6e0000004200 */
[----:B------:R-:W-:Y:S01]  /*65b0*/  HMMA.16816.F32 R96, R4, R26, R96 ;  /* 0x0000001a0460723c */ /* 0x000fe20000001860 */
[----:B------:R-:W2:Y:S04]  /*65c0*/  LDSM.16.MT88.4 R4, [R104+0x1000] ;  /* 0x001000006804783b */ /* 0x000ea80000004200 */
[----:B------:R-:W-:Y:S03]  /*65d0*/  LDSM.16.MT88.4 R24, [R166+0x1800] ;  /* 0x00180000a618783b */ /* 0x000fe60000004200 */
[-C--:B----4-:R-:W-:Y:S08]  /*65e0*/  HMMA.16816.F32 R68, R28, R12.reuse, R68 ;  /* 0x0000000c1c44723c */ /* 0x090ff00000001844 */
[C---:B------:R-:W-:Y:S08]  /*65f0*/  HMMA.16816.F32 R72, R32.reuse, R12, R72 ;  /* 0x0000000c2048723c */ /* 0x040ff00000001848 */
        /* <DEDUP_REMOVED lines=10> */
[C---:B------:R-:W-:Y:S08]  /*66a0*/  HMMA.16816.F32 R72, R100.reuse, R20, R72 ;  /* 0x000000146448723c */ /* 0x040ff00000001848 */
[-C--:B------:R-:W-:Y:S08]  /*66b0*/  HMMA.16816.F32 R76, R100, R22.reuse, R76 ;  /* 0x00000016644c723c */ /* 0x080ff0000000184c */
[C---:B------:R-:W-:Y:S08]  /*66c0*/  HMMA.16816.F32 R80, R8.reuse, R22, R80 ;  /* 0x000000160850723c */ /* 0x040ff00000001850 */
[-C--:B--2---:R-:W-:Y:S08]  /*66d0*/  HMMA.16816.F32 R84, R8, R4.reuse, R84 ;  /* 0x000000040854723c */ /* 0x084ff00000001854 */
        /* <DEDUP_REMOVED lines=99> */
[----:B------:R-:W-:-:S03]  /*6d10*/  ISETP.NE.AND P0, PT, R225, -0x1, PT ;  /* 0xffffffffe100780c */ /* 0x000fc60003f05270 */
        /* <DEDUP_REMOVED lines=8> */
[----:B------:R1:W-:Y:S01]  /*6da0*/  STS [R187+0x6400], R42 ;  /* 0x0064002abb007388 */ /* 0x0003e20000000800 */
[----:B------:R-:W-:Y:S02]  /*6db0*/  @P0 MOV R33, R4 ;  /* 0x0000000400210202 */ /* 0x000fe40000000f00 */
[----:B------:R-:W-:Y:S01]  /*6dc0*/  SHF.R.S32.HI R4, RZ, 0x1f, R182 ;  /* 0x0000001fff047819 */ /* 0x000fe200000114b6 */
        /* <DEDUP_REMOVED lines=21> */
.L_x_169:
[----:B------:R-:W-:-:S05]  /*6f20*/  @P0 IADD3 R0, R223, R225, RZ ;  /* 0x000000e1df000210 */ /* 0x000fca0007ffe0ff */
[----:B-1----:R-:W-:-:S04]  /*6f30*/  @P0 IMAD.WIDE.U32 R36, R0, c[0x0][0x3a8], RZ ;  /* 0x0000ea0000240a25 */ /* 0x002fc800078e00ff */
        /* <DEDUP_REMOVED lines=11> */
.L_x_170:
[----:B------:R-:W-:Y:S01]  /*6ff0*/  BAR.SYNC.DEFER_BLOCKING 0x0 ;  /* 0x0000000000007b1d */ /* 0x000fe20000010000 */
[----:B------:R-:W-:Y:S01]  /*7000*/  SHF.R.S32.HI R38, RZ, 0x1f, R196 ;  /* 0x0000001fff267819 */ /* 0x000fe200000114c4 */
[--C-:B------:R-:W-:Y:S01]  /*7010*/  IMAD.MOV.U32 R42, RZ, RZ, R180.reuse ;  /* 0x000000ffff2a7224 */ /* 0x100fe200078e00b4 */
[----:B------:R-:W-:Y:S01]  /*7020*/  SHF.R.S32.HI R43, RZ, 0x1f, R180 ;  /* 0x0000001fff2b7819 */ /* 0x000fe200000114b4 */
[----:B------:R-:W-:Y:S01]  /*7030*/  IMAD R222, R184, -0x80, R222 ;  /* 0xffffff80b8de7824 */ /* 0x000fe200078e02de */
[----:B------:R-:W-:Y:S01]  /*7040*/  ISETP.GE.AND P1, PT, R180, c[0x0][0x220], PT ;  /* 0x00008800b4007a0c */ /* 0x000fe20003f26270 */
[----:B------:R-:W-:Y:S01]  /*7050*/  IMAD R34, R38, c[0x0][0x3a0], RZ ;  /* 0x0000e80026227a24 */ /* 0x000fe200078e02ff */
[----:B------:R-:W-:Y:S01]  /*7060*/  SHF.R.S32.HI R37, RZ, 0x1f, R203 ;  /* 0x0000001fff257819 */ /* 0x000fe200000114cb */
[----:B------:R-:W-:Y:S01]  /*7070*/  IMAD.WIDE.U32 R40, R196, c[0x0][0x3a0], R42 ;  /* 0x0000e800c4287a25 */ /* 0x000fe200078e002a */
[----:B------:R-:W-:Y:S01]  /*7080*/  ISETP.GE.OR P4, PT, R178, R222, P1 ;  /* 0x000000deb200720c */ /* 0x000fe20000f86670 */
[----:B------:R-:W-:Y:S01]  /*7090*/  BSSY B0, `(.L_x_171) ;  /* 0x000001b000007945 */ /* 0x000fe20003800000 */
[----:B------:R-:W-:Y:S01]  /*70a0*/  SHF.R.S32.HI R39, RZ, 0x1f, R178 ;  /* 0x0000001fff277819 */ /* 0x000fe200000114b2 */
[----:B------:R-:W-:Y:S01]  /*70b0*/  IMAD R34, R196, c[0x0][0x3a4], R34 ;  /* 0x0000e900c4227a24 */ /* 0x000fe200078e0222 */
[----:B------:R-:W-:-:S04]  /*70c0*/  IADD3 R44, P0, R33, R40, RZ ;  /* 0x00000028212c7210 */ /* 0x000fc80007f1e0ff */
[----:B------:R-:W-:Y:S01]  /*70d0*/  IADD3.X R45, R32, R41, R34, P0, !PT ;  /* 0x00000029202d7210 */ /* 0x000fe200007fe422 */
[----:B------:R-:W-:-:S04]  /*70e0*/  IMAD R41, R37, c[0x0][0x3b8], RZ ;  /* 0x0000ee0025297a24 */ /* 0x000fc800078e02ff */
[C---:B------:R-:W-:Y:S01]  /*70f0*/  IMAD R41, R203.reuse, c[0x0][0x3bc], R41 ;  /* 0x0000ef00cb297a24 */ /* 0x040fe200078e0229 */
[----:B------:R1:W2:Y:S01]  /*7100*/  LDS.128 R28, [R183+0x7000] ;  /* 0x00700000b71c7984 */ /* 0x0002a20000000c00 */
[----:B------:R-:W-:-:S03]  /*7110*/  IMAD.WIDE.U32 R44, R203, c[0x0][0x3b8], R44 ;  /* 0x0000ee00cb2c7a25 */ /* 0x000fc600078e002c */
[----:B------:R1:W3:Y:S02]  /*7120*/  LDS.128 R24, [R183+0x8000] ;  /* 0x00800000b7187984 */ /* 0x0002e40000000c00 */
[----:B------:R-:W-:Y:S02]  /*7130*/  IADD3 R41, R41, R45, RZ ;  /* 0x0000002d29297210 */ /* 0x000fe40007ffe0ff */
[----:B------:R1:W4:Y:S04]  /*7140*/  LDS.128 R20, [R183+0x9000] ;  /* 0x00900000b7147984 */ /* 0x0003280000000c00 */
        /* <DEDUP_REMOVED lines=15> */
.L_x_172:
[----:B------:R-:W-:Y:S05]  /*7240*/  BSYNC B0 ;  /* 0x0000000000007941 */ /* 0x000fea0003800000 */
.L_x_171:
[----:B----4-:R-:W-:Y:S01]  /*7250*/  IADD3 R32, R178, 0x20, RZ ;  /* 0x00000020b2207810 */ /* 0x010fe20007ffe0ff */
        /* <DEDUP_REMOVED lines=13> */
[----:B--2---:R2:W-:Y:S02]  /*7330*/  STG.E.128 [R46.64], R28 ;  /* 0x0000001c2e007986 */ /* 0x0045e4000c101d06 */
.L_x_174:
[----:B------:R-:W-:Y:S05]  /*7340*/  BSYNC B0 ;  /* 0x0000000000007941 */ /* 0x000fea0003800000 */
.L_x_173:
[----:B--2---:R-:W-:Y:S01]  /*7350*/  IADD3 R28, R178, 0x40, RZ ;  /* 0x00000040b21c7810 */ /* 0x004fe20007ffe0ff */
        /* <DEDUP_REMOVED lines=13> */
[----:B---3--:R2:W-:Y:S02]  /*7430*/  STG.E.128 [R32.64], R24 ;  /* 0x0000001820007986 */ /* 0x0085e4000c101d06 */
.L_x_176:
[----:B------:R-:W-:Y:S05]  /*7440*/  BSYNC B0 ;  /* 0x0000000000007941 */ /* 0x000fea0003800000 */
.L_x_175:
[----:B--23--:R-:W-:Y:S01]  /*7450*/  IADD3 R24, R178, 0x60, RZ ;  /* 0x00000060b2187810 */ /* 0x00cfe20007ffe0ff */
        /* <DEDUP_REMOVED lines=13> */
[----:B------:R2:W-:Y:S02]  /*7530*/  STG.E.128 [R28.64], R20 ;  /* 0x000000141c007986 */ /* 0x0005e4000c101d06 */
.L_x_178:
[----:B------:R-:W-:Y:S05]  /*7540*/  BSYNC B0 ;  /* 0x0000000000007941 */ /* 0x000fea0003800000 */
.L_x_177:
        /* <DEDUP_REMOVED lines=19> */
[----:B-1----:R1:W-:Y:S04]  /*7680*/  STG.E.128 [R26.64], R16 ;  /* 0x000000101a007986 */ /* 0x0023e8000c101d06 */
.L_x_180:
[----:B------:R-:W-:Y:S05]  /*7690*/  BSYNC B0 ;  /* 0x0000000000007941 */ /* 0x000fea0003800000 */
.L_x_179:
[----:B------:R-:W-:Y:S01]  /*76a0*/  BSSY B0, `(.L_x_181) ;  /* 0x000000d000007945 */ /* 0x000fe20003800000 */
[----:B------:R-:W-:Y:S05]  /*76b0*/  @P3 BRA `(.L_x_182) ;  /* 0x000000b000003947 */ /* 0x000fea0003800000 */
[----:B-1----:R-:W-:Y:S01]  /*76c0*/  IADD3 R16, P0, R178, 0x20, RZ ;  /* 0x00000020b2107810 */ /* 0x002fe20007f1e0ff */
        /* <DEDUP_REMOVED lines=9> */
[----:B------:R1:W-:Y:S02]  /*7760*/  STG.E.128 [R16.64], R12 ;  /* 0x0000000c10007986 */ /* 0x0003e4000c101d06 */
.L_x_182:
[----:B------:R-:W-:Y:S05]  /*7770*/  BSYNC B0 ;  /* 0x0000000000007941 */ /* 0x000fea0003800000 */
.L_x_181:
        /* <DEDUP_REMOVED lines=13> */
.L_x_184:
[----:B------:R-:W-:Y:S05]  /*7850*/  BSYNC B0 ;  /* 0x0000000000007941 */ /* 0x000fea0003800000 */
.L_x_183:
        /* <DEDUP_REMOVED lines=12> */
.L_x_139:
[----:B------:R-:W-:Y:S05]  /*7920*/  BSYNC B1 ;  /* 0x0000000000017941 */ /* 0x000fea0003800000 */
.L_x_117:
        /* <DEDUP_REMOVED lines=9> */
.L_x_185:
[----:B------:R-:W-:Y:S05]  /*79c0*/  EXIT ;  /* 0x000000000000794d */ /* 0x000fea0003800000 */
.L_x_187:
        /* <DEDUP_REMOVED lines=11> */
.L_x_2453:


//--------------------- .text._ZN5flash44flash_bwd_dq_dk_dv_loop_seqk_parallel_kernelI23Flash_bwd_kernel_traitsILi64ELi64ELi128ELi8ELi2ELi4ELi4ELb1ELb0EN7cutlass6half_tE19Flash_kernel_traitsILi64ELi64ELi128ELi8ES3_EELb0ELb0ELb0ELb0ELb1ELb1ELb0EEEvNS_16Flash_bwd_paramsE --------------------------
	.section	.text._ZN5flash44flash_bwd_dq_dk_dv_loop_seqk_parallel_kernelI23Flash_bwd_kernel_traitsILi64ELi64ELi128ELi8ELi2ELi4ELi4ELb1ELb0EN7cutlass6half_tE19Flash_kernel_traitsILi64ELi64ELi128ELi8ES3_EELb0ELb0ELb0ELb0ELb1ELb1ELb0EEEvNS_16Flash_bwd_paramsE,"ax",@progbits
	.sectioninfo	@"SHI_REGISTERS=255"
	.align	128
        .global         _ZN5flash44flash_bwd_dq_dk_dv_loop_seqk_parallel_kernelI23Flash_bwd_kernel_traitsILi64ELi64ELi128ELi8ELi2ELi4ELi4ELb1ELb0EN7cutlass6half_tE19Flash_kernel_traitsILi64ELi64ELi128ELi8ES3_EELb0ELb0ELb0ELb0ELb1ELb1ELb0EEEvNS_16Flash_bwd_paramsE
        .type           _ZN5flash44flash_bwd_dq_dk_dv_loop_seqk_parallel_kernelI23Flash_bwd_kernel_traitsILi64ELi64ELi128ELi8ELi2ELi4ELi4ELb1ELb0EN7cutlass6half_tE19Flash_kernel_traitsILi64ELi64ELi128ELi8ES3_EELb0ELb0ELb0ELb0ELb1ELb1ELb0EEEvNS_16Flash_bwd_paramsE,@function
        .size           _ZN5flash44flash_bwd_dq_dk_dv_loop_seqk_parallel_kernelI23Flash_bwd_kernel_traitsILi64ELi64ELi128ELi8ELi2ELi4ELi4ELb1ELb0EN7cutlass6half_tE19Flash_kernel_traitsILi64ELi64ELi128ELi8ES3_EELb0ELb0ELb0ELb0ELb1ELb1ELb0EEEvNS_16Flash_bwd_paramsE,(.L_x_2454 - _ZN5flash44flash_bwd_dq_dk_dv_loop_seqk_parallel_kernelI23Flash_bwd_kernel_traitsILi64ELi64ELi128ELi8ELi2ELi4ELi4ELb1ELb0EN7cutlass6half_tE19Flash_kernel_traitsILi64ELi64ELi128ELi8ES3_EELb0ELb0ELb0ELb0ELb1ELb1ELb0EEEvNS_16Flash_bwd_paramsE)
        .other          _ZN5flash44flash_bwd_dq_dk_dv_loop_seqk_parallel_kernelI23Flash_bwd_kernel_traitsILi64ELi64ELi128ELi8ELi2ELi4ELi4ELb1ELb0EN7cutlass6half_tE19Flash_kernel_traitsILi64ELi64ELi128ELi8ES3_EELb0ELb0ELb0ELb0ELb1ELb1ELb0EEEvNS_16Flash_bwd_paramsE,@"STO_CUDA_ENTRY STV_DEFAULT"
_ZN5flash44flash_bwd_dq_dk_dv_loop_seqk_parallel_kernelI23Flash_bwd_kernel_traitsILi64ELi64ELi128ELi8ELi2ELi4ELi4ELb1ELb0EN7cutlass6half_tE19Flash_kernel_traitsILi64ELi64ELi128ELi8ES3_EELb0ELb0ELb0ELb0ELb1ELb1ELb0EEEvNS_16Flash_bwd_paramsE:
.text._ZN5flash44flash_bwd_dq_dk_dv_loop_seqk_parallel_kernelI23Flash_bwd_kernel_traitsILi64ELi64ELi128ELi8ELi2ELi4ELi4ELb1ELb0EN7cutlass6half_tE19Flash_kernel_traitsILi64ELi64ELi128ELi8ES3_EELb0ELb0ELb0ELb0ELb1ELb1ELb0EEEvNS_16Flash_bwd_paramsE:
[----:B------:R-:W-:Y:S02]  /*0000*/  MOV R1, c[0x0][0x28] ;  /* 0x00000a0000017a02 */ /* 0x000fe40000000f00 */
[----:B------:R-:W1:Y:S01]  /*0010*/  S2UR UR22, SR_CTAID.X ;  /* 0x00000000001679c3 */ /* 0x000e620000002500 */
[----:B------:R-:W-:Y:S02]  /*0020*/  ULDC UR5, c[0x0][0x218] ;  /* 0x0000860000057ab9 */ /* 0x000fe40000000800 */
[----:B------:R-:W-:-:S04]  /*0030*/  UIADD3 UR5, UR5, 0x7f, URZ ;  /* 0x0000007f05057890 */ /* 0x000fc8000fffe03f */
[----:B------:R-:W-:-:S04]  /*0040*/  USHF.R.S32.HI UR4, URZ, 0x1f, UR5 ;  /* 0x0000001f3f047899 */ /* 0x000fc80008011405 */
[----:B------:R-:W-:-:S04]  /*0050*/  ULEA.HI UR4, UR4, UR5, URZ, 0x7 ;  /* 0x0000000504047291 */ /* 0x000fc8000f8f383f */
[----:B------:R-:W-:-:S04]  /*0060*/  USHF.R.S32.HI UR4, URZ, 0x7, UR4 ;  /* 0x000000073f047899 */ /* 0x000fc80008011404 */
[----:B-1----:R-:W-:-:S06]  /*0070*/  UISETP.GE.AND UP0, UPT, UR22, UR4, UPT ;  /* 0x000000041600728c */ /* 0x002fcc000bf06270 */
[----:B------:R-:W-:-:S13]  /*0080*/  PLOP3.LUT P0, PT, PT, PT, UP0, 0x80, 0x0 ;  /* 0x000000000000781c */ /* 0x000fda0003f0f008 */
[----:B------:R-:W-:Y:S05]  /*0090*/  @P0 EXIT ;  /* 0x000000000000094d */ /* 0x000fea0003800000 */
[----:B------:R-:W1:Y:S01]  /*00a0*/  S2R R5, SR_TID.X ;  /* 0x0000000000057919 */ /* 0x000e620000002100 */
[----:B------:R-:W-:Y:S01]  /*00b0*/  IMAD.MOV.U32 R203, RZ, RZ, 0x20 ;  /* 0x00000020ffcb7424 */ /* 0x000fe200078e00ff */
[----:B------:R-:W-:Y:S02]  /*00c0*/  UMOV UR4, 0x80 ;  /* 0x0000008000047882 */ /* 0x000fe40000000000 */
[----:B------:R-:W-:Y:S02]  /*00d0*/  ULDC UR7, c[0x0][0x210] ;  /* 0x0000840000077ab9 */ /* 0x000fe40000000800 */
[----:B------:R-:W-:Y:S02]  /*00e0*/  ULDC UR21, c[0x0][0x234] ;  /* 0x00008d0000157ab9 */ /* 0x000fe40000000800 */
[----:B------:R-:W-:Y:S02]  /*00f0*/  ULDC UR20, c[0x0][0x224] ;  /* 0x0000890000147ab9 */ /* 0x000fe40000000800 */
[----:B------:R-:W-:-:S02]  /*0100*/  ULDC UR6, c[0x0][0x1c0] ;  /* 0x0000700000067ab9 */ /* 0x000fc40000000800 */
[----:B------:R-:W-:Y:S02]  /*0110*/  UIMAD UR21, UR4, UR7, UR21 ;  /* 0x00000007041572a4 */ /* 0x000fe4000f8e0215 */
[----:B------:R-:W-:Y:S02]  /*0120*/  UIADD3 UR20, UR4, UR20, URZ ;  /* 0x0000001404147290 */ /* 0x000fe4000fffe03f */
[----:B------:R-:W-:Y:S02]  /*0130*/  ULDC.64 UR24, c[0x0][0x118] ;  /* 0x0000460000187ab9 */ /* 0x000fe40000000a00 */
[----:B------:R-:W-:Y:S02]  /*0140*/  ULDC.U8 UR5, c[0x0][0x3d0] ;  /* 0x0000f40000057ab9 */ /* 0x000fe40000000000 */
[----:B------:R-:W-:Y:S02]  /*0150*/  USHF.R.S32.HI UR6, URZ, 0x1f, UR6 ;  /* 0x0000001f3f067899 */ /* 0x000fe40008011406 */
[----:B------:R-:W-:Y:S01]  /*0160*/  UMOV UR4, 0x6 ;  /* 0x0000000600047882 */ /* 0x000fe20000000000 */
[----:B-1----:R-:W-:-:S04]  /*0170*/  SHF.R.S32.HI R6, RZ, 0x1f, R5 ;  /* 0x0000001fff067819 */ /* 0x002fc80000011405 */
[CC--:B------:R-:W-:Y:S02]  /*0180*/  LEA.HI R13, R6.reuse, R5.reuse, RZ, 0x3 ;  /* 0x00000005060d7211 */ /* 0x0c0fe400078f18ff */
[CC--:B------:R-:W-:Y:S02]  /*0190*/  LEA.HI R8, R6.reuse, R5.reuse, RZ, 0x5 ;  /* 0x0000000506087211 */ /* 0x0c0fe400078f28ff */
[CC--:B------:R-:W-:Y:S02]  /*01a0*/  LEA.HI R0, R6.reuse, R5.reuse, RZ, 0x2 ;  /* 0x0000000506007211 */ /* 0x0c0fe400078f10ff */
[----:B------:R-:W-:Y:S02]  /*01b0*/  LEA.HI R3, R6, R5, RZ, 0x4 ;  /* 0x0000000506037211 */ /* 0x000fe400078f20ff */
[--C-:B------:R-:W-:Y:S02]  /*01c0*/  SHF.R.S32.HI R11, RZ, 0x2, R0.reuse ;  /* 0x00000002ff0b7819 */ /* 0x100fe40000011400 */
[----:B------:R-:W-:-:S02]  /*01d0*/  SHF.R.S32.HI R2, RZ, 0x1f, R0 ;  /* 0x0000001fff027819 */ /* 0x000fc40000011400 */
[----:B------:R-:W-:Y:S02]  /*01e0*/  LOP3.LUT R10, R13, 0xfffffff8, RZ, 0xc0, !PT ;  /* 0xfffffff80d0a7812 */ /* 0x000fe400078ec0ff */
[----:B------:R-:W-:Y:S02]  /*01f0*/  LOP3.LUT R186, R8, 0xffffffe0, RZ, 0xc0, !PT ;  /* 0xffffffe008ba7812 */ /* 0x000fe400078ec0ff */
[----:B------:R-:W-:Y:S01]  /*0200*/  LOP3.LUT R14, R3, 0xfffffff0, RZ, 0xc0, !PT ;  /* 0xfffffff0030e7812 */ /* 0x000fe200078ec0ff */
[C---:B------:R-:W-:Y:S01]  /*0210*/  IMAD.IADD R10, R5.reuse, 0x1, -R10 ;  /* 0x00000001050a7824 */ /* 0x040fe200078e0a0a */
[----:B------:R-:W-:Y:S01]  /*0220*/  LOP3.LUT R0, R0, 0x7ffffffc, RZ, 0xc0, !PT ;  /* 0x7ffffffc00007812 */ /* 0x000fe200078ec0ff */
[C---:B------:R-:W-:Y:S01]  /*0230*/  IMAD.IADD R186, R5.reuse, 0x1, -R186 ;  /* 0x0000000105ba7824 */ /* 0x040fe200078e0aba */
[-C--:B------:R-:W-:Y:S01]  /*0240*/  LEA.HI R7, R6, R5.reuse, RZ, 0x6 ;  /* 0x0000000506077211 */ /* 0x080fe200078f30ff */
[C---:B------:R-:W-:Y:S01]  /*0250*/  IMAD.IADD R14, R5.reuse, 0x1, -R14 ;  /* 0x00000001050e7824 */ /* 0x040fe200078e0a0e */
[----:B------:R-:W-:Y:S01]  /*0260*/  SHF.R.S32.HI R189, RZ, 0x3, R13 ;  /* 0x00000003ffbd7819 */ /* 0x000fe2000001140d */
[----:B------:R-:W-:Y:S01]  /*0270*/  IMAD.SHL.U32 R190, R10, 0x8, RZ ;  /* 0x000000080abe7824 */ /* 0x000fe200078e00ff */
[----:B------:R-:W-:Y:S01]  /*0280*/  LEA.HI R6, R6, R5, RZ, 0x7 ;  /* 0x0000000506067211 */ /* 0x000fe200078f38ff */
[----:B------:R-:W-:Y:S01]  /*0290*/  IMAD.IADD R5, R5, 0x1, -R0 ;  /* 0x0000000105057824 */ /* 0x000fe200078e0a00 */
[--C-:B------:R-:W-:Y:S01]  /*02a0*/  SHF.R.S32.HI R187, RZ, 0x5, R8.reuse ;  /* 0x00000005ffbb7819 */ /* 0x100fe20000011408 */
[----:B------:R-:W-:Y:S01]  /*02b0*/  IMAD.SHL.U32 R9, R189, 0x40, RZ ;  /* 0x00000040bd097824 */ /* 0x000fe200078e00ff */
[----:B------:R-:W-:Y:S01]  /*02c0*/  SHF.R.S32.HI R0, RZ, 0x1f, R8 ;  /* 0x0000001fff007819 */ /* 0x000fe20000011408 */
[----:B------:R-:W-:Y:S01]  /*02d0*/  IMAD.SHL.U32 R5, R5, 0x2, RZ ;  /* 0x0000000205057824 */ /* 0x000fe200078e00ff */
[----:B------:R-:W-:-:S02]  /*02e0*/  SHF.R.S32.HI R4, RZ, 0x4, R3 ;  /* 0x00000004ff047819 */ /* 0x000fc40000011403 */
[----:B------:R-:W-:Y:S02]  /*02f0*/  LEA.HI R0, R0, R187, RZ, 0x2 ;  /* 0x000000bb00007211 */ /* 0x000fe400078f10ff */
[----:B------:R-:W-:Y:S02]  /*0300*/  LEA.HI R2, R2, R11, RZ, 0x3 ;  /* 0x0000000b02027211 */ /* 0x000fe400078f18ff */
[----:B------:R-:W-:Y:S02]  /*0310*/  LOP3.LUT R9, R9, 0x1c0, RZ, 0xc0, !PT ;  /* 0x000001c009097812 */ /* 0x000fe400078ec0ff */
[----:B------:R-:W-:Y:S02]  /*0320*/  LEA.HI R3, R3, R4, RZ, 0x1 ;  /* 0x0000000403037211 */ /* 0x000fe400078f08ff */
[----:B------:R-:W-:Y:S02]  /*0330*/  LOP3.LUT R0, R0, 0xfffffffc, RZ, 0xc0, !PT ;  /* 0xfffffffc00007812 */ /* 0x000fe400078ec0ff */
[----:B------:R-:W-:-:S02]  /*0340*/  LOP3.LUT R2, R2, 0xfffffff8, RZ, 0xc0, !PT ;  /* 0xfffffff802027812 */ /* 0x000fc400078ec0ff */
[C---:B------:R-:W-:Y:S01]  /*0350*/  LOP3.LUT P4, RZ, R10.reuse, 0x2, RZ, 0xc0, !PT ;  /* 0x000000020aff7812 */ /* 0x040fe2000788c0ff */
[----:B------:R-:W-:Y:S01]  /*0360*/  IMAD.IADD R0, R187, 0x1, -R0 ;  /* 0x00000001bb007824 */ /* 0x000fe200078e0a00 */
[C---:B------:R-:W-:Y:S01]  /*0370*/  LOP3.LUT P3, RZ, R10.reuse, 0x4, RZ, 0xc0, !PT ;  /* 0x000000040aff7812 */ /* 0x040fe2000786c0ff */
[----:B------:R-:W-:Y:S01]  /*0380*/  IMAD.SHL.U32 R10, R10, 0x40, RZ ;  /* 0x000000400a0a7824 */ /* 0x000fe200078e00ff */
[----:B------:R-:W-:Y:S01]  /*0390*/  SHF.R.U32.HI R188, RZ, 0x3, R9 ;  /* 0x00000003ffbc7819 */ /* 0x000fe20000011609 */
[----:B------:R-:W-:Y:S01]  /*03a0*/  IMAD.IADD R2, R11, 0x1, -R2 ;  /* 0x000000010b027824 */ /* 0x000fe200078e0a02 */
[----:B------:R-:W-:Y:S02]  /*03b0*/  LOP3.LUT R3, R3, 0xfffffffe, RZ, 0xc0, !PT ;  /* 0xfffffffe03037812 */ /* 0x000fe400078ec0ff */
[----:B------:R-:W-:Y:S02]  /*03c0*/  LOP3.LUT R9, R9, 0x38, R190, 0xf8, !PT ;  /* 0x0000003809097812 */ /* 0x000fe400078ef8be */
[----:B------:R-:W-:Y:S01]  /*03d0*/  SHF.R.S32.HI R11, RZ, 0x1f, R14 ;  /* 0x0000001fff0b7819 */ /* 0x000fe2000001140e */
[----:B------:R-:W-:Y:S01]  /*03e0*/  IMAD.IADD R3, R4, 0x1, -R3 ;  /* 0x0000000104037824 */ /* 0x000fe200078e0a03 */
[----:B------:R-:W-:Y:S01]  /*03f0*/  LOP3.LUT R188, R9, R188, RZ, 0x3c, !PT ;  /* 0x000000bc09bc7212 */ /* 0x000fe200078e3cff */
[----:B------:R-:W-:Y:S01]  /*0400*/  IMAD.SHL.U32 R9, R0, 0x10, RZ ;  /* 0x0000001000097824 */ /* 0x000fe200078e00ff */
[----:B------:R-:W-:Y:S01]  /*0410*/  LOP3.LUT R10, R10, 0x1c0, RZ, 0xc0, !PT ;  /* 0x000001c00a0a7812 */ /* 0x000fe200078ec0ff */
[----:B------:R-:W-:Y:S01]  /*0420*/  IMAD.SHL.U32 R12, R3, 0x200, RZ ;  /* 0x00000200030c7824 */ /* 0x000fe200078e00ff */
[----:B------:R-:W-:-:S02]  /*0430*/  LEA.HI R4, R11, R14, RZ, 0x3 ;  /* 0x0000000e0b047211 */ /* 0x000fc400078f18ff */
[----:B------:R-:W-:Y:S02]  /*0440*/  SHF.R.S32.HI R7, RZ, 0x6, R7 ;  /* 0x00000006ff077819 */ /* 0x000fe40000011407 */
[C---:B------:R-:W-:Y:S02]  /*0450*/  LOP3.LUT R178, R10.reuse, 0x8, R13, 0xf8, !PT ;  /* 0x000000080ab27812 */ /* 0x040fe400078ef80d */
[----:B------:R-:W-:Y:S01]  /*0460*/  SHF.R.U32.HI R11, RZ, 0x3, R10 ;  /* 0x00000003ff0b7819 */ /* 0x000fe2000001160a */
[C---:B------:R-:W-:Y:S01]  /*0470*/  IMAD R188, R7.reuse, 0x200, R188 ;  /* 0x0000020007bc7824 */ /* 0x040fe200078e02bc */
[----:B------:R-:W-:Y:S01]  /*0480*/  LOP3.LUT R176, R10, 0x30, R9, 0xf8, !PT ;  /* 0x000000300ab07812 */ /* 0x000fe200078ef809 */
[----:B------:R-:W-:Y:S01]  /*0490*/  IMAD R9, R7, 0x800, R12 ;  /* 0x0000080007097824 */ /* 0x000fe200078e020c */
[----:B------:R-:W-:Y:S02]  /*04a0*/  LOP3.LUT R10, R2, 0x1, RZ, 0xc0, !PT ;  /* 0x00000001020a7812 */ /* 0x000fe400078ec0ff */
[----:B------:R-:W-:-:S02]  /*04b0*/  LOP3.LUT R178, R178, R11, RZ, 0x3c, !PT ;  /* 0x0000000bb2b27212 */ /* 0x000fc400078e3cff */
[----:B------:R-:W-:Y:S02]  /*04c0*/  SHF.R.S32.HI R6, RZ, 0x7, R6 ;  /* 0x00000007ff067819 */ /* 0x000fe40000011406 */
[----:B------:R-:W-:Y:S01]  /*04d0*/  ISETP.NE.U32.AND P0, PT, R10, 0x1, PT ;  /* 0x000000010a00780c */ /* 0x000fe20003f05070 */
[----:B------:R-:W-:Y:S01]  /*04e0*/  IMAD.SHL.U32 R10, R2, 0x40, RZ ;  /* 0x00000040020a7824 */ /* 0x000fe200078e00ff */
[----:B------:R-:W-:Y:S01]  /*04f0*/  LEA.HI R8, R8, R187, RZ, 0x1 ;  /* 0x000000bb08087211 */ /* 0x000fe200078f08ff */
[----:B------:R-:W-:Y:S01]  /*0500*/  IMAD.IADD R178, R9, 0x1, R178 ;  /* 0x0000000109b27824 */ /* 0x000fe200078e02b2 */
[----:B------:R-:W-:Y:S01]  /*0510*/  LOP3.LUT R185, R4, 0xfffffff8, RZ, 0xc0, !PT ;  /* 0xfffffff804b97812 */ /* 0x000fe200078ec0ff */
[----:B------:R-:W-:Y:S01]  /*0520*/  IMAD.SHL.U32 R9, R7, 0x20, RZ ;  /* 0x0000002007097824 */ /* 0x000fe200078e00ff */
[----:B------:R-:W-:Y:S01]  /*0530*/  LOP3.LUT R10, R10, 0x1c0, RZ, 0xc0, !PT ;  /* 0x000001c00a0a7812 */ /* 0x000fe200078ec0ff */
[----:B------:R-:W-:Y:S01]  /*0540*/  IMAD.SHL.U32 R7, R6, 0x8, RZ ;  /* 0x0000000806077824 */ /* 0x000fe200078e00ff */
[----:B------:R-:W-:Y:S01]  /*0550*/  R2P PR, R2, 0x6 ;  /* 0x0000000602007804 */ /* 0x000fe20000000000 */
[----:B------:R-:W-:Y:S01]  /*0560*/  IMAD R195, R6, 0x1000, R5 ;  /* 0x0000100006c37824 */ /* 0x000fe200078e0205 */
[----:B------:R-:W-:Y:S01]  /*0570*/  LOP3.LUT R2, R8, 0xfffffffe, RZ, 0xc0, !PT ;  /* 0xfffffffe08027812 */ /* 0x000fe200078ec0ff */
[----:B------:R-:W-:Y:S01]  /*0580*/  IMAD.IADD R185, R14, 0x1, -R185 ;  /* 0x000000010eb97824 */ /* 0x000fe200078e0ab9 */
[----:B------:R-:W-:Y:S01]  /*0590*/  LOP3.LUT R6, R7, 0x8, RZ, 0xc0, !PT ;  /* 0x0000000807067812 */ /* 0x000fe200078ec0ff */
[----:B------:R-:W-:Y:S01]  /*05a0*/  IMAD.SHL.U32 R7, R3, 0x10, RZ ;  /* 0x0000001003077824 */ /* 0x000fe200078e00ff */
[----:B------:R-:W-:Y:S01]  /*05b0*/  LOP3.LUT R8, R10, 0x20, R9, 0xf8, !PT ;  /* 0x000000200a087812 */ /* 0x000fe200078ef809 */
[----:B------:R-:W-:Y:S01]  /*05c0*/  IMAD.IADD R2, R187, 0x1, -R2 ;  /* 0x00000001bb027824 */ /* 0x000fe200078e0a02 */
[----:B------:R-:W-:Y:S01]  /*05d0*/  SHF.R.U32.HI R9, RZ, 0x3, R10 ;  /* 0x00000003ff097819 */ /* 0x000fe2000001160a */
[----:B------:R-:W-:Y:S01]  /*05e0*/  IMAD R5, R0, 0x400, R5 ;  /* 0x0000040000057824 */ /* 0x000fe200078e0205 */
[----:B------:R-:W-:Y:S01]  /*05f0*/  LOP3.LUT R7, R6, 0x10, R7, 0xf8, !PT ;  /* 0x0000001006077812 */ /* 0x000fe200078ef807 */
[----:B------:R-:W-:Y:S01]  /*0600*/  IMAD R195, R2, 0x400, R195 ;  /* 0x0000040002c37824 */ /* 0x000fe200078e02c3 */
[----:B------:R-:W-:Y:S01]  /*0610*/  LOP3.LUT R194, R9, R10, R6, 0x1e, !PT ;  /* 0x0000000a09c27212 */ /* 0x000fe200078e1e06 */
[----:B------:R-:W-:Y:S01]  /*0620*/  IMAD.SHL.U32 R6, R185, 0x40, RZ ;  /* 0x00000040b9067824 */ /* 0x000fe200078e00ff */
[----:B------:R-:W-:Y:S01]  /*0630*/  LOP3.LUT R8, R8, R9, RZ, 0x3c, !PT ;  /* 0x0000000908087212 */ /* 0x000fe200078e3cff */
[----:B------:R-:W-:Y:S01]  /*0640*/  IMAD.SHL.U32 R9, R3, 0x8, RZ ;  /* 0x0000000803097824 */ /* 0x000fe200078e00ff */
[----:B------:R-:W-:Y:S01]  /*0650*/  SEL R167, R203, 0xffffffe0, !P4 ;  /* 0xffffffe0cba77807 */ /* 0x000fe20006000000 */
[----:B------:R-:W-:Y:S01]  /*0660*/  IMAD.SHL.U32 R4, R4, 0x40, RZ ;  /* 0x0000004004047824 */ /* 0x000fe200078e00ff */
[----:B------:R-:W-:Y:S01]  /*0670*/  LOP3.LUT R6, R6, 0x1c0, RZ, 0xc0, !PT ;  /* 0x000001c006067812 */ /* 0x000fe200078ec0ff */
[----:B------:R-:W-:Y:S01]  /*0680*/  IMAD.IADD R194, R5, 0x1, R194 ;  /* 0x0000000105c27824 */ /* 0x000fe200078e02c2 */
[----:B------:R-:W-:Y:S01]  /*0690*/  SHF.R.S32.HI R5, RZ, 0x1f, R186 ;  /* 0x0000001fff057819 */ /* 0x000fe200000114ba */
[----:B------:R-:W-:Y:S01]  /*06a0*/  IMAD.IADD R195, R8, 0x1, R195 ;  /* 0x0000000108c37824 */ /* 0x000fe200078e02c3 */
[----:B------:R-:W-:Y:S01]  /*06b0*/  SHF.R.U32.HI R3, RZ, 0x3, R6 ;  /* 0x00000003ff037819 */ /* 0x000fe20000011606 */
[----:B------:R-:W-:Y:S01]  /*06c0*/  IMAD.SHL.U32 R178, R178, 0x2, RZ ;  /* 0x00000002b2b27824 */ /* 0x000fe200078e00ff */
[----:B------:R-:W-:Y:S01]  /*06d0*/  LOP3.LUT R8, R6, 0x8, R9, 0xf8, !PT ;  /* 0x0000000806087812 */ /* 0x000fe200078ef809 */
[----:B------:R-:W-:Y:S01]  /*06e0*/  IMAD.SHL.U32 R195, R195, 0x2, RZ ;  /* 0x00000002c3c37824 */ /* 0x000fe200078e00ff */
[----:B------:R-:W-:Y:S01]  /*06f0*/  LOP3.LUT R179, R4, 0xfffffe00, RZ, 0xc0, !PT ;  /* 0xfffffe0004b37812 */ /* 0x000fe200078ec0ff */
[----:B------:R-:W-:Y:S01]  /*0700*/  IMAD.IADD R169, R178, 0x1, R167 ;  /* 0x00000001b2a97824 */ /* 0x000fe200078e02a7 */
[----:B------:R-:W-:-:S02]  /*0710*/  LEA.HI R5, R5, R186, RZ, 0x2 ;  /* 0x000000ba05057211 */ /* 0x000fc400078f10ff */
[----:B------:R-:W-:Y:S01]  /*0720*/  LOP3.LUT R7, R3, R7, R6, 0x1e, !PT ;  /* 0x0000000703077212 */ /* 0x000fe200078e1e06 */
[--C-:B------:R-:W-:Y:S01]  /*0730*/  IMAD R177, R0, 0x400, R179.reuse ;  /* 0x0000040000b17824 */ /* 0x100fe200078e02b3 */
[----:B------:R-:W-:Y:S01]  /*0740*/  LOP3.LUT R8, R8, R3, RZ, 0x3c, !PT ;  /* 0x0000000308087212 */ /* 0x000fe200078e3cff */
[----:B------:R-:W-:Y:S01]  /*0750*/  IMAD R3, R2, 0x400, R179 ;  /* 0x0000040002037824 */ /* 0x000fe200078e02b3 */
[----:B------:R-:W-:Y:S01]  /*0760*/  SHF.R.S32.HI R5, RZ, 0x2, R5 ;  /* 0x00000002ff057819 */ /* 0x000fe20000011405 */
[----:B------:R-:W-:Y:S01]  /*0770*/  IMAD.MOV.U32 R0, RZ, RZ, -0x10 ;  /* 0xfffffff0ff007424 */ /* 0x000fe200078e00ff */
[----:B------:R-:W-:Y:S01]  /*0780*/  LEA R194, R194, 0x6000, 0x1 ;  /* 0x00006000c2c27811 */ /* 0x000fe200078e08ff */
[----:B------:R-:W-:Y:S01]  /*0790*/  IMAD.IADD R180, R3, 0x1, R8 ;  /* 0x0000000103b47824 */ /* 0x000fe200078e0208 */
[----:B------:R-:W-:Y:S01]  /*07a0*/  LOP3.LUT R176, R176, 0x8, R13, 0xf8, !PT ;  /* 0x00000008b0b07812 */ /* 0x000fe200078ef80d */
[----:B------:R-:W-:Y:S01]  /*07b0*/  IMAD R184, R2, 0x10, R5 ;  /* 0x0000001002b87824 */ /* 0x000fe200078e0205 */
[----:B------:R-:W-:Y:S01]  /*07c0*/  SEL R203, R203, 0xffffffe0, !P1 ;  /* 0xffffffe0cbcb7807 */ /* 0x000fe20004800000 */
[----:B------:R-:W-:Y:S01]  /*07d0*/  IMAD.MOV.U32 R3, RZ, RZ, 0x40 ;  /* 0x00000040ff037424 */ /* 0x000fe200078e00ff */
[----:B------:R-:W-:Y:S01]  /*07e0*/  IADD3 R196, R194, 0x40, RZ ;  /* 0x00000040c2c47810 */ /* 0x000fe20007ffe0ff */
[----:B------:R-:W-:Y:S01]  /*07f0*/  IMAD.IADD R177, R8, 0x1, R177 ;  /* 0x0000000108b17824 */ /* 0x000fe200078e02b1 */
[----:B------:R-:W-:Y:S01]  /*0800*/  IADD3 R193, R184, -0x40, RZ ;  /* 0xffffffc0b8c17810 */ /* 0x000fe20007ffe0ff */
[----:B------:R-:W-:Y:S01]  /*0810*/  IMAD.IADD R199, R195, 0x1, R203 ;  /* 0x00000001c3c77824 */ /* 0x000fe200078e02cb */
[----:B------:R-:W-:Y:S01]  /*0820*/  SEL R3, R3, 0xffffffc0, !P3 ;  /* 0xffffffc003037807 */ /* 0x000fe20005800000 */
[----:B------:R-:W-:Y:S01]  /*0830*/  IMAD.IADD R198, R203, 0x1, R194 ;  /* 0x00000001cbc67824 */ /* 0x000fe200078e02c2 */
[----:B------:R-:W-:-:S02]  /*0840*/  LOP3.LUT R176, R12, R176, R11, 0xf6, !PT ;  /* 0x000000b00cb07212 */ /* 0x000fc400078ef60b */
[----:B------:R-:W-:Y:S01]  /*0850*/  LOP3.LUT R179, R7, R179, RZ, 0xfc, !PT ;  /* 0x000000b307b37212 */ /* 0x000fe200078efcff */
[----:B------:R-:W-:Y:S01]  /*0860*/  IMAD.IADD R168, R178, 0x1, R3 ;  /* 0x00000001b2a87824 */ /* 0x000fe200078e0203 */
[----:B------:R-:W-:Y:S01]  /*0870*/  SHF.R.S32.HI R192, RZ, 0x1f, R193 ;  /* 0x0000001fffc07819 */ /* 0x000fe200000114c1 */
[----:B------:R-:W-:Y:S01]  /*0880*/  IMAD.SHL.U32 R176, R176, 0x2, RZ ;  /* 0x00000002b0b07824 */ /* 0x000fe200078e00ff */
[----:B------:R-:W-:Y:S01]  /*0890*/  SEL R0, R0, 0x10, !P0 ;  /* 0x0000001000007807 */ /* 0x000fe20004000000 */
[----:B------:R-:W-:Y:S01]  /*08a0*/  IMAD.IADD R167, R167, 0x1, R168 ;  /* 0x00000001a7a77824 */ /* 0x000fe200078e02a8 */
[C---:B------:R-:W-:Y:S01]  /*08b0*/  @P2 IADD3 R196, R194.reuse, -0x40, RZ ;  /* 0xffffffc0c2c42810 */ /* 0x040fe20007ffe0ff */
[----:B------:R-:W-:Y:S01]  /*08c0*/  IMAD.SHL.U32 R175, R179, 0x2, RZ ;  /* 0x00000002b3af7824 */ /* 0x000fe200078e00ff */
[C---:B------:R-:W-:Y:S01]  /*08d0*/  SHF.L.U64.HI R192, R193.reuse, 0x2, R192 ;  /* 0x00000002c1c07819 */ /* 0x040fe200000102c0 */
[----:B------:R-:W-:Y:S01]  /*08e0*/  IMAD.SHL.U32 R193, R193, 0x4, RZ ;  /* 0x00000004c1c17824 */ /* 0x000fe200078e00ff */
[----:B------:R-:W-:Y:S01]  /*08f0*/  IADD3 R197, R194, 0x420, RZ ;  /* 0x00000420c2c57810 */ /* 0x000fe20007ffe0ff */
[----:B------:R-:W-:Y:S01]  /*0900*/  IMAD.IADD R200, R195, 0x1, R0 ;  /* 0x00000001c3c87824 */ /* 0x000fe200078e0200 */
[----:B------:R-:W-:Y:S01]  /*0910*/  SHF.R.S32.HI R183, RZ, 0x1f, R189 ;  /* 0x0000001fffb77819 */ /* 0x000fe200000114bd */
[----:B------:R-:W-:Y:S01]  /*0920*/  IMAD.IADD R217, R0, 0x1, R199 ;  /* 0x0000000100d97824 */ /* 0x000fe200078e02c7 */
[----:B------:R-:W-:Y:S01]  /*0930*/  SHF.R.S32.HI R5, RZ, 0x1f, R184 ;  /* 0x0000001fff057819 */ /* 0x000fe200000114b8 */
[----:B------:R-:W-:Y:S01]  /*0940*/  IMAD.IADD R203, R203, 0x1, R196 ;  /* 0x00000001cbcb7824 */ /* 0x000fe200078e02c4 */
[----:B------:R-:W-:-:S02]  /*0950*/  LEA R177, R177, 0xa000, 0x1 ;  /* 0x0000a000b1b17811 */ /* 0x000fc400078e08ff */
[----:B------:R-:W-:Y:S02]  /*0960*/  @P1 IADD3 R197, R194, 0x3e0, RZ ;  /* 0x000003e0c2c51810 */ /* 0x000fe40007ffe0ff */
[----:B------:R-:W-:-:S05]  /*0970*/  SHF.L.U64.HI R208, R184, 0x2, R5 ;  /* 0x00000002b8d07819 */ /* 0x000fca0000010205 */
.L_x_196:
[----:B------:R-:W-:Y:S01]  /*0980*/  ISETP.NE.U32.AND P0, PT, RZ, c[0x0][0x250], PT ;  /* 0x00009400ff007a0c */ /* 0x000fe20003f05070 */
[----:B------:R-:W-:Y:S01]  /*0990*/  IMAD.MOV.U32 R202, RZ, RZ, RZ ;  /* 0x000000ffffca7224 */ /* 0x000fe200078e00ff */
[----:B------:R-:W-:Y:S02]  /*09a0*/  ISETP.NE.U32.AND P1, PT, RZ, c[0x0][0x258], PT ;  /* 0x00009600ff007a0c */ /* 0x000fe40003f25070 */
[----:B------:R-:W-:Y:S02]  /*09b0*/  ISETP.NE.AND.EX P0, PT, RZ, c[0x0][0x254], PT, P0 ;  /* 0x00009500ff007a0c */ /* 0x000fe40003f05300 */
[----:B------:R-:W-:-:S11]  /*09c0*/  ISETP.NE.AND.EX P1, PT, RZ, c[0x0][0x25c], PT, P1 ;  /* 0x00009700ff007a0c */ /* 0x000fd60003f25310 */
[----:B--2---:R-:W1:Y:S01]  /*09d0*/  @P0 S2R R5, SR_CTAID.Y ;  /* 0x0000000000050919 */ /* 0x004e620000002600 */
[----:B------:R-:W-:Y:S02]  /*09e0*/  @P0 IMAD.MOV.U32 R2, RZ, RZ, 0x4 ;  /* 0x00000004ff020424 */ /* 0x000fe400078e00ff */
[----:B------:R-:W-:Y:S01]  /*09f0*/  @P1 IMAD.MOV.U32 R0, RZ, RZ, 0x4 ;  /* 0x00000004ff001424 */ /* 0x000fe200078e00ff */
[----:B------:R-:W2:Y:S01]  /*0a00*/  @P1 S2R R3, SR_CTAID.Y ;  /* 0x0000000000031919 */ /* 0x000ea20000002600 */
[----:B-1----:R-:W-:-:S04]  /*0a10*/  @P0 IMAD.WIDE R6, R5, R2, c[0x0][0x250] ;  /* 0x0000940005060625 */ /* 0x002fc800078e0202 */
[----:B--2---:R-:W-:Y:S01]  /*0a20*/  @P1 IMAD.WIDE R4, R3, R0, c[0x0][0x258] ;  /* 0x0000960003041625 */ /* 0x004fe200078e0200 */
[----:B------:R-:W2:Y:S05]  /*0a30*/  @P0 LDG.E R202, [R6.64] ;  /* 0x0000001806ca0981 */ /* 0x000eaa000c1e1900 */
[----:B------:R-:W2:Y:S01]  /*0a40*/  @P1 LDG.E R5, [R4.64] ;  /* 0x0000001804051981 */ /* 0x000ea2000c1e1900 */
[----:B------:R-:W-:Y:S01]  /*0a50*/  @!P1 ISETP.NE.U32.AND P0, PT, RZ, c[0x0][0x268], PT ;  /* 0x00009a00ff009a0c */ /* 0x000fe20003f05070 */
[----:B------:R-:W-:-:S03]  /*0a60*/  USHF.L.U32 UR8, UR22, 0x7, URZ ;  /* 0x0000000716087899 */ /* 0x000fc6000800063f */
[----:B------:R-:W-:-:S04]  /*0a70*/  @!P1 ISETP.NE.AND.EX P0, PT, RZ, c[0x0][0x26c], PT, P0 ;  /* 0x00009b00ff009a0c */ /* 0x000fc80003f05300 */
[----:B------:R-:W-:Y:S01]  /*0a80*/  @!P1 SEL R3, RZ, c[0x0][0x21c], !P0 ;  /* 0x00008700ff039a07 */ /* 0x000fe20004000000 */
[----:B--2---:R-:W-:-:S03]  /*0a90*/  @P1 IMAD.IADD R0, R5, 0x1, -R202 ;  /* 0x0000000105001824 */ /* 0x004fc600078e0aca */
[----:B------:R-:W-:-:S04]  /*0aa0*/  @!P1 IADD3 R0, R3, c[0x0][0x218], -R202 ;  /* 0x0000860003009a10 */ /* 0x000fc80007ffe8ca */
[----:B------:R-:W-:-:S13]  /*0ab0*/  ISETP.LE.AND P0, PT, R0, UR8, PT ;  /* 0x0000000800007c0c */ /* 0x000fda000bf03270 */
[----:B-----5:R-:W-:Y:S05]  /*0ac0*/  @P0 BRA `(.L_x_188) ;  /* 0x000042c000000947 */ /* 0x020fea0003800000 */
[----:B------:R-:W-:Y:S01]  /*0ad0*/  IABS R0, c[0x0][0x1c8] ;  /* 0x0000720000007a13 */ /* 0x000fe20000000000 */
[----:B------:R-:W1:Y:S01]  /*0ae0*/  S2R R14, SR_CTAID.Z ;  /* 0x00000000000e7919 */ /* 0x000e620000002700 */
[----:B------:R-:W-:Y:S01]  /*0af0*/  ISETP.NE.U32.AND P1, PT, RZ, c[0x0][0x240], PT ;  /* 0x00009000ff007a0c */ /* 0x000fe20003f25070 */
[----:B------:R-:W-:Y:S01]  /*0b00*/  USHF.R.S32.HI UR7, URZ, 0x1f, UR8 ;  /* 0x0000001f3f077899 */ /* 0x000fe20008011408 */
[----:B------:R-:W2:Y:S01]  /*0b10*/  I2F.RP R3, R0 ;  /* 0x0000000000037306 */ /* 0x000ea20000209400 */
[----:B------:R-:W3:Y:S01]  /*0b20*/  S2R R5, SR_CTAID.Y ;  /* 0x0000000000057919 */ /* 0x000ee20000002600 */
[----:B------:R-:W-:Y:S02]  /*0b30*/  ISETP.NE.AND.EX P1, PT, RZ, c[0x0][0x244], PT, P1 ;  /* 0x00009100ff007a0c */ /* 0x000fe40003f25310 */
[----:B------:R-:W-:-:S04]  /*0b40*/  SHF.R.S32.HI R201, RZ, 0x1f, R202 ;  /* 0x0000001fffc97819 */ /* 0x000fc800000114ca */
[----:B--2---:R-:W2:Y:S01]  /*0b50*/  MUFU.RCP R6, R3 ;  /* 0x0000000300067308 */ /* 0x004ea20000001000 */
[----:B-1----:R-:W-:Y:S01]  /*0b60*/  IABS R4, R14 ;  /* 0x0000000e00047213 */ /* 0x002fe20000000000 */
[----:B------:R-:W-:Y:S01]  /*0b70*/  IMAD R10, R14, c[0x0][0x22c], RZ ;  /* 0x00008b000e0a7a24 */ /* 0x000fe200078e02ff */
[----:B------:R-:W-:Y:S01]  /*0b80*/  SHF.R.S32.HI R15, RZ, 0x1f, R14 ;  /* 0x0000001fff0f7819 */ /* 0x000fe2000001140e */
[----:B---3--:R-:W-:Y:S01]  /*0b90*/  IMAD.WIDE R8, R5, 0x80, RZ ;  /* 0x0000008005087825 */ /* 0x008fe200078e02ff */
[----:B------:R-:W-:Y:S02]  /*0ba0*/  SHF.R.S32.HI R16, RZ, 0x1f, R5 ;  /* 0x0000001fff107819 */ /* 0x000fe40000011405 */
[----:B--2---:R-:W-:-:S04]  /*0bb0*/  IADD3 R6, R6, 0xffffffe, RZ ;  /* 0x0ffffffe06067810 */ /* 0x004fc80007ffe0ff */
[----:B------:R-:W1:Y:S02]  /*0bc0*/  F2I.FTZ.U32.TRUNC.NTZ R7, R6 ;  /* 0x0000000600077305 */ /* 0x000e64000021f000 */
[----:B-1----:R-:W-:Y:S02]  /*0bd0*/  IMAD.MOV R2, RZ, RZ, -R7 ;  /* 0x000000ffff027224 */ /* 0x002fe400078e0a07 */
[----:B------:R-:W-:Y:S02]  /*0be0*/  IMAD.MOV.U32 R6, RZ, RZ, RZ ;  /* 0x000000ffff067224 */ /* 0x000fe400078e00ff */
[----:B------:R-:W-:-:S04]  /*0bf0*/  IMAD R2, R2, R0, RZ ;  /* 0x0000000002027224 */ /* 0x000fc800078e02ff */
[----:B------:R-:W-:Y:S01]  /*0c00*/  IMAD.HI.U32 R7, R7, R2, R6 ;  /* 0x0000000207077227 */ /* 0x000fe200078e0006 */
[----:B------:R-:W-:Y:S01]  /*0c10*/  SEL R6, R8, RZ, P1 ;  /* 0x000000ff08067207 */ /* 0x000fe20000800000 */
[----:B------:R-:W1:Y:S04]  /*0c20*/  LDC.U8 R2, c[0x0][0x328] ;  /* 0x0000ca00ff027b82 */ /* 0x000e680000000000 */
[----:B------:R-:W-:Y:S02]  /*0c30*/  IMAD.HI.U32 R11, R7, R4, RZ ;  /* 0x00000004070b7227 */ /* 0x000fe400078e00ff */
[----:B------:R-:W2:Y:S02]  /*0c40*/  S2R R7, SR_CTAID.X ;  /* 0x0000000000077919 */ /* 0x000ea40000002500 */
[----:B------:R-:W-:-:S04]  /*0c50*/  IMAD.MOV R3, RZ, RZ, -R11 ;  /* 0x000000ffff037224 */ /* 0x000fc800078e0a0b */
[C---:B------:R-:W-:Y:S01]  /*0c60*/  IMAD R3, R0.reuse, R3, R4 ;  /* 0x0000000300037224 */ /* 0x040fe200078e0204 */
[----:B------:R-:W-:Y:S02]  /*0c70*/  SEL R4, R9, RZ, P1 ;  /* 0x000000ff09047207 */ /* 0x000fe40000800000 */
[----:B------:R-:W-:Y:S02]  /*0c80*/  ISETP.NE.AND P1, PT, RZ, UR5, PT ;  /* 0x00000005ff007c0c */ /* 0x000fe4000bf25270 */
[----:B------:R-:W-:Y:S02]  /*0c90*/  ISETP.GT.U32.AND P3, PT, R0, R3, PT ;  /* 0x000000030000720c */ /* 0x000fe40003f64070 */
[----:B-1----:R-:W-:Y:S01]  /*0ca0*/  ISETP.NE.AND P0, PT, R2, RZ, PT ;  /* 0x000000ff0200720c */ /* 0x002fe20003f05270 */
[----:B------:R-:W-:-:S10]  /*0cb0*/  IMAD.MOV.U32 R2, RZ, RZ, c[0x0][0x214] ;  /* 0x00008500ff027624 */ /* 0x000fd400078e00ff */
[----:B------:R-:W-:Y:S01]  /*0cc0*/  @!P3 IMAD.IADD R3, R3, 0x1, -R0 ;  /* 0x000000010303b824 */ /* 0x000fe200078e0a00 */
[----:B------:R-:W-:Y:S01]  /*0cd0*/  @!P3 IADD3 R11, R11, 0x1, RZ ;  /* 0x000000010b0bb810 */ /* 0x000fe20007ffe0ff */
[----:B--2---:R-:W-:Y:S01]  /*0ce0*/  IMAD.WIDE.U32 R8, R7, c[0x0][0x3d8], RZ ;  /* 0x0000f60007087a25 */ /* 0x004fe200078e00ff */
[----:B------:R-:W-:Y:S02]  /*0cf0*/  ISETP.NE.AND P3, PT, RZ, c[0x0][0x1c8], PT ;  /* 0x00007200ff007a0c */ /* 0x000fe40003f65270 */
[----:B------:R-:W-:Y:S01]  /*0d00*/  ISETP.GE.U32.AND P4, PT, R3, R0, PT ;  /* 0x000000000300720c */ /* 0x000fe20003f86070 */
[----:B------:R-:W-:Y:S01]  /*0d10*/  IMAD R7, R7, c[0x0][0x3dc], R9 ;  /* 0x0000f70007077a24 */ /* 0x000fe200078e0209 */
[----:B------:R-:W-:Y:S01]  /*0d20*/  LOP3.LUT R0, R14, c[0x0][0x1c8], RZ, 0x3c, !PT ;  /* 0x000072000e007a12 */ /* 0x000fe200078e3cff */
[C---:B------:R-:W-:Y:S01]  /*0d30*/  @P0 IMAD R21, R5.reuse, c[0x0][0x214], RZ ;  /* 0x0000850005150a24 */ /* 0x040fe200078e02ff */
[----:B------:R-:W-:Y:S02]  /*0d40*/  IADD3 R3, R2, 0x3f, RZ ;  /* 0x0000003f02037810 */ /* 0x000fe40007ffe0ff */
[----:B------:R-:W-:Y:S01]  /*0d50*/  ISETP.GE.AND P2, PT, R0, RZ, PT ;  /* 0x000000ff0000720c */ /* 0x000fe20003f46270 */
[----:B------:R-:W-:Y:S01]  /*0d60*/  @!P0 IMAD R0, R5, c[0x0][0x1c0], R14 ;  /* 0x0000700005008a24 */ /* 0x000fe200078e020e */
[----:B------:R-:W-:Y:S01]  /*0d70*/  SHF.R.S32.HI R216, RZ, 0x1f, R3 ;  /* 0x0000001fffd87819 */ /* 0x000fe20000011403 */
[----:B------:R-:W-:Y:S01]  /*0d80*/  @P0 IMAD R21, R14, c[0x0][0x234], R21 ;  /* 0x00008d000e150a24 */ /* 0x000fe200078e0215 */
[----:B------:R-:W-:Y:S01]  /*0d90*/  SEL R8, R8, RZ, P1 ;  /* 0x000000ff08087207 */ /* 0x000fe20000800000 */
[----:B------:R-:W-:Y:S01]  /*0da0*/  @!P0 IMAD R21, R0, c[0x0][0x214], RZ ;  /* 0x0000850000158a24 */ /* 0x000fe200078e02ff */
[----:B------:R-:W-:-:S02]  /*0db0*/  LEA.HI R216, R216, R3, RZ, 0x6 ;  /* 0x00000003d8d87211 */ /* 0x000fc400078f30ff */
[----:B------:R-:W-:Y:S02]  /*0dc0*/  @P4 IADD3 R11, R11, 0x1, RZ ;  /* 0x000000010b0b4810 */ /* 0x000fe40007ffe0ff */
[----:B------:R-:W-:Y:S02]  /*0dd0*/  LOP3.LUT R12, R216, 0xffffffc0, RZ, 0xc0, !PT ;  /* 0xffffffc0d80c7812 */ /* 0x000fe400078ec0ff */
[----:B------:R-:W-:Y:S01]  /*0de0*/  SHF.R.S32.HI R9, RZ, 0x1f, R10 ;  /* 0x0000001fff097819 */ /* 0x000fe2000001140a */
[----:B------:R-:W-:Y:S01]  /*0df0*/  @!P2 IMAD.MOV R11, RZ, RZ, -R11 ;  /* 0x000000ffff0ba224 */ /* 0x000fe200078e0a0b */
[----:B------:R-:W-:Y:S02]  /*0e00*/  IADD3 R12, R12, -0x40, RZ ;  /* 0xffffffc00c0c7810 */ /* 0x000fe40007ffe0ff */
[----:B------:R-:W-:Y:S02]  /*0e10*/  @!P3 LOP3.LUT R11, RZ, c[0x0][0x1c8], RZ, 0x33, !PT ;  /* 0x00007200ff0bba12 */ /* 0x000fe400078e33ff */
[----:B------:R-:W-:-:S02]  /*0e20*/  SHF.R.S32.HI R13, RZ, 0x1f, R12 ;  /* 0x0000001fff0d7819 */ /* 0x000fc4000001140c */
[----:B------:R-:W-:Y:S02]  /*0e30*/  SEL R7, R7, RZ, P1 ;  /* 0x000000ff07077207 */ /* 0x000fe40000800000 */
[----:B------:R-:W-:Y:S01]  /*0e40*/  SHF.R.S32.HI R17, RZ, 0x1f, R11 ;  /* 0x0000001fff117819 */ /* 0x000fe2000001140b */
[----:B------:R-:W-:Y:S05]  /*0e50*/  @!P0 BRA `(.L_x_189) ;  /* 0x0000003000008947 */ /* 0x000fea0003800000 */
[----:B------:R-:W-:-:S04]  /*0e60*/  IMAD R3, R5, UR20, RZ ;  /* 0x0000001405037c24 */ /* 0x000fc8000f8e02ff */
[----:B------:R-:W-:Y:S01]  /*0e70*/  IMAD R3, R14, UR21, R3 ;  /* 0x000000150e037c24 */ /* 0x000fe2000f8e0203 */
[----:B------:R-:W-:Y:S05]  /*0e80*/  BRA `(.L_x_190) ;  /* 0x0000002000007947 */ /* 0x000fea0003800000 */
.L_x_189:
[----:B------:R-:W-:-:S04]  /*0e90*/  IMAD R3, R5, c[0x0][0x1c0], R14 ;  /* 0x0000700005037a24 */ /* 0x000fc800078e020e */
[----:B------:R-:W-:Y:S02]  /*0ea0*/  IMAD R3, R3, c[0x0][0x224], RZ ;  /* 0x0000890003037a24 */ /* 0x000fe400078e02ff */
.L_x_190:
[C---:B------:R-:W-:Y:S01]  /*0eb0*/  IMAD R26, R183.reuse, c[0x0][0x198], RZ ;  /* 0x00006600b71a7a24 */ /* 0x040fe200078e02ff */
[----:B------:R-:W-:Y:S01]  /*0ec0*/  IADD3 R21, R12, R21, RZ ;  /* 0x000000150c157210 */ /* 0x000fe20007ffe0ff */
[----:B------:R-:W-:Y:S01]  /*0ed0*/  IMAD R28, R183, c[0x0][0x1a0], RZ ;  /* 0x00006800b71c7a24 */ /* 0x000fe200078e02ff */
[----:B------:R-:W-:Y:S01]  /*0ee0*/  SHF.R.S32.HI R191, RZ, 0x1f, R190 ;  /* 0x0000001fffbf7819 */ /* 0x000fe200000114be */
[C---:B------:R-:W-:Y:S01]  /*0ef0*/  IMAD.WIDE.U32 R18, R189.reuse, c[0x0][0x198], RZ ;  /* 0x00006600bd127a25 */ /* 0x040fe200078e00ff */
[----:B------:R-:W-:Y:S01]  /*0f00*/  LEA.HI.SX32 R216, R216, 0xffffffff, 0x1a ;  /* 0xffffffffd8d87811 */ /* 0x000fe200078fd2ff */
[----:B------:R-:W-:Y:S01]  /*0f10*/  @P1 BAR.SYNC.DEFER_BLOCKING 0x0 ;  /* 0x0000000000001b1d */ /* 0x000fe20000010000 */
[----:B------:R-:W-:Y:S01]  /*0f20*/  IADD3 R202, P2, R202, UR8, RZ ;  /* 0x00000008caca7c10 */ /* 0x000fe2000ff5e0ff */
[C---:B------:R-:W-:Y:S01]  /*0f30*/  IMAD R26, R189.reuse, c[0x0][0x19c], R26 ;  /* 0x00006700bd1a7a24 */ /* 0x040fe200078e021a */
[----:B------:R-:W-:Y:S01]  /*0f40*/  LEA.HI R24, R216, R216, RZ, 0x1 ;  /* 0x000000d8d8187211 */ /* 0x000fe200078f08ff */
[----:B------:R-:W-:Y:S01]  /*0f50*/  IMAD.WIDE.U32 R22, R189, c[0x0][0x1a0], RZ ;  /* 0x00006800bd167a25 */ /* 0x000fe200078e00ff */
[----:B------:R-:W-:Y:S01]  /*0f60*/  IADD3.X R201, R201, UR7, RZ, P2, !PT ;  /* 0x00000007c9c97c10 */ /* 0x000fe200097fe4ff */
[----:B------:R-:W-:Y:S01]  /*0f70*/  ULDC.64 UR8, c[0x0][0x1a0] ;  /* 0x0000680000087ab9 */ /* 0x000fe20000000a00 */
[----:B------:R-:W-:Y:S01]  /*0f80*/  SHF.L.U32 R215, R188, 0x1, RZ ;  /* 0x00000001bcd77819 */ /* 0x000fe200000006ff */
[----:B------:R-:W-:Y:S01]  /*0f90*/  IMAD R28, R189, c[0x0][0x1a4], R28 ;  /* 0x00006900bd1c7a24 */ /* 0x000fe200078e021c */
[----:B------:R-:W-:Y:S01]  /*0fa0*/  USHF.L.U32 UR10, UR8, 0x6, URZ ;  /* 0x00000006080a7899 */ /* 0x000fe2000800063f */
[----:B------:R-:W-:Y:S01]  /*0fb0*/  IMAD.IADD R27, R19, 0x1, R26 ;  /* 0x00000001131b7824 */ /* 0x000fe200078e021a */
[----:B------:R-:W-:Y:S01]  /*0fc0*/  IADD3 R19, P0, R189, R12, RZ ;  /* 0x0000000cbd137210 */ /* 0x000fe20007f1e0ff */
[----:B------:R-:W-:Y:S01]  /*0fd0*/  IMAD.MOV.U32 R0, RZ, RZ, 0x4 ;  /* 0x00000004ff007424 */ /* 0x000fe200078e00ff */
[----:B------:R-:W-:Y:S01]  /*0fe0*/  IADD3 R29, R23, R28, RZ ;  /* 0x0000001c171d7210 */ /* 0x000fe20007ffe0ff */
[C---:B------:R-:W-:Y:S01]  /*0ff0*/  IMAD R20, R16.reuse, c[0x0][0x188], RZ ;  /* 0x0000620010147a24 */ /* 0x040fe200078e02ff */
[----:B------:R-:W-:Y:S01]  /*1000*/  MOV R28, R22 ;  /* 0x00000016001c7202 */ /* 0x000fe20000000f00 */
[----:B------:R-:W-:Y:S01]  /*1010*/  IMAD R22, R16, c[0x0][0x368], RZ ;  /* 0x0000da0010167a24 */ /* 0x000fe200078e02ff */
[----:B------:R-:W-:Y:S01]  /*1020*/  IADD3.X R23, R183, R13, RZ, P0, !PT ;  /* 0x0000000db7177210 */ /* 0x000fe200007fe4ff */
[----:B------:R-:W-:Y:S01]  /*1030*/  IMAD.WIDE R204, R21, R0, c[0x0][0x200] ;  /* 0x0000800015cc7625 */ /* 0x000fe200078e0200 */
[----:B------:R-:W-:Y:S01]  /*1040*/  UMOV UR7, 0x6 ;  /* 0x0000000600077882 */ /* 0x000fe20000000000 */
[----:B------:R-:W-:Y:S01]  /*1050*/  SHF.L.U32 R209, R184, 0x2, RZ ;  /* 0x00000002b8d17819 */ /* 0x000fe200000006ff */
[----:B------:R-:W-:Y:S01]  /*1060*/  USHF.L.U64.HI UR9, UR8, UR7, UR9 ;  /* 0x0000000708097299 */ /* 0x000fe20008010209 */
[----:B------:R-:W-:-:S02]  /*1070*/  IMAD R21, R5, c[0x0][0x36c], R22 ;  /* 0x0000db0005157a24 */ /* 0x000fc400078e0216 */
[----:B------:R-:W-:Y:S02]  /*1080*/  IMAD R22, R23, c[0x0][0x190], RZ ;  /* 0x0000640017167a24 */ /* 0x000fe400078e02ff */
[----:B------:R-:W-:Y:S02]  /*1090*/  IMAD.MOV.U32 R26, RZ, RZ, R18 ;  /* 0x000000ffff1a7224 */ /* 0x000fe400078e0012 */
[----:B------:R-:W-:Y:S02]  /*10a0*/  IMAD R18, R16, c[0x0][0x180], RZ ;  /* 0x0000600010127a24 */ /* 0x000fe400078e02ff */
[----:B------:R-:W-:Y:S02]  /*10b0*/  IMAD R20, R5, c[0x0][0x18c], R20 ;  /* 0x0000630005147a24 */ /* 0x000fe400078e0214 */
[----:B------:R-:W-:-:S04]  /*10c0*/  IMAD.WIDE.U32 R34, R19, c[0x0][0x190], R190 ;  /* 0x0000640013227a25 */ /* 0x000fc800078e00be */
[----:B------:R-:W-:-:S04]  /*10d0*/  IMAD.WIDE.U32 R32, R5, c[0x0][0x188], R190 ;  /* 0x0000620005207a25 */ /* 0x000fc800078e00be */
[----:B------:R-:W-:Y:S01]  /*10e0*/  IMAD R22, R19, c[0x0][0x194], R22 ;  /* 0x0000650013167a24 */ /* 0x000fe200078e0216 */
[----:B------:R-:W-:Y:S01]  /*10f0*/  IADD3 R33, R33, R20, RZ ;  /* 0x0000001421217210 */ /* 0x000fe20007ffe0ff */
[C---:B------:R-:W-:Y:S02]  /*1100*/  IMAD R18, R5.reuse, c[0x0][0x184], R18 ;  /* 0x0000610005127a24 */ /* 0x040fe400078e0212 */
[----:B------:R-:W-:Y:S01]  /*1110*/  IMAD.WIDE.U32 R30, R5, c[0x0][0x180], R190 ;  /* 0x00006000051e7a25 */ /* 0x000fe200078e00be */
[----:B------:R-:W-:-:S03]  /*1120*/  IADD3 R35, R35, R22, RZ ;  /* 0x0000001623237210 */ /* 0x000fc60007ffe0ff */
[----:B------:R-:W-:-:S04]  /*1130*/  IMAD.WIDE.U32 R36, R5, c[0x0][0x368], R190 ;  /* 0x0000da0005247a25 */ /* 0x000fc800078e00be */
[----:B------:R-:W-:Y:S02]  /*1140*/  IMAD.IADD R31, R31, 0x1, R18 ;  /* 0x000000011f1f7824 */ /* 0x000fe400078e0212 */
[C---:B------:R-:W-:Y:S02]  /*1150*/  IMAD R20, R17.reuse, c[0x0][0x1b8], RZ ;  /* 0x00006e0011147a24 */ /* 0x040fe400078e02ff */
[----:B------:R-:W-:Y:S02]  /*1160*/  IMAD R22, R17, c[0x0][0x1b0], RZ ;  /* 0x00006c0011167a24 */ /* 0x000fe400078e02ff */
[----:B------:R-:W-:Y:S01]  /*1170*/  IMAD.IADD R25, R37, 0x1, R21 ;  /* 0x0000000125197824 */ /* 0x000fe200078e0215 */
[----:B------:R-:W-:Y:S01]  /*1180*/  LOP3.LUT R21, R24, 0xfffffffe, RZ, 0xc0, !PT ;  /* 0xfffffffe18157812 */ /* 0x000fe200078ec0ff */
[C---:B------:R-:W-:Y:S01]  /*1190*/  IMAD R20, R11.reuse, c[0x0][0x1bc], R20 ;  /* 0x00006f000b147a24 */ /* 0x040fe200078e0214 */
[----:B------:R-:W-:Y:S01]  /*11a0*/  MOV R24, R36 ;  /* 0x0000002400187202 */ /* 0x000fe20000000f00 */
[----:B------:R-:W-:-:S04]  /*11b0*/  IMAD.WIDE.U32 R32, R11, c[0x0][0x1b8], R32 ;  /* 0x00006e000b207a25 */ /* 0x000fc800078e0020 */
[C---:B------:R-:W-:Y:S02]  /*11c0*/  IMAD R22, R11.reuse, c[0x0][0x1b4], R22 ;  /* 0x00006d000b167a24 */ /* 0x040fe400078e0216 */
[----:B------:R-:W-:-:S04]  /*11d0*/  IMAD.WIDE.U32 R30, R11, c[0x0][0x1b0], R30 ;  /* 0x00006c000b1e7a25 */ /* 0x000fc800078e001e */
[----:B------:R-:W-:Y:S01]  /*11e0*/  IMAD R18, R23, c[0x0][0x370], RZ ;  /* 0x0000dc0017127a24 */ /* 0x000fe200078e02ff */
[----:B------:R-:W-:Y:S01]  /*11f0*/  IADD3 R22, R31, R22, RZ ;  /* 0x000000161f167210 */ /* 0x000fe20007ffe0ff */
[----:B------:R-:W-:-:S04]  /*1200*/  IMAD.WIDE.U32 R28, R202, c[0x0][0x1a0], R28 ;  /* 0x00006800ca1c7a25 */ /* 0x000fc800078e001c */
[----:B------:R-:W-:Y:S01]  /*1210*/  IMAD R11, R201, c[0x0][0x1a0], RZ ;  /* 0x00006800c90b7a24 */ /* 0x000fe200078e02ff */
[----:B------:R-:W-:Y:S01]  /*1220*/  IADD3 R17, P3, R32, R28, RZ ;  /* 0x0000001c20117210 */ /* 0x000fe20007f7e0ff */
[----:B------:R-:W-:Y:S02]  /*1230*/  IMAD R16, R16, c[0x0][0x178], RZ ;  /* 0x00005e0010107a24 */ /* 0x000fe400078e02ff */
[C---:B------:R-:W-:Y:S02]  /*1240*/  IMAD R18, R19.reuse, c[0x0][0x374], R18 ;  /* 0x0000dd0013127a24 */ /* 0x040fe400078e0212 */
[----:B------:R-:W-:-:S04]  /*1250*/  IMAD.WIDE.U32 R24, R19, c[0x0][0x370], R24 ;  /* 0x0000dc0013187a25 */ /* 0x000fc800078e0018 */
[----:B------:R-:W-:Y:S02]  /*1260*/  IMAD.IADD R20, R33, 0x1, R20 ;  /* 0x0000000121147824 */ /* 0x000fe400078e0214 */
[C---:B------:R-:W-:Y:S02]  /*1270*/  IMAD R11, R202.reuse, c[0x0][0x1a4], R11 ;  /* 0x00006900ca0b7a24 */ /* 0x040fe400078e020b */
[----:B------:R-:W-:-:S03]  /*1280*/  IMAD.WIDE.U32 R26, R202, c[0x0][0x198], R26 ;  /* 0x00006600ca1a7a25 */ /* 0x000fc600078e001a */
[----:B------:R-:W-:Y:S01]  /*1290*/  IADD3.X R20, R20, R29, R11, P3, !PT ;  /* 0x0000001d14147210 */ /* 0x000fe20001ffe40b */
[----:B------:R-:W-:Y:S01]  /*12a0*/  IMAD R19, R201, c[0x0][0x198], RZ ;  /* 0x00006600c9137a24 */ /* 0x000fe200078e02ff */
[----:B------:R-:W-:Y:S01]  /*12b0*/  IADD3 R30, P2, R30, R26, RZ ;  /* 0x0000001a1e1e7210 */ /* 0x000fe20007f5e0ff */
[C---:B------:R-:W-:Y:S02]  /*12c0*/  IMAD R16, R5.reuse, c[0x0][0x17c], R16 ;  /* 0x00005f0005107a24 */ /* 0x040fe400078e0210 */
[----:B------:R-:W-:-:S04]  /*12d0*/  IMAD.WIDE.U32 R34, R5, c[0x0][0x178], R34 ;  /* 0x00005e0005227a25 */ /* 0x000fc800078e0022 */
[----:B------:R-:W-:Y:S01]  /*12e0*/  IMAD R19, R202, c[0x0][0x19c], R19 ;  /* 0x00006700ca137a24 */ /* 0x000fe200078e0213 */
[----:B------:R-:W-:Y:S01]  /*12f0*/  IADD3 R35, R35, R16, RZ ;  /* 0x0000001023237210 */ /* 0x000fe20007ffe0ff */
[----:B------:R-:W-:Y:S01]  /*1300*/  IMAD.IADD R25, R25, 0x1, R18 ;  /* 0x0000000119197824 */ /* 0x000fe200078e0212 */
[----:B------:R-:W-:Y:S01]  /*1310*/  LEA R16, P3, R17, c[0x0][0x170], 0x1 ;  /* 0x00005c0011107a11 */ /* 0x000fe200078608ff */
[----:B------:R-:W-:Y:S01]  /*1320*/  IMAD R11, R15, c[0x0][0x378], RZ ;  /* 0x0000de000f0b7a24 */ /* 0x000fe200078e02ff */
[----:B------:R-:W-:Y:S01]  /*1330*/  IADD3.X R19, R22, R27, R19, P2, !PT ;  /* 0x0000001b16137210 */ /* 0x000fe200017fe413 */
[----:B------:R-:W-:Y:S01]  /*1340*/  IMAD.WIDE.U32 R24, R14, c[0x0][0x378], R24 ;  /* 0x0000de000e187a25 */ /* 0x000fe200078e0018 */
[----:B------:R-:W-:Y:S02]  /*1350*/  LEA R18, P2, R30, c[0x0][0x168], 0x1 ;  /* 0x00005a001e127a11 */ /* 0x000fe400078408ff */
[----:B------:R-:W-:Y:S01]  /*1360*/  LEA.HI.X R17, R17, c[0x0][0x174], R20, 0x1, P3 ;  /* 0x00005d0011117a11 */ /* 0x000fe200018f0c14 */
[----:B------:R-:W-:Y:S01]  /*1370*/  IMAD R11, R14, c[0x0][0x37c], R11 ;  /* 0x0000df000e0b7a24 */ /* 0x000fe200078e020b */
[----:B------:R-:W-:Y:S01]  /*1380*/  LEA.HI.X R19, R30, c[0x0][0x16c], R19, 0x1, P2 ;  /* 0x00005b001e137a11 */ /* 0x000fe200010f0c13 */
[----:B------:R-:W-:Y:S01]  /*1390*/  IMAD R15, R15, c[0x0][0x1a8], RZ ;  /* 0x00006a000f0f7a24 */ /* 0x000fe200078e02ff */
[----:B------:R-:W-:Y:S01]  /*13a0*/  LEA R222, P3, R24, c[0x0][0x330], 0x1 ;  /* 0x0000cc0018de7a11 */ /* 0x000fe200078608ff */
[----:B------:R-:W-:Y:S01]  /*13b0*/  IMAD.IADD R20, R25, 0x1, R11 ;  /* 0x0000000119147824 */ /* 0x000fe200078e020b */
[----:B------:R-:W-:Y:S01]  /*13c0*/  IADD3 R26, P2, R16, UR10, RZ ;  /* 0x0000000a101a7c10 */ /* 0x000fe2000ff5e0ff */
[C---:B------:R-:W-:Y:S01]  /*13d0*/  IMAD R11, R14.reuse, c[0x0][0x1ac], R15 ;  /* 0x00006b000e0b7a24 */ /* 0x040fe200078e020f */
[----:B------:R-:W-:Y:S01]  /*13e0*/  @!PT LDS RZ, [RZ] ;  /* 0x00000000fffff984 */ /* 0x000fe20000000800 */
[----:B------:R-:W-:Y:S01]  /*13f0*/  @!PT LDS RZ, [RZ] ;  /* 0x00000000fffff984 */ /* 0x000fe20000000800 */
[----:B------:R-:W-:Y:S01]  /*1400*/  @!PT LDS RZ, [RZ] ;  /* 0x00000000fffff984 */ /* 0x000fe20000000800 */
[----:B------:R1:W-:Y:S01]  /*1410*/  LDGSTS.E.BYPASS.LTC128B.128 [R215+0xa000], [R16.64] ;  /* 0x0a00000010d77fae */ /* 0x0003e2000b901d58 */
[----:B------:R-:W-:Y:S01]  /*1420*/  IMAD.WIDE.U32 R14, R14, c[0x0][0x1a8], R34 ;  /* 0x00006a000e0e7a25 */ /* 0x000fe200078e0022 */
[----:B------:R-:W-:-:S02]  /*1430*/  LEA.HI.X R223, R24, c[0x0][0x334], R20, 0x1, P3 ;  /* 0x0000cd0018df7a11 */ /* 0x000fc400018f0c14 */
[----:B------:R-:W-:Y:S01]  /*1440*/  IADD3.X R27, R17, UR9, RZ, P2, !PT ;  /* 0x00000009111b7c10 */ /* 0x000fe200097fe4ff */
[----:B------:R-:W-:Y:S01]  /*1450*/  IMAD.IADD R11, R15, 0x1, R11 ;  /* 0x000000010f0b7824 */ /* 0x000fe200078e020b */
[----:B------:R-:W-:Y:S01]  /*1460*/  IADD3 R24, P1, R26, UR10, RZ ;  /* 0x0000000a1a187c10 */ /* 0x000fe2000ff3e0ff */
[----:B------:R-:W-:Y:S01]  /*1470*/  IMAD.IADD R21, R216, 0x1, -R21 ;  /* 0x00000001d8157824 */ /* 0x000fe200078e0a15 */
[----:B------:R-:W-:Y:S01]  /*1480*/  LEA R224, P2, R14, c[0x0][0x160], 0x1 ;  /* 0x000058000ee07a11 */ /* 0x000fe200078408ff */
[----:B------:R2:W-:Y:S01]  /*1490*/  LDGSTS.E.BYPASS.LTC128B.128 [R215+0xb000], [R26.64] ;  /* 0x0b0000001ad77fae */ /* 0x0005e2000b901d58 */
[----:B------:R-:W-:Y:S02]  /*14a0*/  IADD3.X R25, R27, UR9, RZ, P1, !PT ;  /* 0x000000091b197c10 */ /* 0x000fe40008ffe4ff */
[----:B------:R-:W-:Y:S02]  /*14b0*/  IADD3 R28, P1, R24, UR10, RZ ;  /* 0x0000000a181c7c10 */ /* 0x000fe4000ff3e0ff */
[----:B------:R-:W-:Y:S01]  /*14c0*/  MOV R15, c[0x0][0x370] ;  /* 0x0000dc00000f7a02 */ /* 0x000fe20000000f00 */
[----:B------:R3:W-:Y:S01]  /*14d0*/  LDGSTS.E.BYPASS.LTC128B.128 [R215+0xc000], [R24.64] ;  /* 0x0c00000018d77fae */ /* 0x0007e2000b901d58 */
[----:B------:R-:W-:Y:S01]  /*14e0*/  IADD3.X R29, R25, UR9, RZ, P1, !PT ;  /* 0x00000009191d7c10 */ /* 0x000fe20008ffe4ff */
[----:B------:R-:W-:Y:S01]  /*14f0*/  ULDC.64 UR8, c[0x0][0x198] ;  /* 0x0000660000087ab9 */ /* 0x000fe20000000a00 */
[----:B------:R-:W-:Y:S01]  /*1500*/  LEA.HI.X R225, R14, c[0x0][0x164], R11, 0x1, P2 ;  /* 0x000059000ee17a11 */ /* 0x000fe200010f0c0b */
[----:B------:R-:W-:Y:S01]  /*1510*/  IMAD.MOV.U32 R11, RZ, RZ, c[0x0][0x374] ;  /* 0x0000dd00ff0b7624 */ /* 0x000fe200078e00ff */
[----:B------:R-:W-:Y:S01]  /*1520*/  LEA R22, P1, R15, R222, 0x6 ;  /* 0x000000de0f167211 */ /* 0x000fe200078230ff */
[----:B------:R-:W-:Y:S01]  /*1530*/  USHF.L.U64.HI UR9, UR8, UR7, UR9 ;  /* 0x0000000708097299 */ /* 0x000fe20008010209 */
[----:B------:R-:W-:Y:S01]  /*1540*/  ISETP.NE.AND P0, PT, R21, 0x1, PT ;  /* 0x000000011500780c */ /* 0x000fe20003f05270 */
[----:B------:R-:W-:Y:S01]  /*1550*/  USHF.L.U32 UR8, UR8, 0x6, URZ ;  /* 0x0000000608087899 */ /* 0x000fe2000800063f */
[----:B------:R-:W-:Y:S01]  /*1560*/  LEA.HI.X R23, R15, R223, R11, 0x6, P1 ;  /* 0x000000df0f177211 */ /* 0x000fe200008f340b */
[----:B------:R-:W-:Y:S01]  /*1570*/  IMAD.MOV.U32 R15, RZ, RZ, c[0x0][0x194] ;  /* 0x00006500ff0f7624 */ /* 0x000fe200078e00ff */
[----:B------:R-:W-:Y:S01]  /*1580*/  IADD3 R11, R188, 0x1000, RZ ;  /* 0x00001000bc0b7810 */ /* 0x000fe20007ffe0ff */
[----:B------:R4:W-:Y:S01]  /*1590*/  LDGSTS.E.BYPASS.LTC128B.128 [R215+0xd000], [R28.64] ;  /* 0x0d0000001cd77fae */ /* 0x0009e2000b901d58 */
[----:B-1----:R-:W-:-:S02]  /*15a0*/  MOV R17, c[0x0][0x190] ;  /* 0x0000640000117a02 */ /* 0x002fc40000000f00 */
[----:B------:R-:W-:Y:S01]  /*15b0*/  IADD3 R14, P1, R18, UR8, RZ ;  /* 0x00000008120e7c10 */ /* 0x000fe2000ff3e0ff */
[----:B------:R-:W0:Y:S01]  /*15c0*/  LDGDEPBAR ;  /* 0x00000000000079af */ /* 0x000e220000000000 */
[----:B------:R-:W-:Y:S02]  /*15d0*/  LEA R20, P2, R17, R224, 0x6 ;  /* 0x000000e011147211 */ /* 0x000fe400078430ff */
[----:B------:R-:W-:Y:S01]  /*15e0*/  SEL R11, R11, R188, !P0 ;  /* 0x000000bc0b0b7207 */ /* 0x000fe20004000000 */
[----:B------:R4:W-:Y:S01]  /*15f0*/  LDGSTS.E.BYPASS.LTC128B.128 [R215+0x4000], [R222.64] ;  /* 0x04000000ded77fae */ /* 0x0009e2000b901d58 */
[----:B------:R-:W-:Y:S02]  /*1600*/  LEA.HI.X R21, R17, R225, R15, 0x6, P2 ;  /* 0x000000e111157211 */ /* 0x000fe400010f340f */
[----:B------:R-:W-:Y:S01]  /*1610*/  IADD3.X R15, R19, UR9, RZ, P1, !PT ;  /* 0x00000009130f7c10 */ /* 0x000fe20008ffe4ff */
[----:B------:R-:W-:Y:S01]  /*1620*/  IMAD.SHL.U32 R214, R11, 0x2, RZ ;  /* 0x000000020bd67824 */ /* 0x000fe200078e00ff */
[----:B------:R4:W-:Y:S01]  /*1630*/  LDGSTS.E.BYPASS.LTC128B.128 [R215+0x5000], [R22.64] ;  /* 0x0500000016d77fae */ /* 0x0009e2000b901d58 */
[----:B------:R-:W-:Y:S01]  /*1640*/  ULDC UR7, c[0x0][0x22c] ;  /* 0x00008b0000077ab9 */ /* 0x000fe20000000800 */
[----:B---3--:R-:W-:-:S02]  /*1650*/  IADD3 R24, P1, R14, UR8, RZ ;  /* 0x000000080e187c10 */ /* 0x008fc4000ff3e0ff */
[----:B------:R4:W-:Y:S01]  /*1660*/  LDGSTS.E.BYPASS.LTC128B.128 [R214], [R224.64] ;  /* 0x00000000e0d67fae */ /* 0x0009e2000b901d58 */
[----:B------:R-:W-:Y:S02]  /*1670*/  IADD3 R16, P2, R209, R204, RZ ;  /* 0x000000ccd1107210 */ /* 0x000fe40007f5e0ff */
[----:B------:R-:W-:Y:S01]  /*1680*/  IADD3.X R25, R15, UR9, RZ, P1, !PT ;  /* 0x000000090f197c10 */ /* 0x000fe20008ffe4ff */
[----:B------:R4:W-:Y:S01]  /*1690*/  LDGSTS.E.BYPASS.LTC128B.128 [R214+0x1000], [R20.64] ;  /* 0x0100000014d67fae */ /* 0x0009e2000b901d58 */
[----:B--2---:R-:W-:Y:S02]  /*16a0*/  IADD3 R26, P1, R24, UR8, RZ ;  /* 0x00000008181a7c10 */ /* 0x004fe4000ff3e0ff */
[----:B------:R-:W-:Y:S01]  /*16b0*/  IADD3.X R17, R208, R205, RZ, P2, !PT ;  /* 0x000000cdd0117210 */ /* 0x000fe200017fe4ff */
[----:B------:R4:W-:Y:S01]  /*16c0*/  LDGSTS.E.BYPASS.LTC128B.128 [R215+0x6000], [R18.64] ;  /* 0x0600000012d77fae */ /* 0x0009e2000b901d58 */
[----:B------:R-:W-:-:S03]  /*16d0*/  IADD3.X R27, R25, UR9, RZ, P1, !PT ;  /* 0x00000009191b7c10 */ /* 0x000fc60008ffe4ff */
[----:B------:R1:W-:Y:S04]  /*16e0*/  LDGSTS.E.BYPASS.LTC128B.128 [R215+0x7000], [R14.64] ;  /* 0x070000000ed77fae */ /* 0x0003e8000b901d58 */
[----:B------:R4:W-:Y:S04]  /*16f0*/  LDGSTS.E.BYPASS.LTC128B.128 [R215+0x8000], [R24.64] ;  /* 0x0800000018d77fae */ /* 0x0009e8000b901d58 */
[----:B------:R4:W-:Y:S04]  /*1700*/  LDGSTS.E.BYPASS.LTC128B.128 [R215+0x9000], [R26.64] ;  /* 0x090000001ad77fae */ /* 0x0009e8000b901d58 */
[----:B------:R-:W0:Y:S01]  /*1710*/  LDGDEPBAR ;  /* 0x00000000000079af */ /* 0x000e220000000000 */
[----:B------:R-:W-:-:S02]  /*1720*/  ULDC UR8, c[0x0][0x1c0] ;  /* 0x0000700000087ab9 */ /* 0x000fc40000000800 */
[----:B------:R-:W-:Y:S01]  /*1730*/  UIMAD UR13, UR7, UR8, URZ ;  /* 0x00000008070d72a4 */ /* 0x000fe2000f8e023f */
[----:B------:R4:W5:Y:S01]  /*1740*/  LDG.E R213, [R16.64] ;  /* 0x0000001810d57981 */ /* 0x000962000c1e1900 */
[----:B------:R-:W-:Y:S02]  /*1750*/  USHF.R.S32.HI UR9, URZ, 0x1f, UR7 ;  /* 0x0000001f3f097899 */ /* 0x000fe40008011407 */
[----:B------:R-:W-:Y:S01]  /*1760*/  USHF.L.U32 UR10, UR13, 0x6, URZ ;  /* 0x000000060d0a7899 */ /* 0x000fe2000800063f */
[----:B------:R4:W5:Y:S01]  /*1770*/  LDG.E R212, [R16.64+0x20] ;  /* 0x0000201810d47981 */ /* 0x000962000c1e1900 */
[----:B------:R-:W-:Y:S01]  /*1780*/  IMAD R11, R187, UR13, R186 ;  /* 0x0000000dbb0b7c24 */ /* 0x000fe2000f8e02ba */
[----:B------:R-:W-:Y:S02]  /*1790*/  UIMAD.WIDE.U32 UR14, UR7, UR8, URZ ;  /* 0x00000008070e72a5 */ /* 0x000fe4000f8e003f */
[----:B------:R4:W5:Y:S01]  /*17a0*/  LDG.E R211, [R16.64+0x80] ;  /* 0x0000801810d37981 */ /* 0x000962000c1e1900 */
[----:B------:R-:W-:Y:S01]  /*17b0*/  UIMAD UR8, UR9, UR8, URZ ;  /* 0x00000008090872a4 */ /* 0x000fe2000f8e023f */
[----:B-1----:R-:W-:-:S02]  /*17c0*/  IMAD.WIDE R14, R5, c[0x0][0x224], R12 ;  /* 0x00008900050e7a25 */ /* 0x002fc400078e020c */
[----:B------:R4:W5:Y:S01]  /*17d0*/  LDG.E R210, [R16.64+0xa0] ;  /* 0x0000a01810d27981 */ /* 0x000962000c1e1900 */
[----:B------:R-:W-:Y:S01]  /*17e0*/  USHF.R.S32.HI UR9, URZ, 0x1f, UR10 ;  /* 0x0000001f3f097899 */ /* 0x000fe2000801140a */
[----:B------:R-:W-:Y:S01]  /*17f0*/  IADD3 R5, P2, P1, R11, UR10, R10 ;  /* 0x0000000a0b057c10 */ /* 0x000fe2000f95e00a */
[----:B------:R-:W-:Y:S01]  /*1800*/  UIMAD UR8, UR6, UR7, UR8 ;  /* 0x00000007060872a4 */ /* 0x000fe2000f8e0208 */
[----:B------:R-:W-:Y:S01]  /*1810*/  SHF.R.S32.HI R10, RZ, 0x1f, R11 ;  /* 0x0000001fff0a7819 */ /* 0x000fe2000001140b */
[----:B------:R-:W-:Y:S01]  /*1820*/  CS2R R94, SRZ ;  /* 0x00000000005e7805 */ /* 0x000fe2000001ff00 */
[----:B------:R-:W-:Y:S01]  /*1830*/  IADD3 R3, R12, R3, RZ ;  /* 0x000000030c037210 */ /* 0x000fe20007ffe0ff */
[----:B------:R-:W-:Y:S01]  /*1840*/  UIADD3 UR8, UR15, UR8, URZ ;  /* 0x000000080f087290 */ /* 0x000fe2000fffe03f */
[----:B------:R-:W-:-:S04]  /*1850*/  DEPBAR.LE SB0, 0x1 ;  /* 0x000080400000791a */ /* 0x000fc80000000000 */
[----:B------:R-:W-:Y:S01]  /*1860*/  BAR.SYNC.DEFER_BLOCKING 0x0 ;  /* 0x0000000000007b1d */ /* 0x000fe20000010000 */
[----:B------:R-:W-:Y:S01]  /*1870*/  IADD3.X R10, R10, UR9, R9, P2, P1 ;  /* 0x000000090a0a7c10 */ /* 0x000fe200097e2409 */
[----:B------:R-:W-:Y:S01]  /*1880*/  CS2R R92, SRZ ;  /* 0x00000000005c7805 */ /* 0x000fe2000001ff00 */
[----:B------:R-:W-:Y:S01]  /*1890*/  IADD3 R6, P2, R14, R6, RZ ;  /* 0x000000060e067210 */ /* 0x000fe20007f5e0ff */
[----:B------:R-:W-:Y:S01]  /*18a0*/  CS2R R98, SRZ ;  /* 0x0000000000627805 */ /* 0x000fe2000001ff00 */
[----:B------:R-:W-:Y:S01]  /*18b0*/  IADD3 R8, P1, R5, R8, RZ ;  /* 0x0000000805087210 */ /* 0x000fe20007f3e0ff */
[----:B------:R-:W-:Y:S01]  /*18c0*/  CS2R R96, SRZ ;  /* 0x0000000000607805 */ /* 0x000fe2000001ff00 */
[----:B------:R-:W-:Y:S01]  /*18d0*/  IADD3.X R4, R15, R4, RZ, P2, !PT ;  /* 0x000000040f047210 */ /* 0x000fe200017fe4ff */
[----:B------:R-:W-:Y:S01]  /*18e0*/  IMAD R5, R6, UR8, RZ ;  /* 0x0000000806057c24 */ /* 0x000fe2000f8e02ff */
[----:B------:R-:W-:Y:S01]  /*18f0*/  ISETP.GE.AND P2, PT, R2, 0x1, PT ;  /* 0x000000010200780c */ /* 0x000fe20003f46270 */
[----:B------:R-:W-:Y:S01]  /*1900*/  IMAD.X R9, R10, 0x1, R7, P1 ;  /* 0x000000010a097824 */ /* 0x000fe200008e0607 */
[----:B------:R-:W-:Y:S01]  /*1910*/  CS2R R90, SRZ ;  /* 0x00000000005a7805 */ /* 0x000fe2000001ff00 */
[----:B------:R-:W-:Y:S01]  /*1920*/  IMAD R4, R4, UR14, R5 ;  /* 0x0000000e04047c24 */ /* 0x000fe2000f8e0205 */
[----:B------:R-:W-:Y:S01]  /*1930*/  CS2R R88, SRZ ;  /* 0x0000000000587805 */ /* 0x000fe2000001ff00 */
[----:B------:R-:W-:Y:S01]  /*1940*/  IMAD.WIDE.U32 R8, R6, UR14, R8 ;  /* 0x0000000e06087c25 */ /* 0x000fe2000f8e0008 */
[----:B------:R-:W-:Y:S01]  /*1950*/  CS2R R86, SRZ ;  /* 0x0000000000567805 */ /* 0x000fe2000001ff00 */
[----:B------:R-:W-:Y:S01]  /*1960*/  CS2R R84, SRZ ;  /* 0x0000000000547805 */ /* 0x000fe2000001ff00 */
[----:B------:R-:W-:Y:S01]  /*1970*/  CS2R R78, SRZ ;  /* 0x00000000004e7805 */ /* 0x000fe2000001ff00 */
[----:B------:R-:W-:Y:S01]  /*1980*/  CS2R R76, SRZ ;  /* 0x00000000004c7805 */ /* 0x000fe2000001ff00 */
[----:B------:R-:W-:Y:S01]  /*1990*/  IADD3 R4, R9, R4, RZ ;  /* 0x0000000409047210 */ /* 0x000fe20007ffe0ff */
[----:B------:R-:W-:Y:S01]  /*19a0*/  CS2R R82, SRZ ;  /* 0x0000000000527805 */ /* 0x000fe2000001ff00 */
[C---:B------:R-:W-:Y:S01]  /*19b0*/  LEA R220, P1, R8.reuse, c[0x0][0x350], 0x2 ;  /* 0x0000d40008dc7a11 */ /* 0x040fe200078210ff */
[----:B------:R-:W-:Y:S01]  /*19c0*/  CS2R R80, SRZ ;  /* 0x0000000000507805 */ /* 0x000fe2000001ff00 */
[----:B------:R-:W-:Y:S01]  /*19d0*/  CS2R R74, SRZ ;  /* 0x00000000004a7805 */ /* 0x000fe2000001ff00 */
[----:B------:R4:W1:Y:S01]  /*19e0*/  LDSM.16.M88.4 R132, [R178+0xa000] ;  /* 0x00a00000b284783b */ /* 0x0008620000000200 */
[----:B------:R-:W-:Y:S01]  /*19f0*/  LEA.HI.X R221, R8, c[0x0][0x354], R4, 0x2, P1 ;  /* 0x0000d50008dd7a11 */ /* 0x000fe200008f1404 */
        /* <DEDUP_REMOVED lines=25> */
[----:B------:R-:W-:Y:S01]  /*1b90*/  IMAD.WIDE R206, R3, R0, c[0x0][0x3c8] ;  /* 0x0000f20003ce7625 */ /* 0x000fe200078e0200 */
[----:B------:R4:W1:Y:S01]  /*1ba0*/  LDSM.16.M88.4 R160, [R167+0xa800] ;  /* 0x00a80000a7a0783b */ /* 0x0008620000000200 */
[----:B------:R-:W-:Y:S05]  /*1bb0*/  @!P2 BRA `(.L_x_191) ;  /* 0x000026c00000a947 */ /* 0x000fea0003800000 */
[----:B------:R-:W-:Y:S01]  /*1bc0*/  USHF.L.U32 UR18, UR13, 0x4, URZ ;  /* 0x000000040d127899 */ /* 0x000fe2000800063f */
[----:B------:R-:W-:Y:S01]  /*1bd0*/  IADD3 R174, R179, 0x1000, RZ ;  /* 0x00001000b3ae7810 */ /* 0x000fe20007ffe0ff */
[----:B------:R-:W-:Y:S01]  /*1be0*/  USHF.L.U32 UR19, UR13, 0x3, URZ ;  /* 0x000000030d137899 */ /* 0x000fe2000800063f */
[----:B------:R-:W-:Y:S01]  /*1bf0*/  IADD3 R173, R180, 0x1000, RZ ;  /* 0x00001000b4ad7810 */ /* 0x000fe20007ffe0ff */
[----:B------:R-:W-:Y:S01]  /*1c00*/  UIADD3 UR12, UR18, 0x20, URZ ;  /* 0x00000020120c7890 */ /* 0x000fe2000fffe03f */
[----:B------:R-:W-:Y:S01]  /*1c10*/  SEL R174, R174, R179, !P0 ;  /* 0x000000b3aeae7207 */ /* 0x000fe20004000000 */
[----:B------:R-:W-:Y:S01]  /*1c20*/  IMAD.MOV.U32 R95, RZ, RZ, RZ ;  /* 0x000000ffff5f7224 */ /* 0x000fe200078e00ff */
[----:B------:R-:W-:Y:S01]  /*1c30*/  SEL R173, R173, R180, !P0 ;  /* 0x000000b4adad7207 */ /* 0x000fe20004000000 */
[----:B------:R-:W-:-:S02]  /*1c40*/  UIADD3 UR11, UR19, UR12, URZ ;  /* 0x0000000c130b7290 */ /* 0x000fc4000fffe03f */
[----:B------:R-:W-:Y:S01]  /*1c50*/  IMAD.SHL.U32 R174, R174, 0x2, RZ ;  /* 0x00000002aeae7824 */ /* 0x000fe200078e00ff */
[----:B------:R-:W-:Y:S01]  /*1c60*/  UIMAD UR17, UR13, 0x18, URZ ;  /* 0x000000180d1178a4 */ /* 0x000fe2000f8e023f */
[----:B------:R-:W-:Y:S01]  /*1c70*/  IMAD.SHL.U32 R173, R173, 0x2, RZ ;  /* 0x00000002adad7824 */ /* 0x000fe200078e00ff */
[----:B------:R-:W-:Y:S02]  /*1c80*/  UIADD3 UR10, UR19, UR11, URZ ;  /* 0x0000000b130a7290 */ /* 0x000fe4000fffe03f */
[----:B------:R-:W-:Y:S02]  /*1c90*/  USHF.L.U32 UR16, UR13, 0x5, URZ ;  /* 0x000000050d107899 */ /* 0x000fe4000800063f */
[----:B------:R-:W-:Y:S02]  /*1ca0*/  UIADD3 UR9, UR19, UR10, URZ ;  /* 0x0000000a13097290 */ /* 0x000fe4000fffe03f */
[----:B------:R-:W-:Y:S02]  /*1cb0*/  UIMAD UR15, UR13, 0x28, URZ ;  /* 0x000000280d0f78a4 */ /* 0x000fe4000f8e023f */
[----:B------:R-:W-:-:S02]  /*1cc0*/  UIADD3 UR8, UR19, UR9, URZ ;  /* 0x0000000913087290 */ /* 0x000fc4000fffe03f */
[----:B------:R-:W-:Y:S02]  /*1cd0*/  UIMAD UR14, UR13, 0x30, URZ ;  /* 0x000000300d0e78a4 */ /* 0x000fe4000f8e023f */
[----:B------:R-:W-:Y:S02]  /*1ce0*/  UIMAD UR13, UR13, 0x38, URZ ;  /* 0x000000380d0d78a4 */ /* 0x000fe4000f8e023f */
[----:B------:R-:W-:Y:S02]  /*1cf0*/  UIADD3 UR7, UR19, UR8, URZ ;  /* 0x0000000813077290 */ /* 0x000fe4000fffe03f */
[----:B------:R-:W-:Y:S01]  /*1d00*/  IMAD.MOV.U32 R171, RZ, RZ, 0x20 ;  /* 0x00000020ffab7424 */ /* 0x000fe200078e00ff */
[C---:B------:R-:W-:Y:S01]  /*1d10*/  LOP3.LUT P0, RZ, R185.reuse, 0x2, RZ, 0xc0, !PT ;  /* 0x00000002b9ff7812 */ /* 0x040fe2000780c0ff */
[----:B------:R-:W-:Y:S01]  /*1d20*/  IMAD.MOV.U32 R218, RZ, RZ, c[0x0][0x22c] ;  /* 0x00008b00ffda7624 */ /* 0x000fe200078e00ff */
[----:B------:R-:W-:Y:S01]  /*1d30*/  LOP3.LUT P1, RZ, R185, 0x4, RZ, 0xc0, !PT ;  /* 0x00000004b9ff7812 */ /* 0x000fe2000782c0ff */
[----:B------:R-:W-:Y:S01]  /*1d40*/  IMAD.SHL.U32 R172, R180, 0x2, RZ ;  /* 0x00000002b4ac7824 */ /* 0x000fe200078e00ff */
[----:B------:R-:W-:Y:S01]  /*1d50*/  MOV R170, 0x40 ;  /* 0x0000004000aa7802 */ /* 0x000fe20000000f00 */
[----:B------:R-:W-:Y:S01]  /*1d60*/  IMAD R218, R218, c[0x0][0x1c0], RZ ;  /* 0x00007000dada7a24 */ /* 0x000fe200078e02ff */
[----:B------:R-:W-:-:S02]  /*1d70*/  SEL R171, R171, 0xffffffe0, !P0 ;  /* 0xffffffe0abab7807 */ /* 0x000fc40004000000 */
[----:B------:R-:W-:Y:S02]  /*1d80*/  SEL R170, R170, 0xffffffc0, !P1 ;  /* 0xffffffc0aaaa7807 */ /* 0x000fe40004800000 */
[C---:B------:R-:W-:Y:S01]  /*1d90*/  IADD3 R3, R177.reuse, R171, RZ ;  /* 0x000000abb1037210 */ /* 0x040fe20007ffe0ff */
[----:B------:R-:W-:Y:S01]  /*1da0*/  IMAD.IADD R166, R172, 0x1, R171 ;  /* 0x00000001aca67824 */ /* 0x000fe200078e02ab */
[----:B------:R-:W-:Y:S01]  /*1db0*/  LEA R218, -R218, RZ, 0x6 ;  /* 0x000000ffdada7211 */ /* 0x000fe200078e31ff */
[----:B------:R-:W-:Y:S01]  /*1dc0*/  IMAD.IADD R165, R172, 0x1, R170 ;  /* 0x00000001aca57824 */ /* 0x000fe200078e02aa */
[----:B------:R-:W-:Y:S01]  /*1dd0*/  IADD3 R2, R177, R170, RZ ;  /* 0x000000aab1027210 */ /* 0x000fe20007ffe0ff */
[C---:B------:R-:W-:Y:S01]  /*1de0*/  IMAD.IADD R164, R170.reuse, 0x1, R166 ;  /* 0x00000001aaa47824 */ /* 0x040fe200078e02a6 */
[----:B------:R-:W-:Y:S02]  /*1df0*/  IADD3 R0, R170, R3, RZ ;  /* 0x00000003aa007210 */ /* 0x000fe40007ffe0ff */
.L_x_194:
[----:B------:R-:W0:Y:S01]  /*1e00*/  LDGDEPBAR ;  /* 0x00000000000079af */ /* 0x000e220000000000 */
[----:B------:R-:W-:Y:S01]  /*1e10*/  IADD3 R181, R173, R171, RZ ;  /* 0x000000abadb57210 */ /* 0x000fe20007ffe0ff */
[----:B-----5:R-:W-:Y:S01]  /*1e20*/  FMUL.FTZ R227, R213, 1.4426950216293334961 ;  /* 0x3fb8aa3bd5e37820 */ /* 0x020fe20000410000 */
[----:B------:R-:W-:Y:S01]  /*1e30*/  IADD3 R182, R173, R170, RZ ;  /* 0x000000aaadb67210 */ /* 0x000fe20007ffe0ff */
[----:B------:R-:W-:Y:S01]  /*1e40*/  FMUL.FTZ R231, R211, 1.4426950216293334961 ;  /* 0x3fb8aa3bd3e77820 */ /* 0x000fe20000410000 */
[----:B------:R-:W-:Y:S02]  /*1e50*/  FSETP.NEU.FTZ.AND P0, PT, R213, -INF , PT ;  /* 0xff800000d500780b */ /* 0x000fe40003f1d000 */
[----:B------:R-:W-:Y:S01]  /*1e60*/  ISETP.GE.AND P5, PT, R216, 0x1, PT ;  /* 0x00000001d800780c */ /* 0x000fe20003fa6270 */
[----:B------:R-:W-:Y:S04]  /*1e70*/  DEPBAR.LE SB0, 0x0 ;  /* 0x000080000000791a */ /* 0x000fe80000000000 */
[----:B------:R-:W-:Y:S08]  /*1e80*/  BAR.SYNC.DEFER_BLOCKING 0x0 ;  /* 0x0000000000007b1d */ /* 0x000ff00000010000 */
[----:B------:R-:W-:Y:S08]  /*1e90*/  LDSM.16.M88.4 R100, [R173] ;  /* 0x00000000ad64783b */ /* 0x000ff00000000200 */
[----:B------:R-:W4:Y:S08]  /*1ea0*/  LDSM.16.M88.4 R104, [R178+0x6000] ;  /* 0x00600000b268783b */ /* 0x000f300000000200 */
[----:B------:R-:W3:Y:S08]  /*1eb0*/  LDSM.16.M88.4 R108, [R173+0x1000] ;  /* 0x00100000ad6c783b */ /* 0x000ef00000000200 */
[----:B------:R-:W2:Y:S08]  /*1ec0*/  LDSM.16.M88.4 R112, [R178+0x6800] ;  /* 0x00680000b270783b */ /* 0x000eb00000000200 */
[----:B------:R-:W-:Y:S08]  /*1ed0*/  LDSM.16.M88.4 R116, [R181] ;  /* 0x00000000b574783b */ /* 0x000ff00000000200 */
[----:B------:R-:W1:Y:S01]  /*1ee0*/  LDSM.16.M88.4 R120, [R169+0x6000] ;  /* 0x00600000a978783b */ /* 0x000e620000000200 */
[-C--:B----4-:R-:W-:Y:S07]  /*1ef0*/  HMMA.16816.F32 R4, R100, R104.reuse, RZ ;  /* 0x000000686404723c */ /* 0x090fee00000018ff */
[----:B------:R-:W4:Y:S01]  /*1f00*/  LDSM.16.M88.4 R124, [R181+0x1000] ;  /* 0x00100000b57c783b */ /* 0x000f220000000200 */
[C---:B---3--:R-:W-:Y:S07]  /*1f10*/  HMMA.16816.F32 R8, R108.reuse, R104, RZ ;  /* 0x000000686c08723c */ /* 0x048fee00000018ff */
[----:B------:R-:W3:Y:S01]  /*1f20*/  LDSM.16.M88.4 R128, [R169+0x6800] ;  /* 0x00680000a980783b */ /* 0x000ee20000000200 */
[-C--:B------:R-:W-:Y:S08]  /*1f30*/  HMMA.16816.F32 R12, R108, R106.reuse, RZ ;  /* 0x0000006a6c0c723c */ /* 0x080ff000000018ff */
[C---:B------:R-:W-:Y:S01]  /*1f40*/  HMMA.16816.F32 R16, R100.reuse, R106, RZ ;  /* 0x0000006a6410723c */ /* 0x040fe200000018ff */
[----:B------:R-:W-:Y:S07]  /*1f50*/  LDSM.16.M88.4 R104, [R168+0x6000] ;  /* 0x00600000a868783b */ /* 0x000fee0000000200 */
[-C--:B--2---:R-:W-:Y:S08]  /*1f60*/  HMMA.16816.F32 R20, R100, R112.reuse, RZ ;  /* 0x000000706414723c */ /* 0x084ff000000018ff */
[C---:B------:R-:W-:Y:S08]  /*1f70*/  HMMA.16816.F32 R24, R108.reuse, R112, RZ ;  /* 0x000000706c18723c */ /* 0x040ff000000018ff */
[-C--:B------:R-:W-:Y:S01]  /*1f80*/  HMMA.16816.F32 R28, R108, R114.reuse, RZ ;  /* 0x000000726c1c723c */ /* 0x080fe200000018ff */
[----:B------:R-:W-:Y:S07]  /*1f90*/  LDSM.16.M88.4 R108, [R182+0x1000] ;  /* 0x00100000b66c783b */ /* 0x000fee0000000200 */
[----:B------:R-:W-:Y:S01]  /*1fa0*/  HMMA.16816.F32 R32, R100, R114, RZ ;  /* 0x000000726420723c */ /* 0x000fe200000018ff */
[----:B------:R-:W2:Y:S07]  /*1fb0*/  LDSM.16.M88.4 R100, [R182] ;  /* 0x00000000b664783b */ /* 0x000eae0000000200 */
[-C--:B-1----:R-:W-:Y:S01]  /*1fc0*/  HMMA.16816.F32 R4, R116, R120.reuse, R4 ;  /* 0x000000787404723c */ /* 0x082fe20000001804 */
[----:B------:R-:W1:Y:S07]  /*1fd0*/  LDSM.16.M88.4 R112, [R168+0x6800] ;  /* 0x00680000a870783b */ /* 0x000e6e0000000200 */
[C---:B----4-:R-:W-:Y:S08]  /*1fe0*/  HMMA.16816.F32 R8, R124.reuse, R120, R8 ;  /* 0x000000787c08723c */ /* 0x050ff00000001808 */
[-C--:B------:R-:W-:Y:S08]  /*1ff0*/  HMMA.16816.F32 R12, R124, R122.reuse, R12 ;  /* 0x0000007a7c0c723c */ /* 0x080ff0000000180c */
[C---:B------:R-:W-:Y:S08]  /*2000*/  HMMA.16816.F32 R16, R116.reuse, R122, R16 ;  /* 0x0000007a7410723c */ /* 0x040ff00000001810 */
[-C--:B---3--:R-:W-:Y:S08]  /*2010*/  HMMA.16816.F32 R20, R116, R128.reuse, R20 ;  /* 0x000000807414723c */ /* 0x088ff00000001814 */
[C---:B------:R-:W-:Y:S07]  /*2020*/  HMMA.16816.F32 R24, R124.reuse, R128, R24 ;  /* 0x000000807c18723c */ /* 0x040fee0000001818 */
[----:B------:R-:W-:Y:S01]  /*2030*/  IADD3 R128, R170, R181, RZ ;  /* 0x000000b5aa807210 */ /* 0x000fe20007ffe0ff */
[-C--:B------:R-:W-:Y:S01]  /*2040*/  HMMA.16816.F32 R28, R124, R130.reuse, R28 ;  /* 0x000000827c1c723c */ /* 0x080fe2000000181c */
[----:B------:R-:W-:Y:S07]  /*2050*/  LDSM.16.M88.4 R124, [R167+0x6000] ;  /* 0x00600000a77c783b */ /* 0x000fee0000000200 */
[----:B------:R-:W-:Y:S01]  /*2060*/  HMMA.16816.F32 R32, R116, R130, R32 ;  /* 0x000000827420723c */ /* 0x000fe20000001820 */
[----:B------:R-:W3:Y:S07]  /*2070*/  LDSM.16.M88.4 R120, [R128] ;  /* 0x000000008078783b */ /* 0x000eee0000000200 */
[-C--:B--2---:R-:W-:Y:S08]  /*2080*/  HMMA.16816.F32 R4, R100, R104.reuse, R4 ;  /* 0x000000686404723c */ /* 0x084ff00000001804 */
[C---:B------:R-:W-:Y:S08]  /*2090*/  HMMA.16816.F32 R8, R108.reuse, R104, R8 ;  /* 0x000000686c08723c */ /* 0x040ff00000001808 */
[-C--:B------:R-:W-:Y:S08]  /*20a0*/  HMMA.16816.F32 R12, R108, R106.reuse, R12 ;  /* 0x0000006a6c0c723c */ /* 0x080ff0000000180c */
[C---:B------:R-:W-:Y:S01]  /*20b0*/  HMMA.16816.F32 R16, R100.reuse, R106, R16 ;  /* 0x0000006a6410723c */ /* 0x040fe20000001810 */
[----:B------:R-:W-:Y:S07]  /*20c0*/  LDSM.16.M88.4 R104, [R167+0x6800] ;  /* 0x00680000a768783b */ /* 0x000fee0000000200 */
[-C--:B-1----:R-:W-:Y:S08]  /*20d0*/  HMMA.16816.F32 R20, R100, R112.reuse, R20 ;  /* 0x000000706414723c */ /* 0x082ff00000001814 */
[C---:B------:R-:W-:Y:S07]  /*20e0*/  HMMA.16816.F32 R24, R108.reuse, R112, R24 ;  /* 0x000000706c18723c */ /* 0x040fee0000001818 */
[----:B------:R-:W-:Y:S01]  /*20f0*/  FSEL R113, R227, RZ, P0 ;  /* 0x000000ffe3717208 */ /* 0x000fe20000000000 */
[-C--:B------:R-:W-:Y:S03]  /*2100*/  HMMA.16816.F32 R28, R108, R114.reuse, R28 ;  /* 0x000000726c1c723c */ /* 0x080fe6000000181c */
[C---:B------:R-:W-:Y:S01]  /*2110*/  FSETP.NEU.FTZ.AND P0, PT, R212.reuse, -INF , PT ;  /* 0xff800000d400780b */ /* 0x040fe20003f1d000 */
[----:B------:R-:W-:Y:S04]  /*2120*/  FMUL.FTZ R227, R212, 1.4426950216293334961 ;  /* 0x3fb8aa3bd4e37820 */ /* 0x000fe80000410000 */
[----:B------:R-:W-:Y:S01]  /*2130*/  HMMA.16816.F32 R32, R100, R114, R32 ;  /* 0x000000726420723c */ /* 0x000fe20000001820 */
[----:B------:R-:W1:Y:S06]  /*2140*/  LDSM.16.M88.4 R100, [R128+0x1000] ;  /* 0x001000008064783b */ /* 0x000e6c0000000200 */
[----:B------:R-:W-:Y:S01]  /*2150*/  FSEL R114, R227, RZ, P0 ;  /* 0x000000ffe3727208 */ /* 0x000fe20000000000 */
[-C--:B---3--:R-:W-:Y:S05]  /*2160*/  HMMA.16816.F32 R4, R120, R124.reuse, R4 ;  /* 0x0000007c7804723c */ /* 0x088fea0000001804 */
[----:B------:R-:W-:Y:S04]  /*2170*/  FSETP.NEU.FTZ.AND P0, PT, R211, -INF , PT ;  /* 0xff800000d300780b */ /* 0x000fe80003f1d000 */
[----:B------:R-:W-:Y:S02]  /*2180*/  FSEL R130, R231, RZ, P0 ;  /* 0x000000ffe7827208 */ /* 0x000fe40000000000 */
[C---:B------:R-:W-:Y:S01]  /*2190*/  FSETP.NEU.FTZ.AND P0, PT, R210.reuse, -INF , PT ;  /* 0xff800000d200780b */ /* 0x040fe20003f1d000 */
[----:B------:R-:W-:Y:S05]  /*21a0*/  FMUL.FTZ R231, R210, 1.4426950216293334961 ;  /* 0x3fb8aa3bd2e77820 */ /* 0x000fea0000410000 */
[----:B------:R-:W-:Y:S02]  /*21b0*/  FSEL R115, R231, RZ, P0 ;  /* 0x000000ffe7737208 */ /* 0x000fe40000000000 */
[----:B------:R-:W-:Y:S04]  /*21c0*/  IADD3 R250, P0, R209, R206, RZ ;  /* 0x000000ced1fa7210 */ /* 0x000fe80007f1e0ff */
[----:B------:R-:W-:Y:S01]  /*21d0*/  IADD3.X R251, R208, R207, RZ, P0, !PT ;  /* 0x000000cfd0fb7210 */ /* 0x000fe200007fe4ff */
[--C-:B------:R-:W-:Y:S01]  /*21e0*/  FFMA.FTZ R232, R6, c[0x0][0x23c], -R114.reuse ;  /* 0x00008f0006e87a23 */ /* 0x100fe20000010872 */
[----:B------:R-:W-:Y:S01]  /*21f0*/  LEA R220, P0, R218, R220, 0x2 ;  /* 0x000000dcdadc7211 */ /* 0x000fe200078010ff */
[--C-:B------:R-:W-:Y:S02]  /*2200*/  FFMA.FTZ R219, R4, c[0x0][0x23c], -R113.reuse ;  /* 0x00008f0004db7a23 */ /* 0x100fe40000010871 */
[----:B------:R2:W-:Y:S01]  /*2210*/  MUFU.EX2 R227, R232 ;  /* 0x000000e800e37308 */ /* 0x0005e20000000800 */
[----:B------:R3:W4:Y:S01]  /*2220*/  LDG.E R236, [R250.64] ;  /* 0x00000018faec7981 */ /* 0x000722000c1e1900 */
[----:B------:R-:W-:Y:S01]  /*2230*/  FFMA.FTZ R226, R5, c[0x0][0x23c], -R113 ;  /* 0x00008f0005e27a23 */ /* 0x000fe20000010871 */
[----:B------:R-:W-:Y:S01]  /*2240*/  LEA.HI.X.SX32 R221, R218, R221, 0x2, P0 ;  /* 0x000000dddadd7211 */ /* 0x000fe200000f16ff */
[----:B------:R-:W-:Y:S01]  /*2250*/  FFMA.FTZ R228, R7, c[0x0][0x23c], -R114 ;  /* 0x00008f0007e47a23 */ /* 0x000fe20000010872 */
[C---:B-1----:R-:W-:Y:S01]  /*2260*/  HMMA.16816.F32 R8, R100.reuse, R124, R8 ;  /* 0x0000007c6408723c */ /* 0x042fe20000001808 */
[----:B------:R3:W4:Y:S04]  /*2270*/  LDG.E R239, [R250.64+0x20] ;  /* 0x00002018faef7981 */ /* 0x000728000c1e1900 */
[----:B------:R-:W-:Y:S01]  /*2280*/  MUFU.EX2 R219, R219 ;  /* 0x000000db00db7308 */ /* 0x000fe20000000800 */
[----:B------:R3:W4:Y:S02]  /*2290*/  LDG.E R243, [R250.64+0x80] ;  /* 0x00008018faf37981 */ /* 0x000724000c1e1900 */
[-C--:B------:R-:W-:Y:S02]  /*22a0*/  HMMA.16816.F32 R12, R100, R126.reuse, R12 ;  /* 0x0000007e640c723c */ /* 0x080fe4000000180c */
[----:B------:R3:W4:Y:S05]  /*22b0*/  LDG.E R246, [R250.64+0xa0] ;  /* 0x0000a018faf67981 */ /* 0x00072a000c1e1900 */
[----:B------:R-:W-:Y:S01]  /*22c0*/  MUFU.EX2 R226, R226 ;  /* 0x000000e200e27308 */ /* 0x000fe20000000800 */
[C---:B------:R-:W-:Y:S08]  /*22d0*/  HMMA.16816.F32 R16, R120.reuse, R126, R16 ;  /* 0x0000007e7810723c */ /* 0x040ff00000001810 */
[-C--:B------:R-:W-:Y:S01]  /*22e0*/  HMMA.16816.F32 R20, R120, R104.reuse, R20 ;  /* 0x000000687814723c */ /* 0x080fe20000001814 */
[----:B------:R-:W1:Y:S03]  /*22f0*/  MUFU.EX2 R228, R228 ;  /* 0x000000e400e47308 */ /* 0x000e660000000800 */
[--C-:B------:R-:W-:Y:S02]  /*2300*/  FFMA.FTZ R235, R10, c[0x0][0x23c], -R115.reuse ;  /* 0x00008f000aeb7a23 */ /* 0x100fe40000010873 */
[----:B--2---:R-:W-:Y:S02]  /*2310*/  FFMA.FTZ R232, R11, c[0x0][0x23c], -R115 ;  /* 0x00008f000be87a23 */ /* 0x004fe40000010873 */
[C---:B------:R-:W-:Y:S03]  /*2320*/  HMMA.16816.F32 R24, R100.reuse, R104, R24 ;  /* 0x000000686418723c */ /* 0x040fe60000001818 */
[----:B------:R2:W-:Y:S01]  /*2330*/  MUFU.EX2 R231, R235 ;  /* 0x000000eb00e77308 */ /* 0x0005e20000000800 */
[--C-:B------:R-:W-:Y:S02]  /*2340*/  FFMA.FTZ R229, R8, c[0x0][0x23c], -R130.reuse ;  /* 0x00008f0008e57a23 */ /* 0x100fe40000010882 */
[----:B------:R-:W-:Y:S02]  /*2350*/  FFMA.FTZ R230, R9, c[0x0][0x23c], -R130 ;  /* 0x00008f0009e67a23 */ /* 0x000fe40000010882 */
[-C--:B------:R-:W-:Y:S04]  /*2360*/  HMMA.16816.F32 R28, R100, R106.reuse, R28 ;  /* 0x0000006a641c723c */ /* 0x080fe8000000181c */
[--C-:B------:R-:W-:Y:S01]  /*2370*/  FFMA.FTZ R237, R16, c[0x0][0x23c], -R113.reuse ;  /* 0x00008f0010ed7a23 */ /* 0x100fe20000010871 */
[----:B------:R-:W3:Y:S01]  /*2380*/  MUFU.EX2 R232, R232 ;  /* 0x000000e800e87308 */ /* 0x000ee20000000800 */
[----:B------:R-:W-:Y:S02]  /*2390*/  FFMA.FTZ R240, R17, c[0x0][0x23c], -R113 ;  /* 0x00008f0011f07a23 */ /* 0x000fe40000010871 */
[----:B------:R-:W-:Y:S04]  /*23a0*/  HMMA.16816.F32 R32, R120, R106, R32 ;  /* 0x0000006a7820723c */ /* 0x000fe80000001820 */
[--C-:B------:R-:W-:Y:S02]  /*23b0*/  FFMA.FTZ R241, R18, c[0x0][0x23c], -R114.reuse ;  /* 0x00008f0012f17a23 */ /* 0x100fe40000010872 */
[----:B------:R-:W-:Y:S01]  /*23c0*/  FFMA.FTZ R242, R19, c[0x0][0x23c], -R114 ;  /* 0x00008f0013f27a23 */ /* 0x000fe20000010872 */
[----:B------:R-:W-:Y:S01]  /*23d0*/  MUFU.EX2 R237, R237 ;  /* 0x000000ed00ed7308 */ /* 0x000fe20000000800 */
[--C-:B------:R-:W-:Y:S04]  /*23e0*/  FFMA.FTZ R233, R12, c[0x0][0x23c], -R130.reuse ;  /* 0x00008f000ce97a23 */ /* 0x100fe80000010882 */
[----:B------:R-:W-:Y:S02]  /*23f0*/  FFMA.FTZ R234, R13, c[0x0][0x23c], -R130 ;  /* 0x00008f000dea7a23 */ /* 0x000fe40000010882 */
[--C-:B--2---:R-:W-:Y:S02]  /*2400*/  FFMA.FTZ R235, R14, c[0x0][0x23c], -R115.reuse ;  /* 0x00008f000eeb7a23 */ /* 0x104fe40000010873 */
[--C-:B------:R-:W-:Y:S01]  /*2410*/  FFMA.FTZ R238, R15, c[0x0][0x23c], -R115.reuse ;  /* 0x00008f000fee7a23 */ /* 0x100fe20000010873 */
[----:B------:R-:W2:Y:S01]  /*2420*/  MUFU.EX2 R240, R240 ;  /* 0x000000f000f07308 */ /* 0x000ea20000000800 */
[--C-:B------:R-:W-:Y:S01]  /*2430*/  FFMA.FTZ R247, R22, c[0x0][0x23c], -R114.reuse ;  /* 0x00008f0016f77a23 */ /* 0x100fe20000010872 */
[----:B-1----:R-:W-:Y:S01]  /*2440*/  F2FP.PACK_AB R22, R228, R227 ;  /* 0x000000e3e416723e */ /* 0x002fe200000000ff */
[----:B---3--:R-:W-:Y:S01]  /*2450*/  FFMA.FTZ R251, R26, c[0x0][0x23c], -R115 ;  /* 0x00008f001afb7a23 */ /* 0x008fe20000010873 */
[----:B------:R-:W-:Y:S01]  /*2460*/  F2FP.PACK_AB R26, R226, R219 ;  /* 0x000000dbe21a723e */ /* 0x000fe200000000ff */
[--C-:B------:R-:W-:Y:S01]  /*2470*/  FFMA.FTZ R244, R20, c[0x0][0x23c], -R113.reuse ;  /* 0x00008f0014f47a23 */ /* 0x100fe20000010871 */
[----:B------:R-:W-:Y:S01]  /*2480*/  F2FP.PACK_AB R14, R232, R231 ;  /* 0x000000e7e80e723e */ /* 0x000fe200000000ff */
[--C-:B------:R-:W-:Y:S01]  /*2490*/  FFMA.FTZ R245, R21, c[0x0][0x23c], -R113.reuse ;  /* 0x00008f0015f57a23 */ /* 0x100fe20000010871 */
[----:B------:R-:W-:Y:S01]  /*24a0*/  STS [R195+0xe400], R22 ;  /* 0x00e40016c3007388 */ /* 0x000fe20000000800 */
[--C-:B------:R-:W-:Y:S01]  /*24b0*/  FFMA.FTZ R248, R23, c[0x0][0x23c], -R114.reuse ;  /* 0x00008f0017f87a23 */ /* 0x100fe20000010872 */
[----:B------:R-:W-:Y:S01]  /*24c0*/  MUFU.EX2 R241, R241 ;  /* 0x000000f100f17308 */ /* 0x000fe20000000800 */
[--C-:B------:R-:W-:Y:S01]  /*24d0*/  FFMA.FTZ R182, R32, c[0x0][0x23c], -R113.reuse ;  /* 0x00008f0020b67a23 */ /* 0x100fe20000010871 */
[----:B------:R-:W-:Y:S01]  /*24e0*/  STS [R195+0xe000], R26 ;  /* 0x00e0001ac3007388 */ /* 0x000fe20000000800 */
[----:B------:R-:W-:Y:S02]  /*24f0*/  FFMA.FTZ R113, R33, c[0x0][0x23c], -R113 ;  /* 0x00008f0021717a23 */ /* 0x000fe40000010871 */
[--C-:B------:R-:W-:Y:S02]  /*2500*/  FFMA.FTZ R34, R34, c[0x0][0x23c], -R114.reuse ;  /* 0x00008f0022227a23 */ /* 0x100fe40000010872 */
[----:B------:R-:W-:Y:S02]  /*2510*/  FFMA.FTZ R114, R35, c[0x0][0x23c], -R114 ;  /* 0x00008f0023727a23 */ /* 0x000fe40000010872 */
[--C-:B------:R-:W-:Y:S01]  /*2520*/  FFMA.FTZ R249, R24, c[0x0][0x23c], -R130.reuse ;  /* 0x00008f0018f97a23 */ /* 0x100fe20000010882 */
[----:B------:R-:W1:Y:S01]  /*2530*/  MUFU.EX2 R242, R242 ;  /* 0x000000f200f27308 */ /* 0x000e620000000800 */
[--C-:B------:R-:W-:Y:S02]  /*2540*/  FFMA.FTZ R250, R25, c[0x0][0x23c], -R130.reuse ;  /* 0x00008f0019fa7a23 */ /* 0x100fe40000010882 */
[--C-:B------:R-:W-:Y:S01]  /*2550*/  FFMA.FTZ R252, R27, c[0x0][0x23c], -R115.reuse ;  /* 0x00008f001bfc7a23 */ /* 0x100fe20000010873 */
[----:B--2---:R-:W-:Y:S01]  /*2560*/  F2FP.PACK_AB R23, R240, R237 ;  /* 0x000000edf017723e */ /* 0x004fe200000000ff */
[--C-:B------:R-:W-:Y:S02]  /*2570*/  FFMA.FTZ R129, R28, c[0x0][0x23c], -R130.reuse ;  /* 0x00008f001c817a23 */ /* 0x100fe40000010882 */
[----:B------:R-:W-:Y:S02]  /*2580*/  FFMA.FTZ R130, R29, c[0x0][0x23c], -R130 ;  /* 0x00008f001d827a23 */ /* 0x000fe40000010882 */
[----:B------:R-:W-:Y:S01]  /*2590*/  STS [R200+0xe000], R23 ;  /* 0x00e00017c8007388 */ /* 0x000fe20000000800 */
[----:B------:R-:W-:Y:S01]  /*25a0*/  MUFU.EX2 R229, R229 ;  /* 0x000000e500e57308 */ /* 0x000fe20000000800 */
[--C-:B------:R-:W-:Y:S02]  /*25b0*/  FFMA.FTZ R30, R30, c[0x0][0x23c], -R115.reuse ;  /* 0x00008f001e1e7a23 */ /* 0x100fe40000010873 */
[----:B------:R-:W-:Y:S07]  /*25c0*/  FFMA.FTZ R115, R31, c[0x0][0x23c], -R115 ;  /* 0x00008f001f737a23 */ /* 0x000fee0000010873 */
[----:B------:R-:W2:Y:S01]  /*25d0*/  MUFU.EX2 R230, R230 ;  /* 0x000000e600e67308 */ /* 0x000ea20000000800 */
[----:B-1----:R-:W-:Y:S05]  /*25e0*/  F2FP.PACK_AB R21, R242, R241 ;  /* 0x000000f1f215723e */ /* 0x002fea00000000ff */
[----:B------:R-:W-:Y:S04]  /*25f0*/  STS [R200+0xe400], R21 ;  /* 0x00e40015c8007388 */ /* 0x000fe80000000800 */
[----:B------:R-:W-:Y:S01]  /*2600*/  MUFU.EX2 R233, R233 ;  /* 0x000000e900e97308 */ /* 0x000fe20000000800 */
[----:B------:R1:W-:Y:S09]  /*2610*/  STS [R195+0xf400], R14 ;  /* 0x00f4000ec3007388 */ /* 0x0003f20000000800 */
[----:B------:R-:W3:Y:S01]  /*2620*/  MUFU.EX2 R234, R234 ;  /* 0x000000ea00ea7308 */ /* 0x000ee20000000800 */
[----:B--2---:R-:W-:Y:S05]  /*2630*/  F2FP.PACK_AB R18, R230, R229 ;  /* 0x000000e5e612723e */ /* 0x004fea00000000ff */
[----:B------:R2:W-:Y:S04]  /*2640*/  STS [R195+0xf000], R18 ;  /* 0x00f00012c3007388 */ /* 0x0005e80000000800 */
[----:B------:R-:W-:Y:S10]  /*2650*/  MUFU.EX2 R235, R235 ;  /* 0x000000eb00eb7308 */ /* 0x000ff40000000800 */
[----:B------:R-:W1:Y:S01]  /*2660*/  MUFU.EX2 R238, R238 ;  /* 0x000000ee00ee7308 */ /* 0x000e620000000800 */
[----:B---3--:R-:W-:Y:S05]  /*2670*/  F2FP.PACK_AB R19, R234, R233 ;  /* 0x000000e9ea13723e */ /* 0x008fea00000000ff */
[----:B------:R-:W-:Y:S04]  /*2680*/  STS [R200+0xf000], R19 ;  /* 0x00f00013c8007388 */ /* 0x000fe80000000800 */
[----:B------:R-:W-:Y:S10]  /*2690*/  MUFU.EX2 R244, R244 ;  /* 0x000000f400f47308 */ /* 0x000ff40000000800 */
[----:B------:R-:W3:Y:S01]  /*26a0*/  MUFU.EX2 R245, R245 ;  /* 0x000000f500f57308 */ /* 0x000ee20000000800 */
[----:B-1----:R-:W-:Y:S05]  /*26b0*/  F2FP.PACK_AB R17, R238, R235 ;  /* 0x000000ebee11723e */ /* 0x002fea00000000ff */
[----:B------:R-:W-:Y:S04]  /*26c0*/  STS [R200+0xf400], R17 ;  /* 0x00f40011c8007388 */ /* 0x000fe80000000800 */
[----:B------:R-:W-:Y:S10]  /*26d0*/  MUFU.EX2 R247, R247 ;  /* 0x000000f700f77308 */ /* 0x000ff40000000800 */
[----:B------:R-:W1:Y:S01]  /*26e0*/  MUFU.EX2 R248, R248 ;  /* 0x000000f800f87308 */ /* 0x000e620000000800 */
[----:B---3--:R-:W-:Y:S05]  /*26f0*/  F2FP.PACK_AB R15, R245, R244 ;  /* 0x000000f4f50f723e */ /* 0x008fea00000000ff */
[----:B------:R-:W-:Y:S04]  /*2700*/  STS [R199+0xe000], R15 ;  /* 0x00e0000fc7007388 */ /* 0x000fe80000000800 */
[----:B------:R-:W-:Y:S10]  /*2710*/  MUFU.EX2 R121, R113 ;  /* 0x0000007100797308 */ /* 0x000ff40000000800 */
[----:B------:R-:W-:Y:S01]  /*2720*/  MUFU.EX2 R123, R114 ;  /* 0x00000072007b7308 */ /* 0x000fe20000000800 */
[----:B-1----:R-:W-:Y:S05]  /*2730*/  F2FP.PACK_AB R13, R248, R247 ;  /* 0x000000f7f80d723e */ /* 0x002fea00000000ff */
[----:B------:R-:W-:Y:S04]  /*2740*/  STS [R199+0xe400], R13 ;  /* 0x00e4000dc7007388 */ /* 0x000fe80000000800 */
[----:B------:R-:W1:Y:S10]  /*2750*/  MUFU.EX2 R182, R182 ;  /* 0x000000b600b67308 */ /* 0x000e740000000800 */
[----:B------:R1:W3:Y:S10]  /*2760*/  MUFU.EX2 R122, R34 ;  /* 0x00000022007a7308 */ /* 0x0002f40000000800 */
[----:B------:R-:W-:Y:S10]  /*2770*/  MUFU.EX2 R249, R249 ;  /* 0x000000f900f97308 */ /* 0x000ff40000000800 */
[----:B------:R-:W2:Y:S01]  /*2780*/  MUFU.EX2 R250, R250 ;  /* 0x000000fa00fa7308 */ /* 0x000ea20000000800 */
[----:B-1----:R-:W-:Y:S02]  /*2790*/  F2FP.PACK_AB R34, R121, R182 ;  /* 0x000000b67922723e */ /* 0x002fe400000000ff */
[----:B---3--:R-:W-:Y:S03]  /*27a0*/  F2FP.PACK_AB R14, R123, R122 ;  /* 0x0000007a7b0e723e */ /* 0x008fe600000000ff */
[----:B------:R-:W-:Y:S04]  /*27b0*/  STS [R217+0xe000], R34 ;  /* 0x00e00022d9007388 */ /* 0x000fe80000000800 */
[----:B------:R-:W-:Y:S01]  /*27c0*/  MUFU.EX2 R251, R251 ;  /* 0x000000fb00fb7308 */ /* 0x000fe20000000800 */
[----:B------:R-:W-:Y:S09]  /*27d0*/  STS [R217+0xe400], R14 ;  /* 0x00e4000ed9007388 */ /* 0x000ff20000000800 */
[----:B------:R-:W1:Y:S01]  /*27e0*/  MUFU.EX2 R252, R252 ;  /* 0x000000fc00fc7308 */ /* 0x000e620000000800 */
[----:B--2---:R-:W-:Y:S05]  /*27f0*/  F2FP.PACK_AB R18, R250, R249 ;  /* 0x000000f9fa12723e */ /* 0x004fea00000000ff */
[----:B------:R-:W-:Y:S04]  /*2800*/  STS [R199+0xf000], R18 ;  /* 0x00f00012c7007388 */ /* 0x000fe80000000800 */
[----:B------:R-:W-:Y:S10]  /*2810*/  MUFU.EX2 R181, R115 ;  /* 0x0000007300b57308 */ /* 0x000ff40000000800 */
[----:B------:R-:W-:Y:S01]  /*2820*/  MUFU.EX2 R129, R129 ;  /* 0x0000008100817308 */ /* 0x000fe20000000800 */
[----:B-1----:R-:W-:Y:S05]  /*2830*/  F2FP.PACK_AB R22, R252, R251 ;  /* 0x000000fbfc16723e */ /* 0x002fea00000000ff */
[----:B------:R-:W-:Y:S04]  /*2840*/  STS [R199+0xf400], R22 ;  /* 0x00f40016c7007388 */ /* 0x000fe80000000800 */
[----:B------:R-:W1:Y:S10]  /*2850*/  MUFU.EX2 R130, R130 ;  /* 0x0000008200827308 */ /* 0x000e740000000800 */
[----:B------:R-:W2:Y:S01]  /*2860*/  MUFU.EX2 R131, R30 ;  /* 0x0000001e00837308 */ /* 0x000ea20000000800 */
[----:B-1----:R-:W-:Y:S05]  /*2870*/  F2FP.PACK_AB R26, R130, R129 ;  /* 0x00000081821a723e */ /* 0x002fea00000000ff */
[----:B------:R-:W-:Y:S01]  /*2880*/  STS [R217+0xf000], R26 ;  /* 0x00f0001ad9007388 */ /* 0x000fe20000000800 */
[----:B--2---:R-:W-:Y:S05]  /*2890*/  F2FP.PACK_AB R30, R181, R131 ;  /* 0x00000083b51e723e */ /* 0x004fea00000000ff */
        /* <DEDUP_REMOVED lines=40> */
[----:B------:R-:W-:Y:S01]  /*2b20*/  FMUL.FTZ R219, R219, R106 ;  /* 0x0000006adbdb7220 */ /* 0x000fe20000410000 */
[-C--:B------:R-:W-:Y:S06]  /*2b30*/  HMMA.16816.F32 R20, R100, R160.reuse, R20 ;  /* 0x000000a06414723c */ /* 0x080fec0000001814 */
[----:B------:R-:W-:Y:S02]  /*2b40*/  FADD.FTZ R13, -R243, R13 ;  /* 0x0000000df30d7221 */ /* 0x000fe40000010100 */
[----:B------:R-:W-:Y:S01]  /*2b50*/  FADD.FTZ R14, -R246, R14 ;  /* 0x0000000ef60e7221 */ /* 0x000fe20000010100 */
[C---:B------:R-:W-:Y:S04]  /*2b60*/  HMMA.16816.F32 R24, R112.reuse, R160, R24 ;  /* 0x000000a07018723c */ /* 0x040fe80000001818 */
[----:B------:R-:W-:Y:S02]  /*2b70*/  FMUL.FTZ R234, R234, R13 ;  /* 0x0000000deaea7220 */ /* 0x000fe40000410000 */
[----:B------:R-:W-:Y:S02]  /*2b80*/  FADD.FTZ R17, -R236, R17 ;  /* 0x00000011ec117221 */ /* 0x000fe40000010100 */
[----:B------:R-:W-:Y:S01]  /*2b90*/  FADD.FTZ R18, -R239, R18 ;  /* 0x00000012ef127221 */ /* 0x000fe20000010100 */
[-C--:B------:R-:W-:Y:S03]  /*2ba0*/  HMMA.16816.F32 R28, R112, R162.reuse, R28 ;  /* 0x000000a2701c723c */ /* 0x080fe6000000181c */
[----:B------:R-:W-:Y:S02]  /*2bb0*/  FMUL.FTZ R240, R240, R17 ;  /* 0x00000011f0f07220 */ /* 0x000fe40000410000 */
[----:B------:R-:W-:Y:S02]  /*2bc0*/  FMUL.FTZ R241, R241, R18 ;  /* 0x00000012f1f17220 */ /* 0x000fe40000410000 */
[C---:B------:R-:W-:Y:S01]  /*2bd0*/  FADD.FTZ R17, -R236.reuse, R20 ;  /* 0x00000014ec117221 */ /* 0x040fe20000010100 */
[----:B------:R-:W-:Y:S04]  /*2be0*/  HMMA.16816.F32 R32, R100, R162, R32 ;  /* 0x000000a26420723c */ /* 0x000fe80000001820 */
[----:B------:R-:W-:Y:S02]  /*2bf0*/  FADD.FTZ R22, -R239, R22 ;  /* 0x00000016ef167221 */ /* 0x000fe40000010100 */
[----:B------:R-:W-:Y:S02]  /*2c00*/  FADD.FTZ R18, -R243, R8 ;  /* 0x00000008f3127221 */ /* 0x000fe40000010100 */
[----:B------:R-:W-:Y:S04]  /*2c10*/  FADD.FTZ R21, -R236, R21 ;  /* 0x00000015ec157221 */ /* 0x000fe80000010100 */
[----:B------:R-:W-:Y:S02]  /*2c20*/  FMUL.FTZ R244, R244, R17 ;  /* 0x00000011f4f47220 */ /* 0x000fe40000410000 */
[C---:B------:R-:W-:Y:S02]  /*2c30*/  FADD.FTZ R17, -R239.reuse, R6 ;  /* 0x00000006ef117221 */ /* 0x040fe40000010100 */
[----:B------:R-:W-:Y:S02]  /*2c40*/  FADD.FTZ R19, -R239, R19 ;  /* 0x00000013ef137221 */ /* 0x000fe40000010100 */
[----:B------:R-:W-:Y:S02]  /*2c50*/  FMUL.FTZ R247, R247, R22 ;  /* 0x00000016f7f77220 */ /* 0x000fe40000410000 */
[----:B------:R-:W-:Y:S02]  /*2c60*/  FADD.FTZ R22, -R243, R12 ;  /* 0x0000000cf3167221 */ /* 0x000fe40000010100 */
[----:B------:R-:W-:Y:S02]  /*2c70*/  FMUL.FTZ R229, R229, R18 ;  /* 0x00000012e5e57220 */ /* 0x000fe40000410000 */
[----:B------:R-:W-:Y:S02]  /*2c80*/  FADD.FTZ R18, -R243, R24 ;  /* 0x00000018f3127221 */ /* 0x000fe40000010100 */
[C---:B------:R-:W-:Y:S02]  /*2c90*/  FADD.FTZ R114, -R236.reuse, R16 ;  /* 0x00000010ec727221 */ /* 0x040fe40000010100 */
[C---:B------:R-:W-:Y:S02]  /*2ca0*/  FADD.FTZ R107, -R236.reuse, R32 ;  /* 0x00000020ec6b7221 */ /* 0x040fe40000010100 */
[----:B------:R-:W-:Y:S02]  /*2cb0*/  FADD.FTZ R236, -R236, R33 ;  /* 0x00000021ecec7221 */ /* 0x000fe40000010100 */
[----:B------:R-:W-:Y:S02]  /*2cc0*/  FMUL.FTZ R245, R245, R21 ;  /* 0x00000015f5f57220 */ /* 0x000fe40000410000 */
[----:B------:R-:W-:Y:S02]  /*2cd0*/  FADD.FTZ R21, -R239, R7 ;  /* 0x00000007ef157221 */ /* 0x000fe40000010100 */
[----:B------:R-:W-:Y:S02]  /*2ce0*/  FMUL.FTZ R227, R227, R17 ;  /* 0x00000011e3e37220 */ /* 0x000fe40000410000 */
[----:B------:R-:W-:Y:S02]  /*2cf0*/  FMUL.FTZ R242, R242, R19 ;  /* 0x00000013f2f27220 */ /* 0x000fe40000410000 */
[C---:B------:R-:W-:Y:S02]  /*2d00*/  FADD.FTZ R23, -R239.reuse, R23 ;  /* 0x00000017ef177221 */ /* 0x040fe40000010100 */
[C---:B------:R-:W-:Y:S02]  /*2d10*/  FADD.FTZ R17, -R239.reuse, R34 ;  /* 0x00000022ef117221 */ /* 0x040fe40000010100 */
[----:B------:R-:W-:Y:S02]  /*2d20*/  FADD.FTZ R239, -R239, R35 ;  /* 0x00000023efef7221 */ /* 0x000fe40000010100 */
[----:B------:R-:W-:Y:S02]  /*2d30*/  FADD.FTZ R19, -R243, R9 ;  /* 0x00000009f3137221 */ /* 0x000fe40000010100 */
[----:B------:R-:W-:Y:S02]  /*2d40*/  FMUL.FTZ R233, R233, R22 ;  /* 0x00000016e9e97220 */ /* 0x000fe40000410000 */
[C---:B------:R-:W-:Y:S02]  /*2d50*/  FADD.FTZ R25, -R243.reuse, R25 ;  /* 0x00000019f3197221 */ /* 0x040fe40000010100 */
[C---:B------:R-:W-:Y:S02]  /*2d60*/  FADD.FTZ R22, -R243.reuse, R28 ;  /* 0x0000001cf3167221 */ /* 0x040fe40000010100 */
[----:B------:R-:W-:Y:S02]  /*2d70*/  FADD.FTZ R243, -R243, R29 ;  /* 0x0000001df3f37221 */ /* 0x000fe40000010100 */
[----:B------:R-:W-:Y:S02]  /*2d80*/  FMUL.FTZ R249, R249, R18 ;  /* 0x00000012f9f97220 */ /* 0x000fe40000410000 */
        /* <DEDUP_REMOVED lines=31> */
[----:B------:R-:W-:Y:S02]  /*2f80*/  IMAD.U32 R7, R5, -0x40, RZ ;  /* 0xffffffc005077824 */ /* 0x000fe400078e00ff */
[----:B------:R-:W-:Y:S01]  /*2f90*/  IMAD.MOV.U32 R6, RZ, RZ, c[0x0][0x194] ;  /* 0x00006500ff067624 */ /* 0x000fe200078e00ff */
[----:B------:R-:W-:Y:S02]  /*2fa0*/  SEL R4, R4, 0x2000, !P2 ;  /* 0x0000200004047807 */ /* 0x000fe40005000000 */
[C---:B------:R-:W-:Y:S03]  /*2fb0*/  LEA R224, P0, R7.reuse, R224, 0x1 ;  /* 0x000000e007e07211 */ /* 0x040fe600078008ff */
[--C-:B------:R-:W-:Y:S01]  /*2fc0*/  IMAD.IADD R214, R214, 0x1, R4.reuse ;  /* 0x00000001d6d67824 */ /* 0x100fe200078e0204 */
[----:B------:R-:W-:Y:S01]  /*2fd0*/  LEA.HI.X.SX32 R225, R7, R225, 0x1, P0 ;  /* 0x000000e107e17211 */ /* 0x000fe200000f0eff */
[----:B------:R-:W-:Y:S01]  /*2fe0*/  IMAD.IADD R173, R173, 0x1, R4 ;  /* 0x00000001adad7824 */ /* 0x000fe200078e0204 */
[C---:B------:R-:W-:Y:S03]  /*2ff0*/  LEA R8, P0, R5.reuse, R224, 0x6 ;  /* 0x000000e005087211 */ /* 0x040fe600078030ff */
[----:B------:R-:W-:Y:S01]  /*3000*/  @!PT LDS RZ, [RZ] ;  /* 0x00000000fffff984 */ /* 0x000fe20000000800 */
[----:B------:R-:W-:Y:S01]  /*3010*/  @!PT LDS RZ, [RZ] ;  /* 0x00000000fffff984 */ /* 0x000fe20000000800 */
[----:B------:R-:W-:Y:S01]  /*3020*/  @!PT LDS RZ, [RZ] ;  /* 0x00000000fffff984 */ /* 0x000fe20000000800 */
[----:B------:R1:W-:Y:S01]  /*3030*/  LDGSTS.E.BYPASS.LTC128B.128 [R214], [R224.64] ;  /* 0x00000000e0d67fae */ /* 0x0003e2000b901d58 */
[----:B------:R-:W-:Y:S05]  /*3040*/  LEA.HI.X R9, R5, R225, R6, 0x6, P0 ;  /* 0x000000e105097211 */ /* 0x000fea00000f3406 */
[----:B------:R1:W-:Y:S04]  /*3050*/  LDGSTS.E.BYPASS.LTC128B.128 [R214+0x1000], [R8.64] ;  /* 0x0100000008d67fae */ /* 0x0003e8000b901d58 */
[----:B------:R-:W0:Y:S02]  /*3060*/  LDGDEPBAR ;  /* 0x00000000000079af */ /* 0x000e240000000000 */
.L_x_192:
[----:B------:R-:W-:Y:S01]  /*3070*/  F2FP.PACK_AB R226, R226, R219 ;  /* 0x000000dbe2e2723e */ /* 0x000fe200000000ff */
[----:B------:R-:W-:Y:S01]  /*3080*/  IMAD.IADD R112, R175, 0x1, R170 ;  /* 0x00000001af707824 */ /* 0x000fe200078e02aa */
        /* <DEDUP_REMOVED lines=21> */
[----:B------:R-:W-:Y:S03]  /*31e0*/  F2FP.PACK_AB R246, R246, R30 ;  /* 0x0000001ef6f6723e */ /* 0x000fe600000000ff */
        /* <DEDUP_REMOVED lines=13> */
[----:B------:R-:W3:Y:S04]  /*32c0*/  LDSM.16.MT88.4 R16, [R112+0x4000] ;  /* 0x004000007010783b */ /* 0x000ee80000004200 */
        /* <DEDUP_REMOVED lines=59> */
.L_x_193:
[----:B------:R-:W-:Y:S04]  /*3680*/  LDSM.16.M88.4 R20, [R177] ;  /* 0x00000000b114783b */ /* 0x000fe80000000200 */
[----:B-1----:R-:W1:Y:S04]  /*3690*/  LDSM.16.MT88.4 R8, [R175+0x6000] ;  /* 0x00600000af08783b */ /* 0x002e680000004200 */
[----:B------:R-:W2:Y:S04]  /*36a0*/  LDSM.16.MT88.4 R16, [R112+0x6000] ;  /* 0x006000007010783b */ /* 0x000ea80000004200 */
[----:B------:R-:W-:Y:S04]  /*36b0*/  LDSM.16.M88.4 R24, [R3] ;  /* 0x000000000318783b */ /* 0x000fe80000000200 */
[----:B------:R-:W3:Y:S04]  /*36c0*/  LDSM.16.MT88.4 R28, [R175+0x6800] ;  /* 0x00680000af1c783b */ /* 0x000ee80000004200 */
[----:B------:R-:W4:Y:S04]  /*36d0*/  LDSM.16.MT88.4 R32, [R112+0x6800] ;  /* 0x006800007020783b */ /* 0x000f280000004200 */
[----:B------:R-:W-:Y:S04]  /*36e0*/  LDSM.16.M88.4 R100, [R2] ;  /* 0x000000000264783b */ /* 0x000fe80000000200 */
[----:B------:R-:W3:Y:S04]  /*36f0*/  LDSM.16.MT88.4 R104, [R175+0x7000] ;  /* 0x00700000af68783b */ /* 0x000ee80000004200 */
        /* <DEDUP_REMOVED lines=40> */
[----:B------:R-:W-:Y:S01]  /*3980*/  IMAD.U32 R101, RZ, RZ, UR19 ;  /* 0x00000013ff657e24 */ /* 0x000fe2000f8e00ff */
[C---:B----4-:R-:W-:Y:S08]  /*3990*/  HMMA.16816.F32 R4, R28.reuse, R104, R4 ;  /* 0x000000681c04723c */ /* 0x050ff00000001804 */
[C---:B------:R-:W-:Y:S08]  /*39a0*/  HMMA.16816.F32 R8, R28.reuse, R106, R8 ;  /* 0x0000006a1c08723c */ /* 0x040ff00000001808 */
[C---:B-1----:R-:W-:Y:S08]  /*39b0*/  HMMA.16816.F32 R12, R28.reuse, R20, R12 ;  /* 0x000000141c0c723c */ /* 0x042ff0000000180c */
[----:B------:R-:W-:Y:S07]  /*39c0*/  HMMA.16816.F32 R16, R28, R22, R16 ;  /* 0x000000161c10723c */ /* 0x000fee0000001810 */
[----:B------:R-:W-:Y:S01]  /*39d0*/  @P5 IADD3 R28, P0, R204, R193, RZ ;  /* 0x000000c1cc1c5210 */ /* 0x000fe20007f1e0ff */
[C---:B--2---:R-:W-:Y:S01]  /*39e0*/  HMMA.16816.F32 R4, R32.reuse, R108, R4 ;  /* 0x0000006c2004723c */ /* 0x044fe20000001804 */
[----:B------:R-:W-:Y:S04]  /*39f0*/  IMAD.U32 R31, RZ, RZ, UR17 ;  /* 0x00000011ff1f7e24 */ /* 0x000fe8000f8e00ff */
[----:B------:R-:W-:Y:S01]  /*3a00*/  @P5 IMAD.X R29, R205, 0x1, R192, P0 ;  /* 0x00000001cd1d5824 */ /* 0x000fe200000e06c0 */
[-C--:B------:R-:W-:Y:S02]  /*3a10*/  LEA R104, P2, R31, R220.reuse, 0x2 ;  /* 0x000000dc1f687211 */ /* 0x080fe400078410ff */
[C---:B------:R-:W-:Y:S02]  /*3a20*/  HMMA.16816.F32 R8, R32.reuse, R110, R8 ;  /* 0x0000006e2008723c */ /* 0x040fe40000001808 */
[----:B------:R1:W5:Y:S04]  /*3a30*/  @P5 LDG.E R213, [R28.64] ;  /* 0x000000181cd55981 */ /* 0x000368000c1e1900 */
[----:B------:R1:W5:Y:S02]  /*3a40*/  @P5 LDG.E R212, [R28.64+0x20] ;  /* 0x000020181cd45981 */ /* 0x000364000c1e1900 */
[C---:B---3--:R-:W-:Y:S02]  /*3a50*/  HMMA.16816.F32 R12, R32.reuse, R24, R12 ;  /* 0x00000018200c723c */ /* 0x048fe4000000180c */
[----:B------:R1:W5:Y:S04]  /*3a60*/  @P5 LDG.E R211, [R28.64+0x80] ;  /* 0x000080181cd35981 */ /* 0x000368000c1e1900 */
[----:B------:R1:W5:Y:S01]  /*3a70*/  @P5 LDG.E R210, [R28.64+0xa0] ;  /* 0x0000a0181cd25981 */ /* 0x000362000c1e1900 */
[----:B------:R-:W-:Y:S01]  /*3a80*/  IMAD.U32 R25, RZ, RZ, UR19 ;  /* 0x00000013ff197e24 */ /* 0x000fe2000f8e00ff */
[----:B------:R-:W-:Y:S02]  /*3a90*/  HMMA.16816.F32 R16, R32, R26, R16 ;  /* 0x0000001a2010723c */ /* 0x000fe40000001810 */
[----:B------:R2:W-:Y:S02]  /*3aa0*/  RED.E.ADD.F32.FTZ.RN.STRONG.GPU [R220.64], R4 ;  /* 0x00000004dc00798e */ /* 0x0005e4000c10e798 */
[-C--:B------:R-:W-:Y:S01]  /*3ab0*/  LEA R30, P0, R25, R220.reuse, 0x2 ;  /* 0x000000dc191e7211 */ /* 0x080fe200078010ff */
[----:B------:R-:W-:Y:S02]  /*3ac0*/  IMAD.U32 R25, RZ, RZ, UR17 ;  /* 0x00000011ff197e24 */ /* 0x000fe4000f8e00ff */
[----:B------:R-:W-:Y:S01]  /*3ad0*/  IMAD.U32 R35, RZ, RZ, UR18 ;  /* 0x00000012ff237e24 */ /* 0x000fe2000f8e00ff */
[-C--:B------:R-:W-:Y:S01]  /*3ae0*/  LEA.HI.X.SX32 R31, R101, R221.reuse, 0x2, P0 ;  /* 0x000000dd651f7211 */ /* 0x080fe200000f16ff */
[----:B------:R-:W-:Y:S03]  /*3af0*/  IMAD.U32 R33, RZ, RZ, UR18 ;  /* 0x00000012ff217e24 */ /* 0x000fe6000f8e00ff */
[-C--:B------:R-:W-:Y:S01]  /*3b00*/  LEA R102, P3, R35, R220.reuse, 0x2 ;  /* 0x000000dc23667211 */ /* 0x080fe200078610ff */
[----:B------:R3:W-:Y:S01]  /*3b10*/  RED.E.ADD.F32.FTZ.RN.STRONG.GPU [R30.64], R5 ;  /* 0x000000051e00798e */ /* 0x0007e2000c10e798 */
[----:B------:R-:W-:Y:S01]  /*3b20*/  IMAD.U32 R27, RZ, RZ, UR16 ;  /* 0x00000010ff1b7e24 */ /* 0x000fe2000f8e00ff */
[-C--:B------:R-:W-:Y:S01]  /*3b30*/  LEA.HI.X.SX32 R105, R25, R221.reuse, 0x2, P2 ;  /* 0x000000dd19697211 */ /* 0x080fe200010f16ff */
[----:B------:R-:W-:Y:S01]  /*3b40*/  IMAD.U32 R25, RZ, RZ, UR15 ;  /* 0x0000000fff197e24 */ /* 0x000fe2000f8e00ff */
[-C--:B------:R-:W-:Y:S01]  /*3b50*/  LEA.HI.X.SX32 R103, R33, R221.reuse, 0x2, P3 ;  /* 0x000000dd21677211 */ /* 0x080fe200018f16ff */
[----:B------:R-:W-:Y:S01]  /*3b60*/  IMAD.U32 R35, RZ, RZ, UR14 ;  /* 0x0000000eff237e24 */ /* 0x000fe2000f8e00ff */
[-C--:B------:R-:W-:Y:S01]  /*3b70*/  LEA R106, P0, R27, R220.reuse, 0x2 ;  /* 0x000000dc1b6a7211 */ /* 0x080fe200078010ff */
[----:B------:R-:W-:Y:S01]  /*3b80*/  IMAD.U32 R101, RZ, RZ, UR15 ;  /* 0x0000000fff657e24 */ /* 0x000fe2000f8e00ff */
[-C--:B------:R-:W-:Y:S01]  /*3b90*/  LEA R24, P3, R25, R220.reuse, 0x2 ;  /* 0x000000dc19187211 */ /* 0x080fe200078610ff */
[----:B------:R4:W-:Y:S01]  /*3ba0*/  RED.E.ADD.F32.FTZ.RN.STRONG.GPU [R102.64], R6 ;  /* 0x000000066600798e */ /* 0x0009e2000c10e798 */
[----:B-1----:R-:W-:Y:S01]  /*3bb0*/  IMAD.U32 R29, RZ, RZ, UR16 ;  /* 0x00000010ff1d7e24 */ /* 0x002fe2000f8e00ff */
[-C--:B------:R-:W-:Y:S01]  /*3bc0*/  LEA R28, P2, R35, R220.reuse, 0x2 ;  /* 0x000000dc231c7211 */ /* 0x080fe200078410ff */
[----:B------:R-:W-:Y:S01]  /*3bd0*/  IMAD.U32 R33, RZ, RZ, UR14 ;  /* 0x0000000eff217e24 */ /* 0x000fe2000f8e00ff */
[----:B------:R1:W-:Y:S01]  /*3be0*/  RED.E.ADD.F32.FTZ.RN.STRONG.GPU [R104.64], R7 ;  /* 0x000000076800798e */ /* 0x0003e2000c10e798 */
[-C--:B------:R-:W-:Y:S01]  /*3bf0*/  LEA.HI.X.SX32 R25, R101, R221.reuse, 0x2, P3 ;  /* 0x000000dd65197211 */ /* 0x080fe200018f16ff */
[----:B------:R-:W-:Y:S01]  /*3c00*/  IMAD.U32 R27, RZ, RZ, UR12 ;  /* 0x0000000cff1b7e24 */ /* 0x000fe2000f8e00ff */
[-C--:B------:R-:W-:Y:S01]  /*3c10*/  LEA.HI.X.SX32 R107, R29, R221.reuse, 0x2, P0 ;  /* 0x000000dd1d6b7211 */ /* 0x080fe200000f16ff */
[----:B------:R-:W-:Y:S02]  /*3c20*/  IMAD.U32 R29, RZ, RZ, UR13 ;  /* 0x0000000dff1d7e24 */ /* 0x000fe4000f8e00ff */
[----:B------:R-:W-:Y:S02]  /*3c30*/  IMAD.U32 R35, RZ, RZ, UR10 ;  /* 0x0000000aff237e24 */ /* 0x000fe4000f8e00ff */
[----:B------:R-:W-:Y:S01]  /*3c40*/  RED.E.ADD.F32.FTZ.RN.STRONG.GPU [R106.64], R8 ;  /* 0x000000086a00798e */ /* 0x000fe2000c10e798 */
[-C--:B--2---:R-:W-:Y:S01]  /*3c50*/  LEA R4, P0, R29, R220.reuse, 0x2 ;  /* 0x000000dc1d047211 */ /* 0x084fe200078010ff */
[----:B------:R-:W-:Y:S01]  /*3c60*/  IMAD.U32 R101, RZ, RZ, UR11 ;  /* 0x0000000bff657e24 */ /* 0x000fe2000f8e00ff */
[-C--:B------:R-:W-:Y:S01]  /*3c70*/  LEA.HI.X.SX32 R29, R33, R221.reuse, 0x2, P2 ;  /* 0x000000dd211d7211 */ /* 0x080fe200010f16ff */
[----:B------:R2:W-:Y:S01]  /*3c80*/  RED.E.ADD.F32.FTZ.RN.STRONG.GPU [R24.64], R9 ;  /* 0x000000091800798e */ /* 0x0005e2000c10e798 */
[----:B------:R-:W-:Y:S02]  /*3c90*/  IMAD.U32 R33, RZ, RZ, UR9 ;  /* 0x00000009ff217e24 */ /* 0x000fe4000f8e00ff */
[----:B---3--:R-:W-:Y:S01]  /*3ca0*/  IMAD.U32 R5, RZ, RZ, UR13 ;  /* 0x0000000dff057e24 */ /* 0x008fe2000f8e00ff */
[----:B------:R3:W-:Y:S02]  /*3cb0*/  RED.E.ADD.F32.FTZ.RN.STRONG.GPU [R28.64], R10 ;  /* 0x0000000a1c00798e */ /* 0x0007e4000c10e798 */
[-C--:B------:R-:W-:Y:S02]  /*3cc0*/  LEA R32, P3, R33, R220.reuse, 0x2 ;  /* 0x000000dc21207211 */ /* 0x080fe400078610ff */
[-C--:B------:R-:W-:Y:S02]  /*3cd0*/  LEA.HI.X.SX32 R5, R5, R221.reuse, 0x2, P0 ;  /* 0x000000dd05057211 */ /* 0x080fe400000f16ff */
[-C--:B----4-:R-:W-:Y:S01]  /*3ce0*/  LEA R6, P2, R27, R220.reuse, 0x2 ;  /* 0x000000dc1b067211 */ /* 0x090fe200078410ff */
[----:B------:R-:W-:Y:S02]  /*3cf0*/  IMAD.U32 R27, RZ, RZ, UR11 ;  /* 0x0000000bff1b7e24 */ /* 0x000fe4000f8e00ff */
[----:B------:R4:W-:Y:S01]  /*3d00*/  RED.E.ADD.F32.FTZ.RN.STRONG.GPU [R4.64], R11 ;  /* 0x0000000b0400798e */ /* 0x0009e2000c10e798 */
[----:B-1----:R-:W-:Y:S01]  /*3d10*/  IMAD.U32 R7, RZ, RZ, UR12 ;  /* 0x0000000cff077e24 */ /* 0x002fe2000f8e00ff */
[C---:B------:R-:W-:Y:S02]  /*3d20*/  IADD3 R104, R174.reuse, 0x40, RZ ;  /* 0x00000040ae687810 */ /* 0x040fe40007ffe0ff */
[----:B------:R-:W-:Y:S01]  /*3d30*/  RED.E.ADD.F32.FTZ.RN.STRONG.GPU [R220.64+0x80], R12 ;  /* 0x0000800cdc00798e */ /* 0x000fe2000c10e798 */
[-C--:B------:R-:W-:Y:S02]  /*3d40*/  LEA R26, P0, R27, R220.reuse, 0x2 ;  /* 0x000000dc1b1a7211 */ /* 0x080fe400078010ff */
[-C--:B------:R-:W-:Y:S01]  /*3d50*/  LEA.HI.X.SX32 R7, R7, R221.reuse, 0x2, P2 ;  /* 0x000000dd07077211 */ /* 0x080fe200010f16ff */
[----:B------:R1:W-:Y:S01]  /*3d60*/  RED.E.ADD.F32.FTZ.RN.STRONG.GPU [R30.64+0x80], R13 ;  /* 0x0000800d1e00798e */ /* 0x0003e2000c10e798 */
[-C--:B------:R-:W-:Y:S02]  /*3d70*/  LEA.HI.X.SX32 R27, R101, R221.reuse, 0x2, P0 ;  /* 0x000000dd651b7211 */ /* 0x080fe400000f16ff */
[----:B------:R-:W-:Y:S01]  /*3d80*/  @P1 IADD3 R104, R174, -0x40, RZ ;  /* 0xffffffc0ae681810 */ /* 0x000fe20007ffe0ff */
[----:B------:R-:W-:Y:S01]  /*3d90*/  RED.E.ADD.F32.FTZ.RN.STRONG.GPU [R6.64], R14 ;  /* 0x0000000e0600798e */ /* 0x000fe2000c10e798 */
[----:B--2---:R-:W-:Y:S02]  /*3da0*/  IMAD.U32 R9, RZ, RZ, UR7 ;  /* 0x00000007ff097e24 */ /* 0x004fe4000f8e00ff */
[----:B------:R-:W-:Y:S01]  /*3db0*/  IMAD.U32 R25, RZ, RZ, UR8 ;  /* 0x00000008ff197e24 */ /* 0x000fe2000f8e00ff */
[----:B------:R-:W-:Y:S01]  /*3dc0*/  RED.E.ADD.F32.FTZ.RN.STRONG.GPU [R26.64], R15 ;  /* 0x0000000f1a00798e */ /* 0x000fe2000c10e798 */
[----:B---3--:R-:W-:Y:S01]  /*3dd0*/  IMAD.U32 R29, RZ, RZ, UR10 ;  /* 0x0000000aff1d7e24 */ /* 0x008fe2000f8e00ff */
[-C--:B------:R-:W-:Y:S02]  /*3de0*/  LEA R28, P4, R35, R220.reuse, 0x2 ;  /* 0x000000dc231c7211 */ /* 0x080fe400078810ff */
[-C--:B------:R-:W-:Y:S01]  /*3df0*/  LEA R106, P0, R9, R220.reuse, 0x2 ;  /* 0x000000dc096a7211 */ /* 0x080fe200078010ff */
[----:B------:R-:W-:Y:S01]  /*3e00*/  LDSM.16.MT88.4 R20, [R104] ;  /* 0x000000006814783b */ /* 0x000fe20000004200 */
[-C--:B------:R-:W-:Y:S02]  /*3e10*/  LEA.HI.X.SX32 R29, R29, R221.reuse, 0x2, P4 ;  /* 0x000000dd1d1d7211 */ /* 0x080fe400020f16ff */
[----:B------:R-:W-:Y:S01]  /*3e20*/  LEA R100, P2, R25, R220, 0x2 ;  /* 0x000000dc19647211 */ /* 0x000fe200078410ff */
[----:B----4-:R-:W-:Y:S02]  /*3e30*/  IMAD.U32 R5, RZ, RZ, UR9 ;  /* 0x00000009ff057e24 */ /* 0x010fe4000f8e00ff */
[----:B------:R-:W-:Y:S01]  /*3e40*/  RED.E.ADD.F32.FTZ.RN.STRONG.GPU [R28.64], R16 ;  /* 0x000000101c00798e */ /* 0x000fe2000c10e798 */
[----:B------:R-:W-:Y:S01]  /*3e50*/  IMAD.U32 R11, RZ, RZ, UR7 ;  /* 0x00000007ff0b7e24 */ /* 0x000fe2000f8e00ff */
[----:B------:R-:W-:Y:S02]  /*3e60*/  ISETP.GT.AND P4, PT, R216, RZ, PT ;  /* 0x000000ffd800720c */ /* 0x000fe40003f84270 */
[-C--:B------:R-:W-:Y:S01]  /*3e70*/  LEA.HI.X.SX32 R33, R5, R221.reuse, 0x2, P3 ;  /* 0x000000dd05217211 */ /* 0x080fe200018f16ff */
[----:B------:R-:W-:Y:S01]  /*3e80*/  LDSM.16.MT88.4 R24, [R176+0xa800] ;  /* 0x00a80000b018783b */ /* 0x000fe20000004200 */
[-C--:B------:R-:W-:Y:S01]  /*3e90*/  LEA.HI.X.SX32 R107, R11, R221.reuse, 0x2, P0 ;  /* 0x000000dd0b6b7211 */ /* 0x080fe200000f16ff */
[----:B-1----:R-:W-:Y:S01]  /*3ea0*/  IMAD.U32 R13, RZ, RZ, UR8 ;  /* 0x00000008ff0d7e24 */ /* 0x002fe2000f8e00ff */
[----:B------:R-:W-:Y:S01]  /*3eb0*/  @P5 IADD3 R204, P3, R204, -0x100, RZ ;  /* 0xffffff00cccc5810 */ /* 0x000fe20007f7e0ff */
[----:B------:R-:W-:Y:S03]  /*3ec0*/  LDSM.16.MT88.4 R4, [R176+0xa000] ;  /* 0x00a00000b004783b */ /* 0x000fe60000004200 */
[----:B------:R-:W-:Y:S01]  /*3ed0*/  LEA.HI.X.SX32 R101, R13, R221, 0x2, P2 ;  /* 0x000000dd0d657211 */ /* 0x000fe200010f16ff */
[----:B------:R-:W1:Y:S01]  /*3ee0*/  LDSM.16.MT88.4 R8, [R174] ;  /* 0x00000000ae08783b */ /* 0x000e620000004200 */
[----:B------:R-:W-:Y:S02]  /*3ef0*/  @P5 IADD3 R206, P2, R206, -0x100, RZ ;  /* 0xffffff00cece5810 */ /* 0x000fe40007f5e0ff */
[----:B------:R-:W-:Y:S01]  /*3f00*/  @P5 IADD3.X R205, R205, -0x1, RZ, P3, !PT ;  /* 0xffffffffcdcd5810 */ /* 0x000fe20001ffe4ff */
[----:B------:R-:W-:Y:S01]  /*3f10*/  RED.E.ADD.F32.FTZ.RN.STRONG.GPU [R32.64], R17 ;  /* 0x000000112000798e */ /* 0x000fe2000c10e798 */
[----:B------:R-:W-:Y:S03]  /*3f20*/  @P5 IADD3.X R207, R207, -0x1, RZ, P2, !PT ;  /* 0xffffffffcfcf5810 */ /* 0x000fe600017fe4ff */
[----:B------:R-:W-:Y:S04]  /*3f30*/  RED.E.ADD.F32.FTZ.RN.STRONG.GPU [R100.64], R18 ;  /* 0x000000126400798e */ /* 0x000fe8000c10e798 */
[----:B------:R-:W2:Y:S04]  /*3f40*/  LDSM.16.MT88.4 R12, [R176+0xc000] ;  /* 0x00c00000b00c783b */ /* 0x000ea80000004200 */
[----:B------:R-:W-:Y:S04]  /*3f50*/  RED.E.ADD.F32.FTZ.RN.STRONG.GPU [R106.64], R19 ;  /* 0x000000136a00798e */ /* 0x000fe8000c10e798 */
[----:B------:R-:W3:Y:S04]  /*3f60*/  LDSM.16.MT88.4 R28, [R174+0x800] ;  /* 0x00080000ae1c783b */ /* 0x000ee80000004200 */
[----:B------:R-:W4:Y:S04]  /*3f70*/  LDSM.16.MT88.4 R32, [R176+0xc800] ;  /* 0x00c80000b020783b */ /* 0x000f280000004200 */
[----:B------:R-:W3:Y:S04]  /*3f80*/  LDSM.16.MT88.4 R100, [R104+0x800] ;  /* 0x000800006864783b */ /* 0x000ee80000004200 */
[----:B------:R-:W-:Y:S01]  /*3f90*/  LDSM.16.MT88.4 R16, [R176+0xd000] ;  /* 0x00d00000b010783b */ /* 0x000fe20000004200 */
[-C--:B-1----:R-:W-:Y:S08]  /*3fa0*/  HMMA.16816.F32 R68, R4, R8.reuse, R68 ;  /* 0x000000080444723c */ /* 0x082ff00000001844 */
[C---:B--2---:R-:W-:Y:S08]  /*3fb0*/  HMMA.16816.F32 R72, R12.reuse, R8, R72 ;  /* 0x000000080c48723c */ /* 0x044ff00000001848 */
[-C--:B------:R-:W-:Y:S08]  /*3fc0*/  HMMA.16816.F32 R76, R12, R10.reuse, R76 ;  /* 0x0000000a0c4c723c */ /* 0x080ff0000000184c */
[C---:B------:R-:W-:Y:S01]  /*3fd0*/  HMMA.16816.F32 R80, R4.reuse, R10, R80 ;  /* 0x0000000a0450723c */ /* 0x040fe20000001850 */
[----:B------:R-:W-:Y:S07]  /*3fe0*/  LDSM.16.MT88.4 R8, [R176+0xb000] ;  /* 0x00b00000b008783b */ /* 0x000fee0000004200 */
[-C--:B------:R-:W-:Y:S08]  /*3ff0*/  HMMA.16816.F32 R84, R4, R20.reuse, R84 ;  /* 0x000000140454723c */ /* 0x080ff00000001854 */
[C---:B------:R-:W-:Y:S08]  /*4000*/  HMMA.16816.F32 R88, R12.reuse, R20, R88 ;  /* 0x000000140c58723c */ /* 0x040ff00000001858 */
[-C--:B------:R-:W-:Y:S01]  /*4010*/  HMMA.16816.F32 R92, R12, R22.reuse, R92 ;  /* 0x000000160c5c723c */ /* 0x080fe2000000185c */
[----:B------:R-:W1:Y:S07]  /*4020*/  LDSM.16.MT88.4 R12, [R174+0x1000] ;  /* 0x00100000ae0c783b */ /* 0x000e6e0000004200 */
[----:B------:R-:W-:Y:S01]  /*4030*/  HMMA.16816.F32 R96, R4, R22, R96 ;  /* 0x000000160460723c */ /* 0x000fe20000001860 */
[----:B------:R-:W2:Y:S04]  /*4040*/  LDSM.16.MT88.4 R4, [R104+0x1000] ;  /* 0x001000006804783b */ /* 0x000ea80000004200 */
        /* <DEDUP_REMOVED lines=35> */
.L_x_191:
[----:B------:R-:W-:Y:S01]  /*4280*/  BAR.SYNC.DEFER_BLOCKING 0x0 ;  /* 0x0000000000007b1d */ /* 0x000fe20000010000 */
[----:B------:R-:W-:Y:S01]  /*4290*/  FMUL.FTZ R68, R68, c[0x0][0x2e0] ;  /* 0x0000b80044447a20 */ /* 0x000fe20000410000 */
[----:B------:R-:W-:Y:S01]  /*42a0*/  F2FP.PACK_AB R37, R37, R36 ;  /* 0x000000242525723e */ /* 0x000fe200000000ff */
[----:B------:R-:W-:Y:S01]  /*42b0*/  FMUL.FTZ R69, R69, c[0x0][0x2e0] ;  /* 0x0000b80045457a20 */ /* 0x000fe20000410000 */
[----:B------:R-:W-:Y:S01]  /*42c0*/  F2FP.PACK_AB R39, R39, R38 ;  /* 0x000000262727723e */ /* 0x000fe200000000ff */
[----:B------:R-:W-:Y:S01]  /*42d0*/  FMUL.FTZ R70, R70, c[0x0][0x2e0] ;  /* 0x0000b80046467a20 */ /* 0x000fe20000410000 */
[----:B------:R-:W4:Y:S01]  /*42e0*/  S2R R0, SR_CTAID.Y ;  /* 0x0000000000007919 */ /* 0x000f220000002600 */
        /* <DEDUP_REMOVED lines=19> */
[----:B------:R-:W-:Y:S01]  /*4420*/  STS [R194], R69 ;  /* 0x00000045c2007388 */ /* 0x000fe20000000800 */
[----:B------:R-:W-:Y:S01]  /*4430*/  FMUL.FTZ R77, R77, c[0x0][0x2e0] ;  /* 0x0000b8004d4d7a20 */ /* 0x000fe20000410000 */
[----:B------:R-:W-:Y:S01]  /*4440*/  F2FP.PACK_AB R75, R75, R74 ;  /* 0x0000004a4b4b723e */ /* 0x000fe200000000ff */
[----:B------:R-:W-:Y:S01]  /*4450*/  FMUL.FTZ R78, R78, c[0x0][0x2e0] ;  /* 0x0000b8004e4e7a20 */ /* 0x000fe20000410000 */
[----:B------:R-:W-:Y:S01]  /*4460*/  STS [R194+0x400], R71 ;  /* 0x00040047c2007388 */ /* 0x000fe20000000800 */
[----:B------:R-:W-:Y:S01]  /*4470*/  FMUL.FTZ R79, R79, c[0x0][0x2e0] ;  /* 0x0000b8004f4f7a20 */ /* 0x000fe20000410000 */
[----:B------:R-:W-:Y:S01]  /*4480*/  F2FP.PACK_AB R77, R77, R76 ;  /* 0x0000004c4d4d723e */ /* 0x000fe200000000ff */
[----:B------:R-:W-:Y:S01]  /*4490*/  FMUL.FTZ R84, R84, c[0x0][0x2e0] ;  /* 0x0000b80054547a20 */ /* 0x000fe20000410000 */
[----:B------:R-:W-:Y:S01]  /*44a0*/  STS [R198], R81 ;  /* 0x00000051c6007388 */ /* 0x000fe20000000800 */
        /* <DEDUP_REMOVED lines=30> */
[----:B------:R-:W-:Y:S01]  /*4690*/  IMAD R2, R183, c[0x0][0x3a0], RZ ;  /* 0x0000e800b7027a24 */ /* 0x000fe200078e02ff */
[----:B------:R-:W-:Y:S01]  /*46a0*/  STS [R203], R96 ;  /* 0x00000060cb007388 */ /* 0x000fe20000000800 */
[----:B------:R-:W-:Y:S01]  /*46b0*/  F2FP.PACK_AB R45, R45, R44 ;  /* 0x0000002c2d2d723e */ /* 0x000fe200000000ff */
[----:B------:R-:W-:Y:S01]  /*46c0*/  IMAD.WIDE.U32 R14, R189, c[0x0][0x3a0], RZ ;  /* 0x0000e800bd0e7a25 */ /* 0x000fe200078e00ff */
[----:B------:R-:W-:Y:S01]  /*46d0*/  F2FP.PACK_AB R94, R95, R94 ;  /* 0x0000005e5f5e723e */ /* 0x000fe200000000ff */
[----:B------:R-:W-:Y:S01]  /*46e0*/  STS [R203+0x400], R98 ;  /* 0x00040062cb007388 */ /* 0x000fe20000000800 */
[----:B------:R-:W-:Y:S01]  /*46f0*/  F2FP.PACK_AB R47, R47, R46 ;  /* 0x0000002e2f2f723e */ /* 0x000fe200000000ff */
[----:B------:R-:W-:Y:S01]  /*4700*/  IMAD R3, R189, c[0x0][0x3a4], R2 ;  /* 0x0000e900bd037a24 */ /* 0x000fe200078e0202 */
[----:B------:R-:W-:Y:S01]  /*4710*/  F2FP.PACK_AB R53, R53, R52 ;  /* 0x000000343535723e */ /* 0x000fe200000000ff */
[----:B------:R-:W-:Y:S01]  /*4720*/  IMAD R2, R183, c[0x0][0x3a8], RZ ;  /* 0x0000ea00b7027a24 */ /* 0x000fe200078e02ff */
[----:B------:R-:W-:Y:S01]  /*4730*/  STS [R196+0x2000], R89 ;  /* 0x00200059c4007388 */ /* 0x000fe20000000800 */
[----:B------:R-:W-:Y:S01]  /*4740*/  F2FP.PACK_AB R55, R55, R54 ;  /* 0x000000363737723e */ /* 0x000fe200000000ff */
[----:B------:R-:W-:Y:S01]  /*4750*/  IMAD.MOV.U32 R8, RZ, RZ, R190 ;  /* 0x000000ffff087224 */ /* 0x000fe200078e00be */
[----:B------:R-:W-:Y:S01]  /*4760*/  F2FP.PACK_AB R64, R65, R64 ;  /* 0x000000404140723e */ /* 0x000fe200000000ff */
[----:B------:R-:W-:Y:S01]  /*4770*/  STS [R196+0x2400], R91 ;  /* 0x0024005bc4007388 */ /* 0x000fe20000000800 */
[----:B------:R-:W-:Y:S01]  /*4780*/  IMAD R7, R189, c[0x0][0x3ac], R2 ;  /* 0x0000eb00bd077a24 */ /* 0x000fe200078e0202 */
[----:B------:R-:W-:Y:S01]  /*4790*/  F2FP.PACK_AB R66, R67, R66 ;  /* 0x000000424342723e */ /* 0x000fe200000000ff */
[----:B------:R-:W-:Y:S01]  /*47a0*/  IMAD.WIDE.U32 R12, R189, c[0x0][0x3a8], RZ ;  /* 0x0000ea00bd0c7a25 */ /* 0x000fe200078e00ff */
[----:B------:R-:W-:Y:S01]  /*47b0*/  STS [R203+0x2000], R92 ;  /* 0x0020005ccb007388 */ /* 0x000fe20000000800 */
[----:B------:R-:W-:Y:S01]  /*47c0*/  F2FP.PACK_AB R57, R57, R56 ;  /* 0x000000383939723e */ /* 0x000fe200000000ff */
[----:B------:R-:W-:Y:S01]  /*47d0*/  ULDC.64 UR8, c[0x0][0x3a0] ;  /* 0x0000e80000087ab9 */ /* 0x000fe20000000a00 */
[----:B------:R-:W-:Y:S01]  /*47e0*/  F2FP.PACK_AB R59, R59, R58 ;  /* 0x0000003a3b3b723e */ /* 0x000fe200000000ff */
[----:B------:R-:W-:Y:S01]  /*47f0*/  STS [R203+0x2400], R94 ;  /* 0x0024005ecb007388 */ /* 0x000fe20000000800 */
[----:B------:R-:W-:Y:S01]  /*4800*/  F2FP.PACK_AB R60, R61, R60 ;  /* 0x0000003c3d3c723e */ /* 0x000fe200000000ff */
[----:B------:R-:W-:Y:S01]  /*4810*/  USHF.L.U32 UR7, UR8, 0x6, URZ ;  /* 0x0000000608077899 */ /* 0x000fe2000800063f */
[----:B------:R-:W-:Y:S01]  /*4820*/  F2FP.PACK_AB R62, R63, R62 ;  /* 0x0000003e3f3e723e */ /* 0x000fe200000000ff */
[----:B------:R3:W-:Y:S01]  /*4830*/  STS [R194+0x4000], R37 ;  /* 0x00400025c2007388 */ /* 0x0007e20000000800 */
[----:B----4-:R-:W-:Y:S01]  /*4840*/  SHF.R.S32.HI R5, RZ, 0x1f, R0 ;  /* 0x0000001fff057819 */ /* 0x010fe20000011400 */
[----:B------:R-:W-:Y:S01]  /*4850*/  USHF.L.U64.HI UR10, UR8, UR4, UR9 ;  /* 0x00000004080a7299 */ /* 0x000fe20008010209 */
[----:B------:R-:W-:Y:S01]  /*4860*/  IADD3 R15, R15, R3, RZ ;  /* 0x000000030f0f7210 */ /* 0x000fe20007ffe0ff */
[----:B------:R4:W-:Y:S01]  /*4870*/  STS [R194+0x4400], R39 ;  /* 0x00440027c2007388 */ /* 0x0009e20000000800 */
[----:B------:R-:W-:Y:S01]  /*4880*/  SHF.R.S32.HI R9, RZ, 0x1f, R190 ;  /* 0x0000001fff097819 */ /* 0x000fe200000114be */
[----:B------:R-:W-:Y:S01]  /*4890*/  IMAD R3, R5, c[0x0][0x388], RZ ;  /* 0x0000e20005037a24 */ /* 0x000fe200078e02ff */
[----:B------:R-:W-:Y:S01]  /*48a0*/  IADD3 R13, R13, R7, RZ ;  /* 0x000000070d0d7210 */ /* 0x000fe20007ffe0ff */
[----:B------:R-:W2:Y:S01]  /*48b0*/  S2R R2, SR_CTAID.Z ;  /* 0x0000000000027919 */ /* 0x000ea20000002700 */
[----:B------:R-:W-:Y:S01]  /*48c0*/  IMAD R5, R5, c[0x0][0x390], RZ ;  /* 0x0000e40005057a24 */ /* 0x000fe200078e02ff */
[----:B------:R-:W-:Y:S01]  /*48d0*/  ULDC.64 UR8, c[0x0][0x3a8] ;  /* 0x0000ea0000087ab9 */ /* 0x000fe20000000a00 */
[----:B------:R-:W-:Y:S01]  /*48e0*/  IMAD.WIDE.U32 R10, R0, c[0x0][0x388], R8 ;  /* 0x0000e200000a7a25 */ /* 0x000fe200078e0008 */
[----:B------:R-:W-:Y:S01]  /*48f0*/  STS [R198+0x4000], R49 ;  /* 0x00400031c6007388 */ /* 0x000fe20000000800 */
[----:B------:R-:W-:-:S02]  /*4900*/  USHF.L.U32 UR11, UR8, 0x6, URZ ;  /* 0x00000006080b7899 */ /* 0x000fc4000800063f */
[C---:B------:R-:W-:Y:S01]  /*4910*/  IMAD R3, R0.reuse, c[0x0][0x38c], R3 ;  /* 0x0000e30000037a24 */ /* 0x040fe200078e0203 */
[----:B------:R-:W-:Y:S01]  /*4920*/  STS [R197+0x4000], R50 ;  /* 0x00400032c5007388 */ /* 0x000fe20000000800 */
[C---:B------:R-:W-:Y:S01]  /*4930*/  IMAD.WIDE.U32 R8, R0.reuse, c[0x0][0x390], R8 ;  /* 0x0000e40000087a25 */ /* 0x040fe200078e0008 */
[----:B------:R-:W-:Y:S01]  /*4940*/  MOV R18, R10 ;  /* 0x0000000a00127202 */ /* 0x000fe20000000f00 */
[----:B------:R-:W-:Y:S01]  /*4950*/  USHF.L.U64.HI UR9, UR8, UR4, UR9 ;  /* 0x0000000408097299 */ /* 0x000fe20008010209 */
[----:B------:R1:W-:Y:S01]  /*4960*/  STS [R194+0x6000], R41 ;  /* 0x00600029c2007388 */ /* 0x0003e20000000800 */
[----:B------:R-:W-:Y:S02]  /*4970*/  IMAD R0, R0, c[0x0][0x394], R5 ;  /* 0x0000e50000007a24 */ /* 0x000fe400078e0205 */
[----:B------:R-:W-:Y:S01]  /*4980*/  IMAD.IADD R19, R11, 0x1, R3 ;  /* 0x000000010b137824 */ /* 0x000fe200078e0203 */
[----:B------:R-:W-:Y:S01]  /*4990*/  STS [R194+0x6400], R43 ;  /* 0x0064002bc2007388 */ /* 0x000fe20000000800 */
[----:B------:R-:W-:-:S02]  /*49a0*/  IMAD.IADD R9, R9, 0x1, R0 ;  /* 0x0000000109097824 */ /* 0x000fc400078e0200 */
[----:B---3--:R-:W-:Y:S01]  /*49b0*/  IMAD R37, R201, c[0x0][0x3a0], RZ ;  /* 0x0000e800c9257a24 */ /* 0x008fe200078e02ff */
[----:B------:R3:W-:Y:S01]  /*49c0*/  STS [R198+0x6000], R45 ;  /* 0x0060002dc6007388 */ /* 0x0007e20000000800 */
[----:B----4-:R-:W-:-:S03]  /*49d0*/  IMAD.WIDE.U32 R38, R202, c[0x0][0x3a0], R14 ;  /* 0x0000e800ca267a25 */ /* 0x010fc600078e000e */
[----:B------:R4:W-:Y:S01]  /*49e0*/  STS [R198+0x6400], R47 ;  /* 0x0064002fc6007388 */ /* 0x0009e20000000800 */
[----:B--2---:R-:W-:Y:S01]  /*49f0*/  SHF.R.S32.HI R16, RZ, 0x1f, R2 ;  /* 0x0000001fff107819 */ /* 0x004fe20000011402 */
[----:B------:R-:W-:Y:S02]  /*4a00*/  IMAD.WIDE.U32 R8, R2, c[0x0][0x3c0], R8 ;  /* 0x0000f00002087a25 */ /* 0x000fe400078e0008 */
[----:B------:R-:W-:Y:S02]  /*4a10*/  STS [R196+0x4000], R53 ;  /* 0x00400035c4007388 */ /* 0x000fe40000000800 */
[C---:B------:R-:W-:Y:S02]  /*4a20*/  IMAD R11, R16.reuse, c[0x0][0x3b8], RZ ;  /* 0x0000ee00100b7a24 */ /* 0x040fe400078e02ff */
[----:B------:R-:W-:Y:S01]  /*4a30*/  STS [R196+0x4400], R55 ;  /* 0x00440037c4007388 */ /* 0x000fe20000000800 */
[----:B------:R-:W-:Y:S02]  /*4a40*/  IMAD R3, R16, c[0x0][0x3c0], RZ ;  /* 0x0000f00010037a24 */ /* 0x000fe400078e02ff */
[C---:B------:R-:W-:Y:S01]  /*4a50*/  IMAD R0, R2.reuse, c[0x0][0x3bc], R11 ;  /* 0x0000ef0002007a24 */ /* 0x040fe200078e020b */
[----:B------:R-:W-:Y:S01]  /*4a60*/  STS [R203+0x4000], R64 ;  /* 0x00400040cb007388 */ /* 0x000fe20000000800 */
[----:B------:R-:W-:-:S03]  /*4a70*/  IMAD.WIDE.U32 R10, R2, c[0x0][0x3b8], R18 ;  /* 0x0000ee00020a7a25 */ /* 0x000fc600078e0012 */
[----:B------:R-:W-:Y:S01]  /*4a80*/  STS [R203+0x4400], R66 ;  /* 0x00440042cb007388 */ /* 0x000fe20000000800 */
[----:B-1----:R-:W-:Y:S01]  /*4a90*/  IMAD.WIDE.U32 R40, R202, c[0x0][0x3a8], R12 ;  /* 0x0000ea00ca287a25 */ /* 0x002fe200078e000c */
[----:B------:R-:W-:Y:S02]  /*4aa0*/  IADD3 R0, R11, R0, RZ ;  /* 0x000000000b007210 */ /* 0x000fe40007ffe0ff */
[----:B------:R-:W-:Y:S01]  /*4ab0*/  STS [R196+0x6000], R57 ;  /* 0x00600039c4007388 */ /* 0x000fe20000000800 */
[----:B------:R-:W-:Y:S01]  /*4ac0*/  IMAD R3, R2, c[0x0][0x3c4], R3 ;  /* 0x0000f10002037a24 */ /* 0x000fe200078e0203 */
[----:B------:R-:W-:Y:S01]  /*4ad0*/  IADD3 R2, P1, R10, R38, RZ ;  /* 0x000000260a027210 */ /* 0x000fe20007f3e0ff */
[----:B------:R-:W-:Y:S01]  /*4ae0*/  IMAD R201, R201, c[0x0][0x3a8], RZ ;  /* 0x0000ea00c9c97a24 */ /* 0x000fe200078e02ff */
[----:B------:R-:W-:Y:S01]  /*4af0*/  STS [R196+0x6400], R59 ;  /* 0x0064003bc4007388 */ /* 0x000fe20000000800 */
[----:B------:R-:W-:Y:S01]  /*4b00*/  IADD3 R38, P0, R8, R40, RZ ;  /* 0x0000002808267210 */ /* 0x000fe20007f1e0ff */
[C---:B------:R-:W-:Y:S01]  /*4b10*/  IMAD R37, R202.reuse, c[0x0][0x3a4], R37 ;  /* 0x0000e900ca257a24 */ /* 0x040fe200078e0225 */
[----:B------:R-:W-:Y:S01]  /*4b20*/  IADD3 R3, R9, R3, RZ ;  /* 0x0000000309037210 */ /* 0x000fe20007ffe0ff */
[----:B------:R-:W-:Y:S01]  /*4b30*/  STS [R203+0x6000], R60 ;  /* 0x0060003ccb007388 */ /* 0x000fe20000000800 */
[----:B------:R-:W-:-:S02]  /*4b40*/  IMAD R36, R202, c[0x0][0x3ac], R201 ;  /* 0x0000eb00ca247a24 */ /* 0x000fc400078e02c9 */
[----:B------:R-:W-:Y:S01]  /*4b50*/  IADD3.X R37, R0, R39, R37, P1, !PT ;  /* 0x0000002700257210 */ /* 0x000fe20000ffe425 */
[----:B------:R-:W-:Y:S04]  /*4b60*/  STS [R203+0x6400], R62 ;  /* 0x0064003ecb007388 */ /* 0x000fe80000000800 */
[----:B------:R-:W-:Y:S01]  /*4b70*/  BAR.SYNC.DEFER_BLOCKING 0x0 ;  /* 0x0000000000007b1d */ /* 0x000fe20000010000 */
[----:B------:R-:W-:Y:S02]  /*4b80*/  LEA R40, P1, R2, c[0x0][0x340], 0x1 ;  /* 0x0000d00002287a11 */ /* 0x000fe400078208ff */
[----:B------:R-:W-:Y:S02]  /*4b90*/  IADD3.X R3, R3, R41, R36, P0, !PT ;  /* 0x0000002903037210 */ /* 0x000fe400007fe424 */
[----:B------:R-:W-:-:S02]  /*4ba0*/  LEA R36, P0, R38, c[0x0][0x348], 0x1 ;  /* 0x0000d20026247a11 */ /* 0x000fc400078008ff */
[----:B------:R-:W-:Y:S02]  /*4bb0*/  LEA.HI.X R41, R2, c[0x0][0x344], R37, 0x1, P1 ;  /* 0x0000d10002297a11 */ /* 0x000fe400008f0c25 */
[----:B------:R-:W-:Y:S02]  /*4bc0*/  IADD3 R2, P1, R40, UR7, RZ ;  /* 0x0000000728027c10 */ /* 0x000fe4000ff3e0ff */
[----:B------:R-:W-:Y:S02]  /*4bd0*/  LEA.HI.X R37, R38, c[0x0][0x34c], R3, 0x1, P0 ;  /* 0x0000d30026257a11 */ /* 0x000fe400000f0c03 */
[----:B------:R-:W-:Y:S02]  /*4be0*/  IADD3.X R3, R41, UR10, RZ, P1, !PT ;  /* 0x0000000a29037c10 */ /* 0x000fe40008ffe4ff */
[----:B------:R-:W-:Y:S02]  /*4bf0*/  IADD3 R38, P0, R36, UR11, RZ ;  /* 0x0000000b24267c10 */ /* 0x000fe4000ff1e0ff */
[----:B------:R-:W-:-:S02]  /*4c00*/  IADD3 R44, P1, R2, UR7, RZ ;  /* 0x00000007022c7c10 */ /* 0x000fc4000ff3e0ff */
[----:B------:R-:W-:Y:S02]  /*4c10*/  IADD3.X R39, R37, UR9, RZ, P0, !PT ;  /* 0x0000000925277c10 */ /* 0x000fe400087fe4ff */
[----:B---3--:R-:W-:Y:S02]  /*4c20*/  IADD3.X R45, R3, UR10, RZ, P1, !PT ;  /* 0x0000000a032d7c10 */ /* 0x008fe40008ffe4ff */
[----:B------:R-:W-:Y:S01]  /*4c30*/  IADD3 R46, P0, R38, UR11, RZ ;  /* 0x0000000b262e7c10 */ /* 0x000fe2000ff1e0ff */
[----:B------:R-:W1:Y:S01]  /*4c40*/  LDS.128 R4, [R215+0x6000] ;  /* 0x00600000d7047984 */ /* 0x000e620000000c00 */
[----:B------:R-:W-:Y:S02]  /*4c50*/  IADD3 R42, P1, R44, UR7, RZ ;  /* 0x000000072c2a7c10 */ /* 0x000fe4000ff3e0ff */
[----:B----4-:R-:W-:Y:S01]  /*4c60*/  IADD3.X R47, R39, UR9, RZ, P0, !PT ;  /* 0x00000009272f7c10 */ /* 0x010fe200087fe4ff */
[----:B------:R-:W2:Y:S01]  /*4c70*/  LDS.128 R28, [R215+0x7000] ;  /* 0x00700000d71c7984 */ /* 0x000ea20000000c00 */
[----:B------:R-:W-:-:S03]  /*4c80*/  IADD3.X R43, R45, UR10, RZ, P1, !PT ;  /* 0x0000000a2d2b7c10 */ /* 0x000fc60008ffe4ff */
[----:B------:R-:W3:Y:S04]  /*4c90*/  LDS.128 R24, [R215+0x8000] ;  /* 0x00800000d7187984 */ /* 0x000ee80000000c00 */
[----:B------:R-:W4:Y:S04]  /*4ca0*/  LDS.128 R20, [R215+0x9000] ;  /* 0x00900000d7147984 */ /* 0x000f280000000c00 */
[----:B------:R-:W4:Y:S04]  /*4cb0*/  LDS.128 R16, [R215+0xa000] ;  /* 0x00a00000d7107984 */ /* 0x000f280000000c00 */
[----:B------:R-:W4:Y:S04]  /*4cc0*/  LDS.128 R12, [R215+0xb000] ;  /* 0x00b00000d70c7984 */ /* 0x000f280000000c00 */
[----:B------:R-:W4:Y:S04]  /*4cd0*/  LDS.128 R8, [R215+0xc000] ;  /* 0x00c00000d7087984 */ /* 0x000f280000000c00 */
[----:B------:R-:W4:Y:S04]  /*4ce0*/  LDS.128 R32, [R215+0xd000] ;  /* 0x00d00000d7207984 */ /* 0x000f280000000c00 */
[----:B-1----:R1:W-:Y:S04]  /*4cf0*/  STG.E.128 [R40.64], R4 ;  /* 0x0000000428007986 */ /* 0x0023e8000c101d18 */
[----:B--2---:R2:W-:Y:S04]  /*4d00*/  STG.E.128 [R2.64], R28 ;  /* 0x0000001c02007986 */ /* 0x0045e8000c101d18 */
[----:B---3--:R2:W-:Y:S04]  /*4d10*/  STG.E.128 [R44.64], R24 ;  /* 0x000000182c007986 */ /* 0x0085e8000c101d18 */
[----:B----4-:R2:W-:Y:S04]  /*4d20*/  STG.E.128 [R42.64], R20 ;  /* 0x000000142a007986 */ /* 0x0105e8000c101d18 */
[----:B------:R2:W-:Y:S04]  /*4d30*/  STG.E.128 [R36.64], R16 ;  /* 0x0000001024007986 */ /* 0x0005e8000c101d18 */
[----:B------:R2:W-:Y:S04]  /*4d40*/  STG.E.128 [R38.64], R12 ;  /* 0x0000000c26007986 */ /* 0x0005e8000c101d18 */
[----:B------:R2:W-:Y:S01]  /*4d50*/  STG.E.128 [R46.64], R8 ;  /* 0x000000082e007986 */ /* 0x0005e2000c101d18 */
[----:B-1----:R-:W-:-:S04]  /*4d60*/  IADD3 R4, P0, R46, UR11, RZ ;  /* 0x0000000b2e047c10 */ /* 0x002fc8000ff1e0ff */
[----:B------:R-:W-:-:S05]  /*4d70*/  IADD3.X R5, R47, UR9, RZ, P0, !PT ;  /* 0x000000092f057c10 */ /* 0x000fca00087fe4ff */
[----:B------:R2:W-:Y:S04]  /*4d80*/  STG.E.128 [R4.64], R32 ;  /* 0x0000002004007986 */ /* 0x0005e8000c101d18 */
.L_x_188:
[----:B------:R-:W-:Y:S02]  /*4d90*/  ULDC UR7, c[0x0][0x218] ;  /* 0x0000860000077ab9 */ /* 0x000fe40000000800 */
[----:B------:R-:W-:-:S04]  /*4da0*/  UIADD3 UR7, UR7, 0x7f, URZ ;  /* 0x0000007f07077890 */ /* 0x000fc8000fffe03f */
[----:B------:R-:W-:-:S04]  /*4db0*/  USHF.R.S32.HI UR8, URZ, 0x1f, UR7 ;  /* 0x0000001f3f087899 */ /* 0x000fc80008011407 */
[----:B------:R-:W-:-:S03]  /*4dc0*/  ULEA.HI UR8, UR8, UR7, URZ, 0x7 ;  /* 0x0000000708087291 */ /* 0x000fc6000f8f383f */
[----:B------:R-:W-:Y:S02]  /*4dd0*/  ULDC UR7, c[0x0][0xc] ;  /* 0x0000030000077ab9 */ /* 0x000fe40000000800 */
[----:B------:R-:W-:Y:S02]  /*4de0*/  UIADD3 UR22, UR22, UR7, URZ ;  /* 0x0000000716167290 */ /* 0x000fe4000fffe03f */
[----:B------:R-:W-:-:S04]  /*4df0*/  USHF.R.S32.HI UR8, URZ, 0x7, UR8 ;  /* 0x000000073f087899 */ /* 0x000fc80008011408 */
[----:B------:R-:W-:-:S06]  /*4e00*/  UISETP.GE.AND UP0, UPT, UR22, UR8, UPT ;  /* 0x000000081600728c */ /* 0x000fcc000bf06270 */
[----:B------:R-:W-:-:S13]  /*4e10*/  PLOP3.LUT P0, PT, PT, PT, UP0, 0x80, 0x0 ;  /* 0x000000000000781c */ /* 0x000fda0003f0f008 */
[----:B------:R-:W-:Y:S01]  /*4e20*/  @P0 CALL.REL.NOINC `(.L_x_195) ;  /* 0x0000001000000944 */ /* 0x000fe20003c00000 */
[----:B------:R-:W-:Y:S05]  /*4e30*/  BRA `(.L_x_196) ;  /* 0xffffbb4000007947 */ /* 0x000fea000383ffff */
.L_x_195:
[----:B------:R-:W-:Y:S05]  /*4e40*/  EXIT ;  /* 0x000000000000794d */ /* 0x000fea0003800000 */
.L_x_197:
        /* <DEDUP_REMOVED lines=11> */
.L_x_2454:


//--------------------- .text._ZN5flash44flash_bwd_dq_dk_dv_loop_seqk_parallel_kernelI23Flash_bwd_kernel_traitsILi64ELi64ELi128ELi8ELi2ELi4ELi4ELb1ELb0EN7cutlass6half_tE19Flash_kernel_traitsILi64ELi64ELi128ELi8ES3_EELb0ELb0ELb0ELb1ELb0ELb0ELb0EEEvNS_16Flash_bwd_paramsE --------------------------
	.section	.text._ZN5flash44flash_bwd_dq_dk_dv_loop_seqk_parallel_kernelI23Flash_bwd_kernel_traitsILi64ELi64ELi128ELi8ELi2ELi4ELi4ELb1ELb0EN7cutlass6half_tE19Flash_kernel_traitsILi64ELi64ELi128ELi8ES3_EELb0ELb0ELb0ELb1ELb0ELb0ELb0EEEvNS_16Flash_bwd_paramsE,"ax",@progbits
	.sectioninfo	@"SHI_REGISTERS=255"
	.align	128
        .global         _ZN5flash44flash_bwd_dq_dk_dv_loop_seqk_parallel_kernelI23Flash_bwd_kernel_traitsILi64ELi64ELi128ELi8ELi2ELi4ELi4ELb1ELb0EN7cutlass6half_tE19Flash_kernel_traitsILi64ELi64ELi128ELi8ES3_EELb0ELb0ELb0ELb1ELb0ELb0ELb0EEEvNS_16Flash_bwd_paramsE
        .type           _ZN5flash44flash_bwd_dq_dk_dv_loop_seqk_parallel_kernelI23Flash_bwd_kernel_traitsILi64ELi64ELi128ELi8ELi2ELi4ELi4ELb1ELb0EN7cutlass6half_tE19Flash_kernel_traitsILi64ELi64ELi128ELi8ES3_EELb0ELb0ELb0ELb1ELb0ELb0ELb0EEEvNS_16Flash_bwd_paramsE,@function
        .size           _ZN5flash44flash_bwd_dq_dk_dv_loop_seqk_parallel_kernelI23Flash_bwd_kernel_traitsILi64ELi64ELi128ELi8ELi2ELi4ELi4ELb1ELb0EN7cutlass6half_tE19Flash_kernel_traitsILi64ELi64ELi128ELi8ES3_EELb0ELb0ELb0ELb1ELb0ELb0ELb0EEEvNS_16Flash_bwd_paramsE,(.L_x_2455 - _ZN5flash44flash_bwd_dq_dk_dv_loop_seqk_parallel_kernelI23Flash_bwd_kernel_traitsILi64ELi64ELi128ELi8ELi2ELi4ELi4ELb1ELb0EN7cutlass6half_tE19Flash_kernel_traitsILi64ELi64ELi128ELi8ES3_EELb0ELb0ELb0ELb1ELb0ELb0ELb0EEEvNS_16Flash_bwd_paramsE)
        .other          _ZN5flash44flash_bwd_dq_dk_dv_loop_seqk_parallel_kernelI23Flash_bwd_kernel_traitsILi64ELi64ELi128ELi8ELi2ELi4ELi4ELb1ELb0EN7cutlass6half_tE19Flash_kernel_traitsILi64ELi64ELi128ELi8ES3_EELb0ELb0ELb0ELb1ELb0ELb0ELb0EEEvNS_16Flash_bwd_paramsE,@"STO_CUDA_ENTRY STV_DEFAULT"
_ZN5flash44flash_bwd_dq_dk_dv_loop_seqk_parallel_kernelI23Flash_bwd_kernel_traitsILi64ELi64ELi128ELi8ELi2ELi4ELi4ELb1ELb0EN7cutlass6half_tE19Flash_kernel_traitsILi64ELi64ELi128ELi8ES3_EELb0ELb0ELb0ELb1ELb0ELb0ELb0EEEvNS_16Flash_bwd_paramsE:
.text._ZN5flash44flash_bwd_dq_dk_dv_loop_seqk_parallel_kernelI23Flash_bwd_kernel_traitsILi64ELi64ELi128ELi8ELi2ELi4ELi4ELb1ELb0EN7cutlass6half_tE19Flash_kernel_traitsILi64ELi64ELi128ELi8ES3_EELb0ELb0ELb0ELb1ELb0ELb0ELb0EEEvNS_16Flash_bwd_paramsE:
        /* <DEDUP_REMOVED lines=11> */
[----:B------:R-:W-:Y:S02]  /*00b0*/  ULDC.64 UR20, c[0x0][0x118] ;  /* 0x0000460000147ab9 */ /* 0x000fe40000000a00 */
[----:B------:R-:W2:Y:S01]  /*00c0*/  S2R R182, SR_CTAID.Y ;  /* 0x0000000000b67919 */ /* 0x000ea20000002600 */
[----:B------:R-:W-:-:S03]  /*00d0*/  ULDC UR4, c[0x0][0x1c0] ;  /* 0x0000700000047ab9 */ /* 0x000fc60000000800 */
[----:B------:R-:W3:Y:S01]  /*00e0*/  S2R R216, SR_CTAID.Z ;  /* 0x0000000000d87919 */ /* 0x000ee20000002700 */
[----:B-1----:R-:W-:Y:S01]  /*00f0*/  SHF.R.S32.HI R8, RZ, 0x1f, R7 ;  /* 0x0000001fff087819 */ /* 0x002fe20000011407 */
[----:B------:R-:W-:-:S03]  /*0100*/  IMAD.SHL.U32 R173, R7, 0x2, RZ ;  /* 0x0000000207ad7824 */ /* 0x000fc600078e00ff */
[CC--:B------:R-:W-:Y:S02]  /*0110*/  LEA.HI R4, R8.reuse, R7.reuse, RZ, 0x4 ;  /* 0x0000000708047211 */ /* 0x0c0fe400078f20ff */
[CC--:B------:R-:W-:Y:S02]  /*0120*/  LEA.HI R15, R8.reuse, R7.reuse, RZ, 0x3 ;  /* 0x00000007080f7211 */ /* 0x0c0fe400078f18ff */
[----:B------:R-:W-:Y:S02]  /*0130*/  SHF.R.S32.HI R3, RZ, 0x4, R4 ;  /* 0x00000004ff037819 */ /* 0x000fe40000011404 */
[----:B------:R-:W-:Y:S02]  /*0140*/  LEA.HI R9, R8, R7, RZ, 0x5 ;  /* 0x0000000708097211 */ /* 0x000fe400078f28ff */
[----:B------:R-:W-:Y:S02]  /*0150*/  LEA.HI R0, R4, R3, RZ, 0x1 ;  /* 0x0000000304007211 */ /* 0x000fe400078f08ff */
[----:B------:R-:W-:-:S02]  /*0160*/  LOP3.LUT R2, R15, 0xfffffff8, RZ, 0xc0, !PT ;  /* 0xfffffff80f027812 */ /* 0x000fc400078ec0ff */
[----:B------:R-:W-:Y:S02]  /*0170*/  LOP3.LUT R0, R0, 0xfffffffe, RZ, 0xc0, !PT ;  /* 0xfffffffe00007812 */ /* 0x000fe400078ec0ff */
[----:B------:R-:W-:Y:S02]  /*0180*/  SHF.R.S32.HI R178, RZ, 0x3, R15 ;  /* 0x00000003ffb27819 */ /* 0x000fe4000001140f */
[--C-:B------:R-:W-:Y:S01]  /*0190*/  SHF.R.S32.HI R176, RZ, 0x5, R9.reuse ;  /* 0x00000005ffb07819 */ /* 0x100fe20000011409 */
[----:B------:R-:W-:Y:S01]  /*01a0*/  IMAD.IADD R0, R3, 0x1, -R0 ;  /* 0x0000000103007824 */ /* 0x000fe200078e0a00 */
[----:B------:R-:W-:Y:S01]  /*01b0*/  SHF.R.S32.HI R11, RZ, 0x1f, R9 ;  /* 0x0000001fff0b7819 */ /* 0x000fe20000011409 */
[----:B------:R-:W-:Y:S01]  /*01c0*/  IMAD.IADD R3, R7, 0x1, -R2 ;  /* 0x0000000107037824 */ /* 0x000fe200078e0a02 */
[----:B------:R-:W-:Y:S01]  /*01d0*/  LEA.HI R10, R8, R7, RZ, 0x2 ;  /* 0x00000007080a7211 */ /* 0x000fe200078f10ff */
[----:B------:R-:W-:Y:S01]  /*01e0*/  IMAD.SHL.U32 R13, R178, 0x40, RZ ;  /* 0x00000040b20d7824 */ /* 0x000fe200078e00ff */
[----:B------:R-:W-:Y:S01]  /*01f0*/  LEA.HI R2, R11, R176, RZ, 0x2 ;  /* 0x000000b00b027211 */ /* 0x000fe200078f10ff */
[C---:B------:R-:W-:Y:S01]  /*0200*/  IMAD.SHL.U32 R180, R3.reuse, 0x8, RZ ;  /* 0x0000000803b47824 */ /* 0x040fe200078e00ff */
[--C-:B------:R-:W-:Y:S01]  /*0210*/  SHF.R.S32.HI R12, RZ, 0x2, R10.reuse ;  /* 0x00000002ff0c7819 */ /* 0x100fe2000001140a */
[----:B------:R-:W-:Y:S01]  /*0220*/  IMAD.SHL.U32 R166, R3, 0x40, RZ ;  /* 0x0000004003a67824 */ /* 0x000fe200078e00ff */
[----:B------:R-:W-:-:S02]  /*0230*/  SHF.R.S32.HI R5, RZ, 0x1f, R10 ;  /* 0x0000001fff057819 */ /* 0x000fc4000001140a */
[----:B------:R-:W-:Y:S02]  /*0240*/  LOP3.LUT R11, R2, 0xfffffffc, RZ, 0xc0, !PT ;  /* 0xfffffffc020b7812 */ /* 0x000fe400078ec0ff */
[----:B------:R-:W-:Y:S02]  /*0250*/  LOP3.LUT R13, R13, 0x1c0, RZ, 0xc0, !PT ;  /* 0x000001c00d0d7812 */ /* 0x000fe400078ec0ff */
[----:B------:R-:W-:Y:S02]  /*0260*/  LEA.HI R5, R5, R12, RZ, 0x3 ;  /* 0x0000000c05057211 */ /* 0x000fe400078f18ff */
[C---:B------:R-:W-:Y:S02]  /*0270*/  LOP3.LUT P4, RZ, R3.reuse, 0x2, RZ, 0xc0, !PT ;  /* 0x0000000203ff7812 */ /* 0x040fe4000788c0ff */
[----:B------:R-:W-:Y:S01]  /*0280*/  LOP3.LUT P3, RZ, R3, 0x4, RZ, 0xc0, !PT ;  /* 0x0000000403ff7812 */ /* 0x000fe2000786c0ff */
[----:B------:R-:W-:Y:S01]  /*0290*/  IMAD.IADD R3, R176, 0x1, -R11 ;  /* 0x00000001b0037824 */ /* 0x000fe200078e0a0b */
[----:B------:R-:W-:-:S02]  /*02a0*/  SHF.R.U32.HI R177, RZ, 0x3, R13 ;  /* 0x00000003ffb17819 */ /* 0x000fc4000001160d */
[----:B------:R-:W-:Y:S01]  /*02b0*/  LOP3.LUT R6, R13, 0x38, R180, 0xf8, !PT ;  /* 0x000000380d067812 */ /* 0x000fe200078ef8b4 */
[----:B------:R-:W-:Y:S01]  /*02c0*/  IMAD.SHL.U32 R11, R3, 0x10, RZ ;  /* 0x00000010030b7824 */ /* 0x000fe200078e00ff */
[----:B------:R-:W-:Y:S02]  /*02d0*/  LOP3.LUT R5, R5, 0xfffffff8, RZ, 0xc0, !PT ;  /* 0xfffffff805057812 */ /* 0x000fe400078ec0ff */
[----:B------:R-:W-:Y:S02]  /*02e0*/  LOP3.LUT R177, R6, R177, RZ, 0x3c, !PT ;  /* 0x000000b106b17212 */ /* 0x000fe400078e3cff */
[----:B------:R-:W-:Y:S01]  /*02f0*/  LOP3.LUT R166, R166, 0x1c0, RZ, 0xc0, !PT ;  /* 0x000001c0a6a67812 */ /* 0x000fe200078ec0ff */
[----:B------:R-:W-:Y:S01]  /*0300*/  IMAD.IADD R5, R12, 0x1, -R5 ;  /* 0x000000010c057824 */ /* 0x000fe200078e0a05 */
[----:B------:R-:W-:Y:S02]  /*0310*/  LEA.HI R6, R8, R7, RZ, 0x6 ;  /* 0x0000000708067211 */ /* 0x000fe400078f30ff */
[----:B------:R-:W-:-:S02]  /*0320*/  LOP3.LUT R167, R166, 0x8, R15, 0xf8, !PT ;  /* 0x00000008a6a77812 */ /* 0x000fc400078ef80f */
[----:B------:R-:W-:Y:S01]  /*0330*/  LOP3.LUT R12, R166, 0x30, R11, 0xf8, !PT ;  /* 0x00000030a60c7812 */ /* 0x000fe200078ef80b */
[----:B------:R-:W-:Y:S01]  /*0340*/  IMAD.SHL.U32 R11, R0, 0x200, RZ ;  /* 0x00000200000b7824 */ /* 0x000fe200078e00ff */
[----:B------:R-:W-:Y:S02]  /*0350*/  LOP3.LUT R4, R4, 0xfffffff0, RZ, 0xc0, !PT ;  /* 0xfffffff004047812 */ /* 0x000fe400078ec0ff */
[----:B------:R-:W-:Y:S02]  /*0360*/  SHF.R.S32.HI R6, RZ, 0x6, R6 ;  /* 0x00000006ff067819 */ /* 0x000fe40000011406 */
[----:B------:R-:W-:Y:S01]  /*0370*/  SHF.R.U32.HI R166, RZ, 0x3, R166 ;  /* 0x00000003ffa67819 */ /* 0x000fe200000116a6 */
[----:B------:R-:W-:Y:S01]  /*0380*/  IMAD.IADD R17, R7, 0x1, -R4 ;  /* 0x0000000107117824 */ /* 0x000fe200078e0a04 */
[----:B------:R-:W-:Y:S01]  /*0390*/  LOP3.LUT R10, R10, 0x7ffffffc, RZ, 0xc0, !PT ;  /* 0x7ffffffc0a0a7812 */ /* 0x000fe200078ec0ff */
[C---:B------:R-:W-:Y:S01]  /*03a0*/  IMAD R14, R6.reuse, 0x800, R11 ;  /* 0x00000800060e7824 */ /* 0x040fe200078e020b */
[----:B------:R-:W-:Y:S01]  /*03b0*/  LOP3.LUT R167, R167, R166, RZ, 0x3c, !PT ;  /* 0x000000a6a7a77212 */ /* 0x000fe200078e3cff */
[----:B------:R-:W-:Y:S01]  /*03c0*/  IMAD R177, R6, 0x200, R177 ;  /* 0x0000020006b17824 */ /* 0x000fe200078e02b1 */
[----:B------:R-:W-:Y:S01]  /*03d0*/  SHF.R.S32.HI R2, RZ, 0x1f, R17 ;  /* 0x0000001fff027819 */ /* 0x000fe20000011411 */
[----:B------:R-:W-:Y:S01]  /*03e0*/  IMAD.IADD R10, R7, 0x1, -R10 ;  /* 0x00000001070a7824 */ /* 0x000fe200078e0a0a */
[----:B------:R-:W-:Y:S01]  /*03f0*/  LOP3.LUT R12, R12, 0x8, R15, 0xf8, !PT ;  /* 0x000000080c0c7812 */ /* 0x000fe200078ef80f */
[----:B------:R-:W-:Y:S01]  /*0400*/  IMAD.IADD R167, R14, 0x1, R167 ;  /* 0x000000010ea77824 */ /* 0x000fe200078e02a7 */
[----:B------:R-:W-:Y:S01]  /*0410*/  LOP3.LUT R14, R9, 0xffffffe0, RZ, 0xc0, !PT ;  /* 0xffffffe0090e7812 */ /* 0x000fe200078ec0ff */
[----:B------:R-:W-:Y:S01]  /*0420*/  IMAD.SHL.U32 R183, R177, 0x2, RZ ;  /* 0x00000002b1b77824 */ /* 0x000fe200078e00ff */
[----:B------:R-:W-:Y:S01]  /*0430*/  LEA.HI R8, R8, R7, RZ, 0x7 ;  /* 0x0000000708087211 */ /* 0x000fe200078f38ff */
[----:B------:R-:W-:Y:S01]  /*0440*/  IMAD.SHL.U32 R167, R167, 0x2, RZ ;  /* 0x00000002a7a77824 */ /* 0x000fe200078e00ff */
[----:B------:R-:W-:Y:S01]  /*0450*/  LEA.HI R2, R2, R17, RZ, 0x3 ;  /* 0x0000001102027211 */ /* 0x000fe200078f18ff */
[----:B------:R-:W-:Y:S01]  /*0460*/  IMAD.IADD R175, R7, 0x1, -R14 ;  /* 0x0000000107af7824 */ /* 0x000fe200078e0a0e */
[----:B------:R-:W-:-:S02]  /*0470*/  LOP3.LUT R166, R11, R12, R166, 0xf6, !PT ;  /* 0x0000000c0ba67212 */ /* 0x000fc400078ef6a6 */
[----:B------:R-:W-:Y:S01]  /*0480*/  SHF.R.S32.HI R7, RZ, 0x7, R8 ;  /* 0x00000007ff077819 */ /* 0x000fe20000011408 */
[----:B------:R-:W-:Y:S01]  /*0490*/  IMAD.SHL.U32 R8, R6, 0x20, RZ ;  /* 0x0000002006087824 */ /* 0x000fe200078e00ff */
[----:B------:R-:W-:Y:S01]  /*04a0*/  LEA.HI R11, R9, R176, RZ, 0x1 ;  /* 0x000000b0090b7211 */ /* 0x000fe200078f08ff */
[----:B------:R-:W-:Y:S01]  /*04b0*/  IMAD.SHL.U32 R9, R5, 0x40, RZ ;  /* 0x0000004005097824 */ /* 0x000fe200078e00ff */
[----:B------:R-:W-:Y:S01]  /*04c0*/  LOP3.LUT R4, R2, 0xfffffff8, RZ, 0xc0, !PT ;  /* 0xfffffff802047812 */ /* 0x000fe200078ec0ff */
[----:B------:R-:W-:Y:S01]  /*04d0*/  IMAD.SHL.U32 R187, R7, 0x8, RZ ;  /* 0x0000000807bb7824 */ /* 0x000fe200078e00ff */
[----:B------:R-:W-:Y:S01]  /*04e0*/  LOP3.LUT R13, R5, 0x1, RZ, 0xc0, !PT ;  /* 0x00000001050d7812 */ /* 0x000fe200078ec0ff */
[----:B------:R-:W-:Y:S01]  /*04f0*/  IMAD.SHL.U32 R6, R10, 0x2, RZ ;  /* 0x000000020a067824 */ /* 0x000fe200078e00ff */
[----:B------:R-:W-:Y:S01]  /*0500*/  LOP3.LUT R9, R9, 0x1c0, RZ, 0xc0, !PT ;  /* 0x000001c009097812 */ /* 0x000fe200078ec0ff */
[----:B------:R-:W-:Y:S01]  /*0510*/  IMAD.IADD R4, R17, 0x1, -R4 ;  /* 0x0000000111047824 */ /* 0x000fe200078e0a04 */
[----:B------:R-:W-:Y:S01]  /*0520*/  ISETP.NE.U32.AND P0, PT, R13, 0x1, PT ;  /* 0x000000010d00780c */ /* 0x000fe20003f05070 */
[--C-:B------:R-:W-:Y:S01]  /*0530*/  IMAD R188, R7, 0x1000, R6.reuse ;  /* 0x0000100007bc7824 */ /* 0x100fe200078e0206 */
[----:B------:R-:W-:Y:S01]  /*0540*/  LOP3.LUT R11, R11, 0xfffffffe, RZ, 0xc0, !PT ;  /* 0xfffffffe0b0b7812 */ /* 0x000fe200078ec0ff */
[----:B------:R-:W-:Y:S01]  /*0550*/  IMAD.SHL.U32 R10, R0, 0x10, RZ ;  /* 0x00000010000a7824 */ /* 0x000fe200078e00ff */
[----:B------:R-:W-:Y:S01]  /*0560*/  LOP3.LUT R187, R187, 0x8, RZ, 0xc0, !PT ;  /* 0x00000008bbbb7812 */ /* 0x000fe200078ec0ff */
[----:B------:R-:W-:Y:S01]  /*0570*/  IMAD.SHL.U32 R4, R4, 0x40, RZ ;  /* 0x0000004004047824 */ /* 0x000fe200078e00ff */
[----:B------:R-:W-:Y:S01]  /*0580*/  LOP3.LUT R173, R8, 0x6, R173, 0xf8, !PT ;  /* 0x0000000608ad7812 */ /* 0x000fe200078ef8ad */
[----:B------:R-:W-:Y:S01]  /*0590*/  IMAD R6, R3, 0x400, R6 ;  /* 0x0000040003067824 */ /* 0x000fe200078e0206 */
[----:B------:R-:W-:Y:S01]  /*05a0*/  LOP3.LUT R7, R9, 0x20, R8, 0xf8, !PT ;  /* 0x0000002009077812 */ /* 0x000fe200078ef808 */
[----:B------:R-:W-:Y:S01]  /*05b0*/  IMAD.SHL.U32 R166, R166, 0x2, RZ ;  /* 0x00000002a6a67824 */ /* 0x000fe200078e00ff */
[----:B------:R-:W-:-:S02]  /*05c0*/  SHF.R.U32.HI R8, RZ, 0x3, R9 ;  /* 0x00000003ff087819 */ /* 0x000fc40000011609 */
[----:B------:R-:W-:Y:S01]  /*05d0*/  R2P PR, R5, 0x6 ;  /* 0x0000000605007804 */ /* 0x000fe20000000000 */
[----:B------:R-:W-:Y:S01]  /*05e0*/  IMAD.IADD R5, R176, 0x1, -R11 ;  /* 0x00000001b0057824 */ /* 0x000fe200078e0a0b */
[----:B------:R-:W-:Y:S02]  /*05f0*/  LOP3.LUT R169, R187, 0x10, R10, 0xf8, !PT ;  /* 0x00000010bba97812 */ /* 0x000fe400078ef80a */
[----:B------:R-:W-:Y:S01]  /*0600*/  LOP3.LUT R7, R7, R8, RZ, 0x3c, !PT ;  /* 0x0000000807077212 */ /* 0x000fe200078e3cff */
[----:B------:R-:W-:Y:S01]  /*0610*/  IMAD R188, R5, 0x400, R188 ;  /* 0x0000040005bc7824 */ /* 0x000fe200078e02bc */
[----:B------:R-:W-:Y:S01]  /*0620*/  LOP3.LUT R187, R8, R9, R187, 0x1e, !PT ;  /* 0x0000000908bb7212 */ /* 0x000fe200078e1ebb */
[----:B------:R-:W-:Y:S01]  /*0630*/  IMAD.SHL.U32 R9, R0, 0x8, RZ ;  /* 0x0000000800097824 */ /* 0x000fe200078e00ff */
[----:B------:R-:W-:Y:S01]  /*0640*/  LOP3.LUT R8, R4, 0x1c0, RZ, 0xc0, !PT ;  /* 0x000001c004087812 */ /* 0x000fe200078ec0ff */
[----:B------:R-:W-:Y:S01]  /*0650*/  IMAD.SHL.U32 R0, R2, 0x40, RZ ;  /* 0x0000004002007824 */ /* 0x000fe200078e00ff */
[----:B------:R-:W-:Y:S01]  /*0660*/  SHF.R.S32.HI R4, RZ, 0x1f, R175 ;  /* 0x0000001fff047819 */ /* 0x000fe200000114af */
[----:B------:R-:W-:Y:S01]  /*0670*/  IMAD.IADD R188, R7, 0x1, R188 ;  /* 0x0000000107bc7824 */ /* 0x000fe200078e02bc */
[----:B------:R-:W-:Y:S01]  /*0680*/  SHF.R.U32.HI R7, RZ, 0x3, R8 ;  /* 0x00000003ff077819 */ /* 0x000fe20000011608 */
[----:B------:R-:W-:Y:S01]  /*0690*/  IMAD.IADD R187, R6, 0x1, R187 ;  /* 0x0000000106bb7824 */ /* 0x000fe200078e02bb */
[----:B------:R-:W-:Y:S01]  /*06a0*/  LEA.HI R4, R4, R175, RZ, 0x2 ;  /* 0x000000af04047211 */ /* 0x000fe200078f10ff */
[----:B------:R-:W-:Y:S01]  /*06b0*/  IMAD.SHL.U32 R188, R188, 0x2, RZ ;  /* 0x00000002bcbc7824 */ /* 0x000fe200078e00ff */
[----:B------:R-:W-:-:S02]  /*06c0*/  LOP3.LUT R0, R0, 0xfffffe00, RZ, 0xc0, !PT ;  /* 0xfffffe0000007812 */ /* 0x000fc400078ec0ff */
[----:B------:R-:W-:Y:S02]  /*06d0*/  SHF.R.S32.HI R4, RZ, 0x2, R4 ;  /* 0x00000002ff047819 */ /* 0x000fe40000011404 */
[----:B------:R-:W-:Y:S01]  /*06e0*/  LOP3.LUT R2, R8, 0x8, R9, 0xf8, !PT ;  /* 0x0000000808027812 */ /* 0x000fe200078ef809 */
[----:B------:R-:W-:Y:S01]  /*06f0*/  IMAD R3, R3, 0x400, R0 ;  /* 0x0000040003037824 */ /* 0x000fe200078e0200 */
[----:B------:R-:W-:Y:S01]  /*0700*/  LOP3.LUT R169, R7, R169, R8, 0x1e, !PT ;  /* 0x000000a907a97212 */ /* 0x000fe200078e1e08 */
[C---:B------:R-:W-:Y:S01]  /*0710*/  IMAD R174, R5.reuse, 0x10, R4 ;  /* 0x0000001005ae7824 */ /* 0x040fe200078e0204 */
[----:B------:R-:W-:Y:S01]  /*0720*/  LOP3.LUT R2, R2, R7, RZ, 0x3c, !PT ;  /* 0x0000000702027212 */ /* 0x000fe200078e3cff */
[----:B------:R-:W-:Y:S01]  /*0730*/  IMAD R5, R5, 0x400, R0 ;  /* 0x0000040005057824 */ /* 0x000fe200078e0200 */
[----:B------:R-:W-:Y:S01]  /*0740*/  LOP3.LUT R169, R169, R0, RZ, 0xfc, !PT ;  /* 0x00000000a9a97212 */ /* 0x000fe200078efcff */
[----:B------:R-:W-:Y:S01]  /*0750*/  IMAD.MOV.U32 R0, RZ, RZ, 0x20 ;  /* 0x00000020ff007424 */ /* 0x000fe200078e00ff */
[----:B------:R-:W-:Y:S01]  /*0760*/  LEA R187, R187, 0x6000, 0x1 ;  /* 0x00006000bbbb7811 */ /* 0x000fe200078e08ff */
[----:B------:R-:W-:Y:S01]  /*0770*/  IMAD.IADD R170, R5, 0x1, R2 ;  /* 0x0000000105aa7824 */ /* 0x000fe200078e0202 */
[----:B------:R-:W-:Y:S01]  /*0780*/  SEL R160, R160, 0xffffffc0, !P3 ;  /* 0xffffffc0a0a07807 */ /* 0x000fe20005800000 */
[----:B------:R-:W-:Y:S01]  /*0790*/  IMAD.IADD R168, R2, 0x1, R3 ;  /* 0x0000000102a87824 */ /* 0x000fe200078e0203 */
[----:B------:R-:W-:Y:S01]  /*07a0*/  SEL R3, R0, 0xffffffe0, !P4 ;  /* 0xffffffe000037807 */ /* 0x000fe20006000000 */
[----:B------:R-:W-:Y:S01]  /*07b0*/  IMAD.MOV.U32 R5, RZ, RZ, -0x10 ;  /* 0xfffffff0ff057424 */ /* 0x000fe200078e00ff */
[----:B------:R-:W-:Y:S01]  /*07c0*/  IADD3 R186, R174, -0x40, RZ ;  /* 0xffffffc0aeba7810 */ /* 0x000fe20007ffe0ff */
[C---:B------:R-:W-:Y:S01]  /*07d0*/  IMAD.IADD R160, R167.reuse, 0x1, R160 ;  /* 0x00000001a7a07824 */ /* 0x040fe200078e02a0 */
[----:B------:R-:W-:Y:S01]  /*07e0*/  SEL R0, R0, 0xffffffe0, !P1 ;  /* 0xffffffe000007807 */ /* 0x000fe20004800000 */
[----:B------:R-:W-:Y:S01]  /*07f0*/  IMAD.IADD R161, R167, 0x1, R3 ;  /* 0x00000001a7a17824 */ /* 0x000fe200078e0203 */
[----:B------:R-:W-:Y:S01]  /*0800*/  IADD3 R189, R187, 0x40, RZ ;  /* 0x00000040bbbd7810 */ /* 0x000fe20007ffe0ff */
[----:B------:R-:W-:Y:S01]  /*0810*/  IMAD.IADD R3, R3, 0x1, R160 ;  /* 0x0000000103037824 */ /* 0x000fe200078e02a0 */
        /* <DEDUP_REMOVED lines=12> */
[----:B------:R-:W-:-:S02]  /*08e0*/  LEA R168, R168, 0xa000, 0x1 ;  /* 0x0000a000a8a87811 */ /* 0x000fc400078e08ff */
[----:B--23--:R-:W-:Y:S02]  /*08f0*/  @P1 IADD3 R190, R187, 0x3e0, RZ ;  /* 0x000003e0bbbe1810 */ /* 0x00cfe40007ffe0ff */
.L_x_266:
[----:B-1----:R-:W1:Y:S01]  /*0900*/  LDC.U8 R0, c[0x0][0x312] ;  /* 0x0000c480ff007b82 */ /* 0x002e620000000000 */
[----:B------:R-:W-:Y:S01]  /*0910*/  ISETP.NE.U32.AND P3, PT, RZ, c[0x0][0x250], PT ;  /* 0x00009400ff007a0c */ /* 0x000fe20003f65070 */
[----:B--2---:R-:W-:Y:S01]  /*0920*/  IMAD.SHL.U32 R4, R182, 0x4, RZ ;  /* 0x00000004b6047824 */ /* 0x004fe200078e00ff */
[----:B------:R-:W-:Y:S01]  /*0930*/  ISETP.NE.U32.AND P0, PT, RZ, c[0x0][0x240], PT ;  /* 0x00009000ff007a0c */ /* 0x000fe20003f05070 */
[----:B------:R-:W-:Y:S01]  /*0940*/  IMAD.MOV.U32 R29, RZ, RZ, -0x1 ;  /* 0xffffffffff1d7424 */ /* 0x000fe200078e00ff */
[----:B------:R-:W-:Y:S02]  /*0950*/  ISETP.NE.AND.EX P3, PT, RZ, c[0x0][0x254], PT, P3 ;  /* 0x00009500ff007a0c */ /* 0x000fe40003f65330 */
[----:B------:R-:W-:Y:S02]  /*0960*/  SHF.R.S32.HI R5, RZ, 0x1f, R182 ;  /* 0x0000001fff057819 */ /* 0x000fe400000114b6 */
[----:B------:R-:W-:Y:S02]  /*0970*/  ISETP.NE.AND.EX P0, PT, RZ, c[0x0][0x244], PT, P0 ;  /* 0x00009100ff007a0c */ /* 0x000fe40003f05300 */
[----:B------:R-:W-:-:S02]  /*0980*/  ISETP.EQ.U32.AND P5, PT, RZ, c[0x0][0x248], PT ;  /* 0x00009200ff007a0c */ /* 0x000fc40003fa2070 */
[----:B------:R-:W-:Y:S02]  /*0990*/  SHF.L.U64.HI R2, R182, 0x2, R5 ;  /* 0x00000002b6027819 */ /* 0x000fe40000010205 */
[----:B------:R-:W-:Y:S02]  /*09a0*/  IADD3 R10, P1, R4, c[0x0][0x240], RZ ;  /* 0x00009000040a7a10 */ /* 0x000fe40007f3e0ff */
[----:B-1----:R-:W-:Y:S02]  /*09b0*/  ISETP.NE.AND P4, PT, R0, RZ, PT ;  /* 0x000000ff0000720c */ /* 0x002fe40003f85270 */
[----:B------:R-:W-:Y:S02]  /*09c0*/  IADD3.X R11, R2, c[0x0][0x244], RZ, P1, !PT ;  /* 0x00009100020b7a10 */ /* 0x000fe40000ffe4ff */
[----:B------:R-:W-:Y:S02]  /*09d0*/  ISETP.EQ.OR.EX P5, PT, RZ, c[0x0][0x24c], !P4, P5 ;  /* 0x00009300ff007a0c */ /* 0x000fe400067a2750 */
[C---:B------:R-:W-:Y:S01]  /*09e0*/  @P3 IADD3 R8, P1, R4.reuse, c[0x0][0x250], RZ ;  /* 0x0000940004083a10 */ /* 0x040fe20007f3e0ff */
[----:B------:R-:W-:Y:S01]  /*09f0*/  IMAD.MOV.U32 R208, RZ, RZ, RZ ;  /* 0x000000ffffd07224 */ /* 0x000fe200078e00ff */
[----:B------:R-:W-:Y:S01]  /*0a00*/  IADD3 R6, P2, R4, c[0x0][0x248], RZ ;  /* 0x0000920004067a10 */ /* 0x000fe20007f5e0ff */
[----:B------:R-:W-:Y:S01]  /*0a10*/  IMAD.MOV.U32 R211, RZ, RZ, -0x1 ;  /* 0xffffffffffd37424 */ /* 0x000fe200078e00ff */
[----:B------:R-:W2:Y:S01]  /*0a20*/  @P0 LDG.E R29, [R10.64] ;  /* 0x000000140a1d0981 */ /* 0x000ea2000c1e1900 */
[----:B------:R-:W-:-:S02]  /*0a30*/  @P3 IADD3.X R9, R2, c[0x0][0x254], RZ, P1, !PT ;  /* 0x0000950002093a10 */ /* 0x000fc40000ffe4ff */
        /* <DEDUP_REMOVED lines=13> */
.L_x_198:
        /* <DEDUP_REMOVED lines=21> */
[----:B------:R-:W-:-:S03]  /*0c60*/  LEA.HI R19, R19, R0, RZ, 0x6 ;  /* 0x0000000013137211 */ /* 0x000fc600078f30ff */
[----:B------:R-:W-:Y:S01]  /*0c70*/  @P2 IMAD.IADD R7, R208, 0x1, R211 ;  /* 0x00000001d0072824 */ /* 0x000fe200078e02d3 */
[----:B------:R-:W-:Y:S01]  /*0c80*/  LOP3.LUT R17, R19, 0xffffffc0, RZ, 0xc0, !PT ;  /* 0xffffffc013117812 */ /* 0x000fe200078ec0ff */
[----:B------:R-:W-:Y:S01]  /*0c90*/  IMAD R0, R29, c[0x0][0x194], RZ ;  /* 0x000065001d007a24 */ /* 0x000fe200078e02ff */
[----:B------:R-:W-:Y:S01]  /*0ca0*/  SEL R18, R14, R12, !P1 ;  /* 0x0000000c0e127207 */ /* 0x000fe20004800000 */
[----:B------:R-:W-:Y:S01]  /*0cb0*/  @P2 IMAD.WIDE.U32 R10, R7, c[0x0][0x198], RZ ;  /* 0x00006600070a2a25 */ /* 0x000fe200078e00ff */
[----:B------:R-:W-:-:S03]  /*0cc0*/  IADD3 R17, R17, -0x40, RZ ;  /* 0xffffffc011117810 */ /* 0x000fc60007ffe0ff */
[----:B------:R-:W-:Y:S01]  /*0cd0*/  IMAD.IADD R16, R15, 0x1, R16 ;  /* 0x000000010f107824 */ /* 0x000fe200078e0210 */
[----:B------:R-:W-:Y:S01]  /*0ce0*/  @P1 IADD3 R16, R13, R0, RZ ;  /* 0x000000000d101210 */ /* 0x000fe20007ffe0ff */
[----:B------:R-:W-:Y:S01]  /*0cf0*/  @P2 IMAD R7, R7, c[0x0][0x19c], R11 ;  /* 0x0000670007072a24 */ /* 0x000fe200078e020b */
[----:B------:R-:W-:Y:S01]  /*0d00*/  SHF.R.S32.HI R15, RZ, 0x1f, R17 ;  /* 0x0000001fff0f7819 */ /* 0x000fe20000011411 */
[----:B------:R-:W-:Y:S01]  /*0d10*/  @P2 IMAD.MOV.U32 R8, RZ, RZ, R10 ;  /* 0x000000ffff082224 */ /* 0x000fe200078e000a */
[----:B------:R-:W-:Y:S05]  /*0d20*/  @P2 BRA `(.L_x_200) ;  /* 0x000000a000002947 */ /* 0x000fea0003800000 */
[----:B------:R-:W-:Y:S01]  /*0d30*/  SHF.R.S32.HI R7, RZ, 0x1f, R208 ;  /* 0x0000001fff077819 */ /* 0x000fe200000114d0 */
[----:B------:R-:W-:-:S04]  /*0d40*/  IMAD.WIDE.U32 R10, R208, c[0x0][0x198], RZ ;  /* 0x00006600d00a7a25 */ /* 0x000fc800078e00ff */
[----:B------:R-:W-:-:S04]  /*0d50*/  IMAD R7, R7, c[0x0][0x198], RZ ;  /* 0x0000660007077a24 */ /* 0x000fc800078e02ff */
[----:B------:R-:W-:Y:S02]  /*0d60*/  IMAD R0, R208, c[0x0][0x19c], R7 ;  /* 0x00006700d0007a24 */ /* 0x000fe400078e0207 */
[----:B------:R-:W-:-:S03]  /*0d70*/  IMAD R7, R5, c[0x0][0x180], RZ ;  /* 0x0000600005077a24 */ /* 0x000fc600078e02ff */
[----:B------:R-:W-:Y:S01]  /*0d80*/  IADD3 R11, R11, R0, RZ ;  /* 0x000000000b0b7210 */ /* 0x000fe20007ffe0ff */
[----:B------:R-:W-:-:S04]  /*0d90*/  IMAD R7, R182, c[0x0][0x184], R7 ;  /* 0x00006100b6077a24 */ /* 0x000fc800078e0207 */
[----:B------:R-:W-:-:S05]  /*0da0*/  IMAD.WIDE.U32 R10, R182, c[0x0][0x180], R10 ;  /* 0x00006000b60a7a25 */ /* 0x000fca00078e000a */
[----:B------:R-:W-:Y:S02]  /*0db0*/  IADD3 R7, R11, R7, RZ ;  /* 0x000000070b077210 */ /* 0x000fe40007ffe0ff */
[----:B------:R-:W-:Y:S02]  /*0dc0*/  MOV R8, R10 ;  /* 0x0000000a00087202 */ /* 0x000fe40000000f00 */
.L_x_200:
[----:B------:R-:W-:-:S05]  /*0dd0*/  @P2 IADD3 R10, R208, R211, RZ ;  /* 0x000000d3d00a2210 */ /* 0x000fca0007ffe0ff */
[----:B------:R-:W-:-:S04]  /*0de0*/  @P2 IMAD.WIDE.U32 R12, R10, c[0x0][0x1a0], RZ ;  /* 0x000068000a0c2a25 */ /* 0x000fc800078e00ff */
[----:B------:R-:W-:Y:S01]  /*0df0*/  @P2 IMAD R10, R10, c[0x0][0x1a4], R13 ;  /* 0x000069000a0a2a24 */ /* 0x000fe200078e020d */
        /* <DEDUP_REMOVED lines=10> */
.L_x_201:
[----:B------:R-:W-:Y:S01]  /*0ea0*/  IABS R2, c[0x0][0x1c8] ;  /* 0x0000720000027a13 */ /* 0x000fe20000000000 */
[----:B------:R-:W1:Y:S01]  /*0eb0*/  LDC.U8 R4, c[0x0][0x328] ;  /* 0x0000ca00ff047b82 */ /* 0x000e620000000000 */
[----:B------:R-:W-:Y:S01]  /*0ec0*/  IABS R22, R216 ;  /* 0x000000d800167213 */ /* 0x000fe20000000000 */
[----:B------:R-:W-:Y:S01]  /*0ed0*/  @P1 IMAD.WIDE.U32 R26, R29, c[0x0][0x370], RZ ;  /* 0x0000dc001d1a1a25 */ /* 0x000fe200078e00ff */
[----:B------:R-:W2:Y:S01]  /*0ee0*/  I2F.RP R6, R2 ;  /* 0x0000000200067306 */ /* 0x000ea20000209400 */
[----:B------:R-:W-:Y:S01]  /*0ef0*/  LOP3.LUT R14, R216, c[0x0][0x1c8], RZ, 0x3c, !PT ;  /* 0x00007200d80e7a12 */ /* 0x000fe200078e3cff */
[----:B------:R-:W-:Y:S01]  /*0f00*/  ULDC UR12, c[0x0][0x22c] ;  /* 0x00008b00000c7ab9 */ /* 0x000fe20000000800 */
[----:B------:R-:W-:Y:S01]  /*0f10*/  @!P1 IMAD R13, R5, c[0x0][0x368], RZ ;  /* 0x0000da00050d9a24 */ /* 0x000fe200078e02ff */
[----:B------:R-:W-:Y:S01]  /*0f20*/  SHF.L.U32 R30, R182, 0x7, RZ ;  /* 0x00000007b61e7819 */ /* 0x000fe200000006ff */
[----:B------:R-:W-:Y:S01]  /*0f30*/  ULDC UR5, c[0x0][0x1c0] ;  /* 0x0000700000057ab9 */ /* 0x000fe20000000800 */
[----:B------:R-:W-:Y:S01]  /*0f40*/  ISETP.GE.AND P3, PT, R14, RZ, PT ;  /* 0x000000ff0e00720c */ /* 0x000fe20003f66270 */
[----:B------:R-:W-:Y:S01]  /*0f50*/  @!P1 IMAD R13, R182, c[0x0][0x36c], R13 ;  /* 0x0000db00b60d9a24 */ /* 0x000fe200078e020d */
[----:B------:R-:W-:Y:S01]  /*0f60*/  SEL R30, R30, RZ, P0 ;  /* 0x000000ff1e1e7207 */ /* 0x000fe20000000000 */
[----:B------:R-:W-:Y:S01]  /*0f70*/  @P1 IMAD R27, R29, c[0x0][0x374], R27 ;  /* 0x0000dd001d1b1a24 */ /* 0x000fe200078e021b */
[----:B------:R-:W-:Y:S01]  /*0f80*/  UIMAD.WIDE UR6, UR12, UR5, URZ ;  /* 0x000000050c0672a5 */ /* 0x000fe2000f8e023f */
[----:B------:R-:W-:Y:S01]  /*0f90*/  IMAD.WIDE.U32 R24, R182, c[0x0][0x224], RZ ;  /* 0x00008900b6187a25 */ /* 0x000fe200078e00ff */
[----:B------:R-:W-:Y:S01]  /*0fa0*/  SHF.R.S32.HI R217, RZ, 0x1f, R216 ;  /* 0x0000001fffd97819 */ /* 0x000fe200000114d8 */
[----:B--2---:R-:W2:Y:S04]  /*0fb0*/  MUFU.RCP R20, R6 ;  /* 0x0000000600147308 */ /* 0x004ea80000001000 */
[----:B------:R-:W-:Y:S01]  /*0fc0*/  IMAD.WIDE.U32 R32, R24, UR6, RZ ;  /* 0x0000000618207c25 */ /* 0x000fe2000f8e00ff */
[----:B-1----:R-:W-:-:S02]  /*0fd0*/  ISETP.NE.AND P2, PT, R4, RZ, PT ;  /* 0x000000ff0400720c */ /* 0x002fc40003f45270 */
[----:B--2---:R-:W-:-:S04]  /*0fe0*/  IADD3 R20, R20, 0xffffffe, RZ ;  /* 0x0ffffffe14147810 */ /* 0x004fc80007ffe0ff */
[----:B------:R-:W1:Y:S02]  /*0ff0*/  F2I.FTZ.U32.TRUNC.NTZ R21, R20 ;  /* 0x0000001400157305 */ /* 0x000e64000021f000 */
[----:B-1----:R-:W-:Y:S01]  /*1000*/  IADD3 R0, RZ, -R21, RZ ;  /* 0x80000015ff007210 */ /* 0x002fe20007ffe0ff */
[----:B------:R-:W-:-:S04]  /*1010*/  IMAD.MOV.U32 R20, RZ, RZ, RZ ;  /* 0x000000ffff147224 */ /* 0x000fc800078e00ff */
[----:B------:R-:W-:Y:S01]  /*1020*/  IMAD R11, R0, R2, RZ ;  /* 0x00000002000b7224 */ /* 0x000fe200078e02ff */
[----:B------:R-:W-:-:S03]  /*1030*/  MOV R0, c[0x0][0x224] ;  /* 0x0000890000007a02 */ /* 0x000fc60000000f00 */
[----:B------:R-:W-:Y:S01]  /*1040*/  IMAD.HI.U32 R11, R21, R11, R20 ;  /* 0x0000000b150b7227 */ /* 0x000fe200078e0014 */
[----:B------:R-:W-:Y:S02]  /*1050*/  SHF.R.S32.HI R23, RZ, 0x1f, R0 ;  /* 0x0000001fff177819 */ /* 0x000fe40000011400 */
[----:B------:R-:W1:Y:S01]  /*1060*/  LDC.U8 R0, c[0x0][0x3d0] ;  /* 0x0000f400ff007b82 */ /* 0x000e620000000000 */
[----:B------:R-:W-:-:S04]  /*1070*/  @!P1 IMAD.WIDE.U32 R20, R182, c[0x0][0x368], RZ ;  /* 0x0000da00b6149a25 */ /* 0x000fc800078e00ff */
[----:B------:R-:W-:Y:S01]  /*1080*/  IMAD.HI.U32 R6, R11, R22, RZ ;  /* 0x000000160b067227 */ /* 0x000fe200078e00ff */
[----:B------:R-:W-:-:S03]  /*1090*/  @!P1 IADD3 R27, R21, R13, RZ ;  /* 0x0000000d151b9210 */ /* 0x000fc60007ffe0ff */
[----:B------:R-:W-:Y:S02]  /*10a0*/  IMAD.MOV R11, RZ, RZ, -R6 ;  /* 0x000000ffff0b7224 */ /* 0x000fe400078e0a06 */
[----:B------:R-:W-:Y:S02]  /*10b0*/  @!P1 IMAD.MOV.U32 R26, RZ, RZ, R20 ;  /* 0x000000ffff1a9224 */ /* 0x000fe400078e0014 */
[----:B------:R-:W-:Y:S01]  /*10c0*/  IMAD R11, R2, R11, R22 ;  /* 0x0000000b020b7224 */ /* 0x000fe200078e0216 */
[----:B------:R-:W2:Y:S01]  /*10d0*/  S2R R20, SR_CTAID.X ;  /* 0x0000000000147919 */ /* 0x000ea20000002500 */
[----:B------:R-:W-:Y:S01]  /*10e0*/  IMAD R14, R23, R182, RZ ;  /* 0x000000b6170e7224 */ /* 0x000fe200078e02ff */
[----:B------:R-:W-:Y:S02]  /*10f0*/  SHF.L.U64.HI R22, R182, 0x7, R5 ;  /* 0x00000007b6167819 */ /* 0x000fe40000010205 */
[----:B------:R-:W-:Y:S01]  /*1100*/  ISETP.GT.U32.AND P4, PT, R2, R11, PT ;  /* 0x0000000b0200720c */ /* 0x000fe20003f84070 */
[----:B------:R-:W-:Y:S01]  /*1110*/  IMAD R13, R5, c[0x0][0x224], R14 ;  /* 0x00008900050d7a24 */ /* 0x000fe200078e020e */
[----:B------:R-:W-:-:S02]  /*1120*/  SEL R22, R22, RZ, P0 ;  /* 0x000000ff16167207 */ /* 0x000fc40000000000 */
[----:B------:R-:W-:Y:S01]  /*1130*/  IADD3 R30, P0, R17, R30, RZ ;  /* 0x0000001e111e7210 */ /* 0x000fe20007f1e0ff */
[----:B------:R-:W-:Y:S02]  /*1140*/  IMAD.IADD R4, R25, 0x1, R13 ;  /* 0x0000000119047824 */ /* 0x000fe400078e020d */
[----:B------:R-:W-:Y:S02]  /*1150*/  IMAD R13, R24, UR7, RZ ;  /* 0x00000007180d7c24 */ /* 0x000fe4000f8e02ff */
[----:B------:R-:W-:Y:S01]  /*1160*/  IMAD.X R22, R15, 0x1, R22, P0 ;  /* 0x000000010f167824 */ /* 0x000fe200000e0616 */
[----:B-1----:R-:W-:Y:S01]  /*1170*/  ISETP.NE.AND P0, PT, R0, RZ, PT ;  /* 0x000000ff0000720c */ /* 0x002fe20003f05270 */
[----:B------:R-:W-:Y:S02]  /*1180*/  IMAD R13, R4, UR6, R13 ;  /* 0x00000006040d7c24 */ /* 0x000fe4000f8e020d */
[-C--:B------:R-:W-:Y:S01]  /*1190*/  @!P4 IADD3 R11, R11, -R2.reuse, RZ ;  /* 0x800000020b0bc210 */ /* 0x080fe20007ffe0ff */
[----:B------:R-:W-:Y:S01]  /*11a0*/  @P2 IMAD R4, R182, c[0x0][0x214], RZ ;  /* 0x00008500b6042a24 */ /* 0x000fe200078e02ff */
[----:B------:R-:W-:Y:S01]  /*11b0*/  @!P4 IADD3 R6, R6, 0x1, RZ ;  /* 0x000000010606c810 */ /* 0x000fe20007ffe0ff */
[----:B------:R-:W-:Y:S01]  /*11c0*/  IMAD.WIDE.U32 R24, R29, UR6, RZ ;  /* 0x000000061d187c25 */ /* 0x000fe2000f8e00ff */
[----:B------:R-:W-:-:S02]  /*11d0*/  ISETP.GE.U32.AND P5, PT, R11, R2, PT ;  /* 0x000000020b00720c */ /* 0x000fc40003fa6070 */
[----:B------:R-:W-:Y:S01]  /*11e0*/  ISETP.NE.AND P4, PT, RZ, c[0x0][0x1c8], PT ;  /* 0x00007200ff007a0c */ /* 0x000fe20003f85270 */
[----:B------:R-:W-:Y:S01]  /*11f0*/  IMAD R11, R30, UR7, RZ ;  /* 0x000000071e0b7c24 */ /* 0x000fe2000f8e02ff */
[----:B------:R-:W-:Y:S01]  /*1200*/  @P2 SEL R21, R4, R29, !P1 ;  /* 0x0000001d04152207 */ /* 0x000fe20004800000 */
[----:B------:R-:W-:Y:S01]  /*1210*/  IMAD R2, R29, UR7, RZ ;  /* 0x000000071d027c24 */ /* 0x000fe2000f8e02ff */
[----:B------:R-:W-:Y:S01]  /*1220*/  SEL R14, R32, R24, !P1 ;  /* 0x00000018200e7207 */ /* 0x000fe20004800000 */
[----:B------:R-:W-:Y:S01]  /*1230*/  IMAD R11, R22, UR6, R11 ;  /* 0x00000006160b7c24 */ /* 0x000fe2000f8e020b */
[----:B------:R-:W-:Y:S01]  /*1240*/  IADD3 R13, R33, R13, RZ ;  /* 0x0000000d210d7210 */ /* 0x000fe20007ffe0ff */
[----:B--2---:R-:W-:-:S04]  /*1250*/  IMAD.WIDE.U32 R22, R20, c[0x0][0x3d8], RZ ;  /* 0x0000f60014167a25 */ /* 0x004fc800078e00ff */
[----:B------:R-:W-:Y:S01]  /*1260*/  @P5 IADD3 R6, R6, 0x1, RZ ;  /* 0x0000000106065810 */ /* 0x000fe20007ffe0ff */
[----:B------:R-:W-:Y:S02]  /*1270*/  IMAD R20, R20, c[0x0][0x3dc], R23 ;  /* 0x0000f70014147a24 */ /* 0x000fe400078e0217 */
[----:B------:R-:W-:Y:S01]  /*1280*/  IMAD R23, R216, c[0x0][0x22c], RZ ;  /* 0x00008b00d8177a24 */ /* 0x000fe200078e02ff */
[----:B------:R-:W-:Y:S01]  /*1290*/  @!P3 IADD3 R6, -R6, RZ, RZ ;  /* 0x000000ff0606b210 */ /* 0x000fe20007ffe1ff */
[----:B------:R-:W-:Y:S01]  /*12a0*/  IMAD.WIDE.U32 R30, R30, UR6, RZ ;  /* 0x000000061e1e7c25 */ /* 0x000fe2000f8e00ff */
[----:B------:R-:W-:Y:S02]  /*12b0*/  @!P4 LOP3.LUT R6, RZ, c[0x0][0x1c8], RZ, 0x33, !PT ;  /* 0x00007200ff06ca12 */ /* 0x000fe400078e33ff */
[----:B------:R-:W-:Y:S01]  /*12c0*/  SEL R20, R20, RZ, P0 ;  /* 0x000000ff14147207 */ /* 0x000fe20000000000 */
[----:B------:R-:W-:Y:S01]  /*12d0*/  @!P2 IMAD R0, R182, c[0x0][0x1c0], R216 ;  /* 0x00007000b600aa24 */ /* 0x000fe200078e02d8 */
[----:B------:R-:W-:Y:S01]  /*12e0*/  IADD3 R11, R31, R11, RZ ;  /* 0x0000000b1f0b7210 */ /* 0x000fe20007ffe0ff */
[----:B------:R-:W-:Y:S01]  /*12f0*/  @P2 IMAD R24, R216, c[0x0][0x234], R21 ;  /* 0x00008d00d8182a24 */ /* 0x000fe200078e0215 */
[----:B------:R-:W-:Y:S01]  /*1300*/  SEL R21, R22, RZ, P0 ;  /* 0x000000ff16157207 */ /* 0x000fe20000000000 */
[----:B------:R-:W-:Y:S01]  /*1310*/  @P1 IMAD.IADD R13, R25, 0x1, R2 ;  /* 0x00000001190d1824 */ /* 0x000fe200078e0202 */
[----:B------:R-:W-:Y:S01]  /*1320*/  SHF.R.S32.HI R2, RZ, 0x1f, R9 ;  /* 0x0000001fff027819 */ /* 0x000fe20000011409 */
[----:B------:R-:W-:Y:S01]  /*1330*/  @!P2 IMAD R24, R0, c[0x0][0x214], RZ ;  /* 0x000085000018aa24 */ /* 0x000fe200078e02ff */
[----:B------:R-:W-:-:S02]  /*1340*/  SHF.R.S32.HI R22, RZ, 0x1f, R23 ;  /* 0x0000001fff167819 */ /* 0x000fc40000011417 */
        /* <DEDUP_REMOVED lines=9> */
.L_x_202:
[----:B------:R-:W-:-:S04]  /*13e0*/  IMAD R28, R182, c[0x0][0x1c0], R216 ;  /* 0x00007000b61c7a24 */ /* 0x000fc800078e02d8 */
[----:B------:R-:W-:Y:S02]  /*13f0*/  IMAD R28, R28, c[0x0][0x224], RZ ;  /* 0x000089001c1c7a24 */ /* 0x000fe400078e02ff */
.L_x_203:
[----:B------:R-:W-:Y:S01]  /*1400*/  IADD3 R32, P1, R180, R26, RZ ;  /* 0x0000001ab4207210 */ /* 0x000fe20007f3e0ff */
[----:B------:R-:W-:Y:S01]  /*1410*/  UIMAD UR12, UR12, UR4, URZ ;  /* 0x000000040c0c72a4 */ /* 0x000fe2000f8e023f */
[----:B------:R-:W-:Y:S01]  /*1420*/  SHF.R.S32.HI R181, RZ, 0x1f, R180 ;  /* 0x0000001fffb57819 */ /* 0x000fe200000114b4 */
[----:B------:R-:W-:Y:S01]  /*1430*/  IMAD R26, R15, c[0x0][0x370], RZ ;  /* 0x0000dc000f1a7a24 */ /* 0x000fe200078e02ff */
[----:B------:R-:W-:Y:S01]  /*1440*/  SHF.R.S32.HI R0, RZ, 0x1f, R178 ;  /* 0x0000001fff007819 */ /* 0x000fe200000114b2 */
[----:B------:R-:W-:Y:S01]  /*1450*/  USHF.L.U32 UR8, UR12, 0x6, URZ ;  /* 0x000000060c087899 */ /* 0x000fe2000800063f */
[----:B------:R-:W-:Y:S01]  /*1460*/  IADD3 R24, R17, R24, RZ ;  /* 0x0000001811187210 */ /* 0x000fe20007ffe0ff */
[----:B------:R-:W-:Y:S01]  /*1470*/  IMAD.X R33, R181, 0x1, R27, P1 ;  /* 0x00000001b5217824 */ /* 0x000fe200008e061b */
[----:B------:R-:W-:Y:S01]  /*1480*/  IADD3 R25, P1, R178, R17, RZ ;  /* 0x00000011b2197210 */ /* 0x000fe20007f3e0ff */
[----:B------:R-:W-:Y:S01]  /*1490*/  USHF.R.S32.HI UR5, URZ, 0x1f, UR8 ;  /* 0x0000001f3f057899 */ /* 0x000fe20008011408 */
[C---:B------:R-:W-:Y:S01]  /*14a0*/  IMAD R26, R17.reuse, c[0x0][0x374], R26 ;  /* 0x0000dd00111a7a24 */ /* 0x040fe200078e021a */
[----:B------:R-:W-:Y:S01]  /*14b0*/  IADD3 R23, P4, P3, R30, UR8, R23 ;  /* 0x000000081e177c10 */ /* 0x000fe2000fb9e017 */
[----:B------:R-:W-:Y:S01]  /*14c0*/  IMAD.WIDE.U32 R32, R17, c[0x0][0x370], R32 ;  /* 0x0000dc0011207a25 */ /* 0x000fe200078e0020 */
[----:B------:R-:W-:Y:S01]  /*14d0*/  IADD3.X R15, R0, R15, RZ, P1, !PT ;  /* 0x0000000f000f7210 */ /* 0x000fe20000ffe4ff */
[----:B------:R-:W-:Y:S01]  /*14e0*/  BSSY B1, `(.L_x_199) ;  /* 0x0000651000017945 */ /* 0x000fe20003800000 */
[----:B------:R-:W-:Y:S01]  /*14f0*/  IADD3.X R11, R11, UR5, R22, P4, P3 ;  /* 0x000000050b0b7c10 */ /* 0x000fe2000a7e6416 */
[----:B------:R-:W-:Y:S01]  /*1500*/  IMAD.IADD R33, R33, 0x1, R26 ;  /* 0x0000000121217824 */ /* 0x000fe200078e021a */
[----:B------:R-:W-:Y:S01]  /*1510*/  IADD3 R14, P2, P1, R21, R23, R14 ;  /* 0x00000017150e7210 */ /* 0x000fe2000795e00e */
        /* <DEDUP_REMOVED lines=21> */
[----:B------:R-:W-:Y:S01]  /*1670*/  IMAD R13, R178, c[0x0][0x374], R13 ;  /* 0x0000dd00b20d7a24 */ /* 0x000fe200078e020d */
        /* <DEDUP_REMOVED lines=22> */
[----:B------:R-:W-:Y:S01]  /*17e0*/  P2R R13, PR, RZ, 0x4 ;  /* 0x00000004ff0d7803 */ /* 0x000fe20000000000 */
[----:B------:R-:W-:Y:S02]  /*17f0*/  IMAD.MOV.U32 R197, RZ, RZ, R24 ;  /* 0x000000ffffc57224 */ /* 0x000fe400078e0018 */
[----:B------:R-:W-:Y:S01]  /*1800*/  IMAD.MOV.U32 R196, RZ, RZ, R25 ;  /* 0x000000ffffc47224 */ /* 0x000fe200078e0019 */
[----:B------:R-:W-:Y:S01]  /*1810*/  IADD3.X R19, R10, R19, R15, P0, !PT ;  /* 0x000000130a137210 */ /* 0x000fe200007fe40f */
[----:B------:R-:W-:Y:S01]  /*1820*/  IMAD R15, R4, c[0x0][0x1b8], RZ ;  /* 0x00006e00040f7a24 */ /* 0x000fe200078e02ff */
[----:B------:R-:W-:-:S03]  /*1830*/  IADD3 R10, R207, -R12, RZ ;  /* 0x8000000ccf0a7210 */ /* 0x000fc60007ffe0ff */
[----:B------:R-:W-:Y:S01]  /*1840*/  IMAD R15, R6, c[0x0][0x1bc], R15 ;  /* 0x00006f00060f7a24 */ /* 0x000fe200078e020f */
[----:B------:R-:W-:Y:S01]  /*1850*/  ISETP.NE.AND P1, PT, R10, 0x1, PT ;  /* 0x000000010a00780c */ /* 0x000fe20003f25270 */
[----:B------:R-:W-:Y:S01]  /*1860*/  IMAD.WIDE.U32 R18, R6, c[0x0][0x1b8], R18 ;  /* 0x00006e0006127a25 */ /* 0x000fe200078e0012 */
[----:B------:R1:W-:Y:S04]  /*1870*/  @P2 STS.128 [R183+0xa000], RZ ;  /* 0x00a000ffb7002388 */ /* 0x0003e80000000c00 */
[----:B------:R-:W-:Y:S01]  /*1880*/  IADD3 R15, R19, R15, RZ ;  /* 0x0000000f130f7210 */ /* 0x000fe20007ffe0ff */
        /* <DEDUP_REMOVED lines=15> */
.L_x_206:
[----:B------:R-:W-:Y:S05]  /*1980*/  BSYNC B0 ;  /* 0x0000000000007941 */ /* 0x000fea0003800000 */
.L_x_205:
        /* <DEDUP_REMOVED lines=8> */
[----:B---3--:R-:W-:Y:S02]  /*1a10*/  IADD3 R17, P0, R178, 0x20, RZ ;  /* 0x00000020b2117810 */ /* 0x008fe40007f1e0ff */
        /* <DEDUP_REMOVED lines=12> */
.L_x_208:
[----:B------:R-:W-:Y:S05]  /*1ae0*/  BSYNC B0 ;  /* 0x0000000000007941 */ /* 0x000fea0003800000 */
.L_x_207:
        /* <DEDUP_REMOVED lines=21> */
.L_x_210:
[----:B------:R-:W-:Y:S05]  /*1c40*/  BSYNC B0 ;  /* 0x0000000000007941 */ /* 0x000fea0003800000 */
.L_x_209:
        /* <DEDUP_REMOVED lines=21> */
.L_x_212:
[----:B------:R-:W-:Y:S05]  /*1da0*/  BSYNC B0 ;  /* 0x0000000000007941 */ /* 0x000fea0003800000 */
.L_x_211:
        /* <DEDUP_REMOVED lines=13> */
.L_x_214:
[----:B------:R-:W-:Y:S05]  /*1e80*/  BSYNC B0 ;  /* 0x0000000000007941 */ /* 0x000fea0003800000 */
.L_x_213:
[----:B------:R-:W-:Y:S01]  /*1e90*/  ISETP.GE.AND P2, PT, R10, R11, PT ;  /* 0x0000000b0a00720c */ /* 0x000fe20003f46270 */
[----:B------:R-:W-:-:S12]  /*1ea0*/  BSSY B0, `(.L_x_215) ;  /* 0x000000e000007945 */ /* 0x000fd80003800000 */
[----:B------:R1:W-:Y:S01]  /*1eb0*/  @P2 STS.128 [R183+0x5000], RZ ;  /* 0x005000ffb7002388 */ /* 0x0003e20000000c00 */
[----:B------:R-:W-:Y:S05]  /*1ec0*/  @P2 BRA `(.L_x_216) ;  /* 0x000000b000002947 */ /* 0x000fea0003800000 */
[----:B------:R-:W-:-:S13]  /*1ed0*/  ISETP.GE.AND P0, PT, R180, c[0x0][0x220], PT ;  /* 0x00008800b4007a0c */ /* 0x000fda0003f06270 */
[----:B------:R1:W-:Y:S01]  /*1ee0*/  @P0 STS.128 [R183+0x5000], RZ ;  /* 0x005000ffb7000388 */ /* 0x0003e20000000c00 */
[----:B------:R-:W-:Y:S05]  /*1ef0*/  @P0 BRA `(.L_x_216) ;  /* 0x0000008000000947 */ /* 0x000fea0003800000 */
[----:B---3--:R-:W-:Y:S02]  /*1f00*/  IMAD.MOV.U32 R17, RZ, RZ, c[0x0][0x370] ;  /* 0x0000dc00ff117624 */ /* 0x008fe400078e00ff */
[----:B------:R-:W-:-:S03]  /*1f10*/  IMAD.MOV.U32 R15, RZ, RZ, c[0x0][0x374] ;  /* 0x0000dd00ff0f7624 */ /* 0x000fc600078e00ff */
[----:B------:R-:W-:-:S04]  /*1f20*/  LEA R14, P0, R17, R218, 0x6 ;  /* 0x000000da110e7211 */ /* 0x000fc800078030ff */
[----:B------:R-:W-:-:S05]  /*1f30*/  LEA.HI.X R15, R17, R219, R15, 0x6, P0 ;  /* 0x000000db110f7211 */ /* 0x000fca00000f340f */
[----:B------:R-:W-:Y:S01]  /*1f40*/  @!PT LDS RZ, [RZ] ;  /* 0x00000000fffff984 */ /* 0x000fe20000000800 */
[----:B------:R-:W-:Y:S01]  /*1f50*/  @!PT LDS RZ, [RZ] ;  /* 0x00000000fffff984 */ /* 0x000fe20000000800 */
[----:B------:R-:W-:Y:S01]  /*1f60*/  @!PT LDS RZ, [RZ] ;  /* 0x00000000fffff984 */ /* 0x000fe20000000800 */
[----:B------:R3:W-:Y:S04]  /*1f70*/  LDGSTS.E.BYPASS.LTC128B.128 [R183+0x5000], [R14.64] ;  /* 0x050000000eb77fae */ /* 0x0007e8000b901d54 */
.L_x_216:
[----:B------:R-:W-:Y:S05]  /*1f80*/  BSYNC B0 ;  /* 0x0000000000007941 */ /* 0x000fea0003800000 */
.L_x_215:
        /* <DEDUP_REMOVED lines=19> */
.L_x_218:
[----:B------:R-:W-:Y:S05]  /*20c0*/  BSYNC B0 ;  /* 0x0000000000007941 */ /* 0x000fea0003800000 */
.L_x_217:
        /* <DEDUP_REMOVED lines=20> */
.L_x_220:
[----:B------:R-:W-:Y:S05]  /*2210*/  BSYNC B0 ;  /* 0x0000000000007941 */ /* 0x000fea0003800000 */
.L_x_219:
[C---:B------:R-:W-:Y:S01]  /*2220*/  IADD3 R10, R174.reuse, 0x28, RZ ;  /* 0x00000028ae0a7810 */ /* 0x040fe20007ffe0ff */
[----:B------:R-:W-:Y:S01]  /*2230*/  IMAD.SHL.U32 R12, R174, 0x4, RZ ;  /* 0x00000004ae0c7824 */ /* 0x000fe200078e00ff */
[----:B------:R-:W-:Y:S01]  /*2240*/  ISETP.NE.AND P3, PT, R13, RZ, PT ;  /* 0x000000ff0d00720c */ /* 0x000fe20003f65270 */
[----:B------:R-:W-:Y:S01]  /*2250*/  IMAD.MOV.U32 R204, RZ, RZ, 0x7f800000 ;  /* 0x7f800000ffcc7424 */ /* 0x000fe200078e00ff */
[----:B------:R-:W-:Y:S02]  /*2260*/  ISETP.GE.AND P2, PT, R10, R11, PT ;  /* 0x0000000b0a00720c */ /* 0x000fe40003f46270 */
[----:B------:R-:W-:Y:S01]  /*2270*/  SHF.R.S32.HI R13, RZ, 0x1f, R10 ;  /* 0x0000001fff0d7819 */ /* 0x000fe2000001140a */
[----:B------:R-:W-:Y:S01]  /*2280*/  IMAD.MOV.U32 R203, RZ, RZ, 0x7f800000 ;  /* 0x7f800000ffcb7424 */ /* 0x000fe200078e00ff */
[----:B---3--:R-:W-:-:S09]  /*2290*/  SHF.L.U64.HI R15, R174, 0x2, R179 ;  /* 0x00000002ae0f7819 */ /* 0x008fd200000102b3 */
        /* <DEDUP_REMOVED lines=32> */
[----:B---3--:R-:W-:-:S04]  /*24a0*/  IMAD.WIDE.U32 R12, R178, c[0x0][0x198], R6 ;  /* 0x00006600b20c7a25 */ /* 0x008fc800078e0006 */
        /* <DEDUP_REMOVED lines=8> */
.L_x_222:
[----:B------:R-:W-:Y:S05]  /*2530*/  BSYNC B0 ;  /* 0x0000000000007941 */ /* 0x000fea0003800000 */
.L_x_221:
        /* <DEDUP_REMOVED lines=9> */
[----:B---3--:R-:W-:-:S04]  /*25d0*/  IMAD.WIDE.U32 R12, R4, c[0x0][0x198], R6 ;  /* 0x00006600040c7a25 */ /* 0x008fc800078e0006 */
        /* <DEDUP_REMOVED lines=9> */
.L_x_224:
[----:B------:R-:W-:Y:S05]  /*2670*/  BSYNC B0 ;  /* 0x0000000000007941 */ /* 0x000fea0003800000 */
.L_x_223:
        /* <DEDUP_REMOVED lines=19> */
.L_x_226:
[----:B------:R-:W-:Y:S05]  /*27b0*/  BSYNC B0 ;  /* 0x0000000000007941 */ /* 0x000fea0003800000 */
.L_x_225:
        /* <DEDUP_REMOVED lines=10> */
[----:B---3--:R-:W-:Y:S01]  /*2860*/  IMAD R11, R0, c[0x0][0x198], RZ ;  /* 0x00006600000b7a24 */ /* 0x008fe200078e02ff */
        /* <DEDUP_REMOVED lines=8> */
.L_x_228:
[----:B------:R-:W-:Y:S05]  /*28f0*/  BSYNC B0 ;  /* 0x0000000000007941 */ /* 0x000fea0003800000 */
.L_x_227:
[----:B------:R-:W0:Y:S01]  /*2900*/  LDGDEPBAR ;  /* 0x00000000000079af */ /* 0x000e220000000000 */
[----:B------:R-:W-:-:S04]  /*2910*/  ISETP.NE.U32.AND P4, PT, RZ, c[0x0][0x318], PT ;  /* 0x0000c600ff007a0c */ /* 0x000fc80003f85070 */
[----:B------:R-:W-:-:S13]  /*2920*/  ISETP.NE.AND.EX P4, PT, RZ, c[0x0][0x31c], PT, P4 ;  /* 0x0000c700ff007a0c */ /* 0x000fda0003f85340 */
[----:B------:R-:W-:-:S04]  /*2930*/  @P4 IMAD R5, R5, c[0x0][0x320], RZ ;  /* 0x0000c80005054a24 */ /* 0x000fc800078e02ff */
[----:B------:R-:W-:Y:S01]  /*2940*/  @P4 IMAD R0, R182, c[0x0][0x324], R5 ;  /* 0x0000c900b6004a24 */ /* 0x000fe200078e0205 */
[----:B------:R-:W-:-:S04]  /*2950*/  DEPBAR.LE SB0, 0x1 ;  /* 0x000080400000791a */ /* 0x000fc80000000000 */
[----:B------:R-:W-:Y:S01]  /*2960*/  BAR.SYNC.DEFER_BLOCKING 0x0 ;  /* 0x0000000000007b1d */ /* 0x000fe20000010000 */
[----:B------:R-:W-:-:S04]  /*2970*/  @P4 IMAD.WIDE.U32 R4, R182, c[0x0][0x320], R216 ;  /* 0x0000c800b6044a25 */ /* 0x000fc800078e00d8 */
[----:B------:R-:W-:Y:S01]  /*2980*/  @P4 IMAD.IADD R0, R5, 0x1, R0 ;  /* 0x0000000105004824 */ /* 0x000fe200078e0200 */
[----:B---3--:R-:W-:-:S04]  /*2990*/  @P4 LEA R10, P0, R4, c[0x0][0x318], 0x2 ;  /* 0x0000c600040a4a11 */ /* 0x008fc800078010ff */
[----:B------:R-:W-:-:S05]  /*29a0*/  @P4 LEA.HI.X R11, R4, c[0x0][0x31c], R0, 0x2, P0 ;  /* 0x0000c700040b4a11 */ /* 0x000fca00000f1400 */
[----:B------:R-:W3:Y:S01]  /*29b0*/  @P4 LDG.E R0, [R10.64] ;  /* 0x000000140a004981 */ /* 0x000ee2000c1e1900 */
[----:B------:R-:W-:Y:S01]  /*29c0*/  USHF.L.U32 UR17, UR12, 0x4, URZ ;  /* 0x000000040c117899 */ /* 0x000fe2000800063f */
[----:B------:R-:W-:Y:S01]  /*29d0*/  IADD3 R4, R9, 0x80, RZ ;  /* 0x0000008009047810 */ /* 0x000fe20007ffe0ff */
[----:B------:R-:W-:Y:S01]  /*29e0*/  USHF.L.U32 UR18, UR12, 0x3, URZ ;  /* 0x000000030c127899 */ /* 0x000fe2000800063f */
[----:B------:R-:W1:Y:S01]  /*29f0*/  S2R R5, SR_TID.X ;  /* 0x0000000000057919 */ /* 0x000e620000002100 */
[----:B------:R-:W-:Y:S01]  /*2a00*/  UIADD3 UR11, UR17, 0x20, URZ ;  /* 0x00000020110b7890 */ /* 0x000fe2000fffe03f */
[----:B------:R-:W-:Y:S01]  /*2a10*/  IMAD.MOV.U32 R201, RZ, RZ, RZ ;  /* 0x000000ffffc97224 */ /* 0x000fe200078e00ff */
[----:B------:R-:W-:Y:S01]  /*2a20*/  ISETP.GE.AND P2, PT, R4, R209, PT ;  /* 0x000000d10400720c */ /* 0x000fe20003f46270 */
[----:B------:R2:W4:Y:S01]  /*2a30*/  LDSM.16.M88.4 R128, [R167+0xa000] ;  /* 0x00a00000a780783b */ /* 0x0005220000000200 */
[----:B------:R-:W-:Y:S01]  /*2a40*/  UIADD3 UR10, UR18, UR11, URZ ;  /* 0x0000000b120a7290 */ /* 0x000fe2000fffe03f */
[----:B------:R-:W-:Y:S01]  /*2a50*/  IMAD R9, R184, 0x80, R173 ;  /* 0x00000080b8097824 */ /* 0x000fe200078e02ad */
[----:B------:R-:W-:Y:S01]  /*2a60*/  CS2R R94, SRZ ;  /* 0x00000000005e7805 */ /* 0x000fe2000001ff00 */
[----:B------:R2:W2:Y:S01]  /*2a70*/  LDSM.16.M88.4 R132, [R167+0xa800] ;  /* 0x00a80000a784783b */ /* 0x0004a20000000200 */
[----:B------:R-:W-:Y:S01]  /*2a80*/  IMAD.MOV.U32 R163, RZ, RZ, 0x20 ;  /* 0x00000020ffa37424 */ /* 0x000fe200078e00ff */
[----:B------:R-:W-:Y:S01]  /*2a90*/  UIADD3 UR9, UR18, UR10, URZ ;  /* 0x0000000a12097290 */ /* 0x000fe2000fffe03f */
[----:B------:R-:W-:Y:S01]  /*2aa0*/  IADD3 R194, -R194, R174, -R9 ;  /* 0x000000aec2c27210 */ /* 0x000fe20007ffe909 */
[----:B------:R2:W2:Y:S01]  /*2ab0*/  LDSM.16.M88.4 R136, [R161+0xa000] ;  /* 0x00a00000a188783b */ /* 0x0004a20000000200 */
[----:B------:R-:W-:Y:S01]  /*2ac0*/  IMAD.MOV.U32 R171, RZ, RZ, 0x40 ;  /* 0x00000040ffab7424 */ /* 0x000fe200078e00ff */
[----:B------:R-:W-:Y:S01]  /*2ad0*/  UIADD3 UR7, UR18, UR9, URZ ;  /* 0x0000000912077290 */ /* 0x000fe2000fffe03f */
[----:B------:R-:W-:Y:S01]  /*2ae0*/  IMAD.SHL.U32 R162, R170, 0x2, RZ ;  /* 0x00000002aaa27824 */ /* 0x000fe200078e00ff */
[----:B------:R2:W2:Y:S01]  /*2af0*/  LDSM.16.M88.4 R140, [R161+0xa800] ;  /* 0x00a80000a18c783b */ /* 0x0004a20000000200 */
[----:B------:R-:W-:Y:S01]  /*2b00*/  IMAD.MOV.U32 R200, RZ, RZ, R206 ;  /* 0x000000ffffc87224 */ /* 0x000fe200078e00ce */
[----:B------:R-:W-:Y:S01]  /*2b10*/  UIADD3 UR6, UR18, UR7, URZ ;  /* 0x0000000712067290 */ /* 0x000fe2000fffe03f */
[----:B------:R-:W-:Y:S01]  /*2b20*/  CS2R R92, SRZ ;  /* 0x00000000005c7805 */ /* 0x000fe2000001ff00 */
[----:B------:R2:W2:Y:S01]  /*2b30*/  LDSM.16.M88.4 R144, [R160+0xa000] ;  /* 0x00a00000a090783b */ /* 0x0004a20000000200 */
[----:B------:R-:W-:Y:S01]  /*2b40*/  CS2R R98, SRZ ;  /* 0x0000000000627805 */ /* 0x000fe2000001ff00 */
[----:B------:R-:W-:Y:S01]  /*2b50*/  CS2R R96, SRZ ;  /* 0x0000000000607805 */ /* 0x000fe2000001ff00 */
[----:B------:R-:W-:Y:S01]  /*2b60*/  CS2R R90, SRZ ;  /* 0x00000000005a7805 */ /* 0x000fe2000001ff00 */
[----:B-1----:R-:W-:Y:S01]  /*2b70*/  SHF.R.S32.HI R2, RZ, 0x1f, R5 ;  /* 0x0000001fff027819 */ /* 0x002fe20000011405 */
[----:B------:R1:W1:Y:S01]  /*2b80*/  LDSM.16.M88.4 R148, [R160+0xa800] ;  /* 0x00a80000a094783b */ /* 0x0002620000000200 */
[----:B------:R-:W-:Y:S01]  /*2b90*/  CS2R R88, SRZ ;  /* 0x0000000000587805 */ /* 0x000fe2000001ff00 */
[----:B------:R-:W-:Y:S01]  /*2ba0*/  CS2R R86, SRZ ;  /* 0x0000000000567805 */ /* 0x000fe2000001ff00 */
[----:B------:R-:W-:Y:S01]  /*2bb0*/  LEA.HI R2, R2, R5, RZ, 0x4 ;  /* 0x0000000502027211 */ /* 0x000fe200078f20ff */
[----:B------:R1:W1:Y:S01]  /*2bc0*/  LDSM.16.M88.4 R152, [R3+0xa000] ;  /* 0x00a000000398783b */ /* 0x0002620000000200 */
[----:B------:R-:W-:Y:S01]  /*2bd0*/  CS2R R84, SRZ ;  /* 0x0000000000547805 */ /* 0x000fe2000001ff00 */
[----:B------:R-:W-:Y:S01]  /*2be0*/  CS2R R78, SRZ ;  /* 0x00000000004e7805 */ /* 0x000fe2000001ff00 */
[----:B------:R-:W-:Y:S01]  /*2bf0*/  LOP3.LUT R2, R2, 0xfffffff0, RZ, 0xc0, !PT ;  /* 0xfffffff002027812 */ /* 0x000fe200078ec0ff */
[----:B------:R1:W1:Y:S01]  /*2c00*/  LDSM.16.M88.4 R156, [R3+0xa800] ;  /* 0x00a80000039c783b */ /* 0x0002620000000200 */
[----:B------:R-:W-:Y:S01]  /*2c10*/  CS2R R76, SRZ ;  /* 0x00000000004c7805 */ /* 0x000fe2000001ff00 */
[----:B------:R-:W-:Y:S01]  /*2c20*/  CS2R R82, SRZ ;  /* 0x0000000000527805 */ /* 0x000fe2000001ff00 */
[----:B------:R-:W-:Y:S01]  /*2c30*/  CS2R R80, SRZ ;  /* 0x0000000000507805 */ /* 0x000fe2000001ff00 */
[----:B------:R-:W-:Y:S01]  /*2c40*/  IMAD.IADD R2, R5, 0x1, -R2 ;  /* 0x0000000105027824 */ /* 0x000fe200078e0a02 */
[----:B------:R-:W-:Y:S01]  /*2c50*/  CS2R R74, SRZ ;  /* 0x00000000004a7805 */ /* 0x000fe2000001ff00 */
[----:B------:R-:W3:Y:S01]  /*2c60*/  @P4 MUFU.RCP R5, c[0x0][0x238] ;  /* 0x00008e0000054b08 */ /* 0x000ee20000001000 */
[----:B------:R-:W-:Y:S01]  /*2c70*/  CS2R R72, SRZ ;  /* 0x0000000000487805 */ /* 0x000fe2000001ff00 */
[----:B------:R-:W-:Y:S01]  /*2c80*/  CS2R R70, SRZ ;  /* 0x0000000000467805 */ /* 0x000fe2000001ff00 */
[----:B------:R-:W-:Y:S01]  /*2c90*/  SHF.R.S32.HI R7, RZ, 0x1f, R2 ;  /* 0x0000001fff077819 */ /* 0x000fe20000011402 */
        /* <DEDUP_REMOVED lines=17> */
[C---:B------:R-:W-:Y:S01]  /*2db0*/  LOP3.LUT P0, RZ, R7.reuse, 0x2, RZ, 0xc0, !PT ;  /* 0x0000000207ff7812 */ /* 0x040fe2000780c0ff */
[----:B------:R-:W-:Y:S01]  /*2dc0*/  CS2R R40, SRZ ;  /* 0x0000000000287805 */ /* 0x000fe2000001ff00 */
[----:B------:R-:W-:Y:S01]  /*2dd0*/  LOP3.LUT P3, RZ, R7, 0x4, RZ, 0xc0, !PT ;  /* 0x0000000407ff7812 */ /* 0x000fe2000786c0ff */
[----:B------:R-:W-:Y:S01]  /*2de0*/  CS2R R38, SRZ ;  /* 0x0000000000267805 */ /* 0x000fe2000001ff00 */
[----:B------:R-:W-:Y:S01]  /*2df0*/  SEL R163, R163, 0xffffffe0, !P0 ;  /* 0xffffffe0a3a37807 */ /* 0x000fe20004000000 */
[----:B------:R-:W-:Y:S01]  /*2e00*/  CS2R R36, SRZ ;  /* 0x0000000000247805 */ /* 0x000fe2000001ff00 */
[----:B------:R-:W-:Y:S01]  /*2e10*/  IMAD.IADD R194, R194, 0x1, R209 ;  /* 0x00000001c2c27824 */ /* 0x000fe200078e02d1 */
[----:B------:R-:W-:Y:S01]  /*2e20*/  SEL R171, R171, 0xffffffc0, !P3 ;  /* 0xffffffc0abab7807 */ /* 0x000fe20005800000 */
[C---:B------:R-:W-:Y:S01]  /*2e30*/  IMAD.SHL.U32 R213, R174.reuse, 0x4, RZ ;  /* 0x00000004aed57824 */ /* 0x040fe200078e00ff */
[----:B------:R-:W-:Y:S01]  /*2e40*/  SHF.L.U64.HI R212, R174, 0x2, R179 ;  /* 0x00000002aed47819 */ /* 0x000fe200000102b3 */
[----:B------:R-:W-:Y:S01]  /*2e50*/  IMAD.MOV.U32 R214, RZ, RZ, 0x40 ;  /* 0x00000040ffd67424 */ /* 0x000fe200078e00ff */
[----:B------:R-:W-:Y:S01]  /*2e60*/  UIMAD UR16, UR12, 0x18, URZ ;  /* 0x000000180c1078a4 */ /* 0x000fe2000f8e023f */
[----:B------:R-:W-:Y:S01]  /*2e70*/  IMAD.IADD R2, R163, 0x1, R162 ;  /* 0x00000001a3027824 */ /* 0x000fe200078e02a2 */
[----:B------:R-:W-:-:S02]  /*2e80*/  USHF.L.U32 UR15, UR12, 0x5, URZ ;  /* 0x000000050c0f7899 */ /* 0x000fc4000800063f */
[----:B------:R-:W-:Y:S02]  /*2e90*/  UIMAD UR14, UR12, 0x28, URZ ;  /* 0x000000280c0e78a4 */ /* 0x000fe4000f8e023f */
[----:B------:R-:W-:Y:S02]  /*2ea0*/  UIMAD UR13, UR12, 0x30, URZ ;  /* 0x000000300c0d78a4 */ /* 0x000fe4000f8e023f */
[----:B------:R-:W-:Y:S02]  /*2eb0*/  UIADD3 UR8, -UR8, URZ, URZ ;  /* 0x0000003f08087290 */ /* 0x000fe4000fffe13f */
[----:B------:R-:W-:Y:S02]  /*2ec0*/  UIMAD UR12, UR12, 0x38, URZ ;  /* 0x000000380c0c78a4 */ /* 0x000fe4000f8e023f */
[----:B------:R-:W-:Y:S01]  /*2ed0*/  UIADD3 UR5, UR18, UR6, URZ ;  /* 0x0000000612057290 */ /* 0x000fe2000fffe03f */
[----:B---3--:R-:W-:Y:S01]  /*2ee0*/  @P4 FMUL.FTZ R201, R0, R5 ;  /* 0x0000000500c94220 */ /* 0x008fe20000410000 */
[----:B------:R-:W-:-:S02]  /*2ef0*/  IADD3 R0, R169, 0x1000, RZ ;  /* 0x00001000a9007810 */ /* 0x000fc40007ffe0ff */
[----:B------:R-:W-:Y:S02]  /*2f00*/  IADD3 R5, R170, 0x1000, RZ ;  /* 0x00001000aa057810 */ /* 0x000fe40007ffe0ff */
[----:B------:R-:W-:Y:S01]  /*2f10*/  SEL R165, R0, R169, !P1 ;  /* 0x000000a900a57207 */ /* 0x000fe20004800000 */
[----:B------:R-:W-:Y:S01]  /*2f20*/  IMAD.IADD R0, R168, 0x1, R163 ;  /* 0x00000001a8007824 */ /* 0x000fe200078e02a3 */
[----:B------:R-:W-:-:S03]  /*2f30*/  SEL R164, R5, R170, !P1 ;  /* 0x000000aa05a47207 */ /* 0x000fc60004800000 */
[----:B------:R-:W-:Y:S02]  /*2f40*/  IMAD.SHL.U32 R165, R165, 0x2, RZ ;  /* 0x00000002a5a57824 */ /* 0x000fe400078e00ff */
[----:B-12-4-:R-:W-:-:S04]  /*2f50*/  IMAD.SHL.U32 R164, R164, 0x2, RZ ;  /* 0x00000002a4a47824 */ /* 0x016fc800078e00ff */
.L_x_231:
[----:B------:R-:W0:Y:S01]  /*2f60*/  LDGDEPBAR ;  /* 0x00000000000079af */ /* 0x000e220000000000 */
[----:B------:R-:W-:Y:S02]  /*2f70*/  IADD3 R172, R164, R163, RZ ;  /* 0x000000a3a4ac7210 */ /* 0x000fe40007ffe0ff */
[C---:B------:R-:W-:Y:S02]  /*2f80*/  LEA R215, R207.reuse, R194, 0x6 ;  /* 0x000000c2cfd77211 */ /* 0x040fe400078e30ff */
[----:B------:R-:W-:Y:S02]  /*2f90*/  ISETP.GE.AND P6, PT, R207, 0x1, PT ;  /* 0x00000001cf00780c */ /* 0x000fe40003fc6270 */
[C---:B------:R-:W-:Y:S02]  /*2fa0*/  IADD3 R249, R215.reuse, 0x8, RZ ;  /* 0x00000008d7f97810 */ /* 0x040fe40007ffe0ff */
[----:B------:R-:W-:Y:S02]  /*2fb0*/  IADD3 R232, R215, 0x20, RZ ;  /* 0x00000020d7e87810 */ /* 0x000fe40007ffe0ff */
[----:B------:R-:W-:Y:S02]  /*2fc0*/  ISETP.GE.AND P1, PT, R249, RZ, PT ;  /* 0x000000fff900720c */ /* 0x000fe40003f26270 */
[C---:B------:R-:W-:Y:S02]  /*2fd0*/  IADD3 R228, R215.reuse, 0x28, RZ ;  /* 0x00000028d7e47810 */ /* 0x040fe40007ffe0ff */
[C---:B------:R-:W-:Y:S02]  /*2fe0*/  IADD3 R238, R215.reuse, -0x1, RZ ;  /* 0xffffffffd7ee7810 */ /* 0x040fe40007ffe0ff */
[----:B------:R-:W-:Y:S02]  /*2ff0*/  IABS R224, R215 ;  /* 0x000000d700e07213 */ /* 0x000fe40000000000 */
[----:B------:R-:W-:Y:S02]  /*3000*/  ISETP.GE.AND P0, PT, R238, RZ, PT ;  /* 0x000000ffee00720c */ /* 0x000fe40003f06270 */
[C---:B------:R-:W-:Y:S01]  /*3010*/  IADD3 R246, R215.reuse, 0x18, RZ ;  /* 0x00000018d7f67810 */ /* 0x040fe20007ffe0ff */
[----:B------:R1:W-:Y:S01]  /*3020*/  I2F R236, R224 ;  /* 0x000000e000ec7306 */ /* 0x0003e20000201400 */
[C---:B------:R-:W-:Y:S02]  /*3030*/  IADD3 R250, R215.reuse, 0x7, RZ ;  /* 0x00000007d7fa7810 */ /* 0x040fe40007ffe0ff */
[C---:B------:R-:W-:Y:S02]  /*3040*/  @!P1 IADD3 R249, -R215.reuse, -0x8, RZ ;  /* 0xfffffff8d7f99810 */ /* 0x040fe40007ffe1ff */
[----:B------:R-:W-:Y:S02]  /*3050*/  ISETP.GE.AND P1, PT, R232, RZ, PT ;  /* 0x000000ffe800720c */ /* 0x000fe40003f26270 */
[C---:B------:R-:W-:Y:S02]  /*3060*/  IADD3 R240, R215.reuse, -0x8, RZ ;  /* 0xfffffff8d7f07810 */ /* 0x040fe40007ffe0ff */
[C---:B------:R-:W-:Y:S01]  /*3070*/  IADD3 R234, R215.reuse, 0x1f, RZ ;  /* 0x0000001fd7ea7810 */ /* 0x040fe20007ffe0ff */
[----:B------:R-:W-:Y:S01]  /*3080*/  I2F R249, R249 ;  /* 0x000000f900f97306 */ /* 0x000fe20000201400 */
[C---:B------:R-:W-:Y:S02]  /*3090*/  @!P0 IADD3 R238, -R215.reuse, 0x1, RZ ;  /* 0x00000001d7ee8810 */ /* 0x040fe40007ffe1ff */
[----:B------:R-:W-:Y:S02]  /*30a0*/  ISETP.GE.AND P0, PT, R250, RZ, PT ;  /* 0x000000fffa00720c */ /* 0x000fe40003f06270 */
[C---:B------:R-:W-:Y:S02]  /*30b0*/  IADD3 R230, R215.reuse, 0x27, RZ ;  /* 0x00000027d7e67810 */ /* 0x040fe40007ffe0ff */
[C---:B------:R-:W-:Y:S02]  /*30c0*/  IADD3 R248, R215.reuse, 0x17, RZ ;  /* 0x00000017d7f87810 */ /* 0x040fe40007ffe0ff */
[C---:B------:R-:W-:Y:S01]  /*30d0*/  @!P1 IADD3 R232, -R215.reuse, -0x20, RZ ;  /* 0xffffffe0d7e89810 */ /* 0x040fe20007ffe1ff */
[----:B------:R-:W2:Y:S01]  /*30e0*/  I2F R238, R238 ;  /* 0x000000ee00ee7306 */ /* 0x000ea20000201400 */
[----:B------:R-:W-:Y:S02]  /*30f0*/  ISETP.GE.AND P1, PT, R228, RZ, PT ;  /* 0x000000ffe400720c */ /* 0x000fe40003f26270 */
[C---:B------:R-:W-:Y:S02]  /*3100*/  IADD3 R242, R215.reuse, -0x9, RZ ;  /* 0xfffffff7d7f27810 */ /* 0x040fe40007ffe0ff */
[C---:B-1----:R-:W-:Y:S02]  /*3110*/  IADD3 R224, R215.reuse, -0x10, RZ ;  /* 0xfffffff0d7e07810 */ /* 0x042fe40007ffe0ff */
[C---:B------:R-:W-:Y:S02]  /*3120*/  @!P0 IADD3 R250, -R215.reuse, -0x7, RZ ;  /* 0xfffffff9d7fa8810 */ /* 0x040fe40007ffe1ff */
[----:B------:R-:W-:Y:S01]  /*3130*/  ISETP.GE.AND P0, PT, R234, RZ, PT ;  /* 0x000000ffea00720c */ /* 0x000fe20003f06270 */
[----:B------:R-:W-:Y:S01]  /*3140*/  I2F R232, R232 ;  /* 0x000000e800e87306 */ /* 0x000fe20000201400 */
[C---:B------:R-:W-:Y:S02]  /*3150*/  IADD3 R252, R215.reuse, 0x10, RZ ;  /* 0x00000010d7fc7810 */ /* 0x040fe40007ffe0ff */
[C---:B------:R-:W-:Y:S02]  /*3160*/  IADD3 R225, R215.reuse, -0x11, RZ ;  /* 0xffffffefd7e17810 */ /* 0x040fe40007ffe0ff */
[C---:B------:R-:W-:Y:S02]  /*3170*/  @!P1 IADD3 R228, -R215.reuse, -0x28, RZ ;  /* 0xffffffd8d7e49810 */ /* 0x040fe40007ffe1ff */
[----:B------:R-:W-:Y:S02]  /*3180*/  ISETP.GE.AND P1, PT, R246, RZ, PT ;  /* 0x000000fff600720c */ /* 0x000fe40003f26270 */
[C---:B------:R-:W-:Y:S01]  /*3190*/  IADD3 R226, R215.reuse, -0x18, RZ ;  /* 0xffffffe8d7e27810 */ /* 0x040fe20007ffe0ff */
[----:B------:R-:W1:Y:S01]  /*31a0*/  I2F R250, R250 ;  /* 0x000000fa00fa7306 */ /* 0x000e620000201400 */
[C---:B------:R-:W-:Y:S02]  /*31b0*/  IADD3 R227, R215.reuse, 0xf, RZ ;  /* 0x0000000fd7e37810 */ /* 0x040fe40007ffe0ff */
[C---:B------:R-:W-:Y:S02]  /*31c0*/  @!P0 IADD3 R234, -R215.reuse, -0x1f, RZ ;  /* 0xffffffe1d7ea8810 */ /* 0x040fe40007ffe1ff */
[----:B------:R-:W-:Y:S02]  /*31d0*/  ISETP.GE.AND P0, PT, R230, RZ, PT ;  /* 0x000000ffe600720c */ /* 0x000fe40003f06270 */
[----:B------:R-:W-:Y:S03]  /*31e0*/  ISETP.GE.AND P4, PT, R226, RZ, PT ;  /* 0x000000ffe200720c */ /* 0x000fe60003f86270 */
[C---:B------:R-:W-:Y:S01]  /*31f0*/  @!P1 IADD3 R246, -R215.reuse, -0x18, RZ ;  /* 0xffffffe8d7f69810 */ /* 0x040fe20007ffe1ff */
[----:B------:R-:W-:Y:S01]  /*3200*/  I2F R234, R234 ;  /* 0x000000ea00ea7306 */ /* 0x000fe20000201400 */
[----:B------:R-:W-:Y:S06]  /*3210*/  ISETP.GE.AND P1, PT, R240, RZ, PT ;  /* 0x000000fff000720c */ /* 0x000fec0003f26270 */
[C---:B------:R-:W-:Y:S02]  /*3220*/  @!P0 IADD3 R230, -R215.reuse, -0x27, RZ ;  /* 0xffffffd9d7e68810 */ /* 0x040fe40007ffe1ff */
[----:B------:R-:W-:Y:S01]  /*3230*/  ISETP.GE.AND P0, PT, R248, RZ, PT ;  /* 0x000000fff800720c */ /* 0x000fe20003f06270 */
[----:B------:R-:W-:Y:S01]  /*3240*/  I2F R246, R246 ;  /* 0x000000f600f67306 */ /* 0x000fe20000201400 */
[C---:B------:R-:W-:Y:S03]  /*3250*/  @!P4 IADD3 R226, -R215.reuse, 0x18, RZ ;  /* 0x00000018d7e2c810 */ /* 0x040fe60007ffe1ff */
[C---:B------:R-:W-:Y:S02]  /*3260*/  @!P1 IADD3 R240, -R215.reuse, 0x8, RZ ;  /* 0x00000008d7f09810 */ /* 0x040fe40007ffe1ff */
[----:B------:R-:W-:Y:S04]  /*3270*/  ISETP.GE.AND P1, PT, R224, RZ, PT ;  /* 0x000000ffe000720c */ /* 0x000fe80003f26270 */
[----:B------:R-:W3:Y:S02]  /*3280*/  I2F R230, R230 ;  /* 0x000000e600e67306 */ /* 0x000ee40000201400 */
[C---:B------:R-:W-:Y:S02]  /*3290*/  @!P0 IADD3 R248, -R215.reuse, -0x17, RZ ;  /* 0xffffffe9d7f88810 */ /* 0x040fe40007ffe1ff */
[----:B------:R-:W-:Y:S05]  /*32a0*/  ISETP.GE.AND P0, PT, R242, RZ, PT ;  /* 0x000000fff200720c */ /* 0x000fea0003f06270 */
[C---:B------:R-:W-:Y:S01]  /*32b0*/  @!P1 IADD3 R224, -R215.reuse, 0x10, RZ ;  /* 0x00000010d7e09810 */ /* 0x040fe20007ffe1ff */
[----:B------:R-:W-:Y:S01]  /*32c0*/  I2F R248, R248 ;  /* 0x000000f800f87306 */ /* 0x000fe20000201400 */
[----:B------:R-:W-:Y:S06]  /*32d0*/  ISETP.GE.AND P1, PT, R252, RZ, PT ;  /* 0x000000fffc00720c */ /* 0x000fec0003f26270 */
[----:B------:R-:W-:Y:S02]  /*32e0*/  @!P0 IADD3 R242, -R215, 0x9, RZ ;  /* 0x00000009d7f28810 */ /* 0x000fe40007ffe1ff */
[----:B------:R-:W-:Y:S01]  /*32f0*/  ISETP.GE.AND P0, PT, R225, RZ, PT ;  /* 0x000000ffe100720c */ /* 0x000fe20003f06270 */
[----:B------:R-:W-:Y:S04]  /*3300*/  I2F R240, R240 ;  /* 0x000000f000f07306 */ /* 0x000fe80000201400 */
[C---:B------:R-:W-:Y:S06]  /*3310*/  @!P1 IADD3 R252, -R215.reuse, -0x10, RZ ;  /* 0xfffffff0d7fc9810 */ /* 0x040fec0007ffe1ff */
[----:B------:R-:W-:Y:S02]  /*3320*/  I2F R242, R242 ;  /* 0x000000f200f27306 */ /* 0x000fe40000201400 */
[----:B------:R-:W-:Y:S02]  /*3330*/  @!P0 IADD3 R225, -R215, 0x11, RZ ;  /* 0x00000011d7e18810 */ /* 0x000fe40007ffe1ff */
[----:B------:R-:W-:Y:S06]  /*3340*/  ISETP.GE.AND P0, PT, R227, RZ, PT ;  /* 0x000000ffe300720c */ /* 0x000fec0003f06270 */
[----:B------:R-:W-:Y:S07]  /*3350*/  I2F R252, R252 ;  /* 0x000000fc00fc7306 */ /* 0x000fee0000201400 */
[C---:B------:R-:W-:Y:S02]  /*3360*/  @!P0 IADD3 R227, -R215.reuse, -0xf, RZ ;  /* 0xfffffff1d7e38810 */ /* 0x040fe40007ffe1ff */
[----:B-----5:R-:W-:Y:S01]  /*3370*/  FSETP.NEU.FTZ.AND P0, PT, R204, -INF , PT ;  /* 0xff800000cc00780b */ /* 0x020fe20003f1d000 */
[----:B------:R-:W4:Y:S01]  /*3380*/  I2F R228, R228 ;  /* 0x000000e400e47306 */ /* 0x000f220000201400 */
[----:B------:R-:W-:Y:S04]  /*3390*/  DEPBAR.LE SB0, 0x0 ;  /* 0x000080000000791a */ /* 0x000fe80000000000 */
[----:B------:R-:W-:Y:S08]  /*33a0*/  BAR.SYNC.DEFER_BLOCKING 0x0 ;  /* 0x0000000000007b1d */ /* 0x000ff00000010000 */
[----:B------:R-:W-:Y:S08]  /*33b0*/  LDSM.16.M88.4 R100, [R164] ;  /* 0x00000000a464783b */ /* 0x000ff00000000200 */
[----:B------:R-:W1:Y:S08]  /*33c0*/  LDSM.16.M88.4 R104, [R167+0x6000] ;  /* 0x00600000a768783b */ /* 0x000e700000000200 */
[----:B------:R-:W2:Y:S08]  /*33d0*/  LDSM.16.M88.4 R108, [R164+0x1000] ;  /* 0x00100000a46c783b */ /* 0x000eb00000000200 */
[----:B------:R-:W3:Y:S08]  /*33e0*/  LDSM.16.M88.4 R112, [R167+0x6800] ;  /* 0x00680000a770783b */ /* 0x000ef00000000200 */
[----:B------:R-:W-:Y:S08]  /*33f0*/  LDSM.16.M88.4 R116, [R172] ;  /* 0x00000000ac74783b */ /* 0x000ff00000000200 */
[----:B------:R-:W3:Y:S01]  /*3400*/  LDSM.16.M88.4 R120, [R161+0x6000] ;  /* 0x00600000a178783b */ /* 0x000ee20000000200 */
[-C--:B-1----:R-:W-:Y:S07]  /*3410*/  HMMA.16816.F32 R4, R100, R104.reuse, RZ ;  /* 0x000000686404723c */ /* 0x082fee00000018ff */
[----:B------:R-:W1:Y:S01]  /*3420*/  LDSM.16.M88.4 R124, [R172+0x1000] ;  /* 0x00100000ac7c783b */ /* 0x000e620000000200 */
[C---:B--2---:R-:W-:Y:S08]  /*3430*/  HMMA.16816.F32 R8, R108.reuse, R104, RZ ;  /* 0x000000686c08723c */ /* 0x044ff000000018ff */
[-C--:B------:R-:W-:Y:S08]  /*3440*/  HMMA.16816.F32 R12, R108, R106.reuse, RZ ;  /* 0x0000006a6c0c723c */ /* 0x080ff000000018ff */
[C---:B------:R-:W-:Y:S08]  /*3450*/  HMMA.16816.F32 R16, R100.reuse, R106, RZ ;  /* 0x0000006a6410723c */ /* 0x040ff000000018ff */
[-C--:B---3--:R-:W-:Y:S08]  /*3460*/  HMMA.16816.F32 R20, R100, R112.reuse, RZ ;  /* 0x000000706414723c */ /* 0x088ff000000018ff */
[C---:B------:R-:W-:Y:S08]  /*3470*/  HMMA.16816.F32 R24, R108.reuse, R112, RZ ;  /* 0x000000706c18723c */ /* 0x040ff000000018ff */
[-C--:B------:R-:W-:Y:S01]  /*3480*/  HMMA.16816.F32 R28, R108, R114.reuse, RZ ;  /* 0x000000726c1c723c */ /* 0x080fe200000018ff */
[----:B------:R-:W-:Y:S07]  /*3490*/  LDSM.16.M88.4 R108, [R160+0x6000] ;  /* 0x00600000a06c783b */ /* 0x000fee0000000200 */
[----:B------:R-:W-:Y:S01]  /*34a0*/  HMMA.16816.F32 R32, R100, R114, RZ ;  /* 0x000000726420723c */ /* 0x000fe200000018ff */
[----:B------:R-:W2:Y:S07]  /*34b0*/  LDSM.16.M88.4 R100, [R161+0x6800] ;  /* 0x00680000a164783b */ /* 0x000eae0000000200 */
[-C--:B------:R-:W-:Y:S08]  /*34c0*/  HMMA.16816.F32 R4, R116, R120.reuse, R4 ;  /* 0x000000787404723c */ /* 0x080ff00000001804 */
[C---:B-1----:R-:W-:Y:S01]  /*34d0*/  HMMA.16816.F32 R8, R124.reuse, R120, R8 ;  /* 0x000000787c08723c */ /* 0x042fe20000001808 */
[----:B------:R1:W-:Y:S06]  /*34e0*/  I2F R121, R224 ;  /* 0x000000e000797306 */ /* 0x0003ec0000201400 */
[-C--:B------:R-:W-:Y:S01]  /*34f0*/  IADD3 R120, R164, R171.reuse, RZ ;  /* 0x000000aba4787210 */ /* 0x080fe20007ffe0ff */
[-C--:B------:R-:W-:Y:S01]  /*3500*/  HMMA.16816.F32 R12, R124, R122.reuse, R12 ;  /* 0x0000007a7c0c723c */ /* 0x080fe2000000180c */
[----:B------:R-:W-:Y:S03]  /*3510*/  IADD3 R171, R172, R171, RZ ;  /* 0x000000abacab7210 */ /* 0x000fe60007ffe0ff */
[----:B------:R-:W3:Y:S04]  /*3520*/  LDSM.16.M88.4 R104, [R120] ;  /* 0x000000007868783b */ /* 0x000ee80000000200 */
[C---:B------:R-:W-:Y:S01]  /*3530*/  HMMA.16816.F32 R16, R116.reuse, R122, R16 ;  /* 0x0000007a7410723c */ /* 0x040fe20000001810 */
[----:B------:R4:W-:Y:S03]  /*3540*/  I2F R122, R226 ;  /* 0x000000e2007a7306 */ /* 0x0009e60000201400 */
[----:B------:R-:W3:Y:S04]  /*3550*/  LDSM.16.M88.4 R112, [R120+0x1000] ;  /* 0x001000007870783b */ /* 0x000ee80000000200 */
[-C--:B--2---:R-:W-:Y:S01]  /*3560*/  HMMA.16816.F32 R20, R116, R100.reuse, R20 ;  /* 0x000000647414723c */ /* 0x084fe20000001814 */
[C---:B-1----:R-:W-:Y:S04]  /*3570*/  IADD3 R224, R215.reuse, -0x19, RZ ;  /* 0xffffffe7d7e07810 */ /* 0x042fe80007ffe0ff */
[----:B------:R-:W-:Y:S03]  /*3580*/  ISETP.GE.AND P1, PT, R224, RZ, PT ;  /* 0x000000ffe000720c */ /* 0x000fe60003f26270 */
[C---:B------:R-:W-:Y:S08]  /*3590*/  HMMA.16816.F32 R24, R124.reuse, R100, R24 ;  /* 0x000000647c18723c */ /* 0x040ff00000001818 */
[-C--:B------:R-:W-:Y:S01]  /*35a0*/  HMMA.16816.F32 R28, R124, R102.reuse, R28 ;  /* 0x000000667c1c723c */ /* 0x080fe2000000181c */
[----:B----4-:R-:W-:Y:S03]  /*35b0*/  FMUL.FTZ R226, R202, 1.4426950216293334961 ;  /* 0x3fb8aa3bcae27820 */ /* 0x010fe60000410000 */
[----:B------:R-:W-:Y:S01]  /*35c0*/  @!P1 IADD3 R224, -R215, 0x19, RZ ;  /* 0x00000019d7e09810 */ /* 0x000fe20007ffe1ff */
[----:B------:R-:W-:Y:S03]  /*35d0*/  FMUL.FTZ R215, R204, 1.4426950216293334961 ;  /* 0x3fb8aa3bccd77820 */ /* 0x000fe60000410000 */
[----:B------:R-:W-:Y:S01]  /*35e0*/  HMMA.16816.F32 R32, R116, R102, R32 ;  /* 0x000000667420723c */ /* 0x000fe20000001820 */
[----:B------:R-:W1:Y:S01]  /*35f0*/  LDSM.16.M88.4 R100, [R160+0x6800] ;  /* 0x00680000a064783b */ /* 0x000e620000000200 */
[----:B------:R-:W-:Y:S02]  /*3600*/  I2F R123, R224 ;  /* 0x000000e0007b7306 */ /* 0x000fe40000201400 */
[----:B------:R-:W-:Y:S02]  /*3610*/  FSEL R172, R215, RZ, P0 ;  /* 0x000000ffd7ac7208 */ /* 0x000fe40000000000 */
[----:B------:R-:W-:Y:S02]  /*3620*/  FSETP.NEU.FTZ.AND P0, PT, R205, -INF , PT ;  /* 0xff800000cd00780b */ /* 0x000fe40003f1d000 */
[-C--:B---3--:R-:W-:Y:S01]  /*3630*/  HMMA.16816.F32 R4, R104, R108.reuse, R4 ;  /* 0x0000006c6804723c */ /* 0x088fe20000001804 */
[----:B------:R-:W-:Y:S07]  /*3640*/  LDSM.16.M88.4 R116, [R3+0x6000] ;  /* 0x006000000374783b */ /* 0x000fee0000000200 */
[C---:B------:R-:W-:Y:S08]  /*3650*/  HMMA.16816.F32 R8, R112.reuse, R108, R8 ;  /* 0x0000006c7008723c */ /* 0x040ff00000001808 */
[-C--:B------:R-:W-:Y:S08]  /*3660*/  HMMA.16816.F32 R12, R112, R110.reuse, R12 ;  /* 0x0000006e700c723c */ /* 0x080ff0000000180c */
[C---:B------:R-:W-:Y:S01]  /*3670*/  HMMA.16816.F32 R16, R104.reuse, R110, R16 ;  /* 0x0000006e6810723c */ /* 0x040fe20000001810 */
[----:B------:R-:W2:Y:S07]  /*3680*/  LDSM.16.M88.4 R108, [R171] ;  /* 0x00000000ab6c783b */ /* 0x000eae0000000200 */
[-C--:B-1----:R-:W-:Y:S08]  /*3690*/  HMMA.16816.F32 R20, R104, R100.reuse, R20 ;  /* 0x000000646814723c */ /* 0x082ff00000001814 */
[C---:B------:R-:W-:Y:S08]  /*36a0*/  HMMA.16816.F32 R24, R112.reuse, R100, R24 ;  /* 0x000000647018723c */ /* 0x040ff00000001818 */
[-C--:B------:R-:W-:Y:S01]  /*36b0*/  HMMA.16816.F32 R28, R112, R102.reuse, R28 ;  /* 0x00000066701c723c */ /* 0x080fe2000000181c */
[----:B------:R1:W3:Y:S06]  /*36c0*/  I2F R114, R225 ;  /* 0x000000e100727306 */ /* 0x0002ec0000201400 */
[----:B------:R-:W-:Y:S01]  /*36d0*/  LEA R113, R184, R173, 0x7 ;  /* 0x000000adb8717211 */ /* 0x000fe200078e38ff */
[----:B------:R-:W-:Y:S01]  /*36e0*/  HMMA.16816.F32 R32, R104, R102, R32 ;  /* 0x000000666820723c */ /* 0x000fe20000001820 */
[----:B------:R4:W3:Y:S02]  /*36f0*/  LDSM.16.M88.4 R100, [R171+0x1000] ;  /* 0x00100000ab64783b */ /* 0x0008e40000000200 */
[CC--:B------:R-:W-:Y:S02]  /*3700*/  @P2 ISETP.GE.AND P1, PT, R113.reuse, R209.reuse, PT ;  /* 0x000000d17100220c */ /* 0x0c0fe40003f26270 */
[C---:B------:R-:W-:Y:S03]  /*3710*/  @P2 IADD3 R244, R113.reuse, 0x1, RZ ;  /* 0x0000000171f42810 */ /* 0x040fe60007ffe0ff */
[-C--:B--2---:R-:W-:Y:S01]  /*3720*/  HMMA.16816.F32 R4, R108, R116.reuse, R4 ;  /* 0x000000746c04723c */ /* 0x084fe20000001804 */
[----:B------:R-:W2:Y:S01]  /*3730*/  LDSM.16.M88.4 R104, [R3+0x6800] ;  /* 0x006800000368783b */ /* 0x000ea20000000200 */
[----:B------:R-:W-:Y:S02]  /*3740*/  @P2 ISETP.GE.AND P4, PT, R244, R209, PT ;  /* 0x000000d1f400220c */ /* 0x000fe40003f86270 */
[----:B------:R-:W-:Y:S01]  /*3750*/  @P2 IADD3 R244, R113, 0x9, RZ ;  /* 0x0000000971f42810 */ /* 0x000fe20007ffe0ff */
[----:B-1----:R-:W-:Y:S01]  /*3760*/  FMUL.FTZ R225, R205, 1.4426950216293334961 ;  /* 0x3fb8aa3bcde17820 */ /* 0x002fe20000410000 */
[----:B----4-:R-:W1:Y:S11]  /*3770*/  I2F R171, R227 ;  /* 0x000000e300ab7306 */ /* 0x010e760000201400 */
[----:B------:R-:W-:Y:S07]  /*3780*/  @!UPT UIADD3 URZ, URZ, URZ, URZ ;  /* 0x0000003f3f3ff290 */ /* 0x000fee000fffe03f */
[-C--:B------:R-:W-:Y:S02]  /*3790*/  FFMA.FTZ R5, R238, -R201.reuse, R5 ;  /* 0x800000c9ee057223 */ /* 0x080fe40000010005 */
[-C--:B------:R-:W-:Y:S02]  /*37a0*/  FFMA.FTZ R6, R249, -R201.reuse, R6 ;  /* 0x800000c9f9067223 */ /* 0x080fe40000010006 */
[-C--:B------:R-:W-:Y:S01]  /*37b0*/  FFMA.FTZ R7, R250, -R201.reuse, R7 ;  /* 0x800000c9fa077223 */ /* 0x080fe20000010007 */
[----:B------:R-:W-:Y:S01]  /*37c0*/  @P2 FSEL R5, R5, -INF , !P4 ;  /* 0xff80000005052808 */ /* 0x000fe20006000000 */
[-C--:B------:R-:W-:Y:S01]  /*37d0*/  FFMA.FTZ R4, R236, -R201.reuse, R4 ;  /* 0x800000c9ec047223 */ /* 0x080fe20000010004 */
[----:B------:R-:W-:Y:S01]  /*37e0*/  @P2 FSEL R6, R6, -INF , !P1 ;  /* 0xff80000006062808 */ /* 0x000fe20004800000 */
[C---:B---3--:R-:W-:Y:S02]  /*37f0*/  HMMA.16816.F32 R8, R100.reuse, R116, R8 ;  /* 0x000000746408723c */ /* 0x048fe40000001808 */
[----:B------:R-:W-:Y:S01]  /*3800*/  FFMA.FTZ R224, R5, c[0x0][0x23c], -R172 ;  /* 0x00008f0005e07a23 */ /* 0x000fe200000108ac */
[----:B------:R-:W-:Y:S02]  /*3810*/  FSEL R5, R225, RZ, P0 ;  /* 0x000000ffe1057208 */ /* 0x000fe40000000000 */
[----:B------:R-:W-:Y:S02]  /*3820*/  FSETP.NEU.FTZ.AND P0, PT, R202, -INF , PT ;  /* 0xff800000ca00780b */ /* 0x000fe40003f1d000 */
[----:B------:R-:W-:Y:S01]  /*3830*/  @P2 FSEL R7, R7, -INF , !P4 ;  /* 0xff80000007072808 */ /* 0x000fe20006000000 */
[----:B------:R-:W-:Y:S01]  /*3840*/  MUFU.EX2 R224, R224 ;  /* 0x000000e000e07308 */ /* 0x000fe20000000800 */
[-C--:B------:R-:W-:Y:S03]  /*3850*/  HMMA.16816.F32 R12, R100, R118.reuse, R12 ;  /* 0x00000076640c723c */ /* 0x080fe6000000180c */
[--C-:B------:R-:W-:Y:S01]  /*3860*/  FFMA.FTZ R231, R6, c[0x0][0x23c], -R5.reuse ;  /* 0x00008f0006e77a23 */ /* 0x100fe20000010805 */
[----:B------:R-:W-:Y:S01]  /*3870*/  FSEL R6, R226, RZ, P0 ;  /* 0x000000ffe2067208 */ /* 0x000fe20000000000 */
[----:B------:R-:W-:Y:S01]  /*3880*/  FFMA.FTZ R229, R7, c[0x0][0x23c], -R5 ;  /* 0x00008f0007e57a23 */ /* 0x000fe20000010805 */
[----:B------:R-:W-:Y:S02]  /*3890*/  FSETP.NEU.FTZ.AND P0, PT, R203, -INF , PT ;  /* 0xff800000cb00780b */ /* 0x000fe40003f1d000 */
[C---:B------:R-:W-:Y:S01]  /*38a0*/  HMMA.16816.F32 R16, R108.reuse, R118, R16 ;  /* 0x000000766c10723c */ /* 0x040fe20000001810 */
[----:B------:R-:W-:Y:S03]  /*38b0*/  MUFU.EX2 R226, R229 ;  /* 0x000000e500e27308 */ /* 0x000fe60000000800 */
[----:B------:R-:W-:Y:S03]  /*38c0*/  @P2 FSEL R4, R4, -INF , !P1 ;  /* 0xff80000004042808 */ /* 0x000fe60004800000 */
[-C--:B------:R-:W-:Y:S01]  /*38d0*/  FFMA.FTZ R11, R230, -R201.reuse, R11 ;  /* 0x800000c9e60b7223 */ /* 0x080fe2000001000b */
[-C--:B--2---:R-:W-:Y:S03]  /*38e0*/  HMMA.16816.F32 R20, R108, R104.reuse, R20 ;  /* 0x000000686c14723c */ /* 0x084fe60000001814 */
[----:B------:R2:W-:Y:S01]  /*38f0*/  MUFU.EX2 R225, R231 ;  /* 0x000000e700e17308 */ /* 0x0005e20000000800 */
[-C--:B------:R-:W-:Y:S01]  /*3900*/  FFMA.FTZ R10, R228, -R201.reuse, R10 ;  /* 0x800000c9e40a7223 */ /* 0x080fe2000001000a */
[----:B------:R-:W-:Y:S01]  /*3910*/  @P2 FSEL R11, R11, -INF , !P4 ;  /* 0xff8000000b0b2808 */ /* 0x000fe20006000000 */
[----:B------:R-:W-:Y:S01]  /*3920*/  FMUL.FTZ R228, R203, 1.4426950216293334961 ;  /* 0x3fb8aa3bcbe47820 */ /* 0x000fe20000410000 */
[----:B------:R-:W-:Y:S01]  /*3930*/  @P2 IADD3 R230, R113, 0x8, RZ ;  /* 0x0000000871e62810 */ /* 0x000fe20007ffe0ff */
[-C--:B------:R-:W-:Y:S01]  /*3940*/  FFMA.FTZ R8, R232, -R201.reuse, R8 ;  /* 0x800000c9e8087223 */ /* 0x080fe20000010008 */
[C---:B------:R-:W-:Y:S03]  /*3950*/  HMMA.16816.F32 R24, R100.reuse, R104, R24 ;  /* 0x000000686418723c */ /* 0x040fe60000001818 */
[-C--:B------:R-:W-:Y:S01]  /*3960*/  FFMA.FTZ R9, R234, -R201.reuse, R9 ;  /* 0x800000c9ea097223 */ /* 0x080fe20000010009 */
[----:B------:R-:W-:Y:S01]  /*3970*/  FSEL R7, R228, RZ, P0 ;  /* 0x000000ffe4077208 */ /* 0x000fe20000000000 */
[----:B------:R-:W-:Y:S01]  /*3980*/  FFMA.FTZ R13, R248, -R201, R13 ;  /* 0x800000c9f80d7223 */ /* 0x000fe2000001000d */
[----:B------:R-:W-:Y:S01]  /*3990*/  @P2 ISETP.GE.AND P0, PT, R230, R209, PT ;  /* 0x000000d1e600220c */ /* 0x000fe20003f06270 */
[-C--:B------:R-:W-:Y:S01]  /*39a0*/  FFMA.FTZ R19, R238, -R201.reuse, R19 ;  /* 0x800000c9ee137223 */ /* 0x080fe20000010013 */
[----:B------:R-:W-:Y:S01]  /*39b0*/  @P2 FSEL R8, R8, -INF , !P1 ;  /* 0xff80000008082808 */ /* 0x000fe20004800000 */
[----:B------:R-:W-:Y:S01]  /*39c0*/  FFMA.FTZ R233, R11, c[0x0][0x23c], -R7 ;  /* 0x00008f000be97a23 */ /* 0x000fe20000010807 */
[-C--:B------:R-:W-:Y:S02]  /*39d0*/  HMMA.16816.F32 R28, R100, R106.reuse, R28 ;  /* 0x0000006a641c723c */ /* 0x080fe4000000181c */
[----:B------:R-:W-:Y:S01]  /*39e0*/  @P2 IADD3 R238, R113, 0x10, RZ ;  /* 0x0000001071ee2810 */ /* 0x000fe20007ffe0ff */
[----:B------:R3:W-:Y:S01]  /*39f0*/  MUFU.EX2 R230, R233 ;  /* 0x000000e900e67308 */ /* 0x0007e20000000800 */
[----:B------:R-:W-:Y:S01]  /*3a00*/  @P2 FSEL R10, R10, -INF , !P1 ;  /* 0xff8000000a0a2808 */ /* 0x000fe20004800000 */
[----:B------:R-:W-:Y:S01]  /*3a10*/  FFMA.FTZ R15, R234, -R201, R15 ;  /* 0x800000c9ea0f7223 */ /* 0x000fe2000001000f */
[----:B------:R-:W-:Y:S01]  /*3a20*/  @P2 ISETP.GE.AND P1, PT, R244, R209, PT ;  /* 0x000000d1f400220c */ /* 0x000fe20003f26270 */
[-C--:B------:R-:W-:Y:S01]  /*3a30*/  FFMA.FTZ R17, R242, -R201.reuse, R17 ;  /* 0x800000c9f2117223 */ /* 0x080fe20000010011 */
[----:B------:R-:W-:Y:S01]  /*3a40*/  @P2 FSEL R9, R9, -INF , !P4 ;  /* 0xff80000009092808 */ /* 0x000fe20006000000 */
[-C--:B------:R-:W-:Y:S01]  /*3a50*/  FFMA.FTZ R14, R232, -R201.reuse, R14 ;  /* 0x800000c9e80e7223 */ /* 0x080fe2000001000e */
[----:B------:R-:W-:Y:S02]  /*3a60*/  HMMA.16816.F32 R32, R108, R106, R32 ;  /* 0x0000006a6c20723c */ /* 0x000fe40000001820 */
[----:B------:R-:W-:Y:S01]  /*3a70*/  @P2 FSEL R19, R19, -INF , !P1 ;  /* 0xff80000013132808 */ /* 0x000fe20004800000 */
[----:B--2---:R-:W-:Y:S01]  /*3a80*/  FFMA.FTZ R231, R9, c[0x0][0x23c], -R6 ;  /* 0x00008f0009e77a23 */ /* 0x004fe20000010806 */
[----:B------:R-:W-:Y:S01]  /*3a90*/  @P2 FSEL R13, R13, -INF , !P1 ;  /* 0xff8000000d0d2808 */ /* 0x000fe20004800000 */
[----:B------:R-:W-:Y:S01]  /*3aa0*/  FFMA.FTZ R21, R114, -R201, R21 ;  /* 0x800000c972157223 */ /* 0x000fe20000010015 */
[----:B------:R-:W-:Y:S01]  /*3ab0*/  @P2 FSEL R17, R17, -INF , !P1 ;  /* 0xff80000011112808 */ /* 0x000fe20004800000 */
[----:B------:R2:W-:Y:S01]  /*3ac0*/  MUFU.EX2 R228, R231 ;  /* 0x000000e700e47308 */ /* 0x0005e20000000800 */
[----:B------:R-:W-:Y:S01]  /*3ad0*/  FFMA.FTZ R241, R19, c[0x0][0x23c], -R5 ;  /* 0x00008f0013f17a23 */ /* 0x000fe20000010805 */
[----:B------:R-:W-:Y:S02]  /*3ae0*/  @P2 FSEL R15, R15, -INF , !P1 ;  /* 0xff8000000f0f2808 */ /* 0x000fe40004800000 */
[----:B------:R-:W-:Y:S01]  /*3af0*/  @P2 ISETP.GE.AND P1, PT, R238, R209, PT ;  /* 0x000000d1ee00220c */ /* 0x000fe20003f26270 */
[-C--:B------:R-:W-:Y:S01]  /*3b00*/  FFMA.FTZ R20, R121, -R201.reuse, R20 ;  /* 0x800000c979147223 */ /* 0x080fe20000010014 */
[----:B------:R-:W-:Y:S01]  /*3b10*/  @P2 IADD3 R244, R113, 0x11, RZ ;  /* 0x0000001171f42810 */ /* 0x000fe20007ffe0ff */
[-C--:B------:R-:W-:Y:S01]  /*3b20*/  FFMA.FTZ R28, R249, -R201.reuse, R28 ;  /* 0x800000c9f91c7223 */ /* 0x080fe2000001001c */
[----:B------:R-:W-:Y:S01]  /*3b30*/  @P2 FSEL R14, R14, -INF , !P0 ;  /* 0xff8000000e0e2808 */ /* 0x000fe20004000000 */
[-C--:B-1----:R-:W-:Y:S01]  /*3b40*/  FFMA.FTZ R25, R171, -R201.reuse, R25 ;  /* 0x800000c9ab197223 */ /* 0x082fe20000010019 */
[----:B------:R1:W-:Y:S01]  /*3b50*/  MUFU.EX2 R238, R241 ;  /* 0x000000f100ee7308 */ /* 0x0003e20000000800 */
[----:B------:R-:W-:Y:S01]  /*3b60*/  FFMA.FTZ R12, R246, -R201, R12 ;  /* 0x800000c9f60c7223 */ /* 0x000fe2000001000c */
[----:B------:R-:W-:Y:S01]  /*3b70*/  @P2 ISETP.GE.AND P4, PT, R244, R209, PT ;  /* 0x000000d1f400220c */ /* 0x000fe20003f86270 */
[-C--:B------:R-:W-:Y:S01]  /*3b80*/  FFMA.FTZ R16, R240, -R201.reuse, R16 ;  /* 0x800000c9f0107223 */ /* 0x080fe20000010010 */
[----:B------:R-:W-:Y:S01]  /*3b90*/  @P2 FSEL R20, R20, -INF , !P1 ;  /* 0xff80000014142808 */ /* 0x000fe20004800000 */
[-C--:B------:R-:W-:Y:S01]  /*3ba0*/  FFMA.FTZ R18, R236, -R201.reuse, R18 ;  /* 0x800000c9ec127223 */ /* 0x080fe20000010012 */
[----:B------:R-:W-:Y:S01]  /*3bb0*/  @P2 FSEL R12, R12, -INF , !P0 ;  /* 0xff8000000c0c2808 */ /* 0x000fe20004000000 */
[--C-:B---3--:R-:W-:Y:S01]  /*3bc0*/  FFMA.FTZ R233, R14, c[0x0][0x23c], -R7.reuse ;  /* 0x00008f000ee97a23 */ /* 0x108fe20000010807 */
[----:B------:R-:W-:Y:S01]  /*3bd0*/  @P2 IADD3 R14, R113, 0x18, RZ ;  /* 0x00000018710e2810 */ /* 0x000fe20007ffe0ff */
[----:B------:R-:W-:Y:S01]  /*3be0*/  FFMA.FTZ R229, R10, c[0x0][0x23c], -R7 ;  /* 0x00008f000ae57a23 */ /* 0x000fe20000010807 */
[----:B------:R-:W-:Y:S01]  /*3bf0*/  @P2 FSEL R16, R16, -INF , !P0 ;  /* 0xff80000010102808 */ /* 0x000fe20004000000 */
[-C--:B------:R-:W-:Y:S01]  /*3c00*/  FFMA.FTZ R22, R240, -R201.reuse, R22 ;  /* 0x800000c9f0167223 */ /* 0x080fe20000010016 */
[----:B------:R-:W-:Y:S01]  /*3c10*/  @P2 FSEL R18, R18, -INF , !P0 ;  /* 0xff80000012122808 */ /* 0x000fe20004000000 */
[----:B------:R-:W-:Y:S01]  /*3c20*/  MUFU.EX2 R233, R233 ;  /* 0x000000e900e97308 */ /* 0x000fe20000000800 */
[----:B------:R-:W-:Y:S01]  /*3c30*/  IADD3 R10, P0, R213, R198, RZ ;  /* 0x000000c6d50a7210 */ /* 0x000fe20007f1e0ff */
[-C--:B------:R-:W-:Y:S01]  /*3c40*/  FFMA.FTZ R24, R252, -R201.reuse, R24 ;  /* 0x800000c9fc187223 */ /* 0x080fe20000010018 */
[----:B------:R-:W-:Y:S01]  /*3c50*/  @P2 FSEL R22, R22, -INF , !P1 ;  /* 0xff80000016162808 */ /* 0x000fe20004800000 */
[----:B------:R-:W-:Y:S01]  /*3c60*/  FFMA.FTZ R26, R246, -R201, R26 ;  /* 0x800000c9f61a7223 */ /* 0x000fe2000001001a */
[----:B------:R-:W-:Y:S01]  /*3c70*/  IADD3.X R11, R212, R199, RZ, P0, !PT ;  /* 0x000000c7d40b7210 */ /* 0x000fe200007fe4ff */
[----:B------:R-:W-:Y:S01]  /*3c80*/  FFMA.FTZ R29, R250, -R201, R29 ;  /* 0x800000c9fa1d7223 */ /* 0x000fe2000001001d */
[-C--:B------:R-:W-:Y:S01]  /*3c90*/  @P2 ISETP.GE.AND P0, PT, R14, R209.reuse, PT ;  /* 0x000000d10e00220c */ /* 0x080fe20003f06270 */
[----:B------:R-:W-:Y:S01]  /*3ca0*/  FFMA.FTZ R215, R4, c[0x0][0x23c], -R172 ;  /* 0x00008f0004d77a23 */ /* 0x000fe200000108ac */
[----:B------:R-:W-:Y:S01]  /*3cb0*/  @P2 IADD3 R14, R113, 0x19, RZ ;  /* 0x00000019710e2810 */ /* 0x000fe20007ffe0ff */
[--C-:B------:R-:W-:Y:S01]  /*3cc0*/  FFMA.FTZ R227, R8, c[0x0][0x23c], -R6.reuse ;  /* 0x00008f0008e37a23 */ /* 0x100fe20000010806 */
[----:B------:R-:W-:Y:S01]  /*3cd0*/  @P2 FSEL R24, R24, -INF , !P1 ;  /* 0xff80000018182808 */ /* 0x000fe20004800000 */
[--C-:B--2---:R-:W-:Y:S01]  /*3ce0*/  FFMA.FTZ R231, R12, c[0x0][0x23c], -R6.reuse ;  /* 0x00008f000ce77a23 */ /* 0x104fe20000010806 */
[----:B------:R-:W-:Y:S01]  /*3cf0*/  @P2 FSEL R26, R26, -INF , !P1 ;  /* 0xff8000001a1a2808 */ /* 0x000fe20004800000 */
[----:B------:R-:W-:Y:S01]  /*3d00*/  FFMA.FTZ R232, R13, c[0x0][0x23c], -R6 ;  /* 0x00008f000de87a23 */ /* 0x000fe20000010806 */
[----:B------:R-:W-:Y:S01]  /*3d10*/  @P2 ISETP.GE.AND P1, PT, R14, R209, PT ;  /* 0x000000d10e00220c */ /* 0x000fe20003f26270 */
[--C-:B------:R-:W-:Y:S01]  /*3d20*/  FFMA.FTZ R235, R16, c[0x0][0x23c], -R172.reuse ;  /* 0x00008f0010eb7a23 */ /* 0x100fe200000108ac */
[----:B------:R-:W-:Y:S01]  /*3d30*/  @P2 FSEL R25, R25, -INF , !P4 ;  /* 0xff80000019192808 */ /* 0x000fe20006000000 */
[----:B------:R-:W-:Y:S01]  /*3d40*/  FFMA.FTZ R236, R17, c[0x0][0x23c], -R172 ;  /* 0x00008f0011ec7a23 */ /* 0x000fe200000108ac */
[----:B------:R-:W-:Y:S01]  /*3d50*/  @P2 FSEL R28, R28, -INF , !P0 ;  /* 0xff8000001c1c2808 */ /* 0x000fe20004000000 */
[----:B------:R-:W-:Y:S01]  /*3d60*/  FFMA.FTZ R237, R18, c[0x0][0x23c], -R5 ;  /* 0x00008f0012ed7a23 */ /* 0x000fe20000010805 */
[----:B------:R-:W-:Y:S01]  /*3d70*/  @P2 FSEL R29, R29, -INF , !P1 ;  /* 0xff8000001d1d2808 */ /* 0x000fe20004800000 */
[--C-:B------:R-:W-:Y:S01]  /*3d80*/  FFMA.FTZ R245, R24, c[0x0][0x23c], -R6.reuse ;  /* 0x00008f0018f57a23 */ /* 0x100fe20000010806 */
[----:B-1----:R1:W2:Y:S01]  /*3d90*/  LDG.E R241, [R10.64] ;  /* 0x000000140af17981 */ /* 0x0022a2000c1e1900 */
[--C-:B------:R-:W-:Y:S01]  /*3da0*/  FFMA.FTZ R246, R25, c[0x0][0x23c], -R6.reuse ;  /* 0x00008f0019f67a23 */ /* 0x100fe20000010806 */
[----:B------:R-:W3:Y:S01]  /*3db0*/  MUFU.EX2 R215, R215 ;  /* 0x000000d700d77308 */ /* 0x000ee20000000800 */
[--C-:B------:R-:W-:Y:S01]  /*3dc0*/  FFMA.FTZ R250, R28, c[0x0][0x23c], -R6.reuse ;  /* 0x00008f001cfa7a23 */ /* 0x100fe20000010806 */
[----:B------:R1:W4:Y:S01]  /*3dd0*/  LDG.E R244, [R10.64+0x20] ;  /* 0x000020140af47981 */ /* 0x000322000c1e1900 */
[----:B------:R-:W-:Y:S01]  /*3de0*/  FFMA.FTZ R6, R29, c[0x0][0x23c], -R6 ;  /* 0x00008f001d067a23 */ /* 0x000fe20000010806 */
[----:B------:R-:W-:Y:S01]  /*3df0*/  @P2 FSEL R21, R21, -INF , !P4 ;  /* 0xff80000015152808 */ /* 0x000fe20006000000 */
[-C--:B------:R-:W-:Y:S01]  /*3e00*/  FFMA.FTZ R30, R252, -R201.reuse, R30 ;  /* 0x800000c9fc1e7223 */ /* 0x080fe2000001001e */
[----:B------:R1:W2:Y:S01]  /*3e10*/  LDG.E R247, [R10.64+0x80] ;  /* 0x000080140af77981 */ /* 0x0002a2000c1e1900 */
[-C--:B------:R-:W-:Y:S02]  /*3e20*/  FFMA.FTZ R34, R121, -R201.reuse, R34 ;  /* 0x800000c979227223 */ /* 0x080fe40000010022 */
[-C--:B------:R-:W-:Y:S01]  /*3e30*/  FFMA.FTZ R23, R242, -R201.reuse, R23 ;  /* 0x800000c9f2177223 */ /* 0x080fe20000010017 */
[----:B------:R1:W2:Y:S01]  /*3e40*/  LDG.E R249, [R10.64+0xa0] ;  /* 0x0000a0140af97981 */ /* 0x0002a2000c1e1900 */
[----:B------:R1:W-:Y:S01]  /*3e50*/  MUFU.EX2 R252, R6 ;  /* 0x0000000600fc7308 */ /* 0x0003e20000000800 */
[-C--:B------:R-:W-:Y:S01]  /*3e60*/  FFMA.FTZ R32, R122, -R201.reuse, R32 ;  /* 0x800000c97a207223 */ /* 0x080fe20000010020 */
[----:B------:R-:W-:Y:S01]  /*3e70*/  @P2 FSEL R34, R34, -INF , !P0 ;  /* 0xff80000022222808 */ /* 0x000fe20004000000 */
[-C--:B------:R-:W-:Y:S01]  /*3e80*/  FFMA.FTZ R33, R123, -R201.reuse, R33 ;  /* 0x800000c97b217223 */ /* 0x080fe20000010021 */
[----:B------:R-:W-:Y:S01]  /*3e90*/  @P2 FSEL R23, R23, -INF , !P4 ;  /* 0xff80000017172808 */ /* 0x000fe20006000000 */
[-C--:B------:R-:W-:Y:S01]  /*3ea0*/  FFMA.FTZ R31, R171, -R201.reuse, R31 ;  /* 0x800000c9ab1f7223 */ /* 0x080fe2000001001f */
[----:B------:R-:W-:Y:S01]  /*3eb0*/  @P2 FSEL R32, R32, -INF , !P0 ;  /* 0xff80000020202808 */ /* 0x000fe20004000000 */
[-C--:B------:R-:W-:Y:S01]  /*3ec0*/  FFMA.FTZ R27, R248, -R201.reuse, R27 ;  /* 0x800000c9f81b7223 */ /* 0x080fe2000001001b */
[----:B------:R-:W-:Y:S01]  /*3ed0*/  @P2 FSEL R33, R33, -INF , !P1 ;  /* 0xff80000021212808 */ /* 0x000fe20004800000 */
[----:B------:R-:W-:Y:S01]  /*3ee0*/  FFMA.FTZ R35, R114, -R201, R35 ;  /* 0x800000c972237223 */ /* 0x000fe20000010023 */
[----:B------:R-:W-:Y:S01]  /*3ef0*/  MUFU.EX2 R235, R235 ;  /* 0x000000eb00eb7308 */ /* 0x000fe20000000800 */
[----:B------:R-:W-:Y:S01]  /*3f00*/  FFMA.FTZ R234, R15, c[0x0][0x23c], -R7 ;  /* 0x00008f000fea7a23 */ /* 0x000fe20000010807 */
[----:B------:R-:W-:Y:S01]  /*3f10*/  @P2 FSEL R27, R27, -INF , !P4 ;  /* 0xff8000001b1b2808 */ /* 0x000fe20006000000 */
[--C-:B------:R-:W-:Y:S01]  /*3f20*/  FFMA.FTZ R239, R20, c[0x0][0x23c], -R172.reuse ;  /* 0x00008f0014ef7a23 */ /* 0x100fe200000108ac */
[----:B---3--:R-:W-:Y:S01]  /*3f30*/  F2FP.PACK_AB R9, R224, R215 ;  /* 0x000000d7e009723e */ /* 0x008fe200000000ff */
[--C-:B------:R-:W-:Y:S01]  /*3f40*/  FFMA.FTZ R240, R21, c[0x0][0x23c], -R172.reuse ;  /* 0x00008f0015f07a23 */ /* 0x100fe200000108ac */
[----:B------:R-:W-:Y:S01]  /*3f50*/  @P2 FSEL R30, R30, -INF , !P0 ;  /* 0xff8000001e1e2808 */ /* 0x000fe20004000000 */
[--C-:B------:R-:W-:Y:S01]  /*3f60*/  FFMA.FTZ R242, R22, c[0x0][0x23c], -R5.reuse ;  /* 0x00008f0016f27a23 */ /* 0x100fe20000010805 */
[----:B------:R-:W-:Y:S01]  /*3f70*/  @P2 FSEL R31, R31, -INF , !P1 ;  /* 0xff8000001f1f2808 */ /* 0x000fe20004800000 */
[--C-:B------:R-:W-:Y:S01]  /*3f80*/  FFMA.FTZ R243, R23, c[0x0][0x23c], -R5.reuse ;  /* 0x00008f0017f37a23 */ /* 0x100fe20000010805 */
[----:B------:R-:W3:Y:S01]  /*3f90*/  MUFU.EX2 R236, R236 ;  /* 0x000000ec00ec7308 */ /* 0x000ee20000000800 */
[--C-:B------:R-:W-:Y:S01]  /*3fa0*/  FFMA.FTZ R123, R32, c[0x0][0x23c], -R172.reuse ;  /* 0x00008f00207b7a23 */ /* 0x100fe200000108ac */
[----:B------:R3:W-:Y:S01]  /*3fb0*/  STS [R188+0xe000], R9 ;  /* 0x00e00009bc007388 */ /* 0x0007e20000000800 */
[----:B------:R-:W-:Y:S01]  /*3fc0*/  FFMA.FTZ R172, R33, c[0x0][0x23c], -R172 ;  /* 0x00008f0021ac7a23 */ /* 0x000fe200000108ac */
[----:B-1----:R-:W-:Y:S01]  /*3fd0*/  F2FP.PACK_AB R11, R226, R225 ;  /* 0x000000e1e20b723e */ /* 0x002fe200000000ff */
[----:B------:R-:W-:Y:S01]  /*3fe0*/  FFMA.FTZ R6, R34, c[0x0][0x23c], -R5 ;  /* 0x00008f0022067a23 */ /* 0x000fe20000010805 */
[----:B------:R-:W-:Y:S01]  /*3ff0*/  @P2 FSEL R35, R35, -INF , !P1 ;  /* 0xff80000023232808 */ /* 0x000fe20004800000 */
[--C-:B------:R-:W-:Y:S02]  /*4000*/  FFMA.FTZ R248, R26, c[0x0][0x23c], -R7.reuse ;  /* 0x00008f001af87a23 */ /* 0x100fe40000010807 */
[----:B------:R-:W-:Y:S01]  /*4010*/  STS [R188+0xe400], R11 ;  /* 0x00e4000bbc007388 */ /* 0x000fe20000000800 */
[----:B------:R-:W1:Y:S01]  /*4020*/  MUFU.EX2 R237, R237 ;  /* 0x000000ed00ed7308 */ /* 0x000e620000000800 */
[--C-:B------:R-:W-:Y:S02]  /*4030*/  FFMA.FTZ R251, R27, c[0x0][0x23c], -R7.reuse ;  /* 0x00008f001bfb7a23 */ /* 0x100fe40000010807 */
[--C-:B------:R-:W-:Y:S02]  /*4040*/  FFMA.FTZ R122, R30, c[0x0][0x23c], -R7.reuse ;  /* 0x00008f001e7a7a23 */ /* 0x100fe40000010807 */
[----:B------:R-:W-:Y:S02]  /*4050*/  FFMA.FTZ R7, R31, c[0x0][0x23c], -R7 ;  /* 0x00008f001f077a23 */ /* 0x000fe40000010807 */
[----:B------:R-:W-:Y:S03]  /*4060*/  FFMA.FTZ R5, R35, c[0x0][0x23c], -R5 ;  /* 0x00008f0023057a23 */ /* 0x000fe60000010805 */
[----:B------:R-:W1:Y:S01]  /*4070*/  MUFU.EX2 R227, R227 ;  /* 0x000000e300e37308 */ /* 0x000e620000000800 */
[----:B---3--:R-:W-:Y:S05]  /*4080*/  F2FP.PACK_AB R33, R236, R235 ;  /* 0x000000ebec21723e */ /* 0x008fea00000000ff */
[----:B------:R-:W-:Y:S04]  /*4090*/  STS [R193+0xe000], R33 ;  /* 0x00e00021c1007388 */ /* 0x000fe80000000800 */
[----:B------:R-:W3:Y:S01]  /*40a0*/  MUFU.EX2 R229, R229 ;  /* 0x000000e500e57308 */ /* 0x000ee20000000800 */
[----:B-1----:R-:W-:Y:S05]  /*40b0*/  F2FP.PACK_AB R34, R238, R237 ;  /* 0x000000edee22723e */ /* 0x002fea00000000ff */
[----:B------:R-:W-:Y:S04]  /*40c0*/  STS [R193+0xe400], R34 ;  /* 0x00e40022c1007388 */ /* 0x000fe80000000800 */
[----:B------:R-:W-:Y:S01]  /*40d0*/  MUFU.EX2 R231, R231 ;  /* 0x000000e700e77308 */ /* 0x000fe20000000800 */
[----:B------:R-:W-:Y:S05]  /*40e0*/  F2FP.PACK_AB R171, R228, R227 ;  /* 0x000000e3e4ab723e */ /* 0x000fea00000000ff */
[----:B------:R1:W-:Y:S04]  /*40f0*/  STS [R188+0xf000], R171 ;  /* 0x00f000abbc007388 */ /* 0x0003e80000000800 */
[----:B------:R-:W1:Y:S01]  /*4100*/  MUFU.EX2 R232, R232 ;  /* 0x000000e800e87308 */ /* 0x000e620000000800 */
[----:B---3--:R-:W-:Y:S05]  /*4110*/  F2FP.PACK_AB R35, R230, R229 ;  /* 0x000000e5e623723e */ /* 0x008fea00000000ff */
[----:B------:R-:W-:Y:S04]  /*4120*/  STS [R188+0xf400], R35 ;  /* 0x00f40023bc007388 */ /* 0x000fe80000000800 */
[----:B------:R-:W3:Y:S10]  /*4130*/  MUFU.EX2 R234, R234 ;  /* 0x000000ea00ea7308 */ /* 0x000ef40000000800 */
[----:B------:R3:W-:Y:S01]  /*4140*/  MUFU.EX2 R125, R6 ;  /* 0x00000006007d7308 */ /* 0x0007e20000000800 */
[----:B-1----:R-:W-:Y:S05]  /*4150*/  F2FP.PACK_AB R10, R232, R231 ;  /* 0x000000e7e80a723e */ /* 0x002fea00000000ff */
[----:B------:R-:W-:Y:S04]  /*4160*/  STS [R193+0xf000], R10 ;  /* 0x00f0000ac1007388 */ /* 0x000fe80000000800 */
        /* <DEDUP_REMOVED lines=8> */
[----:B------:R3:W-:Y:S10]  /*41f0*/  MUFU.EX2 R127, R7 ;  /* 0x00000007007f7308 */ /* 0x0007f40000000800 */
[----:B------:R-:W-:Y:S10]  /*4200*/  MUFU.EX2 R123, R123 ;  /* 0x0000007b007b7308 */ /* 0x000ff40000000800 */
[----:B------:R-:W1:Y:S01]  /*4210*/  MUFU.EX2 R172, R172 ;  /* 0x000000ac00ac7308 */ /* 0x000e620000000800 */
[----:B---3--:R-:W-:Y:S05]  /*4220*/  F2FP.PACK_AB R7, R243, R242 ;  /* 0x000000f2f307723e */ /* 0x008fea00000000ff */
[----:B------:R-:W-:Y:S04]  /*4230*/  STS [R192+0xe400], R7 ;  /* 0x00e40007c0007388 */ /* 0x000fe80000000800 */
[----:B------:R1:W3:Y:S10]  /*4240*/  MUFU.EX2 R126, R5 ;  /* 0x00000005007e7308 */ /* 0x0002f40000000800 */
[----:B------:R-:W-:Y:S10]  /*4250*/  MUFU.EX2 R245, R245 ;  /* 0x000000f500f57308 */ /* 0x000ff40000000800 */
[----:B------:R-:W3:Y:S01]  /*4260*/  MUFU.EX2 R246, R246 ;  /* 0x000000f600f67308 */ /* 0x000ee20000000800 */
[----:B-1----:R-:W-:Y:S02]  /*4270*/  F2FP.PACK_AB R5, R172, R123 ;  /* 0x0000007bac05723e */ /* 0x002fe400000000ff */
[----:B---3--:R-:W-:Y:S03]  /*4280*/  F2FP.PACK_AB R171, R126, R125 ;  /* 0x0000007d7eab723e */ /* 0x008fe600000000ff */
[----:B------:R-:W-:Y:S04]  /*4290*/  STS [R210+0xe000], R5 ;  /* 0x00e00005d2007388 */ /* 0x000fe80000000800 */
[----:B------:R-:W-:Y:S01]  /*42a0*/  MUFU.EX2 R248, R248 ;  /* 0x000000f800f87308 */ /* 0x000fe20000000800 */
[----:B------:R1:W-:Y:S09]  /*42b0*/  STS [R210+0xe400], R171 ;  /* 0x00e400abd2007388 */ /* 0x0003f20000000800 */
[----:B------:R-:W3:Y:S01]  /*42c0*/  MUFU.EX2 R251, R251 ;  /* 0x000000fb00fb7308 */ /* 0x000ee20000000800 */
[----:B------:R-:W-:Y:S05]  /*42d0*/  F2FP.PACK_AB R17, R246, R245 ;  /* 0x000000f5f611723e */ /* 0x000fea00000000ff */
[----:B------:R-:W-:Y:S04]  /*42e0*/  STS [R192+0xf000], R17 ;  /* 0x00f00011c0007388 */ /* 0x000fe80000000800 */
[----:B------:R-:W3:Y:S01]  /*42f0*/  MUFU.EX2 R250, R250 ;  /* 0x000000fa00fa7308 */ /* 0x000ee20000000800 */
[----:B-1----:R-:W-:Y:S09]  /*4300*/  SEL R171, R214, 0xffffffc0, !P3 ;  /* 0xffffffc0d6ab7807 */ /* 0x002ff20005800000 */
[----:B------:R-:W1:Y:S01]  /*4310*/  MUFU.EX2 R122, R122 ;  /* 0x0000007a007a7308 */ /* 0x000e620000000800 */
[----:B------:R-:W-:Y:S02]  /*4320*/  IADD3 R121, R171, R162, RZ ;  /* 0x000000a2ab797210 */ /* 0x000fe40007ffe0ff */
[----:B---3--:R-:W-:Y:S02]  /*4330*/  F2FP.PACK_AB R34, R251, R248 ;  /* 0x000000f8fb22723e */ /* 0x008fe400000000ff */
[----:B------:R-:W-:Y:S03]  /*4340*/  IADD3 R120, R171, R2, RZ ;  /* 0x00000002ab787210 */ /* 0x000fe60007ffe0ff */
[----:B------:R-:W-:Y:S01]  /*4350*/  STS [R192+0xf400], R34 ;  /* 0x00f40022c0007388 */ /* 0x000fe20000000800 */
[----:B------:R-:W-:Y:S05]  /*4360*/  F2FP.PACK_AB R35, R252, R250 ;  /* 0x000000fafc23723e */ /* 0x000fea00000000ff */
[----:B------:R-:W-:Y:S01]  /*4370*/  STS [R210+0xf000], R35 ;  /* 0x00f00023d2007388 */ /* 0x000fe20000000800 */
[----:B-1----:R-:W-:Y:S05]  /*4380*/  F2FP.PACK_AB R33, R127, R122 ;  /* 0x0000007a7f21723e */ /* 0x002fea00000000ff */
[----:B------:R-:W-:Y:S04]  /*4390*/  STS [R210+0xf400], R33 ;  /* 0x00f40021d2007388 */ /* 0x000fe80000000800 */
[----:B------:R-:W1:Y:S08]  /*43a0*/  LDSM.16.M88.4 R100, [R162+0x4000] ;  /* 0x00400000a264783b */ /* 0x000e700000000200 */
[----:B------:R-:W3:Y:S08]  /*43b0*/  LDSM.16.M88.4 R104, [R162+0x5000] ;  /* 0x00500000a268783b */ /* 0x000ef00000000200 */
[----:B------:R-:W2:Y:S08]  /*43c0*/  LDSM.16.M88.4 R108, [R2+0x4000] ;  /* 0x00400000026c783b */ /* 0x000eb00000000200 */
[----:B------:R-:W2:Y:S08]  /*43d0*/  LDSM.16.M88.4 R112, [R2+0x5000] ;  /* 0x005000000270783b */ /* 0x000eb00000000200 */
[----:B------:R-:W-:Y:S01]  /*43e0*/  LDSM.16.M88.4 R116, [R121+0x5000] ;  /* 0x005000007974783b */ /* 0x000fe20000000200 */
[-C--:B-1----:R-:W-:Y:S08]  /*43f0*/  HMMA.16816.F32 R4, R100, R128.reuse, RZ ;  /* 0x000000806404723c */ /* 0x082ff000000018ff */
[C---:B---3--:R-:W-:Y:S08]  /*4400*/  HMMA.16816.F32 R8, R104.reuse, R128, RZ ;  /* 0x000000806808723c */ /* 0x048ff000000018ff */
[-C--:B------:R-:W-:Y:S08]  /*4410*/  HMMA.16816.F32 R12, R104, R130.reuse, RZ ;  /* 0x00000082680c723c */ /* 0x080ff000000018ff */
[C---:B------:R-:W-:Y:S08]  /*4420*/  HMMA.16816.F32 R16, R100.reuse, R130, RZ ;  /* 0x000000826410723c */ /* 0x040ff000000018ff */
[-C--:B------:R-:W-:Y:S08]  /*4430*/  HMMA.16816.F32 R20, R100, R132.reuse, RZ ;  /* 0x000000846414723c */ /* 0x080ff000000018ff */
[C---:B------:R-:W-:Y:S08]  /*4440*/  HMMA.16816.F32 R24, R104.reuse, R132, RZ ;  /* 0x000000846818723c */ /* 0x040ff000000018ff */
[-C--:B------:R-:W-:Y:S01]  /*4450*/  HMMA.16816.F32 R28, R104, R134.reuse, RZ ;  /* 0x00000086681c723c */ /* 0x080fe200000018ff */
[----:B------:R-:W1:Y:S07]  /*4460*/  LDSM.16.M88.4 R104, [R121+0x4000] ;  /* 0x004000007968783b */ /* 0x000e6e0000000200 */
[----:B------:R-:W-:Y:S01]  /*4470*/  HMMA.16816.F32 R32, R100, R134, RZ ;  /* 0x000000866420723c */ /* 0x000fe200000018ff */
[----:B------:R-:W3:Y:S07]  /*4480*/  LDSM.16.M88.4 R100, [R120+0x4000] ;  /* 0x004000007864783b */ /* 0x000eee0000000200 */
[-C--:B--2---:R-:W-:Y:S08]  /*4490*/  HMMA.16816.F32 R4, R108, R136.reuse, R4 ;  /* 0x000000886c04723c */ /* 0x084ff00000001804 */
[C---:B------:R-:W-:Y:S08]  /*44a0*/  HMMA.16816.F32 R8, R112.reuse, R136, R8 ;  /* 0x000000887008723c */ /* 0x040ff00000001808 */
[-C--:B------:R-:W-:Y:S08]  /*44b0*/  HMMA.16816.F32 R12, R112, R138.reuse, R12 ;  /* 0x0000008a700c723c */ /* 0x080ff0000000180c */
[C---:B------:R-:W-:Y:S08]  /*44c0*/  HMMA.16816.F32 R16, R108.reuse, R138, R16 ;  /* 0x0000008a6c10723c */ /* 0x040ff00000001810 */
[-C--:B------:R-:W-:Y:S08]  /*44d0*/  HMMA.16816.F32 R20, R108, R140.reuse, R20 ;  /* 0x0000008c6c14723c */ /* 0x080ff00000001814 */
[C---:B------:R-:W-:Y:S08]  /*44e0*/  HMMA.16816.F32 R24, R112.reuse, R140, R24 ;  /* 0x0000008c7018723c */ /* 0x040ff00000001818 */
[-C--:B------:R-:W-:Y:S01]  /*44f0*/  HMMA.16816.F32 R28, R112, R142.reuse, R28 ;  /* 0x0000008e701c723c */ /* 0x080fe2000000181c */
[----:B------:R-:W2:Y:S07]  /*4500*/  LDSM.16.M88.4 R112, [R120+0x5000] ;  /* 0x005000007870783b */ /* 0x000eae0000000200 */
        /* <DEDUP_REMOVED lines=9> */
[-C--:B---3--:R-:W-:Y:S08]  /*45a0*/  HMMA.16816.F32 R4, R100, R152.reuse, R4 ;  /* 0x000000986404723c */ /* 0x088ff00000001804 */
[C---:B--2---:R-:W-:Y:S08]  /*45b0*/  HMMA.16816.F32 R8, R112.reuse, R152, R8 ;  /* 0x000000987008723c */ /* 0x044ff00000001808 */
[-C--:B------:R-:W-:Y:S08]  /*45c0*/  HMMA.16816.F32 R12, R112, R154.reuse, R12 ;  /* 0x0000009a700c723c */ /* 0x080ff0000000180c */
[----:B------:R-:W-:Y:S01]  /*45d0*/  FADD.FTZ R5, -R241, R5 ;  /* 0x00000005f1057221 */ /* 0x000fe20000010100 */
[C---:B------:R-:W-:Y:S03]  /*45e0*/  HMMA.16816.F32 R16, R100.reuse, R154, R16 ;  /* 0x0000009a6410723c */ /* 0x040fe60000001810 */
[----:B------:R-:W-:Y:S02]  /*45f0*/  FMUL.FTZ R224, R224, R5 ;  /* 0x00000005e0e07220 */ /* 0x000fe40000410000 */
[C---:B----4-:R-:W-:Y:S02]  /*4600*/  FADD.FTZ R6, -R244.reuse, R6 ;  /* 0x00000006f4067221 */ /* 0x050fe40000010100 */
[C---:B------:R-:W-:Y:S01]  /*4610*/  FADD.FTZ R7, -R244.reuse, R7 ;  /* 0x00000007f4077221 */ /* 0x040fe20000010100 */
[-C--:B------:R-:W-:Y:S01]  /*4620*/  HMMA.16816.F32 R20, R100, R156.reuse, R20 ;  /* 0x0000009c6414723c */ /* 0x080fe20000001814 */
[----:B------:R-:W-:Y:S03]  /*4630*/  FMUL.FTZ R225, R225, R6 ;  /* 0x00000006e1e17220 */ /* 0x000fe60000410000 */
[----:B------:R-:W-:Y:S02]  /*4640*/  FADD.FTZ R9, -R247, R9 ;  /* 0x00000009f7097221 */ /* 0x000fe40000010100 */
[----:B------:R-:W-:Y:S02]  /*4650*/  FADD.FTZ R121, -R241, R4 ;  /* 0x00000004f1797221 */ /* 0x000fe40000010100 */
[----:B------:R-:W-:Y:S01]  /*4660*/  FADD.FTZ R13, -R247, R13 ;  /* 0x0000000df70d7221 */ /* 0x000fe20000010100 */
[C---:B------:R-:W-:Y:S03]  /*4670*/  HMMA.16816.F32 R24, R112.reuse, R156, R24 ;  /* 0x0000009c7018723c */ /* 0x040fe60000001818 */
[C---:B------:R-:W-:Y:S02]  /*4680*/  FADD.FTZ R14, -R249.reuse, R14 ;  /* 0x0000000ef90e7221 */ /* 0x040fe40000010100 */
[----:B------:R-:W-:Y:S02]  /*4690*/  FADD.FTZ R15, -R249, R15 ;  /* 0x0000000ff90f7221 */ /* 0x000fe40000010100 */
[C---:B------:R-:W-:Y:S01]  /*46a0*/  FADD.FTZ R18, -R244.reuse, R18 ;  /* 0x00000012f4127221 */ /* 0x040fe20000010100 */
[-C--:B------:R-:W-:Y:S01]  /*46b0*/  HMMA.16816.F32 R28, R112, R158.reuse, R28 ;  /* 0x0000009e701c723c */ /* 0x080fe2000000181c */
[C---:B------:R-:W-:Y:S03]  /*46c0*/  FADD.FTZ R19, -R244.reuse, R19 ;  /* 0x00000013f4137221 */ /* 0x040fe60000010100 */
[C---:B------:R-:W-:Y:S02]  /*46d0*/  FADD.FTZ R17, -R241.reuse, R17 ;  /* 0x00000011f1117221 */ /* 0x040fe40000010100 */
[C---:B------:R-:W-:Y:S02]  /*46e0*/  FADD.FTZ R106, -R241.reuse, R16 ;  /* 0x00000010f16a7221 */ /* 0x040fe40000010100 */
[----:B------:R-:W-:Y:S01]  /*46f0*/  FADD.FTZ R5, -R241, R20 ;  /* 0x00000014f1057221 */ /* 0x000fe20000010100 */
[----:B------:R-:W-:Y:S03]  /*4700*/  HMMA.16816.F32 R32, R100, R158, R32 ;  /* 0x0000009e6420723c */ /* 0x000fe60000001820 */
[----:B------:R-:W-:Y:S02]  /*4710*/  FMUL.FTZ R239, R239, R5 ;  /* 0x00000005efef7220 */ /* 0x000fe40000410000 */
[C---:B------:R-:W-:Y:S02]  /*4720*/  FADD.FTZ R5, -R244.reuse, R22 ;  /* 0x00000016f4057221 */ /* 0x040fe40000010100 */
[----:B------:R-:W-:Y:S02]  /*4730*/  FADD.FTZ R6, -R244, R23 ;  /* 0x00000017f4067221 */ /* 0x000fe40000010100 */
[----:B------:R-:W-:Y:S03]  /*4740*/  FMUL.FTZ R242, R242, R5 ;  /* 0x00000005f2f27220 */ /* 0x000fe60000410000 */
[----:B------:R-:W-:Y:S02]  /*4750*/  FMUL.FTZ R243, R243, R6 ;  /* 0x00000006f3f37220 */ /* 0x000fe40000410000 */
[C---:B------:R-:W-:Y:S02]  /*4760*/  FADD.FTZ R6, -R247.reuse, R12 ;  /* 0x0000000cf7067221 */ /* 0x040fe40000010100 */
[C---:B------:R-:W-:Y:S02]  /*4770*/  FADD.FTZ R25, -R247.reuse, R25 ;  /* 0x00000019f7197221 */ /* 0x040fe40000010100 */
[----:B------:R-:W-:Y:S02]  /*4780*/  FADD.FTZ R5, -R247, R28 ;  /* 0x0000001cf7057221 */ /* 0x000fe40000010100 */
[----:B------:R-:W-:Y:S02]  /*4790*/  FMUL.FTZ R236, R236, R17 ;  /* 0x00000011ecec7220 */ /* 0x000fe40000410000 */
[----:B------:R-:W-:Y:S02]  /*47a0*/  FADD.FTZ R21, -R241, R21 ;  /* 0x00000015f1157221 */ /* 0x000fe40000010100 */
[C---:B------:R-:W-:Y:S02]  /*47b0*/  FADD.FTZ R34, -R244.reuse, R34 ;  /* 0x00000022f4227221 */ /* 0x040fe40000010100 */
[----:B------:R-:W-:Y:S02]  /*47c0*/  FADD.FTZ R244, -R244, R35 ;  /* 0x00000023f4f47221 */ /* 0x000fe40000010100 */
[----:B------:R-:W-:Y:S02]  /*47d0*/  FADD.FTZ R35, -R247, R8 ;  /* 0x00000008f7237221 */ /* 0x000fe40000010100 */
[----:B------:R-:W-:Y:S02]  /*47e0*/  FADD.FTZ R17, -R241, R32 ;  /* 0x00000020f1117221 */ /* 0x000fe40000010100 */
[----:B------:R-:W-:Y:S02]  /*47f0*/  FMUL.FTZ R227, R227, R35 ;  /* 0x00000023e3e37220 */ /* 0x000fe40000410000 */
[C---:B------:R-:W-:Y:S02]  /*4800*/  FADD.FTZ R35, -R247.reuse, R24 ;  /* 0x00000018f7237221 */ /* 0x040fe40000010100 */
[----:B------:R-:W-:Y:S02]  /*4810*/  FADD.FTZ R247, -R247, R29 ;  /* 0x0000001df7f77221 */ /* 0x000fe40000010100 */
[----:B------:R-:W-:Y:S02]  /*4820*/  FMUL.FTZ R245, R245, R35 ;  /* 0x00000023f5f57220 */ /* 0x000fe40000410000 */
[----:B------:R-:W-:Y:S02]  /*4830*/  FMUL.FTZ R247, R252, R247 ;  /* 0x000000f7fcf77220 */ /* 0x000fe40000410000 */
        /* <DEDUP_REMOVED lines=38> */
[C---:B------:R-:W-:Y:S01]  /*4aa0*/  LEA R220, P0, R5.reuse, R220, 0x1 ;  /* 0x000000dc05dc7211 */ /* 0x040fe200078008ff */
        /* <DEDUP_REMOVED lines=24> */
.L_x_229:
        /* <DEDUP_REMOVED lines=106> */
.L_x_230:
        /* <DEDUP_REMOVED lines=310> */
.L_x_232:
        /* <DEDUP_REMOVED lines=15> */
.L_x_233:
        /* <DEDUP_REMOVED lines=12> */
[----:B------:R-:W-:Y:S02]  /*67e0*/  IADD3 R46, P0, R34, R40, RZ ;  /* 0x00000028222e7210 */ /* 0x000fe40007f1e0ff */
[----:B------:R-:W-:Y:S01]  /*67f0*/  SHF.R.S32.HI R39, RZ, 0x1f, R178 ;  /* 0x0000001fff277819 */ /* 0x000fe200000114b2 */
[----:B------:R-:W-:-:S05]  /*6800*/  IMAD R33, R38, c[0x0][0x3a4], R33 ;  /* 0x0000e90026217a24 */ /* 0x000fca00078e0221 */
        /* <DEDUP_REMOVED lines=15> */
[----:B------:R-:W-:-:S04]  /*6900*/  IMAD R43, R39, c[0x0][0x3a0], RZ ;  /* 0x0000e800272b7a24 */ /* 0x000fc800078e02ff */
[----:B------:R-:W-:-:S04]  /*6910*/  IMAD.WIDE.U32 R48, R178, c[0x0][0x3a0], R40 ;  /* 0x0000e800b2307a25 */ /* 0x000fc800078e0028 */
[----:B------:R-:W-:Y:S01]  /*6920*/  IMAD R40, R178, c[0x0][0x3a4], R43 ;  /* 0x0000e900b2287a24 */ /* 0x000fe200078e022b */
[----:B------:R-:W-:-:S04]  /*6930*/  LEA R42, P0, R48, c[0x0][0x340], 0x1 ;  /* 0x0000d000302a7a11 */ /* 0x000fc800078008ff */
[----:B------:R-:W-:-:S04]  /*6940*/  IADD3 R40, R49, R40, RZ ;  /* 0x0000002831287210 */ /* 0x000fc80007ffe0ff */
[----:B------:R-:W-:-:S05]  /*6950*/  LEA.HI.X R43, R48, c[0x0][0x344], R40, 0x1, P0 ;  /* 0x0000d100302b7a11 */ /* 0x000fca00000f0c28 */
[----:B----4-:R4:W-:Y:S02]  /*6960*/  STG.E.128 [R42.64], R32 ;  /* 0x000000202a007986 */ /* 0x0109e4000c101d14 */
.L_x_235:
[----:B------:R-:W-:Y:S05]  /*6970*/  BSYNC B0 ;  /* 0x0000000000007941 */ /* 0x000fea0003800000 */
.L_x_234:
        /* <DEDUP_REMOVED lines=14> */
.L_x_237:
[----:B------:R-:W-:Y:S05]  /*6a60*/  BSYNC B0 ;  /* 0x0000000000007941 */ /* 0x000fea0003800000 */
.L_x_236:
        /* <DEDUP_REMOVED lines=14> */
.L_x_239:
[----:B------:R-:W-:Y:S05]  /*6b50*/  BSYNC B0 ;  /* 0x0000000000007941 */ /* 0x000fea0003800000 */
.L_x_238:
        /* <DEDUP_REMOVED lines=14> */
.L_x_241:
[----:B------:R-:W-:Y:S05]  /*6c40*/  BSYNC B0 ;  /* 0x0000000000007941 */ /* 0x000fea0003800000 */
.L_x_240:
[----:B------:R-:W-:Y:S01]  /*6c50*/  IMAD.WIDE.U32 R44, R38, c[0x0][0x3a8], R44 ;  /* 0x0000ea00262c7a25 */ /* 0x000fe200078e002c */
[----:B------:R-:W-:Y:S03]  /*6c60*/  BSSY B0, `(.L_x_242) ;  /* 0x0000012000007945 */ /* 0x000fe60003800000 */
[----:B------:R-:W-:Y:S01]  /*6c70*/  IMAD R37, R37, c[0x0][0x3a8], RZ ;  /* 0x0000ea0025257a24 */ /* 0x000fe200078e02ff */
[----:B------:R-:W-:Y:S01]  /*6c80*/  IADD3 R24, P0, R2, R44, RZ ;  /* 0x0000002c02187210 */ /* 0x000fe20007f1e0ff */
[----:B--2---:R-:W-:Y:S02]  /*6c90*/  IMAD R21, R36, c[0x0][0x3c0], RZ ;  /* 0x0000f00024157a24 */ /* 0x004fe400078e02ff */
        /* <DEDUP_REMOVED lines=14> */
.L_x_243:
[----:B------:R-:W-:Y:S05]  /*6d80*/  BSYNC B0 ;  /* 0x0000000000007941 */ /* 0x000fea0003800000 */
.L_x_242:
        /* <DEDUP_REMOVED lines=12> */
.L_x_245:
[----:B------:R-:W-:Y:S05]  /*6e50*/  BSYNC B0 ;  /* 0x0000000000007941 */ /* 0x000fea0003800000 */
.L_x_244:
        /* <DEDUP_REMOVED lines=12> */
.L_x_247:
[----:B------:R-:W-:Y:S05]  /*6f20*/  BSYNC B0 ;  /* 0x0000000000007941 */ /* 0x000fea0003800000 */
.L_x_246:
        /* <DEDUP_REMOVED lines=12> */
.L_x_204:
        /* <DEDUP_REMOVED lines=16> */
.L_x_249:
        /* <DEDUP_REMOVED lines=15> */
.L_x_250:
        /* <DEDUP_REMOVED lines=26> */
.L_x_252:
[----:B------:R-:W-:Y:S05]  /*7380*/  BSYNC B0 ;  /* 0x0000000000007941 */ /* 0x000fea0003800000 */
.L_x_251:
        /* <DEDUP_REMOVED lines=14> */
.L_x_254:
[----:B------:R-:W-:Y:S05]  /*7470*/  BSYNC B0 ;  /* 0x0000000000007941 */ /* 0x000fea0003800000 */
.L_x_253:
        /* <DEDUP_REMOVED lines=14> */
.L_x_256:
[----:B------:R-:W-:Y:S05]  /*7560*/  BSYNC B0 ;  /* 0x0000000000007941 */ /* 0x000fea0003800000 */
.L_x_255:
        /* <DEDUP_REMOVED lines=14> */
.L_x_258:
[----:B------:R-:W-:Y:S05]  /*7650*/  BSYNC B0 ;  /* 0x0000000000007941 */ /* 0x000fea0003800000 */
.L_x_257:
        /* <DEDUP_REMOVED lines=13> */
[----:B--2---:R-:W-:-:S04]  /*7730*/  IMAD.WIDE.U32 R12, R178, c[0x0][0x3a8], R8 ;  /* 0x0000ea00b20c7a25 */ /* 0x004fc800078e0008 */
[----:B------:R-:W-:Y:S01]  /*7740*/  IMAD R0, R178, c[0x0][0x3ac], R5 ;  /* 0x0000eb00b2007a24 */ /* 0x000fe200078e0205 */
[----:B------:R-:W-:-:S04]  /*7750*/  LEA R4, P0, R12, c[0x0][0x348], 0x1 ;  /* 0x0000d2000c047a11 */ /* 0x000fc800078008ff */
[----:B------:R-:W-:-:S04]  /*7760*/  IADD3 R0, R0, R13, RZ ;  /* 0x0000000d00007210 */ /* 0x000fc80007ffe0ff */
[----:B------:R-:W-:-:S05]  /*7770*/  LEA.HI.X R5, R12, c[0x0][0x34c], R0, 0x1, P0 ;  /* 0x0000d3000c057a11 */ /* 0x000fca00000f0c00 */
[----:B------:R2:W-:Y:S02]  /*7780*/  STG.E.128 [R4.64], RZ ;  /* 0x000000ff04007986 */ /* 0x0005e4000c101d14 */
.L_x_260:
[----:B------:R-:W-:Y:S05]  /*7790*/  BSYNC B0 ;  /* 0x0000000000007941 */ /* 0x000fea0003800000 */
.L_x_259:
        /* <DEDUP_REMOVED lines=12> */
.L_x_262:
[----:B------:R-:W-:Y:S05]  /*7860*/  BSYNC B0 ;  /* 0x0000000000007941 */ /* 0x000fea0003800000 */
.L_x_261:
        /* <DEDUP_REMOVED lines=12> */
.L_x_264:
[----:B------:R-:W-:Y:S05]  /*7930*/  BSYNC B0 ;  /* 0x0000000000007941 */ /* 0x000fea0003800000 */
.L_x_263:
        /* <DEDUP_REMOVED lines=11> */
.L_x_248:
[----:B------:R-:W-:Y:S05]  /*79f0*/  BSYNC B1 ;  /* 0x0000000000017941 */ /* 0x000fea0003800000 */
.L_x_199:
        /* <DEDUP_REMOVED lines=9> */
.L_x_265:
[----:B------:R-:W-:Y:S05]  /*7a90*/  EXIT ;  /* 0x000000000000794d */ /* 0x000fea0003800000 */
.L_x_267:
        /* <DEDUP_REMOVED lines=14> */
.L_x_2455:


//--------------------- .text._ZN5flash44flash_bwd_dq_dk_dv_loop_seqk_parallel_kernelI23Flash_bwd_kernel_traitsILi64ELi64ELi128ELi8ELi2ELi4ELi4ELb1ELb0EN7cutlass6half_tE19Flash_kernel_traitsILi64ELi64ELi128ELi8ES3_EELb0ELb0ELb1ELb0ELb0ELb1ELb0EEEvNS_16Flash_bwd_paramsE --------------------------
	.section	.text._ZN5flash44flash_bwd_dq_dk_dv_loop_seqk_parallel_kernelI23Flash_bwd_kernel_traitsILi64ELi64ELi128ELi8ELi2ELi4ELi4ELb1ELb0EN7cutlass6half_tE19Flash_kernel_traitsILi64ELi64ELi128ELi8ES3_EELb0ELb0ELb1ELb0ELb0ELb1ELb0EEEvNS_16Flash_bwd_paramsE,"ax",@progbits
	.sectioninfo	@"SHI_REGISTERS=252"
	.align	128
        .global         _ZN5flash44flash_bwd_dq_dk_dv_loop_seqk_parallel_kernelI23Flash_bwd_kernel_traitsILi64ELi64ELi128ELi8ELi2ELi4ELi4ELb1ELb0EN7cutlass6half_tE19Flash_kernel_traitsILi64ELi64ELi128ELi8ES3_EELb0ELb0ELb1ELb0ELb0ELb1ELb0EEEvNS_16Flash_bwd_paramsE
        .type           _ZN5flash44flash_bwd_dq_dk_dv_loop_seqk_parallel_kernelI23Flash_bwd_kernel_traitsILi64ELi64ELi128ELi8ELi2ELi4ELi4ELb1ELb0EN7cutlass6half_tE19Flash_kernel_traitsILi64ELi64ELi128ELi8ES3_EELb0ELb0ELb1ELb0ELb0ELb1ELb0EEEvNS_16Flash_bwd_paramsE,@function
        .size           _ZN5flash44flash_bwd_dq_dk_dv_loop_seqk_parallel_kernelI23Flash_bwd_kernel_traitsILi64ELi64ELi128ELi8ELi2ELi4ELi4ELb1ELb0EN7cutlass6half_tE19Flash_kernel_traitsILi64ELi64ELi128ELi8ES3_EELb0ELb0ELb1ELb0ELb0ELb1ELb0EEEvNS_16Flash_bwd_paramsE,(.L_x_2456 - _ZN5flash44flash_bwd_dq_dk_dv_loop_seqk_parallel_kernelI23Flash_bwd_kernel_traitsILi64ELi64ELi128ELi8ELi2ELi4ELi4ELb1ELb0EN7cutlass6half_tE19Flash_kernel_traitsILi64ELi64ELi128ELi8ES3_EELb0ELb0ELb1ELb0ELb0ELb1ELb0EEEvNS_16Flash_bwd_paramsE)
        .other          _ZN5flash44flash_bwd_dq_dk_dv_loop_seqk_parallel_kernelI23Flash_bwd_kernel_traitsILi64ELi64ELi128ELi8ELi2ELi4ELi4ELb1ELb0EN7cutlass6half_tE19Flash_kernel_traitsILi64ELi64ELi128ELi8ES3_EELb0ELb0ELb1ELb0ELb0ELb1ELb0EEEvNS_16Flash_bwd_paramsE,@"STO_CUDA_ENTRY STV_DEFAULT"
_ZN5flash44flash_bwd_dq_dk_dv_loop_seqk_parallel_kernelI23Flash_bwd_kernel_traitsILi64ELi64ELi128ELi8ELi2ELi4ELi4ELb1ELb0EN7cutlass6half_tE19Flash_kernel_traitsILi64ELi64ELi128ELi8ES3_EELb0ELb0ELb1ELb0ELb0ELb1ELb0EEEvNS_16Flash_bwd_paramsE:
.text._ZN5flash44flash_bwd_dq_dk_dv_loop_seqk_parallel_kernelI23Flash_bwd_kernel_traitsILi64ELi64ELi128ELi8ELi2ELi4ELi4ELb1ELb0EN7cutlass6half_tE19Flash_kernel_traitsILi64ELi64ELi128ELi8ES3_EELb0ELb0ELb1ELb0ELb0ELb1ELb0EEEvNS_16Flash_bwd_paramsE:
        /* <DEDUP_REMOVED lines=143> */
.L_x_314:
[----:B-1--4-:R-:W1:Y:S01]  /*08f0*/  LDC.U8 R4, c[0x0][0x312] ;  /* 0x0000c480ff047b82 */ /* 0x012e620000000000 */
[----:B------:R-:W-:Y:S01]  /*0900*/  ISETP.NE.U32.AND P3, PT, RZ, c[0x0][0x250], PT ;  /* 0x00009400ff007a0c */ /* 0x000fe20003f65070 */
[----:B------:R-:W-:Y:S01]  /*0910*/  IMAD.SHL.U32 R5, R182, 0x4, RZ ;  /* 0x00000004b6057824 */ /* 0x000fe200078e00ff */
[----:B------:R-:W-:Y:S01]  /*0920*/  ISETP.NE.U32.AND P2, PT, RZ, c[0x0][0x240], PT ;  /* 0x00009000ff007a0c */ /* 0x000fe20003f45070 */
[----:B------:R-:W-:Y:S01]  /*0930*/  IMAD.MOV.U32 R16, RZ, RZ, -0x1 ;  /* 0xffffffffff107424 */ /* 0x000fe200078e00ff */
[----:B------:R-:W-:-:S02]  /*0940*/  ISETP.NE.AND.EX P3, PT, RZ, c[0x0][0x254], PT, P3 ;  /* 0x00009500ff007a0c */ /* 0x000fc40003f65330 */
[----:B------:R-:W-:Y:S02]  /*0950*/  SHF.R.S32.HI R6, RZ, 0x1f, R182 ;  /* 0x0000001fff067819 */ /* 0x000fe400000114b6 */
[----:B------:R-:W-:Y:S02]  /*0960*/  ISETP.NE.AND.EX P2, PT, RZ, c[0x0][0x244], PT, P2 ;  /* 0x00009100ff007a0c */ /* 0x000fe40003f45320 */
[----:B------:R-:W-:Y:S02]  /*0970*/  SHF.L.U64.HI R0, R182, 0x2, R6 ;  /* 0x00000002b6007819 */ /* 0x000fe40000010206 */
[----:B------:R-:W-:Y:S02]  /*0980*/  IADD3 R224, P0, R5, c[0x0][0x240], RZ ;  /* 0x0000900005e07a10 */ /* 0x000fe40007f1e0ff */
[----:B------:R-:W-:Y:S02]  /*0990*/  ISETP.EQ.U32.AND P5, PT, RZ, c[0x0][0x248], PT ;  /* 0x00009200ff007a0c */ /* 0x000fe40003fa2070 */
[----:B------:R-:W-:-:S02]  /*09a0*/  IADD3.X R225, R0, c[0x0][0x244], RZ, P0, !PT ;  /* 0x0000910000e17a10 */ /* 0x000fc400007fe4ff */
[C---:B---3--:R-:W-:Y:S02]  /*09b0*/  @P3 IADD3 R10, P0, R5.reuse, c[0x0][0x250], RZ ;  /* 0x00009400050a3a10 */ /* 0x048fe40007f1e0ff */
        /* <DEDUP_REMOVED lines=20> */
.L_x_268:
        /* <DEDUP_REMOVED lines=13> */
[----:B------:R-:W-:Y:S01]  /*0bd0*/  IADD3 R4, R224, 0x80, R196 ;  /* 0x00000080e0047810 */ /* 0x000fe20007ffe0c4 */
        /* <DEDUP_REMOVED lines=38> */
.L_x_270:
        /* <DEDUP_REMOVED lines=16> */
.L_x_271:
        /* <DEDUP_REMOVED lines=11> */
[----:B------:R-:W-:Y:S01]  /*0ff0*/  IMAD.WIDE.U32 R28, R182, c[0x0][0x224], RZ ;  /* 0x00008900b61c7a25 */ /* 0x000fe200078e00ff */
[----:B------:R-:W-:-:S02]  /*1000*/  ISETP.GE.AND P4, PT, R22, RZ, PT ;  /* 0x000000ff1600720c */ /* 0x000fc40003f86270 */
[----:B------:R-:W-:Y:S01]  /*1010*/  SHF.L.U32 R34, R182, 0x7, RZ ;  /* 0x00000007b6227819 */ /* 0x000fe200000006ff */
[----:B------:R-:W-:Y:S02]  /*1020*/  IMAD R15, R15, R182, RZ ;  /* 0x000000b60f0f7224 */ /* 0x000fe400078e02ff */
[----:B------:R-:W-:Y:S01]  /*1030*/  IMAD.WIDE R22, R208, c[0x0][0x1c0], RZ ;  /* 0x00007000d0167a25 */ /* 0x000fe200078e02ff */
[----:B------:R-:W-:Y:S01]  /*1040*/  SEL R34, R34, RZ, P2 ;  /* 0x000000ff22227207 */ /* 0x000fe20001000000 */
[----:B--2---:R-:W2:Y:S02]  /*1050*/  MUFU.RCP R4, R4 ;  /* 0x0000000400047308 */ /* 0x004ea40000001000 */
        /* <DEDUP_REMOVED lines=40> */
[----:B------:R-:W-:Y:S02]  /*12e0*/  SEL R18, R28, R14, !P1 ;  /* 0x0000000e1c127207 */ /* 0x000fe40004800000 */
[----:B--2---:R-:W-:Y:S01]  /*12f0*/  ISETP.NE.AND P2, PT, R5, RZ, PT ;  /* 0x000000ff0500720c */ /* 0x004fe20003f45270 */
[----:B------:R-:W-:Y:S01]  /*1300*/  @P1 IMAD.IADD R17, R15, 0x1, R7 ;  /* 0x000000010f111824 */ /* 0x000fe200078e0207 */
[----:B------:R-:W-:Y:S01]  /*1310*/  SHF.R.S32.HI R7, RZ, 0x1f, R196 ;  /* 0x0000001fff077819 */ /* 0x000fe200000114c4 */
[----:B-1----:R-:W-:Y:S01]  /*1320*/  IMAD.WIDE.U32 R14, R4, c[0x0][0x3d8], RZ ;  /* 0x0000f600040e7a25 */ /* 0x002fe200078e00ff */
[----:B------:R-:W-:-:S03]  /*1330*/  IADD3 R26, R35, R26, RZ ;  /* 0x0000001a231a7210 */ /* 0x000fc60007ffe0ff */
[----:B------:R-:W-:Y:S01]  /*1340*/  IMAD R23, R4, c[0x0][0x3dc], R15 ;  /* 0x0000f70004177a24 */ /* 0x000fe200078e020f */
[----:B------:R-:W-:Y:S01]  /*1350*/  SEL R24, R14, RZ, P2 ;  /* 0x000000ff0e187207 */ /* 0x000fe20001000000 */
[--C-:B------:R-:W-:Y:S01]  /*1360*/  @!P3 IMAD R4, R182, c[0x0][0x1c0], R203.reuse ;  /* 0x00007000b604ba24 */ /* 0x100fe200078e02cb */
[----:B------:R-:W-:Y:S02]  /*1370*/  @P6 IADD3 R9, R9, 0x1, RZ ;  /* 0x0000000109096810 */ /* 0x000fe40007ffe0ff */
[----:B------:R-:W-:Y:S01]  /*1380*/  SHF.R.S32.HI R14, RZ, 0x1f, R203 ;  /* 0x0000001fff0e7819 */ /* 0x000fe200000114cb */
[----:B------:R-:W-:Y:S01]  /*1390*/  @!P3 IMAD R32, R4, c[0x0][0x214], RZ ;  /* 0x000085000420ba24 */ /* 0x000fe200078e02ff */
[----:B------:R-:W-:Y:S02]  /*13a0*/  @!P4 IADD3 R9, -R9, RZ, RZ ;  /* 0x000000ff0909c210 */ /* 0x000fe40007ffe1ff */
[----:B------:R-:W-:Y:S02]  /*13b0*/  @!P5 LOP3.LUT R9, RZ, c[0x0][0x1c8], RZ, 0x33, !PT ;  /* 0x00007200ff09da12 */ /* 0x000fe400078e33ff */
[----:B------:R-:W-:-:S02]  /*13c0*/  SHF.R.S32.HI R15, RZ, 0x1f, R27 ;  /* 0x0000001fff0f7819 */ /* 0x000fc4000001141b */
[----:B------:R-:W-:Y:S02]  /*13d0*/  SEL R23, R23, RZ, P2 ;  /* 0x000000ff17177207 */ /* 0x000fe40001000000 */
        /* <DEDUP_REMOVED lines=9> */
.L_x_272:
[----:B------:R-:W-:-:S04]  /*1470*/  IMAD R28, R182, c[0x0][0x1c0], R203 ;  /* 0x00007000b61c7a24 */ /* 0x000fc800078e02cb */
[----:B------:R-:W-:Y:S02]  /*1480*/  IMAD R28, R28, c[0x0][0x224], RZ ;  /* 0x000089001c1c7a24 */ /* 0x000fe400078e02ff */
.L_x_273:
        /* <DEDUP_REMOVED lines=83> */
.L_x_275:
        /* <DEDUP_REMOVED lines=15> */
.L_x_276:
[----:B------:R-:W-:Y:S01]  /*1ab0*/  IMAD R222, R184, -0x80, R222 ;  /* 0xffffff80b8de7824 */ /* 0x000fe200078e02de */
[----:B------:R-:W-:Y:S01]  /*1ac0*/  BSSY B0, `(.L_x_277) ;  /* 0x0000015000007945 */ /* 0x000fe20003800000 */
[----:B------:R-:W-:Y:S02]  /*1ad0*/  IMAD R6, R7, c[0x0][0x3a0], RZ ;  /* 0x0000e80007067a24 */ /* 0x000fe400078e02ff */
[----:B------:R-:W-:Y:S01]  /*1ae0*/  IMAD.WIDE.U32 R10, R196, c[0x0][0x3a0], R180 ;  /* 0x0000e800c40a7a25 */ /* 0x000fe200078e00b4 */
[----:B------:R-:W-:-:S03]  /*1af0*/  ISETP.GE.AND P3, PT, R178, R222, PT ;  /* 0x000000deb200720c */ /* 0x000fc60003f66270 */
[----:B------:R-:W-:Y:S01]  /*1b00*/  IMAD R6, R196, c[0x0][0x3a4], R6 ;  /* 0x0000e900c4067a24 */ /* 0x000fe200078e0206 */
[----:B------:R-:W-:Y:S01]  /*1b10*/  IADD3 R10, P0, R9, R10, RZ ;  /* 0x0000000a090a7210 */ /* 0x000fe20007f1e0ff */
[----:B------:R-:W-:-:S03]  /*1b20*/  IMAD R9, R14, c[0x0][0x3b8], RZ ;  /* 0x0000ee000e097a24 */ /* 0x000fc600078e02ff */
[----:B------:R-:W-:Y:S01]  /*1b30*/  IADD3.X R11, R8, R11, R6, P0, !PT ;  /* 0x0000000b080b7210 */ /* 0x000fe200007fe406 */
[----:B------:R-:W-:-:S04]  /*1b40*/  IMAD R6, R203, c[0x0][0x3bc], R9 ;  /* 0x0000ef00cb067a24 */ /* 0x000fc800078e0209 */
        /* <DEDUP_REMOVED lines=12> */
.L_x_278:
[----:B------:R-:W-:Y:S05]  /*1c10*/  BSYNC B0 ;  /* 0x0000000000007941 */ /* 0x000fea0003800000 */
.L_x_277:
[----:B------:R-:W-:Y:S01]  /*1c20*/  IADD3 R8, R178, 0x20, RZ ;  /* 0x00000020b2087810 */ /* 0x000fe20007ffe0ff */
[----:B------:R-:W-:Y:S03]  /*1c30*/  BSSY B0, `(.L_x_279) ;  /* 0x000000e000007945 */ /* 0x000fe60003800000 */
[----:B------:R-:W-:-:S13]  /*1c40*/  ISETP.GE.AND P2, PT, R8, R222, PT ;  /* 0x000000de0800720c */ /* 0x000fda0003f46270 */
        /* <DEDUP_REMOVED lines=12> */
.L_x_280:
[----:B------:R-:W-:Y:S05]  /*1d10*/  BSYNC B0 ;  /* 0x0000000000007941 */ /* 0x000fea0003800000 */
.L_x_279:
        /* <DEDUP_REMOVED lines=15> */
.L_x_282:
[----:B------:R-:W-:Y:S05]  /*1e10*/  BSYNC B0 ;  /* 0x0000000000007941 */ /* 0x000fea0003800000 */
.L_x_281:
        /* <DEDUP_REMOVED lines=14> */
.L_x_284:
[----:B------:R-:W-:Y:S05]  /*1f00*/  BSYNC B0 ;  /* 0x0000000000007941 */ /* 0x000fea0003800000 */
.L_x_283:
        /* <DEDUP_REMOVED lines=20> */
.L_x_286:
[----:B------:R-:W-:Y:S05]  /*2050*/  BSYNC B0 ;  /* 0x0000000000007941 */ /* 0x000fea0003800000 */
.L_x_285:
        /* <DEDUP_REMOVED lines=13> */
.L_x_288:
[----:B------:R-:W-:Y:S05]  /*2130*/  BSYNC B0 ;  /* 0x0000000000007941 */ /* 0x000fea0003800000 */
.L_x_287:
        /* <DEDUP_REMOVED lines=13> */
.L_x_290:
[----:B------:R-:W-:Y:S05]  /*2210*/  BSYNC B0 ;  /* 0x0000000000007941 */ /* 0x000fea0003800000 */
.L_x_289:
        /* <DEDUP_REMOVED lines=13> */
.L_x_274:
[----:B------:R-:W-:Y:S01]  /*22f0*/  IMAD R14, R7, c[0x0][0x1a0], RZ ;  /* 0x00006800070e7a24 */ /* 0x000fe200078e02ff */
[----:B------:R-:W-:Y:S01]  /*2300*/  MOV R173, 0x40 ;  /* 0x0000004000ad7802 */ /* 0x000fe20000000f00 */
[----:B------:R-:W-:Y:S01]  /*2310*/  IMAD.WIDE.U32 R16, R196, c[0x0][0x1a0], R180 ;  /* 0x00006800c4107a25 */ /* 0x000fe200078e00b4 */
[----:B------:R-:W-:Y:S01]  /*2320*/  @P2 BAR.SYNC.DEFER_BLOCKING 0x0 ;  /* 0x0000000000002b1d */ /* 0x000fe20000010000 */
[----:B------:R-:W-:Y:S02]  /*2330*/  MOV R216, 0x7f800000 ;  /* 0x7f80000000d87802 */ /* 0x000fe40000000f00 */
[----:B------:R-:W-:Y:S01]  /*2340*/  IMAD R6, R184, -0x80, R222 ;  /* 0xffffff80b8067824 */ /* 0x000fe200078e02de */
[----:B------:R-:W-:Y:S01]  /*2350*/  IADD3 R20, P0, R13, R16, RZ ;  /* 0x000000100d147210 */ /* 0x000fe20007f1e0ff */
[----:B------:R-:W-:Y:S01]  /*2360*/  IMAD R14, R196, c[0x0][0x1a4], R14 ;  /* 0x00006900c40e7a24 */ /* 0x000fe200078e020e */
[----:B------:R-:W-:Y:S01]  /*2370*/  IADD3 R13, R178, 0x40, RZ ;  /* 0x00000040b20d7810 */ /* 0x000fe20007ffe0ff */
[----:B------:R-:W-:Y:S01]  /*2380*/  IMAD R15, R8, c[0x0][0x1b8], RZ ;  /* 0x00006e00080f7a24 */ /* 0x000fe200078e02ff */
[----:B------:R-:W-:Y:S01]  /*2390*/  ISETP.GE.AND P6, PT, R178, R6, PT ;  /* 0x00000006b200720c */ /* 0x000fe20003fc6270 */
[----:B------:R-:W-:Y:S01]  /*23a0*/  IMAD.WIDE.U32 R26, R173, c[0x0][0x370], RZ ;  /* 0x0000dc00ad1a7a25 */ /* 0x000fe200078e00ff */
[----:B------:R-:W-:-:S02]  /*23b0*/  IADD3.X R21, R12, R17, R14, P0, !PT ;  /* 0x000000110c157210 */ /* 0x000fc400007fe40e */
[----:B------:R-:W-:Y:S01]  /*23c0*/  IADD3 R12, R178, 0x20, RZ ;  /* 0x00000020b20c7810 */ /* 0x000fe20007ffe0ff */
[----:B------:R-:W-:Y:S01]  /*23d0*/  IMAD R15, R9, c[0x0][0x1bc], R15 ;  /* 0x00006f00090f7a24 */ /* 0x000fe200078e020f */
[-C--:B------:R-:W-:Y:S01]  /*23e0*/  ISETP.GE.AND P4, PT, R13, R6.reuse, PT ;  /* 0x000000060d00720c */ /* 0x080fe20003f86270 */
[----:B------:R-:W-:Y:S01]  /*23f0*/  IMAD.WIDE.U32 R20, R9, c[0x0][0x1b8], R20 ;  /* 0x00006e0009147a25 */ /* 0x000fe200078e0014 */
[-C--:B------:R-:W-:Y:S02]  /*2400*/  ISETP.GE.AND P5, PT, R12, R6.reuse, PT ;  /* 0x000000060c00720c */ /* 0x080fe40003fa6270 */
[C---:B------:R-:W-:Y:S01]  /*2410*/  IADD3 R13, R178.reuse, 0x60, RZ ;  /* 0x00000060b20d7810 */ /* 0x040fe20007ffe0ff */
[----:B------:R-:W-:Y:S02]  /*2420*/  IMAD.IADD R21, R21, 0x1, R15 ;  /* 0x0000000115157824 */ /* 0x000fe400078e020f */
[----:B------:R-:W-:Y:S01]  /*2430*/  @!P6 IMAD R14, R5, c[0x0][0x1a0], RZ ;  /* 0x00006800050eea24 */ /* 0x000fe200078e02ff */
[----:B------:R-:W-:Y:S01]  /*2440*/  ISETP.GE.AND P3, PT, R13, R6, PT ;  /* 0x000000060d00720c */ /* 0x000fe20003f66270 */
[C---:B------:R-:W-:Y:S01]  /*2450*/  @!P6 IMAD.WIDE.U32 R22, R178.reuse, c[0x0][0x1a0], R20 ;  /* 0x00006800b216ea25 */ /* 0x040fe200078e0014 */
[----:B------:R1:W-:Y:S03]  /*2460*/  @P6 STS.128 [R183+0xa000], RZ ;  /* 0x00a000ffb7006388 */ /* 0x0003e60000000c00 */
[----:B------:R-:W-:Y:S01]  /*2470*/  @!P6 IMAD R14, R178, c[0x0][0x1a4], R14 ;  /* 0x00006900b20eea24 */ /* 0x000fe200078e020e */
        /* <DEDUP_REMOVED lines=12> */
[----:B------:R-:W-:Y:S01]  /*2540*/  @!P5 IMAD.MOV.U32 R22, RZ, RZ, R20 ;  /* 0x000000ffff16d224 */ /* 0x000fe200078e0014 */
[----:B------:R-:W-:Y:S01]  /*2550*/  @!P4 IADD3.X R14, RZ, R5, RZ, P1, !PT ;  /* 0x00000005ff0ec210 */ /* 0x000fe20000ffe4ff */
[----:B------:R-:W-:Y:S01]  /*2560*/  @!P5 IMAD R17, R16, c[0x0][0x1a4], R17 ;  /* 0x000069001011da24 */ /* 0x000fe200078e0211 */
[----:B------:R-:W-:Y:S01]  /*2570*/  ISETP.GE.AND P1, PT, R12, R6, PT ;  /* 0x000000060c00720c */ /* 0x000fe20003f26270 */
[----:B------:R-:W-:Y:S01]  /*2580*/  @!P3 IMAD.X R12, RZ, RZ, R5, P0 ;  /* 0x000000ffff0cb224 */ /* 0x000fe200000e0605 */
[----:B------:R-:W-:Y:S01]  /*2590*/  @!PT LDS RZ, [RZ] ;  /* 0x00000000fffff984 */ /* 0x000fe20000000800 */
[----:B------:R-:W-:Y:S01]  /*25a0*/  @!PT LDS RZ, [RZ] ;  /* 0x00000000fffff984 */ /* 0x000fe20000000800 */
[----:B------:R-:W-:Y:S01]  /*25b0*/  @!PT LDS RZ, [RZ] ;  /* 0x00000000fffff984 */ /* 0x000fe20000000800 */
[----:B------:R2:W-:Y:S01]  /*25c0*/  @!P6 LDGSTS.E.BYPASS.LTC128B.128 [R183+0xa000], [R18.64] ;  /* 0x0a00000012b7efae */ /* 0x0005e2000b901d46 */
[----:B------:R-:W-:-:S03]  /*25d0*/  @!P5 IMAD.WIDE.U32 R22, R16, c[0x0][0x1a0], R22 ;  /* 0x000068001016da25 */ /* 0x000fc600078e0016 */
[----:B------:R1:W-:Y:S01]  /*25e0*/  @P5 STS.128 [R183+0xb000], RZ ;  /* 0x00b000ffb7005388 */ /* 0x0003e20000000c00 */
[----:B------:R-:W-:Y:S01]  /*25f0*/  @!P4 IMAD R14, R14, c[0x0][0x1a0], RZ ;  /* 0x000068000e0eca24 */ /* 0x000fe200078e02ff */
[----:B------:R-:W-:Y:S01]  /*2600*/  @!P5 LEA R16, P0, R22, c[0x0][0x170], 0x1 ;  /* 0x00005c001610da11 */ /* 0x000fe200078008ff */
[----:B------:R-:W-:Y:S02]  /*2610*/  @!P3 IMAD R12, R12, c[0x0][0x1a0], RZ ;  /* 0x000068000c0cba24 */ /* 0x000fe400078e02ff */
[----:B------:R-:W-:Y:S02]  /*2620*/  @!P5 IMAD.IADD R17, R23, 0x1, R17 ;  /* 0x000000011711d824 */ /* 0x000fe400078e0211 */
[C---:B------:R-:W-:Y:S02]  /*2630*/  @!P4 IMAD R14, R15.reuse, c[0x0][0x1a4], R14 ;  /* 0x000069000f0eca24 */ /* 0x040fe400078e020e */
[----:B------:R-:W-:Y:S01]  /*2640*/  @!P4 IMAD.WIDE.U32 R24, R15, c[0x0][0x1a0], R24 ;  /* 0x000068000f18ca25 */ /* 0x000fe200078e0018 */
[----:B------:R-:W-:-:S03]  /*2650*/  @!P5 LEA.HI.X R17, R22, c[0x0][0x174], R17, 0x1, P0 ;  /* 0x00005d001611da11 */ /* 0x000fc600000f0c11 */
[C---:B------:R-:W-:Y:S02]  /*2660*/  @!P3 IMAD R12, R13.reuse, c[0x0][0x1a4], R12 ;  /* 0x000069000d0cba24 */ /* 0x040fe400078e020c */
[----:B------:R-:W-:Y:S01]  /*2670*/  @!P3 IMAD.WIDE.U32 R20, R13, c[0x0][0x1a0], R20 ;  /* 0x000068000d14ba25 */ /* 0x000fe200078e0014 */
[----:B------:R-:W-:Y:S01]  /*2680*/  @!PT LDS RZ, [RZ] ;  /* 0x00000000fffff984 */ /* 0x000fe20000000800 */
[----:B------:R-:W-:Y:S01]  /*2690*/  @!PT LDS RZ, [RZ] ;  /* 0x00000000fffff984 */ /* 0x000fe20000000800 */
[----:B------:R-:W-:Y:S01]  /*26a0*/  @!PT LDS RZ, [RZ] ;  /* 0x00000000fffff984 */ /* 0x000fe20000000800 */
[----:B------:R3:W-:Y:S03]  /*26b0*/  @!P5 LDGSTS.E.BYPASS.LTC128B.128 [R183+0xb000], [R16.64] ;  /* 0x0b00000010b7dfae */ /* 0x0007e6000b901d46 */
[----:B------:R-:W-:Y:S01]  /*26c0*/  @!P4 IMAD.IADD R13, R25, 0x1, R14 ;  /* 0x00000001190dc824 */ /* 0x000fe200078e020e */
[C---:B------:R-:W-:Y:S01]  /*26d0*/  @!P4 LEA R14, P0, R24.reuse, c[0x0][0x170], 0x1 ;  /* 0x00005c00180eca11 */ /* 0x040fe200078008ff */
[----:B------:R-:W-:Y:S01]  /*26e0*/  @!P3 IMAD.IADD R12, R21, 0x1, R12 ;  /* 0x00000001150cb824 */ /* 0x000fe200078e020c */
[----:B------:R1:W-:Y:S01]  /*26f0*/  @P4 STS.128 [R183+0xc000], RZ ;  /* 0x00c000ffb7004388 */ /* 0x0003e20000000c00 */
[----:B------:R-:W-:Y:S01]  /*2700*/  IMAD.WIDE.U32 R22, R173, c[0x0][0x190], RZ ;  /* 0x00006400ad167a25 */ /* 0x000fe200078e00ff */
[----:B------:R-:W-:-:S02]  /*2710*/  @!P4 LEA.HI.X R15, R24, c[0x0][0x174], R13, 0x1, P0 ;  /* 0x00005d00180fca11 */ /* 0x000fc400000f0c0d */
[C---:B------:R-:W-:Y:S01]  /*2720*/  @!P3 LEA R24, P0, R20.reuse, c[0x0][0x170], 0x1 ;  /* 0x00005c001418ba11 */ /* 0x040fe200078008ff */
[----:B------:R-:W-:Y:S01]  /*2730*/  IMAD R7, R7, c[0x0][0x198], RZ ;  /* 0x0000660007077a24 */ /* 0x000fe200078e02ff */
[----:B------:R-:W-:Y:S01]  /*2740*/  LEA.HI R13, R221, R221, RZ, 0x1 ;  /* 0x000000dddd0d7211 */ /* 0x000fe200078f08ff */
[----:B------:R-:W-:Y:S01]  /*2750*/  @!PT LDS RZ, [RZ] ;  /* 0x00000000fffff984 */ /* 0x000fe20000000800 */
[----:B------:R-:W-:Y:S01]  /*2760*/  @!PT LDS RZ, [RZ] ;  /* 0x00000000fffff984 */ /* 0x000fe20000000800 */
[----:B------:R-:W-:Y:S01]  /*2770*/  @!PT LDS RZ, [RZ] ;  /* 0x00000000fffff984 */ /* 0x000fe20000000800 */
[----:B------:R4:W-:Y:S01]  /*2780*/  @!P4 LDGSTS.E.BYPASS.LTC128B.128 [R183+0xc000], [R14.64] ;  /* 0x0c0000000eb7cfae */ /* 0x0009e2000b901d46 */
[----:B------:R-:W-:Y:S01]  /*2790*/  @!P3 LEA.HI.X R25, R20, c[0x0][0x174], R12, 0x1, P0 ;  /* 0x00005d001419ba11 */ /* 0x000fe200000f0c0c */
[----:B------:R-:W-:Y:S01]  /*27a0*/  IMAD R12, R173, c[0x0][0x374], RZ ;  /* 0x0000dd00ad0c7a24 */ /* 0x000fe200078e02ff */
[----:B------:R-:W-:Y:S01]  /*27b0*/  @!P1 IADD3 R20, P0, R232, R26, RZ ;  /* 0x0000001ae8149210 */ /* 0x000fe20007f1e0ff */
[----:B------:R-:W-:Y:S01]  /*27c0*/  IMAD R7, R196, c[0x0][0x19c], R7 ;  /* 0x00006700c4077a24 */ /* 0x000fe200078e0207 */
[----:B------:R-:W-:Y:S01]  /*27d0*/  LOP3.LUT R13, R13, 0xfffffffe, RZ, 0xc0, !PT ;  /* 0xfffffffe0d0d7812 */ /* 0x000fe200078ec0ff */
[----:B------:R1:W-:Y:S01]  /*27e0*/  @P3 STS.128 [R183+0xd000], RZ ;  /* 0x00d000ffb7003388 */ /* 0x0003e20000000c00 */
        /* <DEDUP_REMOVED lines=11> */
[----:B------:R-:W0:Y:S01]  /*28a0*/  LDGDEPBAR ;  /* 0x00000000000079af */ /* 0x000e220000000000 */
[----:B------:R-:W-:-:S02]  /*28b0*/  IMAD.MOV.U32 R218, RZ, RZ, 0x7f800000 ;  /* 0x7f800000ffda7424 */ /* 0x000fc400078e00ff */
[----:B------:R-:W-:Y:S01]  /*28c0*/  IADD3.X R27, R10, R27, R7, P0, !PT ;  /* 0x0000001b0a1b7210 */ /* 0x000fe200007fe407 */
[----:B------:R-:W-:Y:S01]  /*28d0*/  IMAD R7, R8, c[0x0][0x1b0], RZ ;  /* 0x00006c0008077a24 */ /* 0x000fe200078e02ff */
[----:B------:R-:W-:Y:S01]  /*28e0*/  ISETP.GE.AND P0, PT, R178, R6, PT ;  /* 0x00000006b200720c */ /* 0x000fe20003f06270 */
[----:B------:R-:W-:Y:S01]  /*28f0*/  IMAD.MOV.U32 R219, RZ, RZ, 0x7f800000 ;  /* 0x7f800000ffdb7424 */ /* 0x000fe200078e00ff */
[----:B------:R-:W-:Y:S01]  /*2900*/  ISETP.NE.AND P2, PT, R13, 0x1, PT ;  /* 0x000000010d00780c */ /* 0x000fe20003f45270 */
[----:B------:R-:W-:Y:S01]  /*2910*/  IMAD R7, R9, c[0x0][0x1b4], R7 ;  /* 0x00006d0009077a24 */ /* 0x000fe200078e0207 */
[----:B------:R-:W-:Y:S01]  /*2920*/  IADD3 R8, R177, 0x1000, RZ ;  /* 0x00001000b1087810 */ /* 0x000fe20007ffe0ff */
[----:B------:R-:W-:-:S03]  /*2930*/  IMAD.WIDE.U32 R26, R9, c[0x0][0x1b0], R26 ;  /* 0x00006c00091a7a25 */ /* 0x000fc600078e001a */
[----:B------:R-:W-:Y:S01]  /*2940*/  SEL R8, R8, R177, !P2 ;  /* 0x000000b108087207 */ /* 0x000fe20005000000 */
[----:B------:R-:W-:Y:S01]  /*2950*/  @!P6 IMAD.MOV.U32 R12, RZ, RZ, R26 ;  /* 0x000000ffff0ce224 */ /* 0x000fe200078e001a */
[----:B------:R-:W-:Y:S01]  /*2960*/  IADD3 R13, R27, R7, RZ ;  /* 0x000000071b0d7210 */ /* 0x000fe20007ffe0ff */
[----:B------:R-:W-:Y:S01]  /*2970*/  IMAD.MOV.U32 R217, RZ, RZ, 0x7f800000 ;  /* 0x7f800000ffd97424 */ /* 0x000fe200078e00ff */
[-C--:B---3--:R-:W-:Y:S01]  /*2980*/  @!P5 MOV R16, R26.reuse ;  /* 0x0000001a0010d202 */ /* 0x088fe20000000f00 */
[----:B------:R-:W-:Y:S01]  /*2990*/  IMAD.SHL.U32 R220, R8, 0x2, RZ ;  /* 0x0000000208dc7824 */ /* 0x000fe200078e00ff */
[----:B------:R1:W-:Y:S01]  /*29a0*/  @P0 STS.128 [R183+0x4000], RZ ;  /* 0x004000ffb7000388 */ /* 0x0003e20000000c00 */
[----:B------:R-:W-:Y:S01]  /*29b0*/  @!P6 IMAD R8, R5, c[0x0][0x198], RZ ;  /* 0x000066000508ea24 */ /* 0x000fe200078e02ff */
[----:B--2---:R-:W-:Y:S01]  /*29c0*/  @!P3 MOV R18, R26 ;  /* 0x0000001a0012b202 */ /* 0x004fe20000000f00 */
[C---:B----4-:R-:W-:Y:S01]  /*29d0*/  @!P6 IMAD.WIDE.U32 R14, R178.reuse, c[0x0][0x198], R12 ;  /* 0x00006600b20eea25 */ /* 0x050fe200078e000c */
[----:B------:R-:W-:Y:S01]  /*29e0*/  @!PT LDS RZ, [RZ] ;  /* 0x00000000fffff984 */ /* 0x000fe20000000800 */
[----:B------:R-:W-:Y:S01]  /*29f0*/  @!PT LDS RZ, [RZ] ;  /* 0x00000000fffff984 */ /* 0x000fe20000000800 */
[----:B------:R-:W-:Y:S01]  /*2a00*/  @!PT LDS RZ, [RZ] ;  /* 0x00000000fffff984 */ /* 0x000fe20000000800 */
[----:B------:R1:W-:Y:S03]  /*2a10*/  @!P0 LDGSTS.E.BYPASS.LTC128B.128 [R183+0x4000], [R232.64] ;  /* 0x04000000e8b78fae */ /* 0x0003e6000b901d46 */
[----:B------:R-:W-:Y:S01]  /*2a20*/  @!P6 IMAD R7, R178, c[0x0][0x19c], R8 ;  /* 0x00006700b207ea24 */ /* 0x000fe200078e0208 */
[----:B------:R1:W-:Y:S01]  /*2a30*/  @P1 STS.128 [R183+0x5000], RZ ;  /* 0x005000ffb7001388 */ /* 0x0003e20000000c00 */
[----:B------:R-:W-:-:S02]  /*2a40*/  @!P5 IMAD.MOV.U32 R17, RZ, RZ, R13 ;  /* 0x000000ffff11d224 */ /* 0x000fc400078e000d */
[----:B------:R-:W-:Y:S01]  /*2a50*/  @!P6 IMAD.IADD R7, R15, 0x1, R7 ;  /* 0x000000010f07e824 */ /* 0x000fe200078e0207 */
[----:B------:R-:W-:Y:S01]  /*2a60*/  @!PT LDS RZ, [RZ] ;  /* 0x00000000fffff984 */ /* 0x000fe20000000800 */
[----:B------:R-:W-:Y:S01]  /*2a70*/  @!PT LDS RZ, [RZ] ;  /* 0x00000000fffff984 */ /* 0x000fe20000000800 */
[----:B------:R-:W-:Y:S01]  /*2a80*/  @!PT LDS RZ, [RZ] ;  /* 0x00000000fffff984 */ /* 0x000fe20000000800 */
[----:B------:R1:W-:Y:S01]  /*2a90*/  @!P1 LDGSTS.E.BYPASS.LTC128B.128 [R183+0x5000], [R20.64] ;  /* 0x0500000014b79fae */ /* 0x0003e2000b901d46 */
[----:B------:R-:W-:-:S03]  /*2aa0*/  @!P3 IMAD.MOV.U32 R19, RZ, RZ, R13 ;  /* 0x000000ffff13b224 */ /* 0x000fc600078e000d */
[----:B------:R1:W-:Y:S04]  /*2ab0*/  @P0 STS [R220], RZ ;  /* 0x000000ffdc000388 */ /* 0x0003e80000000800 */
[----:B------:R1:W-:Y:S04]  /*2ac0*/  @P0 STS [R220+0x4], RZ ;  /* 0x000004ffdc000388 */ /* 0x0003e80000000800 */
[----:B------:R1:W-:Y:S04]  /*2ad0*/  @P0 STS [R220+0x8], RZ ;  /* 0x000008ffdc000388 */ /* 0x0003e80000000800 */
[----:B------:R1:W-:Y:S04]  /*2ae0*/  @P0 STS [R220+0xc], RZ ;  /* 0x00000cffdc000388 */ /* 0x0003e80000000800 */
[----:B------:R-:W-:Y:S01]  /*2af0*/  @!PT LDS RZ, [RZ] ;  /* 0x00000000fffff984 */ /* 0x000fe20000000800 */
[----:B------:R-:W-:Y:S01]  /*2b00*/  @!PT LDS RZ, [RZ] ;  /* 0x00000000fffff984 */ /* 0x000fe20000000800 */
[----:B------:R-:W-:Y:S01]  /*2b10*/  @!PT LDS RZ, [RZ] ;  /* 0x00000000fffff984 */ /* 0x000fe20000000800 */
[----:B------:R1:W-:Y:S01]  /*2b20*/  @!P0 LDGSTS.E.BYPASS.LTC128B.128 [R220], [R234.64] ;  /* 0x00000000eadc8fae */ /* 0x0003e2000b901d46 */
[----:B------:R-:W-:-:S03]  /*2b30*/  @!P5 IADD3 R9, P0, R178, 0x20, RZ ;  /* 0x00000020b209d810 */ /* 0x000fc60007f1e0ff */
[----:B------:R1:W-:Y:S02]  /*2b40*/  @P1 STS [R220+0x1000], RZ ;  /* 0x001000ffdc001388 */ /* 0x0003e40000000800 */
[----:B------:R-:W-:Y:S01]  /*2b50*/  @!P5 IMAD.X R8, RZ, RZ, R5, P0 ;  /* 0x000000ffff08d224 */ /* 0x000fe200000e0605 */
[C---:B------:R-:W-:Y:S01]  /*2b60*/  @!P6 LEA R10, P0, R14.reuse, c[0x0][0x168], 0x1 ;  /* 0x00005a000e0aea11 */ /* 0x040fe200078008ff */
[C---:B------:R-:W-:Y:S01]  /*2b70*/  @!P5 IMAD.WIDE.U32 R16, R9.reuse, c[0x0][0x198], R16 ;  /* 0x000066000910da25 */ /* 0x040fe200078e0010 */
[----:B------:R1:W-:Y:S02]  /*2b80*/  @P1 STS [R220+0x1004], RZ ;  /* 0x001004ffdc001388 */ /* 0x0003e40000000800 */
[----:B------:R-:W-:Y:S01]  /*2b90*/  @!P6 LEA.HI.X R11, R14, c[0x0][0x16c], R7, 0x1, P0 ;  /* 0x00005b000e0bea11 */ /* 0x000fe200000f0c07 */
[----:B------:R-:W-:Y:S01]  /*2ba0*/  @!P5 IMAD R8, R8, c[0x0][0x198], RZ ;  /* 0x000066000808da24 */ /* 0x000fe200078e02ff */
[----:B------:R-:W-:Y:S01]  /*2bb0*/  @!P4 IADD3 R7, P0, R178, 0x40, RZ ;  /* 0x00000040b207c810 */ /* 0x000fe20007f1e0ff */
[----:B------:R1:W-:Y:S02]  /*2bc0*/  @P1 STS [R220+0x1008], RZ ;  /* 0x001008ffdc001388 */ /* 0x0003e40000000800 */
[----:B------:R-:W-:-:S02]  /*2bd0*/  @!P5 IMAD R8, R9, c[0x0][0x19c], R8 ;  /* 0x000067000908da24 */ /* 0x000fc400078e0208 */
[----:B------:R-:W-:Y:S01]  /*2be0*/  @!P4 IMAD.X R9, RZ, RZ, R5, P0 ;  /* 0x000000ffff09c224 */ /* 0x000fe200000e0605 */
[C---:B------:R-:W-:Y:S01]  /*2bf0*/  @!P5 LEA R14, P0, R16.reuse, c[0x0][0x168], 0x1 ;  /* 0x00005a00100eda11 */ /* 0x040fe200078008ff */
[----:B------:R-:W-:Y:S01]  /*2c00*/  @!P5 IMAD.IADD R8, R17, 0x1, R8 ;  /* 0x000000011108d824 */ /* 0x000fe200078e0208 */
[----:B------:R1:W-:Y:S01]  /*2c10*/  @P1 STS [R220+0x100c], RZ ;  /* 0x00100cffdc001388 */ /* 0x0003e20000000800 */
[----:B------:R-:W-:Y:S02]  /*2c20*/  @!P4 IMAD R9, R9, c[0x0][0x198], RZ ;  /* 0x000066000909ca24 */ /* 0x000fe400078e02ff */
[----:B------:R-:W-:Y:S01]  /*2c30*/  @!P4 IMAD.MOV.U32 R17, RZ, RZ, R13 ;  /* 0x000000ffff11c224 */ /* 0x000fe200078e000d */
[----:B------:R-:W-:Y:S01]  /*2c40*/  @!P5 LEA.HI.X R15, R16, c[0x0][0x16c], R8, 0x1, P0 ;  /* 0x00005b00100fda11 */ /* 0x000fe200000f0c08 */
[----:B------:R-:W-:Y:S01]  /*2c50*/  @!P4 IMAD R9, R7, c[0x0][0x19c], R9 ;  /* 0x000067000709ca24 */ /* 0x000fe200078e0209 */
[----:B------:R-:W-:Y:S01]  /*2c60*/  @!P3 IADD3 R8, P0, R178, 0x60, RZ ;  /* 0x00000060b208b810 */ /* 0x000fe20007f1e0ff */
[----:B------:R-:W-:Y:S01]  /*2c70*/  @!PT LDS RZ, [RZ] ;  /* 0x00000000fffff984 */ /* 0x000fe20000000800 */
[----:B------:R-:W-:Y:S01]  /*2c80*/  @!PT LDS RZ, [RZ] ;  /* 0x00000000fffff984 */ /* 0x000fe20000000800 */
[----:B------:R-:W-:Y:S01]  /*2c90*/  @!PT LDS RZ, [RZ] ;  /* 0x00000000fffff984 */ /* 0x000fe20000000800 */
[----:B------:R1:W-:Y:S01]  /*2ca0*/  @!P1 LDGSTS.E.BYPASS.LTC128B.128 [R220+0x1000], [R22.64] ;  /* 0x0100000016dc9fae */ /* 0x0003e2000b901d46 */
[----:B------:R-:W-:-:S03]  /*2cb0*/  @!P4 MOV R16, R26 ;  /* 0x0000001a0010c202 */ /* 0x000fc60000000f00 */
[----:B------:R-:W-:Y:S01]  /*2cc0*/  @!P3 IMAD.X R5, RZ, RZ, R5, P0 ;  /* 0x000000ffff05b224 */ /* 0x000fe200000e0605 */
[----:B------:R1:W-:Y:S01]  /*2cd0*/  @P6 STS.128 [R183+0x6000], RZ ;  /* 0x006000ffb7006388 */ /* 0x0003e20000000c00 */
[----:B------:R-:W-:Y:S01]  /*2ce0*/  @!P4 IMAD.WIDE.U32 R16, R7, c[0x0][0x198], R16 ;  /* 0x000066000710ca25 */ /* 0x000fe200078e0010 */
[----:B------:R-:W-:Y:S02]  /*2cf0*/  IADD3 R7, R176, 0x8, RZ ;  /* 0x00000008b0077810 */ /* 0x000fe40007ffe0ff */
[----:B------:R-:W-:Y:S01]  /*2d00*/  @!PT LDS RZ, [RZ] ;  /* 0x00000000fffff984 */ /* 0x000fe20000000800 */
[----:B------:R-:W-:Y:S01]  /*2d10*/  @!PT LDS RZ, [RZ] ;  /* 0x00000000fffff984 */ /* 0x000fe20000000800 */
[----:B------:R-:W-:Y:S01]  /*2d20*/  @!PT LDS RZ, [RZ] ;  /* 0x00000000fffff984 */ /* 0x000fe20000000800 */
[----:B------:R2:W-:Y:S01]  /*2d30*/  @!P6 LDGSTS.E.BYPASS.LTC128B.128 [R183+0x6000], [R10.64] ;  /* 0x060000000ab7efae */ /* 0x0005e2000b901d46 */
[----:B------:R-:W-:Y:S01]  /*2d40*/  @!P3 IMAD R5, R5, c[0x0][0x198], RZ ;  /* 0x000066000505ba24 */ /* 0x000fe200078e02ff */
[----:B------:R-:W-:Y:S01]  /*2d50*/  @!P4 LEA R12, P0, R16, c[0x0][0x168], 0x1 ;  /* 0x00005a00100cca11 */ /* 0x000fe200078008ff */
[----:B------:R-:W-:Y:S01]  /*2d60*/  @!P4 IMAD.IADD R9, R17, 0x1, R9 ;  /* 0x000000011109c824 */ /* 0x000fe200078e0209 */
[----:B------:R1:W-:Y:S01]  /*2d70*/  @P5 STS.128 [R183+0x7000], RZ ;  /* 0x007000ffb7005388 */ /* 0x0003e20000000c00 */
[C---:B------:R-:W-:Y:S01]  /*2d80*/  @!P3 IMAD R5, R8.reuse, c[0x0][0x19c], R5 ;  /* 0x000067000805ba24 */ /* 0x040fe200078e0205 */
[-C--:B------:R-:W-:Y:S01]  /*2d90*/  ISETP.GE.AND P1, PT, R7, R6.reuse, PT ;  /* 0x000000060700720c */ /* 0x080fe20003f26270 */
[----:B------:R-:W-:Y:S01]  /*2da0*/  @!P3 IMAD.WIDE.U32 R18, R8, c[0x0][0x198], R18 ;  /* 0x000066000812ba25 */ /* 0x000fe200078e0012 */
[----:B------:R-:W-:Y:S01]  /*2db0*/  @!P4 LEA.HI.X R13, R16, c[0x0][0x16c], R9, 0x1, P0 ;  /* 0x00005b00100dca11 */ /* 0x000fe200000f0c09 */
[----:B------:R-:W-:Y:S01]  /*2dc0*/  @!PT LDS RZ, [RZ] ;  /* 0x00000000fffff984 */ /* 0x000fe20000000800 */
[----:B------:R-:W-:Y:S01]  /*2dd0*/  @!PT LDS RZ, [RZ] ;  /* 0x00000000fffff984 */ /* 0x000fe20000000800 */
[----:B------:R-:W-:Y:S01]  /*2de0*/  @!PT LDS RZ, [RZ] ;  /* 0x00000000fffff984 */ /* 0x000fe20000000800 */
[----:B------:R1:W-:Y:S01]  /*2df0*/  @!P5 LDGSTS.E.BYPASS.LTC128B.128 [R183+0x7000], [R14.64] ;  /* 0x070000000eb7dfae */ /* 0x0003e2000b901d46 */
[C---:B------:R-:W-:Y:S01]  /*2e00*/  IADD3 R8, R176.reuse, 0x28, RZ ;  /* 0x00000028b0087810 */ /* 0x040fe20007ffe0ff */
[----:B------:R-:W-:Y:S01]  /*2e10*/  @!P3 IMAD.IADD R5, R19, 0x1, R5 ;  /* 0x000000011305b824 */ /* 0x000fe200078e0205 */
[----:B------:R-:W-:Y:S01]  /*2e20*/  IADD3 R7, R176, 0x20, RZ ;  /* 0x00000020b0077810 */ /* 0x000fe20007ffe0ff */
[----:B------:R1:W-:Y:S01]  /*2e30*/  @P4 STS.128 [R183+0x8000], RZ ;  /* 0x008000ffb7004388 */ /* 0x0003e20000000c00 */
[----:B------:R-:W-:-:S02]  /*2e40*/  ISETP.GE.AND P5, PT, R8, R6, PT ;  /* 0x000000060800720c */ /* 0x000fc40003fa6270 */
[----:B------:R-:W-:Y:S01]  /*2e50*/  ISETP.GE.AND P6, PT, R7, R6, PT ;  /* 0x000000060700720c */ /* 0x000fe20003fc6270 */
[----:B------:R-:W-:Y:S01]  /*2e60*/  @!PT LDS RZ, [RZ] ;  /* 0x00000000fffff984 */ /* 0x000fe20000000800 */
[----:B------:R-:W-:Y:S01]  /*2e70*/  @!PT LDS RZ, [RZ] ;  /* 0x00000000fffff984 */ /* 0x000fe20000000800 */
[----:B------:R-:W-:Y:S01]  /*2e80*/  @!PT LDS RZ, [RZ] ;  /* 0x00000000fffff984 */ /* 0x000fe20000000800 */
[----:B------:R1:W-:Y:S01]  /*2e90*/  @!P4 LDGSTS.E.BYPASS.LTC128B.128 [R183+0x8000], [R12.64] ;  /* 0x080000000cb7cfae */ /* 0x0003e2000b901d46 */
[----:B------:R-:W-:-:S03]  /*2ea0*/  SHF.L.U64.HI R7, R176, 0x2, R179 ;  /* 0x00000002b0077819 */ /* 0x000fc600000102b3 */
[----:B------:R1:W-:Y:S01]  /*2eb0*/  @P3 STS.128 [R183+0x9000], RZ ;  /* 0x009000ffb7003388 */ /* 0x0003e20000000c00 */
[----:B--2---:R-:W-:-:S04]  /*2ec0*/  @!P3 LEA R10, P0, R18, c[0x0][0x168], 0x1 ;  /* 0x00005a00120aba11 */ /* 0x004fc800078008ff */
[----:B------:R-:W-:Y:S02]  /*2ed0*/  @!P3 LEA.HI.X R11, R18, c[0x0][0x16c], R5, 0x1, P0 ;  /* 0x00005b00120bba11 */ /* 0x000fe400000f0c05 */
[C---:B------:R-:W-:Y:S01]  /*2ee0*/  ISETP.GE.AND P0, PT, R176.reuse, R6, PT ;  /* 0x00000006b000720c */ /* 0x040fe20003f06270 */
[----:B------:R-:W-:Y:S01]  /*2ef0*/  IMAD.SHL.U32 R6, R176, 0x4, RZ ;  /* 0x00000004b0067824 */ /* 0x000fe200078e00ff */
[----:B------:R-:W-:Y:S01]  /*2f00*/  SHF.R.S32.HI R5, RZ, 0x1f, R8 ;  /* 0x0000001fff057819 */ /* 0x000fe20000011408 */
[----:B------:R-:W-:Y:S01]  /*2f10*/  @!PT LDS RZ, [RZ] ;  /* 0x00000000fffff984 */ /* 0x000fe20000000800 */
[----:B------:R-:W-:Y:S01]  /*2f20*/  @!PT LDS RZ, [RZ] ;  /* 0x00000000fffff984 */ /* 0x000fe20000000800 */
[----:B------:R-:W-:Y:S01]  /*2f30*/  @!PT LDS RZ, [RZ] ;  /* 0x00000000fffff984 */ /* 0x000fe20000000800 */
[----:B------:R2:W-:Y:S03]  /*2f40*/  @!P3 LDGSTS.E.BYPASS.LTC128B.128 [R183+0x9000], [R10.64] ;  /* 0x090000000ab7bfae */ /* 0x0005e6000b901d46 */
[----:B------:R-:W-:Y:S01]  /*2f50*/  IADD3 R6, P4, R6, R200, RZ ;  /* 0x000000c806067210 */ /* 0x000fe20007f9e0ff */
[----:B------:R-:W0:Y:S03]  /*2f60*/  LDGDEPBAR ;  /* 0x00000000000079af */ /* 0x000e260000000000 */
[----:B------:R-:W-:-:S05]  /*2f70*/  IADD3.X R7, R7, R199, RZ, P4, !PT ;  /* 0x000000c707077210 */ /* 0x000fca00027fe4ff */
[----:B------:R1:W5:Y:S04]  /*2f80*/  @!P0 LDG.E R218, [R6.64] ;  /* 0x0000000606da8981 */ /* 0x000368000c1e1900 */
[----:B------:R1:W5:Y:S04]  /*2f90*/  @!P1 LDG.E R219, [R6.64+0x20] ;  /* 0x0000200606db9981 */ /* 0x000368000c1e1900 */
[----:B------:R1:W5:Y:S01]  /*2fa0*/  @!P6 LDG.E R216, [R6.64+0x80] ;  /* 0x0000800606d8e981 */ /* 0x000362000c1e1900 */
[----:B--2---:R-:W-:Y:S01]  /*2fb0*/  @!P5 LEA R10, P3, R8, R200, 0x2 ;  /* 0x000000c8080ad211 */ /* 0x004fe200078610ff */
[----:B------:R-:W-:-:S04]  /*2fc0*/  DEPBAR.LE SB0, 0x1 ;  /* 0x000080400000791a */ /* 0x000fc80000000000 */
[----:B------:R-:W-:-:S05]  /*2fd0*/  @!P5 LEA.HI.X R11, R8, R199, R5, 0x2, P3 ;  /* 0x000000c7080bd211 */ /* 0x000fca00018f1405 */
[----:B------:R1:W5:Y:S04]  /*2fe0*/  @!P5 LDG.E R217, [R10.64] ;  /* 0x000000060ad9d981 */ /* 0x000368000c1e1900 */
[----:B------:R-:W-:Y:S01]  /*2ff0*/  BAR.SYNC.DEFER_BLOCKING 0x0 ;  /* 0x0000000000007b1d */ /* 0x000fe20000010000 */
[----:B------:R-:W-:-:S04]  /*3000*/  LEA.HI R0, R0, R4, RZ, 0x4 ;  /* 0x0000000400007211 */ /* 0x000fc800078f20ff */
[----:B------:R-:W-:Y:S02]  /*3010*/  LOP3.LUT R0, R0, 0xfffffff0, RZ, 0xc0, !PT ;  /* 0xfffffff000007812 */ /* 0x000fe400078ec0ff */
[----:B------:R-:W-:-:S03]  /*3020*/  SHF.L.U32 R213, R208, 0x4, RZ ;  /* 0x00000004d0d57819 */ /* 0x000fc600000006ff */
[----:B------:R-:W-:Y:S01]  /*3030*/  IMAD.IADD R4, R4, 0x1, -R0 ;  /* 0x0000000104047824 */ /* 0x000fe200078e0a00 */
[----:B------:R-:W-:Y:S01]  /*3040*/  IADD3 R207, R213, 0x20, RZ ;  /* 0x00000020d5cf7810 */ /* 0x000fe20007ffe0ff */
        /* <DEDUP_REMOVED lines=9> */
[----:B------:R-:W-:-:S03]  /*30e0*/  IMAD.SHL.U32 R214, R208, 0x8, RZ ;  /* 0x00000008d0d67824 */ /* 0x000fc600078e00ff */
[----:B------:R-:W-:Y:S01]  /*30f0*/  LEA.HI R0, R0, R4, RZ, 0x3 ;  /* 0x0000000400007211 */ /* 0x000fe200078f18ff */
[----:B------:R-:W-:-:S03]  /*3100*/  IMAD.IADD R206, R214, 0x1, R207 ;  /* 0x00000001d6ce7824 */ /* 0x000fc600078e02cf */
[----:B------:R-:W-:Y:S02]  /*3110*/  LOP3.LUT R0, R0, 0xfffffff8, RZ, 0xc0, !PT ;  /* 0xfffffff800007812 */ /* 0x000fe400078ec0ff */
[----:B------:R-:W-:Y:S02]  /*3120*/  IADD3 R205, R214, R206, RZ ;  /* 0x000000ced6cd7210 */ /* 0x000fe40007ffe0ff */
[----:B------:R-:W-:Y:S01]  /*3130*/  IADD3 R0, R4, -R0, RZ ;  /* 0x8000000004007210 */ /* 0x000fe20007ffe0ff */
[----:B------:R-:W-:Y:S01]  /*3140*/  IMAD.MOV.U32 R165, RZ, RZ, 0x20 ;  /* 0x00000020ffa57424 */ /* 0x000fe200078e00ff */
[----:B------:R-:W-:Y:S01]  /*3150*/  IADD3 R167, R172, 0x1000, RZ ;  /* 0x00001000aca77810 */ /* 0x000fe20007ffe0ff */
[----:B------:R-:W-:Y:S01]  /*3160*/  IMAD.IADD R204, R214, 0x1, R205 ;  /* 0x00000001d6cc7824 */ /* 0x000fe200078e02cd */
[----:B------:R-:W-:Y:S02]  /*3170*/  LOP3.LUT P0, RZ, R0, 0x2, RZ, 0xc0, !PT ;  /* 0x0000000200ff7812 */ /* 0x000fe4000780c0ff */
[----:B------:R-:W-:-:S02]  /*3180*/  IADD3 R166, R171, 0x1000, RZ ;  /* 0x00001000aba67810 */ /* 0x000fc40007ffe0ff */
[----:B------:R-:W-:Y:S01]  /*3190*/  IADD3 R194, R196, R224, RZ ;  /* 0x000000e0c4c27210 */ /* 0x000fe20007ffe0ff */
[----:B------:R-:W-:Y:S01]  /*31a0*/  IMAD.IADD R228, R214, 0x1, R204 ;  /* 0x00000001d6e47824 */ /* 0x000fe200078e02cc */
[----:B------:R-:W-:Y:S02]  /*31b0*/  SEL R167, R167, R172, !P2 ;  /* 0x000000aca7a77207 */ /* 0x000fe40005000000 */
[----:B------:R-:W-:Y:S02]  /*31c0*/  LOP3.LUT P1, RZ, R0, 0x4, RZ, 0xc0, !PT ;  /* 0x0000000400ff7812 */ /* 0x000fe4000782c0ff */
[----:B------:R-:W-:Y:S02]  /*31d0*/  IADD3 R194, -R222, 0x80, R194 ;  /* 0x00000080dec27810 */ /* 0x000fe40007ffe1c2 */
[----:B------:R-:W-:Y:S02]  /*31e0*/  SEL R166, R166, R171, !P2 ;  /* 0x000000aba6a67207 */ /* 0x000fe40005000000 */
[----:B------:R-:W-:Y:S01]  /*31f0*/  SEL R165, R165, 0xffffffe0, !P0 ;  /* 0xffffffe0a5a57807 */ /* 0x000fe20004000000 */
[C---:B------:R-:W-:Y:S01]  /*3200*/  IMAD R212, R208.reuse, 0x18, RZ ;  /* 0x00000018d0d47824 */ /* 0x040fe200078e02ff */
[----:B------:R-:W-:Y:S01]  /*3210*/  CS2R R94, SRZ ;  /* 0x00000000005e7805 */ /* 0x000fe2000001ff00 */
[C---:B------:R-:W-:Y:S01]  /*3220*/  IMAD.SHL.U32 R211, R208.reuse, 0x20, RZ ;  /* 0x00000020d0d37824 */ /* 0x040fe200078e00ff */
[----:B------:R-:W-:Y:S01]  /*3230*/  CS2R R92, SRZ ;  /* 0x00000000005c7805 */ /* 0x000fe2000001ff00 */
[C---:B------:R-:W-:Y:S01]  /*3240*/  IMAD R210, R208.reuse, 0x28, RZ ;  /* 0x00000028d0d27824 */ /* 0x040fe200078e02ff */
[----:B------:R-:W-:Y:S01]  /*3250*/  CS2R R98, SRZ ;  /* 0x0000000000627805 */ /* 0x000fe2000001ff00 */
[C---:B------:R-:W-:Y:S01]  /*3260*/  IMAD R209, R208.reuse, 0x30, RZ ;  /* 0x00000030d0d17824 */ /* 0x040fe200078e02ff */
[----:B------:R-:W-:Y:S01]  /*3270*/  CS2R R96, SRZ ;  /* 0x0000000000607805 */ /* 0x000fe2000001ff00 */
[----:B------:R-:W-:Y:S01]  /*3280*/  IMAD.MOV R198, RZ, RZ, -R198 ;  /* 0x000000ffffc67224 */ /* 0x000fe200078e0ac6 */
[----:B------:R-:W-:Y:S01]  /*3290*/  CS2R R90, SRZ ;  /* 0x00000000005a7805 */ /* 0x000fe2000001ff00 */
[----:B------:R-:W-:Y:S01]  /*32a0*/  IMAD R208, R208, 0x38, RZ ;  /* 0x00000038d0d07824 */ /* 0x000fe200078e02ff */
[----:B------:R-:W-:Y:S01]  /*32b0*/  CS2R R88, SRZ ;  /* 0x0000000000587805 */ /* 0x000fe2000001ff00 */
[----:B------:R-:W-:Y:S01]  /*32c0*/  IMAD.MOV.U32 R215, RZ, RZ, c[0x0][0x2e4] ;  /* 0x0000b900ffd77624 */ /* 0x000fe200078e00ff */
        /* <DEDUP_REMOVED lines=26> */
[----:B------:R-:W-:Y:S01]  /*3470*/  IADD3 R194, R194, -c[0x0][0x2e8], RZ ;  /* 0x8000ba00c2c27a10 */ /* 0x000fe20007ffe0ff */
[----:B------:R-:W-:Y:S01]  /*3480*/  IMAD.SHL.U32 R167, R167, 0x2, RZ ;  /* 0x00000002a7a77824 */ /* 0x000fe200078e00ff */
[----:B------:R-:W-:Y:S01]  /*3490*/  SHF.L.U32 R166, R166, 0x1, RZ ;  /* 0x00000001a6a67819 */ /* 0x000fe200000006ff */
[----:B------:R-:W-:Y:S01]  /*34a0*/  IMAD.SHL.U32 R229, R176, 0x4, RZ ;  /* 0x00000004b0e57824 */ /* 0x000fe200078e00ff */
[----:B------:R-:W-:Y:S01]  /*34b0*/  SEL R173, R173, 0xffffffc0, !P1 ;  /* 0xffffffc0adad7807 */ /* 0x000fe20004800000 */
[----:B------:R-:W-:Y:S01]  /*34c0*/  IMAD.IADD R227, R214, 0x1, R228 ;  /* 0x00000001d6e37824 */ /* 0x000fe200078e02e4 */
[----:B------:R-:W-:-:S02]  /*34d0*/  SHF.L.U64.HI R230, R176, 0x2, R179 ;  /* 0x00000002b0e67819 */ /* 0x000fc400000102b3 */
[----:B-1234-:R-:W-:Y:S02]  /*34e0*/  IADD3 R0, R169, R165, RZ ;  /* 0x000000a5a9007210 */ /* 0x01efe40007ffe0ff */
.L_x_296:
        /* <DEDUP_REMOVED lines=8> */
[----:B------:R-:W1:Y:S05]  /*3570*/  LDSM.16.M88.4 R16, [R170+0x6000] ;  /* 0x00600000aa10783b */ /* 0x000e6a0000000200 */
[----:B------:R-:W2:Y:S05]  /*3580*/  LDSM.16.M88.4 R28, [R167+0x1000] ;  /* 0x00100000a71c783b */ /* 0x000eaa0000000200 */
[----:B-----5:R1:W5:Y:S05]  /*3590*/  LDG.E R240, [R4.64] ;  /* 0x0000000604f07981 */ /* 0x02036a000c1e1900 */
[----:B------:R1:W5:Y:S05]  /*35a0*/  LDG.E R239, [R4.64+0x20] ;  /* 0x0000200604ef7981 */ /* 0x00036a000c1e1900 */
[----:B------:R1:W5:Y:S05]  /*35b0*/  LDG.E R238, [R4.64+0x80] ;  /* 0x0000800604ee7981 */ /* 0x00036a000c1e1900 */
[----:B------:R1:W5:Y:S05]  /*35c0*/  LDG.E R237, [R4.64+0xa0] ;  /* 0x0000a00604ed7981 */ /* 0x00036a000c1e1900 */
[----:B------:R-:W3:Y:S05]  /*35d0*/  LDSM.16.M88.4 R100, [R170+0x6800] ;  /* 0x00680000aa64783b */ /* 0x000eea0000000200 */
[----:B------:R-:W-:Y:S05]  /*35e0*/  LDSM.16.M88.4 R104, [R174] ;  /* 0x00000000ae68783b */ /* 0x000fea0000000200 */
[----:B------:R-:W4:Y:S05]  /*35f0*/  LDSM.16.M88.4 R108, [R164+0x6000] ;  /* 0x00600000a46c783b */ /* 0x000f2a0000000200 */
[----:B------:R-:W4:Y:S01]  /*3600*/  LDSM.16.M88.4 R112, [R174+0x1000] ;  /* 0x00100000ae70783b */ /* 0x000f220000000200 */
[-C--:B-1----:R-:W-:Y:S04]  /*3610*/  HMMA.16816.F32 R4, R32, R16.reuse, RZ ;  /* 0x000000102004723c */ /* 0x082fe800000018ff */
[----:B------:R-:W1:Y:S05]  /*3620*/  LDSM.16.M88.4 R116, [R164+0x6800] ;  /* 0x00680000a474783b */ /* 0x000e6a0000000200 */
[----:B------:R-:W-:Y:S01]  /*3630*/  LDSM.16.M88.4 R120, [R3+0x6000] ;  /* 0x006000000378783b */ /* 0x000fe20000000200 */
[C---:B--2---:R-:W-:Y:S04]  /*3640*/  HMMA.16816.F32 R8, R28.reuse, R16, RZ ;  /* 0x000000101c08723c */ /* 0x044fe800000018ff */
[----:B------:R-:W-:Y:S04]  /*3650*/  LDSM.16.M88.4 R128, [R3+0x6800] ;  /* 0x006800000380783b */ /* 0x000fe80000000200 */
[-C--:B------:R-:W-:Y:S08]  /*3660*/  HMMA.16816.F32 R12, R28, R18.reuse, RZ ;  /* 0x000000121c0c723c */ /* 0x080ff000000018ff */
[C---:B------:R-:W-:Y:S08]  /*3670*/  HMMA.16816.F32 R16, R32.reuse, R18, RZ ;  /* 0x000000122010723c */ /* 0x040ff000000018ff */
[-C--:B---3--:R-:W-:Y:S08]  /*3680*/  HMMA.16816.F32 R20, R32, R100.reuse, RZ ;  /* 0x000000642014723c */ /* 0x088ff000000018ff */
[C---:B------:R-:W-:Y:S08]  /*3690*/  HMMA.16816.F32 R24, R28.reuse, R100, RZ ;  /* 0x000000641c18723c */ /* 0x040ff000000018ff */
[-C--:B------:R-:W-:Y:S08]  /*36a0*/  HMMA.16816.F32 R28, R28, R102.reuse, RZ ;  /* 0x000000661c1c723c */ /* 0x080ff000000018ff */
[----:B------:R-:W-:Y:S01]  /*36b0*/  HMMA.16816.F32 R32, R32, R102, RZ ;  /* 0x000000662020723c */ /* 0x000fe200000018ff */
[----:B------:R-:W2:Y:S05]  /*36c0*/  LDSM.16.M88.4 R100, [R124] ;  /* 0x000000007c64783b */ /* 0x000eaa0000000200 */
[----:B------:R-:W3:Y:S02]  /*36d0*/  LDSM.16.M88.4 R124, [R124+0x1000] ;  /* 0x001000007c7c783b */ /* 0x000ee40000000200 */
[-C--:B----4-:R-:W-:Y:S08]  /*36e0*/  HMMA.16816.F32 R4, R104, R108.reuse, R4 ;  /* 0x0000006c6804723c */ /* 0x090ff00000001804 */
        /* <DEDUP_REMOVED lines=11> */
[-C--:B--2---:R-:W-:Y:S03]  /*37a0*/  HMMA.16816.F32 R4, R100, R120.reuse, R4 ;  /* 0x000000786404723c */ /* 0x084fe60000001804 */
[----:B------:R-:W2:Y:S05]  /*37b0*/  LDSM.16.M88.4 R112, [R112+0x1000] ;  /* 0x001000007070783b */ /* 0x000eaa0000000200 */
[C---:B---3--:R-:W-:Y:S07]  /*37c0*/  HMMA.16816.F32 R8, R124.reuse, R120, R8 ;  /* 0x000000787c08723c */ /* 0x048fee0000001808 */
        /* <DEDUP_REMOVED lines=30> */
.L_x_292:
        /* <DEDUP_REMOVED lines=128> */
.L_x_293:
        /* <DEDUP_REMOVED lines=224> */
[C---:B------:R-:W-:Y:S03]  /*4fb0*/  IMAD.U32 R4, R5.reuse, -0x40, RZ ;  /* 0xffffffc005047824 */ /* 0x040fe600078e00ff */
[----:B------:R-:W-:Y:S02]  /*4fc0*/  SEL R6, R6, 0x2000, !P2 ;  /* 0x0000200006067807 */ /* 0x000fe40005000000 */
[----:B------:R-:W-:Y:S03]  /*4fd0*/  LEA R234, P0, R4, R234, 0x1 ;  /* 0x000000ea04ea7211 */ /* 0x000fe600078008ff */
[--C-:B------:R-:W-:Y:S01]  /*4fe0*/  IMAD.IADD R220, R220, 0x1, R6.reuse ;  /* 0x00000001dcdc7824 */ /* 0x100fe200078e0206 */
[----:B------:R-:W-:Y:S01]  /*4ff0*/  LEA.HI.X.SX32 R235, R4, R235, 0x1, P0 ;  /* 0x000000eb04eb7211 */ /* 0x000fe200000f0eff */
[----:B------:R-:W-:Y:S01]  /*5000*/  IMAD.MOV.U32 R4, RZ, RZ, c[0x0][0x194] ;  /* 0x00006500ff047624 */ /* 0x000fe200078e00ff */
[----:B------:R-:W-:Y:S01]  /*5010*/  LEA R8, P0, R5, R234, 0x6 ;  /* 0x000000ea05087211 */ /* 0x000fe200078030ff */
        /* <DEDUP_REMOVED lines=8> */
.L_x_294:
        /* <DEDUP_REMOVED lines=88> */
[C---:B------:R-:W-:Y:S05]  /*5620*/  IMAD.U32 R4, R5.reuse, -0x40, RZ ;  /* 0xffffffc005047824 */ /* 0x040fea00078e00ff */
        /* <DEDUP_REMOVED lines=11> */
.L_x_295:
        /* <DEDUP_REMOVED lines=61> */
[----:B------:R-:W-:Y:S01]  /*5ab0*/  IMAD.MOV.U32 R22, RZ, RZ, R231 ;  /* 0x000000ffff167224 */ /* 0x000fe200078e00e7 */
[C---:B---3--:R-:W-:Y:S01]  /*5ac0*/  HMMA.16816.F32 R4, R28.reuse, R32, R4 ;  /* 0x000000201c04723c */ /* 0x048fe20000001804 */
[----:B------:R1:W5:Y:S04]  /*5ad0*/  @P6 LDG.E R218, [R20.64] ;  /* 0x0000000614da6981 */ /* 0x000368000c1e1900 */
[----:B------:R1:W5:Y:S01]  /*5ae0*/  @P6 LDG.E R219, [R20.64+0x20] ;  /* 0x0000200614db6981 */ /* 0x000362000c1e1900 */
[----:B------:R-:W-:Y:S02]  /*5af0*/  IMAD.MOV.U32 R23, RZ, RZ, R236 ;  /* 0x000000ffff177224 */ /* 0x000fe400078e00ec */
[C---:B------:R-:W-:Y:S01]  /*5b00*/  HMMA.16816.F32 R8, R28.reuse, R34, R8 ;  /* 0x000000221c08723c */ /* 0x040fe20000001808 */
[----:B------:R-:W-:Y:S04]  /*5b10*/  LDSM.16.MT88.4 R32, [R168+0xc800] ;  /* 0x00c80000a820783b */ /* 0x000fe80000004200 */
[----:B------:R1:W5:Y:S03]  /*5b20*/  @P6 LDG.E R216, [R20.64+0x80] ;  /* 0x0000800614d86981 */ /* 0x000366000c1e1900 */
[C---:B--2---:R-:W-:Y:S01]  /*5b30*/  HMMA.16816.F32 R12, R28.reuse, R24, R12 ;  /* 0x000000181c0c723c */ /* 0x044fe2000000180c */
[----:B------:R1:W5:Y:S06]  /*5b40*/  @P6 LDG.E R217, [R20.64+0xa0] ;  /* 0x0000a00614d96981 */ /* 0x00036c000c1e1900 */
[CC--:B------:R-:W-:Y:S01]  /*5b50*/  LEA R24, P2, R214.reuse, R22.reuse, 0x2 ;  /* 0x00000016d6187211 */ /* 0x0c0fe200078410ff */
[----:B------:R-:W-:Y:S01]  /*5b60*/  HMMA.16816.F32 R16, R28, R26, R16 ;  /* 0x0000001a1c10723c */ /* 0x000fe20000001810 */
[----:B------:R2:W-:Y:S03]  /*5b70*/  RED.E.ADD.F32.FTZ.RN.STRONG.GPU [R22.64], R4 ;  /* 0x000000041600798e */ /* 0x0005e6000c10e786 */
[-C--:B------:R-:W-:Y:S01]  /*5b80*/  LEA.HI.X.SX32 R25, R214, R23.reuse, 0x2, P2 ;  /* 0x00000017d6197211 */ /* 0x080fe200010f16ff */
[----:B------:R-:W-:Y:S04]  /*5b90*/  LDSM.16.MT88.4 R28, [R168+0xa800] ;  /* 0x00a80000a81c783b */ /* 0x000fe80000004200 */
[----:B------:R3:W-:Y:S03]  /*5ba0*/  RED.E.ADD.F32.FTZ.RN.STRONG.GPU [R24.64], R5 ;  /* 0x000000051800798e */ /* 0x0007e6000c10e786 */
[CC--:B-1----:R-:W-:Y:S04]  /*5bb0*/  LEA R20, P0, R213.reuse, R22.reuse, 0x2 ;  /* 0x00000016d5147211 */ /* 0x0c2fe800078010ff */
[-C--:B------:R-:W-:Y:S02]  /*5bc0*/  LEA.HI.X.SX32 R21, R213, R23.reuse, 0x2, P0 ;  /* 0x00000017d5157211 */ /* 0x080fe400000f16ff */
[CC--:B------:R-:W-:Y:S03]  /*5bd0*/  LEA R26, P0, R211.reuse, R22.reuse, 0x2 ;  /* 0x00000016d31a7211 */ /* 0x0c0fe600078010ff */
[----:B------:R1:W-:Y:S01]  /*5be0*/  RED.E.ADD.F32.FTZ.RN.STRONG.GPU [R20.64], R6 ;  /* 0x000000061400798e */ /* 0x0003e2000c10e786 */
[CC--:B--2---:R-:W-:Y:S02]  /*5bf0*/  LEA R4, P2, R212.reuse, R22.reuse, 0x2 ;  /* 0x00000016d4047211 */ /* 0x0c4fe400078410ff */
[-C--:B------:R-:W-:Y:S02]  /*5c00*/  LEA.HI.X.SX32 R27, R211, R23.reuse, 0x2, P0 ;  /* 0x00000017d31b7211 */ /* 0x080fe400000f16ff */
        /* <DEDUP_REMOVED lines=13> */
[CC--:B------:R-:W-:Y:S01]  /*5ce0*/  LEA R8, P2, R228.reuse, R22.reuse, 0x2 ;  /* 0x00000016e4087211 */ /* 0x0c0fe200078410ff */
[----:B------:R3:W-:Y:S04]  /*5cf0*/  RED.E.ADD.F32.FTZ.RN.STRONG.GPU [R4.64], R11 ;  /* 0x0000000b0400798e */ /* 0x0007e8000c10e786 */
[----:B------:R-:W-:Y:S04]  /*5d00*/  RED.E.ADD.F32.FTZ.RN.STRONG.GPU [R22.64+0x80], R12 ;  /* 0x0000800c1600798e */ /* 0x000fe8000c10e786 */
[----:B------:R-:W-:Y:S01]  /*5d10*/  RED.E.ADD.F32.FTZ.RN.STRONG.GPU [R24.64+0x80], R13 ;  /* 0x0000800d1800798e */ /* 0x000fe2000c10e786 */
[CC--:B-1----:R-:W-:Y:S02]  /*5d20*/  LEA R20, P4, R205.reuse, R22.reuse, 0x2 ;  /* 0x00000016cd147211 */ /* 0x0c2fe400078810ff */
[-C--:B------:R-:W-:Y:S02]  /*5d30*/  LEA.HI.X.SX32 R9, R228, R23.reuse, 0x2, P2 ;  /* 0x00000017e4097211 */ /* 0x080fe400010f16ff */
[----:B------:R-:W-:Y:S02]  /*5d40*/  LEA.HI.X.SX32 R21, R205, R23, 0x2, P4 ;  /* 0x00000017cd157211 */ /* 0x000fe400020f16ff */
[----:B------:R-:W-:Y:S02]  /*5d50*/  ISETP.GT.AND P4, PT, R221, R195, PT ;  /* 0x000000c3dd00720c */ /* 0x000fe40003f84270 */
[----:B------:R-:W-:Y:S02]  /*5d60*/  @P6 IADD3 R202, P2, R202, -0x100, RZ ;  /* 0xffffff00caca6810 */ /* 0x000fe40007f5e0ff */
        /* <DEDUP_REMOVED lines=9> */
[----:B------:R-:W-:Y:S02]  /*5e00*/  @P6 IADD3.X R201, R201, -0x1, RZ, P2, !PT ;  /* 0xffffffffc9c96810 */ /* 0x000fe400017fe4ff */
[----:B------:R-:W-:Y:S01]  /*5e10*/  @P6 IADD3.X R199, R199, -0x1, RZ, P3, !PT ;  /* 0xffffffffc7c76810 */ /* 0x000fe20001ffe4ff */
[----:B------:R-:W-:Y:S04]  /*5e20*/  RED.E.ADD.F32.FTZ.RN.STRONG.GPU [R20.64], R16 ;  /* 0x000000101400798e */ /* 0x000fe8000c10e786 */
        /* <DEDUP_REMOVED lines=169> */
.L_x_297:
        /* <DEDUP_REMOVED lines=13> */
.L_x_298:
[----:B------:R-:W-:Y:S01]  /*6990*/  BAR.SYNC.DEFER_BLOCKING 0x0 ;  /* 0x0000000000007b1d */ /* 0x000fe20000010000 */
[----:B------:R-:W-:Y:S01]  /*69a0*/  SHF.R.S32.HI R38, RZ, 0x1f, R196 ;  /* 0x0000001fff267819 */ /* 0x000fe200000114c4 */
[----:B------:R-:W-:Y:S01]  /*69b0*/  IMAD R222, R184, -0x80, R222 ;  /* 0xffffff80b8de7824 */ /* 0x000fe200078e02de */
[----:B------:R-:W-:Y:S02]  /*69c0*/  SHF.R.S32.HI R43, RZ, 0x1f, R180 ;  /* 0x0000001fff2b7819 */ /* 0x000fe400000114b4 */
[----:B------:R-:W-:Y:S01]  /*69d0*/  MOV R42, R180 ;  /* 0x000000b4002a7202 */ /* 0x000fe20000000f00 */
[----:B------:R-:W-:Y:S01]  /*69e0*/  IMAD R34, R38, c[0x0][0x3a0], RZ ;  /* 0x0000e80026227a24 */ /* 0x000fe200078e02ff */
[----:B------:R-:W-:Y:S01]  /*69f0*/  ISETP.GE.AND P4, PT, R178, R222, PT ;  /* 0x000000deb200720c */ /* 0x000fe20003f86270 */
[----:B------:R-:W-:Y:S01]  /*6a00*/  BSSY B0, `(.L_x_299) ;  /* 0x000001d000007945 */ /* 0x000fe20003800000 */
        /* <DEDUP_REMOVED lines=8> */
[C---:B------:R-:W-:Y:S02]  /*6a90*/  IMAD R41, R203.reuse, c[0x0][0x3bc], R41 ;  /* 0x0000ef00cb297a24 */ /* 0x040fe400078e0229 */
[----:B------:R-:W-:Y:S01]  /*6aa0*/  IMAD.WIDE.U32 R44, R203, c[0x0][0x3b8], R44 ;  /* 0x0000ee00cb2c7a25 */ /* 0x000fe200078e002c */
[----:B------:R1:W3:Y:S04]  /*6ab0*/  LDS.128 R24, [R183+0x8000] ;  /* 0x00800000b7187984 */ /* 0x0002e80000000c00 */
[----:B------:R1:W4:Y:S01]  /*6ac0*/  LDS.128 R20, [R183+0x9000] ;  /* 0x00900000b7147984 */ /* 0x0003220000000c00 */
[----:B------:R-:W-:-:S03]  /*6ad0*/  IADD3 R41, R41, R45, RZ ;  /* 0x0000002d29297210 */ /* 0x000fc60007ffe0ff */
        /* <DEDUP_REMOVED lines=15> */
.L_x_300:
[----:B------:R-:W-:Y:S05]  /*6bd0*/  BSYNC B0 ;  /* 0x0000000000007941 */ /* 0x000fea0003800000 */
.L_x_299:
[----:B----4-:R-:W-:Y:S01]  /*6be0*/  IADD3 R32, R178, 0x20, RZ ;  /* 0x00000020b2207810 */ /* 0x010fe20007ffe0ff */
        /* <DEDUP_REMOVED lines=14> */
.L_x_302:
[----:B------:R-:W-:Y:S05]  /*6cd0*/  BSYNC B0 ;  /* 0x0000000000007941 */ /* 0x000fea0003800000 */
.L_x_301:
[----:B--2---:R-:W-:Y:S01]  /*6ce0*/  IADD3 R28, R178, 0x40, RZ ;  /* 0x00000040b21c7810 */ /* 0x004fe20007ffe0ff */
        /* <DEDUP_REMOVED lines=14> */
.L_x_304:
[----:B------:R-:W-:Y:S05]  /*6dd0*/  BSYNC B0 ;  /* 0x0000000000007941 */ /* 0x000fea0003800000 */
.L_x_303:
[----:B--23--:R-:W-:Y:S01]  /*6de0*/  IADD3 R24, R178, 0x60, RZ ;  /* 0x00000060b2187810 */ /* 0x00cfe20007ffe0ff */
        /* <DEDUP_REMOVED lines=14> */
.L_x_306:
[----:B------:R-:W-:Y:S05]  /*6ed0*/  BSYNC B0 ;  /* 0x0000000000007941 */ /* 0x000fea0003800000 */
.L_x_305:
        /* <DEDUP_REMOVED lines=20> */
.L_x_308:
[----:B------:R-:W-:Y:S05]  /*7020*/  BSYNC B0 ;  /* 0x0000000000007941 */ /* 0x000fea0003800000 */
.L_x_307:
        /* <DEDUP_REMOVED lines=13> */
.L_x_310:
[----:B------:R-:W-:Y:S05]  /*7100*/  BSYNC B0 ;  /* 0x0000000000007941 */ /* 0x000fea0003800000 */
.L_x_309:
        /* <DEDUP_REMOVED lines=13> */
.L_x_312:
[----:B------:R-:W-:Y:S05]  /*71e0*/  BSYNC B0 ;  /* 0x0000000000007941 */ /* 0x000fea0003800000 */
.L_x_311:
        /* <DEDUP_REMOVED lines=12> */
.L_x_291:
[----:B------:R-:W-:Y:S05]  /*72b0*/  BSYNC B1 ;  /* 0x0000000000017941 */ /* 0x000fea0003800000 */
.L_x_269:
        /* <DEDUP_REMOVED lines=9> */
.L_x_313:
[----:B------:R-:W-:Y:S05]  /*7350*/  EXIT ;  /* 0x000000000000794d */ /* 0x000fea0003800000 */
.L_x_315:
        /* <DEDUP_REMOVED lines=10> */
.L_x_2456:


//--------------------- .text._ZN5flash44flash_bwd_dq_dk_dv_loop_seqk_parallel_kernelI23Flash_bwd_kernel_traitsILi64ELi64ELi128ELi8ELi2ELi4ELi4ELb1ELb0EN7cutlass6half_tE19Flash_kernel_traitsILi64ELi64ELi128ELi8ES3_EELb0ELb0ELb1ELb1ELb0ELb0ELb0EEEvNS_16Flash_bwd_paramsE --------------------------
	.section	.text._ZN5flash44flash_bwd_dq_dk_dv_loop_seqk_parallel_kernelI23Flash_bwd_kernel_traitsILi64ELi64ELi128ELi8ELi2ELi4ELi4ELb1ELb0EN7cutlass6half_tE19Flash_kernel_traitsILi64ELi64ELi128ELi8ES3_EELb0ELb0ELb1ELb1ELb0ELb0ELb0EEEvNS_16Flash_bwd_paramsE,"ax",@progbits
	.sectioninfo	@"SHI_REGISTERS=255"
	.align	128
        .global         _ZN5flash44flash_bwd_dq_dk_dv_loop_seqk_parallel_kernelI23Flash_bwd_kernel_traitsILi64ELi64ELi128ELi8ELi2ELi4ELi4ELb1ELb0EN7cutlass6half_tE19Flash_kernel_traitsILi64ELi64ELi128ELi8ES3_EELb0ELb0ELb1ELb1ELb0ELb0ELb0EEEvNS_16Flash_bwd_paramsE
        .type           _ZN5flash44flash_bwd_dq_dk_dv_loop_seqk_parallel_kernelI23Flash_bwd_kernel_traitsILi64ELi64ELi128ELi8ELi2ELi4ELi4ELb1ELb0EN7cutlass6half_tE19Flash_kernel_traitsILi64ELi64ELi128ELi8ES3_EELb0ELb0ELb1ELb1ELb0ELb0ELb0EEEvNS_16Flash_bwd_paramsE,@function
        .size           _ZN5flash44flash_bwd_dq_dk_dv_loop_seqk_parallel_kernelI23Flash_bwd_kernel_traitsILi64ELi64ELi128ELi8ELi2ELi4ELi4ELb1ELb0EN7cutlass6half_tE19Flash_kernel_traitsILi64ELi64ELi128ELi8ES3_EELb0ELb0ELb1ELb1ELb0ELb0ELb0EEEvNS_16Flash_bwd_paramsE,(.L_x_2457 - _ZN5flash44flash_bwd_dq_dk_dv_loop_seqk_parallel_kernelI23Flash_bwd_kernel_traitsILi64ELi64ELi128ELi8ELi2ELi4ELi4ELb1ELb0EN7cutlass6half_tE19Flash_kernel_traitsILi64ELi64ELi128ELi8ES3_EELb0ELb0ELb1ELb1ELb0ELb0ELb0EEEvNS_16Flash_bwd_paramsE)
        .other          _ZN5flash44flash_bwd_dq_dk_dv_loop_seqk_parallel_kernelI23Flash_bwd_kernel_traitsILi64ELi64ELi128ELi8ELi2ELi4ELi4ELb1ELb0EN7cutlass6half_tE19Flash_kernel_traitsILi64ELi64ELi128ELi8ES3_EELb0ELb0ELb1ELb1ELb0ELb0ELb0EEEvNS_16Flash_bwd_paramsE,@"STO_CUDA_ENTRY STV_DEFAULT"
_ZN5flash44flash_bwd_dq_dk_dv_loop_seqk_parallel_kernelI23Flash_bwd_kernel_traitsILi64ELi64ELi128ELi8ELi2ELi4ELi4ELb1ELb0EN7cutlass6half_tE19Flash_kernel_traitsILi64ELi64ELi128ELi8ES3_EELb0ELb0ELb1ELb1ELb0ELb0ELb0EEEvNS_16Flash_bwd_paramsE:
.text._ZN5flash44flash_bwd_dq_dk_dv_loop_seqk_parallel_kernelI23Flash_bwd_kernel_traitsILi64ELi64ELi128ELi8ELi2ELi4ELi4ELb1ELb0EN7cutlass6half_tE19Flash_kernel_traitsILi64ELi64ELi128ELi8ES3_EELb0ELb0ELb1ELb1ELb0ELb0ELb0EEEvNS_16Flash_bwd_paramsE:
        /* <DEDUP_REMOVED lines=10> */
[----:B------:R-:W-:Y:S01]  /*00a0*/  IMAD.MOV.U32 R192, RZ, RZ, -0x10 ;  /* 0xfffffff0ffc07424 */ /* 0x000fe200078e00ff */
[----:B------:R-:W-:Y:S02]  /*00b0*/  ULDC.64 UR6, c[0x0][0x118] ;  /* 0x0000460000067ab9 */ /* 0x000fe40000000a00 */
[----:B------:R-:W2:Y:S01]  /*00c0*/  S2R R226, SR_CTAID.Z ;  /* 0x0000000000e27919 */ /* 0x000ea20000002700 */
[----:B-1----:R-:W-:Y:S01]  /*00d0*/  SHF.R.S32.HI R15, RZ, 0x1f, R10 ;  /* 0x0000001fff0f7819 */ /* 0x002fe2000001140a */
[----:B------:R-:W-:-:S03]  /*00e0*/  IMAD.SHL.U32 R235, R10, 0x2, RZ ;  /* 0x000000020aeb7824 */ /* 0x000fc600078e00ff */
[CC--:B------:R-:W-:Y:S02]  /*00f0*/  LEA.HI R4, R15.reuse, R10.reuse, RZ, 0x5 ;  /* 0x0000000a0f047211 */ /* 0x0c0fe400078f28ff */
[----:B------:R-:W-:Y:S02]  /*0100*/  LEA.HI R9, R15, R10, RZ, 0x4 ;  /* 0x0000000a0f097211 */ /* 0x000fe400078f20ff */
[--C-:B------:R-:W-:Y:S02]  /*0110*/  SHF.R.S32.HI R6, RZ, 0x5, R4.reuse ;  /* 0x00000005ff067819 */ /* 0x100fe40000011404 */
[----:B------:R-:W-:Y:S02]  /*0120*/  SHF.R.S32.HI R0, RZ, 0x1f, R4 ;  /* 0x0000001fff007819 */ /* 0x000fe40000011404 */
[-C--:B------:R-:W-:Y:S02]  /*0130*/  LEA.HI R2, R4, R6.reuse, RZ, 0x1 ;  /* 0x0000000604027211 */ /* 0x080fe400078f08ff */
[----:B------:R-:W-:-:S02]  /*0140*/  LEA.HI R0, R0, R6, RZ, 0x2 ;  /* 0x0000000600007211 */ /* 0x000fc400078f10ff */
[----:B------:R-:W-:Y:S02]  /*0150*/  LEA.HI R17, R15, R10, RZ, 0x2 ;  /* 0x0000000a0f117211 */ /* 0x000fe400078f10ff */
[----:B------:R-:W-:Y:S02]  /*0160*/  SHF.R.S32.HI R7, RZ, 0x4, R9 ;  /* 0x00000004ff077819 */ /* 0x000fe40000011409 */
[----:B------:R-:W-:Y:S02]  /*0170*/  LOP3.LUT R2, R2, 0xfffffffe, RZ, 0xc0, !PT ;  /* 0xfffffffe02027812 */ /* 0x000fe400078ec0ff */
[----:B------:R-:W-:Y:S02]  /*0180*/  LOP3.LUT R0, R0, 0xfffffffc, RZ, 0xc0, !PT ;  /* 0xfffffffc00007812 */ /* 0x000fe400078ec0ff */
[--C-:B------:R-:W-:Y:S01]  /*0190*/  SHF.R.S32.HI R8, RZ, 0x2, R17.reuse ;  /* 0x00000002ff087819 */ /* 0x100fe20000011411 */
[C---:B------:R-:W-:Y:S01]  /*01a0*/  IMAD.IADD R14, R6.reuse, 0x1, -R2 ;  /* 0x00000001060e7824 */ /* 0x040fe200078e0a02 */
[----:B------:R-:W-:Y:S01]  /*01b0*/  SHF.R.S32.HI R3, RZ, 0x1f, R17 ;  /* 0x0000001fff037819 */ /* 0x000fe20000011411 */
[----:B------:R-:W-:Y:S01]  /*01c0*/  IMAD.IADD R159, R6, 0x1, -R0 ;  /* 0x00000001069f7824 */ /* 0x000fe200078e0a00 */
[----:B------:R-:W-:-:S02]  /*01d0*/  LEA.HI R5, R9, R7, RZ, 0x1 ;  /* 0x0000000709057211 */ /* 0x000fc400078f08ff */
[----:B------:R-:W-:Y:S02]  /*01e0*/  LEA.HI R3, R3, R8, RZ, 0x3 ;  /* 0x0000000803037211 */ /* 0x000fe400078f18ff */
[----:B------:R-:W-:Y:S02]  /*01f0*/  LOP3.LUT R2, R4, 0xffffffe0, RZ, 0xc0, !PT ;  /* 0xffffffe004027812 */ /* 0x000fe400078ec0ff */
[----:B------:R-:W-:Y:S02]  /*0200*/  LOP3.LUT R0, R5, 0xfffffffe, RZ, 0xc0, !PT ;  /* 0xfffffffe05007812 */ /* 0x000fe400078ec0ff */
[----:B------:R-:W-:Y:S01]  /*0210*/  LEA.HI R16, R15, R10, RZ, 0x3 ;  /* 0x0000000a0f107211 */ /* 0x000fe200078f18ff */
[----:B------:R-:W-:Y:S01]  /*0220*/  IMAD.IADD R2, R10, 0x1, -R2 ;  /* 0x000000010a027824 */ /* 0x000fe200078e0a02 */
[----:B------:R-:W-:Y:S01]  /*0230*/  LOP3.LUT R3, R3, 0xfffffff8, RZ, 0xc0, !PT ;  /* 0xfffffff803037812 */ /* 0x000fe200078ec0ff */
[----:B------:R-:W-:Y:S01]  /*0240*/  IMAD.IADD R12, R7, 0x1, -R0 ;  /* 0x00000001070c7824 */ /* 0x000fe200078e0a00 */
[----:B------:R-:W-:-:S02]  /*0250*/  SHF.R.S32.HI R217, RZ, 0x3, R16 ;  /* 0x00000003ffd97819 */ /* 0x000fc40000011410 */
[----:B------:R-:W-:Y:S01]  /*0260*/  LOP3.LUT R0, R16, 0xfffffff8, RZ, 0xc0, !PT ;  /* 0xfffffff810007812 */ /* 0x000fe200078ec0ff */
[----:B------:R-:W-:Y:S01]  /*0270*/  IMAD.IADD R8, R8, 0x1, -R3 ;  /* 0x0000000108087824 */ /* 0x000fe200078e0a03 */
[----:B------:R-:W-:Y:S01]  /*0280*/  SHF.R.S32.HI R5, RZ, 0x1f, R2 ;  /* 0x0000001fff057819 */ /* 0x000fe20000011402 */
[----:B------:R-:W-:Y:S01]  /*0290*/  IMAD.SHL.U32 R4, R217, 0x40, RZ ;  /* 0x00000040d9047824 */ /* 0x000fe200078e00ff */
[----:B------:R-:W-:Y:S01]  /*02a0*/  LOP3.LUT R3, R9, 0xfffffff0, RZ, 0xc0, !PT ;  /* 0xfffffff009037812 */ /* 0x000fe200078ec0ff */
[C---:B------:R-:W-:Y:S01]  /*02b0*/  IMAD.IADD R0, R10.reuse, 0x1, -R0 ;  /* 0x000000010a007824 */ /* 0x040fe200078e0a00 */
[----:B------:R-:W-:Y:S02]  /*02c0*/  LEA.HI R232, R5, R2, RZ, 0x2 ;  /* 0x0000000205e87211 */ /* 0x000fe400078f10ff */
[----:B------:R-:W-:Y:S01]  /*02d0*/  LEA.HI R6, R15, R10, RZ, 0x6 ;  /* 0x0000000a0f067211 */ /* 0x000fe200078f30ff */
[----:B------:R-:W-:Y:S01]  /*02e0*/  IMAD.IADD R2, R10, 0x1, -R3 ;  /* 0x000000010a027824 */ /* 0x000fe200078e0a03 */
[----:B------:R-:W-:Y:S01]  /*02f0*/  LOP3.LUT R3, R4, 0x1c0, RZ, 0xc0, !PT ;  /* 0x000001c004037812 */ /* 0x000fe200078ec0ff */
[C---:B------:R-:W-:Y:S01]  /*0300*/  IMAD.SHL.U32 R204, R0.reuse, 0x8, RZ ;  /* 0x0000000800cc7824 */ /* 0x040fe200078e00ff */
[----:B------:R-:W-:-:S02]  /*0310*/  LOP3.LUT P4, RZ, R0, 0x2, RZ, 0xc0, !PT ;  /* 0x0000000200ff7812 */ /* 0x000fc4000788c0ff */
[----:B------:R-:W-:Y:S02]  /*0320*/  SHF.R.U32.HI R4, RZ, 0x3, R3 ;  /* 0x00000003ff047819 */ /* 0x000fe40000011603 */
[C---:B------:R-:W-:Y:S01]  /*0330*/  LOP3.LUT P3, RZ, R0.reuse, 0x4, RZ, 0xc0, !PT ;  /* 0x0000000400ff7812 */ /* 0x040fe2000786c0ff */
[----:B------:R-:W-:Y:S01]  /*0340*/  IMAD.SHL.U32 R0, R0, 0x40, RZ ;  /* 0x0000004000007824 */ /* 0x000fe200078e00ff */
[----:B------:R-:W-:Y:S02]  /*0350*/  LOP3.LUT R3, R3, 0x38, R204, 0xf8, !PT ;  /* 0x0000003803037812 */ /* 0x000fe400078ef8cc */
[----:B------:R-:W-:Y:S02]  /*0360*/  SHF.R.S32.HI R5, RZ, 0x1f, R2 ;  /* 0x0000001fff057819 */ /* 0x000fe40000011402 */
[----:B------:R-:W-:Y:S01]  /*0370*/  LOP3.LUT R9, R3, R4, RZ, 0x3c, !PT ;  /* 0x0000000403097212 */ /* 0x000fe200078e3cff */
[----:B------:R-:W-:Y:S01]  /*0380*/  IMAD.SHL.U32 R4, R159, 0x10, RZ ;  /* 0x000000109f047824 */ /* 0x000fe200078e00ff */
[----:B------:R-:W-:-:S02]  /*0390*/  LOP3.LUT R0, R0, 0x1c0, RZ, 0xc0, !PT ;  /* 0x000001c000007812 */ /* 0x000fc400078ec0ff */
[----:B------:R-:W-:Y:S01]  /*03a0*/  LEA.HI R13, R5, R2, RZ, 0x3 ;  /* 0x00000002050d7211 */ /* 0x000fe200078f18ff */
[----:B------:R-:W-:Y:S01]  /*03b0*/  IMAD.SHL.U32 R5, R12, 0x200, RZ ;  /* 0x000002000c057824 */ /* 0x000fe200078e00ff */
[C---:B------:R-:W-:Y:S02]  /*03c0*/  LOP3.LUT R161, R0.reuse, 0x8, R16, 0xf8, !PT ;  /* 0x0000000800a17812 */ /* 0x040fe400078ef810 */
[----:B------:R-:W-:Y:S02]  /*03d0*/  LOP3.LUT R7, R13, 0xfffffff8, RZ, 0xc0, !PT ;  /* 0xfffffff80d077812 */ /* 0x000fe400078ec0ff */
[----:B------:R-:W-:Y:S02]  /*03e0*/  LOP3.LUT R4, R0, 0x30, R4, 0xf8, !PT ;  /* 0x0000003000047812 */ /* 0x000fe400078ef804 */
[----:B------:R-:W-:Y:S01]  /*03f0*/  SHF.R.S32.HI R3, RZ, 0x6, R6 ;  /* 0x00000006ff037819 */ /* 0x000fe20000011406 */
[----:B------:R-:W-:Y:S01]  /*0400*/  IMAD.IADD R11, R2, 0x1, -R7 ;  /* 0x00000001020b7824 */ /* 0x000fe200078e0a07 */
[----:B------:R-:W-:-:S02]  /*0410*/  SHF.R.U32.HI R0, RZ, 0x3, R0 ;  /* 0x00000003ff007819 */ /* 0x000fc40000011600 */
[----:B------:R-:W-:Y:S01]  /*0420*/  LOP3.LUT R6, R8, 0x1, RZ, 0xc0, !PT ;  /* 0x0000000108067812 */ /* 0x000fe200078ec0ff */
[----:B------:R-:W-:Y:S01]  /*0430*/  IMAD R2, R3, 0x800, R5 ;  /* 0x0000080003027824 */ /* 0x000fe200078e0205 */
[----:B------:R-:W-:Y:S01]  /*0440*/  LOP3.LUT R161, R161, R0, RZ, 0x3c, !PT ;  /* 0x00000000a1a17212 */ /* 0x000fe200078e3cff */
[C---:B------:R-:W-:Y:S01]  /*0450*/  IMAD R250, R3.reuse, 0x200, R9 ;  /* 0x0000020003fa7824 */ /* 0x040fe200078e0209 */
[----:B------:R-:W-:Y:S01]  /*0460*/  ISETP.NE.U32.AND P0, PT, R6, 0x1, PT ;  /* 0x000000010600780c */ /* 0x000fe20003f05070 */
[----:B------:R-:W-:Y:S01]  /*0470*/  IMAD.SHL.U32 R3, R3, 0x20, RZ ;  /* 0x0000002003037824 */ /* 0x000fe200078e00ff */
[----:B------:R-:W-:Y:S01]  /*0480*/  LOP3.LUT R4, R4, 0x8, R16, 0xf8, !PT ;  /* 0x0000000804047812 */ /* 0x000fe200078ef810 */
[----:B------:R-:W-:Y:S01]  /*0490*/  IMAD.IADD R161, R2, 0x1, R161 ;  /* 0x0000000102a17824 */ /* 0x000fe200078e02a1 */
[----:B------:R-:W-:Y:S01]  /*04a0*/  LEA.HI R7, R15, R10, RZ, 0x7 ;  /* 0x0000000a0f077211 */ /* 0x000fe200078f38ff */
[----:B------:R-:W-:Y:S01]  /*04b0*/  IMAD.SHL.U32 R9, R11, 0x40, RZ ;  /* 0x000000400b097824 */ /* 0x000fe200078e00ff */
[----:B------:R-:W-:Y:S01]  /*04c0*/  LOP3.LUT R6, R17, 0x7ffffffc, RZ, 0xc0, !PT ;  /* 0x7ffffffc11067812 */ /* 0x000fe200078ec0ff */
[----:B------:R-:W-:Y:S01]  /*04d0*/  IMAD.SHL.U32 R161, R161, 0x2, RZ ;  /* 0x00000002a1a17824 */ /* 0x000fe200078e00ff */
[----:B------:R-:W-:Y:S01]  /*04e0*/  LOP3.LUT R5, R5, R4, R0, 0xf6, !PT ;  /* 0x0000000405057212 */ /* 0x000fe200078ef600 */
[----:B------:R-:W-:Y:S01]  /*04f0*/  IMAD.SHL.U32 R196, R250, 0x2, RZ ;  /* 0x00000002fac47824 */ /* 0x000fe200078e00ff */
[----:B------:R-:W-:Y:S01]  /*0500*/  SHF.R.S32.HI R2, RZ, 0x7, R7 ;  /* 0x00000007ff027819 */ /* 0x000fe20000011407 */
[----:B------:R-:W-:Y:S01]  /*0510*/  IMAD.IADD R0, R10, 0x1, -R6 ;  /* 0x000000010a007824 */ /* 0x000fe200078e0a06 */
[C---:B------:R-:W-:Y:S01]  /*0520*/  R2P PR, R8.reuse, 0x6 ;  /* 0x0000000608007804 */ /* 0x040fe20000000000 */
[----:B------:R-:W-:Y:S01]  /*0530*/  IMAD.SHL.U32 R6, R8, 0x40, RZ ;  /* 0x0000004008067824 */ /* 0x000fe200078e00ff */
[----:B------:R-:W-:Y:S01]  /*0540*/  LOP3.LUT R235, R3, 0x6, R235, 0xf8, !PT ;  /* 0x0000000603eb7812 */ /* 0x000fe200078ef8eb */
[----:B------:R-:W-:Y:S01]  /*0550*/  IMAD.SHL.U32 R4, R2, 0x8, RZ ;  /* 0x0000000802047824 */ /* 0x000fe200078e00ff */
[----:B------:R-:W-:Y:S01]  /*0560*/  SHF.R.S32.HI R232, RZ, 0x2, R232 ;  /* 0x00000002ffe87819 */ /* 0x000fe200000114e8 */
[----:B------:R-:W-:Y:S01]  /*0570*/  IMAD.SHL.U32 R10, R0, 0x2, RZ ;  /* 0x00000002000a7824 */ /* 0x000fe200078e00ff */
[----:B------:R-:W-:Y:S01]  /*0580*/  LOP3.LUT R0, R6, 0x1c0, RZ, 0xc0, !PT ;  /* 0x000001c006007812 */ /* 0x000fe200078ec0ff */
[----:B------:R-:W-:Y:S01]  /*0590*/  IMAD.SHL.U32 R6, R12, 0x10, RZ ;  /* 0x000000100c067824 */ /* 0x000fe200078e00ff */
[----:B------:R-:W-:Y:S01]  /*05a0*/  LOP3.LUT R4, R4, 0x8, RZ, 0xc0, !PT ;  /* 0x0000000804047812 */ /* 0x000fe200078ec0ff */
[----:B------:R-:W-:Y:S01]  /*05b0*/  IMAD R7, R2, 0x1000, R10 ;  /* 0x0000100002077824 */ /* 0x000fe200078e020a */
[----:B------:R-:W-:Y:S01]  /*05c0*/  LOP3.LUT R8, R0, 0x20, R3, 0xf8, !PT ;  /* 0x0000002000087812 */ /* 0x000fe200078ef803 */
[C---:B------:R-:W-:Y:S01]  /*05d0*/  IMAD R232, R14.reuse, 0x10, R232 ;  /* 0x000000100ee87824 */ /* 0x040fe200078e02e8 */
[----:B------:R-:W-:Y:S01]  /*05e0*/  SHF.R.U32.HI R2, RZ, 0x3, R0 ;  /* 0x00000003ff027819 */ /* 0x000fe20000011600 */
[----:B------:R-:W-:Y:S01]  /*05f0*/  IMAD R7, R14, 0x400, R7 ;  /* 0x000004000e077824 */ /* 0x000fe200078e0207 */
[----:B------:R-:W-:-:S02]  /*0600*/  LOP3.LUT R11, R4, 0x10, R6, 0xf8, !PT ;  /* 0x00000010040b7812 */ /* 0x000fc400078ef806 */
[----:B------:R-:W-:Y:S02]  /*0610*/  LOP3.LUT R6, R8, R2, RZ, 0x3c, !PT ;  /* 0x0000000208067212 */ /* 0x000fe400078e3cff */
[----:B------:R-:W-:Y:S01]  /*0620*/  LOP3.LUT R8, R2, R0, R4, 0x1e, !PT ;  /* 0x0000000002087212 */ /* 0x000fe200078e1e04 */
[----:B------:R-:W-:Y:S01]  /*0630*/  IMAD.SHL.U32 R0, R12, 0x8, RZ ;  /* 0x000000080c007824 */ /* 0x000fe200078e00ff */
[----:B------:R-:W-:Y:S01]  /*0640*/  LOP3.LUT R3, R9, 0x1c0, RZ, 0xc0, !PT ;  /* 0x000001c009037812 */ /* 0x000fe200078ec0ff */
[----:B------:R-:W-:Y:S01]  /*0650*/  IMAD.SHL.U32 R4, R13, 0x40, RZ ;  /* 0x000000400d047824 */ /* 0x000fe200078e00ff */
[----:B------:R-:W-:Y:S01]  /*0660*/  SEL R192, R192, 0x10, !P0 ;  /* 0x00000010c0c07807 */ /* 0x000fe20004000000 */
[----:B------:R-:W-:Y:S01]  /*0670*/  IMAD.IADD R7, R6, 0x1, R7 ;  /* 0x0000000106077824 */ /* 0x000fe200078e0207 */
[----:B------:R-:W-:Y:S02]  /*0680*/  SHF.R.U32.HI R2, RZ, 0x3, R3 ;  /* 0x00000003ff027819 */ /* 0x000fe40000011603 */
[----:B------:R-:W-:Y:S01]  /*0690*/  LOP3.LUT R6, R3, 0x8, R0, 0xf8, !PT ;  /* 0x0000000803067812 */ /* 0x000fe200078ef800 */
[----:B------:R-:W-:Y:S01]  /*06a0*/  IMAD.SHL.U32 R194, R7, 0x2, RZ ;  /* 0x0000000207c27824 */ /* 0x000fe200078e00ff */
[----:B------:R-:W-:-:S02]  /*06b0*/  LOP3.LUT R0, R4, 0xfffffe00, RZ, 0xc0, !PT ;  /* 0xfffffe0004007812 */ /* 0x000fc400078ec0ff */
[----:B------:R-:W-:Y:S01]  /*06c0*/  LOP3.LUT R3, R2, R11, R3, 0x1e, !PT ;  /* 0x0000000b02037212 */ /* 0x000fe200078e1e03 */
[----:B------:R-:W-:Y:S01]  /*06d0*/  IMAD.IADD R195, R194, 0x1, R192 ;  /* 0x00000001c2c37824 */ /* 0x000fe200078e02c0 */
[----:B------:R-:W-:Y:S01]  /*06e0*/  LOP3.LUT R2, R6, R2, RZ, 0x3c, !PT ;  /* 0x0000000206027212 */ /* 0x000fe200078e3cff */
[----:B------:R-:W-:Y:S01]  /*06f0*/  IMAD R4, R14, 0x400, R0 ;  /* 0x000004000e047824 */ /* 0x000fe200078e0200 */
[----:B------:R-:W-:Y:S01]  /*0700*/  LOP3.LUT R167, R3, R0, RZ, 0xfc, !PT ;  /* 0x0000000003a77212 */ /* 0x000fe200078efcff */
[C---:B------:R-:W-:Y:S01]  /*0710*/  IMAD R6, R159.reuse, 0x400, R10 ;  /* 0x000004009f067824 */ /* 0x040fe200078e020a */
[----:B------:R-:W-:Y:S01]  /*0720*/  SHF.R.S32.HI R252, RZ, 0x1f, R232 ;  /* 0x0000001ffffc7819 */ /* 0x000fe200000114e8 */
[----:B------:R-:W-:Y:S02]  /*0730*/  IMAD.IADD R166, R4, 0x1, R2 ;  /* 0x0000000104a67824 */ /* 0x000fe400078e0202 */
[----:B------:R-:W-:Y:S02]  /*0740*/  IMAD R159, R159, 0x400, R0 ;  /* 0x000004009f9f7824 */ /* 0x000fe400078e0200 */
[----:B------:R-:W-:-:S02]  /*0750*/  IMAD.IADD R6, R6, 0x1, R8 ;  /* 0x0000000106067824 */ /* 0x000fc400078e0208 */
[----:B------:R-:W-:Y:S02]  /*0760*/  IMAD.MOV.U32 R4, RZ, RZ, 0x20 ;  /* 0x00000020ff047424 */ /* 0x000fe400078e00ff */
[----:B------:R-:W-:Y:S01]  /*0770*/  IMAD.MOV.U32 R0, RZ, RZ, 0x40 ;  /* 0x00000040ff007424 */ /* 0x000fe200078e00ff */
[----:B------:R-:W-:Y:S01]  /*0780*/  LEA R240, R6, 0x6000, 0x1 ;  /* 0x0000600006f07811 */ /* 0x000fe200078e08ff */
[----:B------:R-:W-:Y:S01]  /*0790*/  IMAD.IADD R159, R2, 0x1, R159 ;  /* 0x00000001029f7824 */ /* 0x000fe200078e029f */
[----:B------:R-:W-:Y:S01]  /*07a0*/  SEL R163, R4, 0xffffffe0, !P4 ;  /* 0xffffffe004a37807 */ /* 0x000fe20006000000 */
[----:B------:R-:W-:Y:S01]  /*07b0*/  IMAD.SHL.U32 R3, R5, 0x2, RZ ;  /* 0x0000000205037824 */ /* 0x000fe200078e00ff */
[----:B------:R-:W-:Y:S02]  /*07c0*/  SEL R0, R0, 0xffffffc0, !P3 ;  /* 0xffffffc000007807 */ /* 0x000fe40005800000 */
[----:B------:R-:W-:Y:S01]  /*07d0*/  SEL R4, R4, 0xffffffe0, !P1 ;  /* 0xffffffe004047807 */ /* 0x000fe20004800000 */
[C---:B------:R-:W-:Y:S01]  /*07e0*/  IMAD.IADD R164, R161.reuse, 0x1, R163 ;  /* 0x00000001a1a47824 */ /* 0x040fe200078e02a3 */
[----:B------:R-:W-:Y:S01]  /*07f0*/  IADD3 R2, R232, -0x40, RZ ;  /* 0xffffffc0e8027810 */ /* 0x000fe20007ffe0ff */
[----:B------:R-:W-:Y:S01]  /*0800*/  IMAD.IADD R162, R161, 0x1, R0 ;  /* 0x00000001a1a27824 */ /* 0x000fe200078e0200 */
[----:B------:R-:W-:Y:S01]  /*0810*/  IADD3 R241, R240, 0x40, RZ ;  /* 0x00000040f0f17810 */ /* 0x000fe20007ffe0ff */
[----:B------:R-:W-:Y:S01]  /*0820*/  IMAD.IADD R193, R194, 0x1, R4 ;  /* 0x00000001c2c17824 */ /* 0x000fe200078e0204 */
[----:B------:R-:W-:Y:S01]  /*0830*/  @P2 IADD3 R241, R240, -0x40, RZ ;  /* 0xffffffc0f0f12810 */ /* 0x000fe20007ffe0ff */
[----:B------:R-:W-:Y:S01]  /*0840*/  IMAD.SHL.U32 R236, R2, 0x4, RZ ;  /* 0x0000000402ec7824 */ /* 0x000fe200078e00ff */
[----:B------:R-:W-:Y:S01]  /*0850*/  SHF.R.S32.HI R237, RZ, 0x1f, R2 ;  /* 0x0000001fffed7819 */ /* 0x000fe20000011402 */
[----:B------:R-:W-:Y:S01]  /*0860*/  IMAD.IADD R163, R163, 0x1, R162 ;  /* 0x00000001a3a37824 */ /* 0x000fe200078e02a2 */
[----:B------:R-:W-:Y:S01]  /*0870*/  IADD3 R251, R240, 0x420, RZ ;  /* 0x00000420f0fb7810 */ /* 0x000fe20007ffe0ff */
[----:B------:R-:W-:Y:S01]  /*0880*/  IMAD.IADD R243, R4, 0x1, R240 ;  /* 0x0000000104f37824 */ /* 0x000fe200078e02f0 */
[----:B------:R-:W-:Y:S01]  /*0890*/  SHF.L.U64.HI R237, R2, 0x2, R237 ;  /* 0x0000000202ed7819 */ /* 0x000fe200000102ed */
[----:B------:R-:W-:Y:S01]  /*08a0*/  IMAD.IADD R192, R192, 0x1, R193 ;  /* 0x00000001c0c07824 */ /* 0x000fe200078e02c1 */
[----:B------:R-:W-:Y:S01]  /*08b0*/  LEA R159, R159, 0xa000, 0x1 ;  /* 0x0000a0009f9f7811 */ /* 0x000fe200078e08ff */
[----:B------:R-:W-:Y:S01]  /*08c0*/  IMAD.IADD R242, R4, 0x1, R241 ;  /* 0x0000000104f27824 */ /* 0x000fe200078e02f1 */
[----:B--2---:R-:W-:-:S02]  /*08d0*/  @P1 IADD3 R251, R240, 0x3e0, RZ ;  /* 0x000003e0f0fb1810 */ /* 0x004fc40007ffe0ff */
.L_x_386:
[----:B-1----:R-:W1:Y:S01]  /*08e0*/  S2R R34, SR_CTAID.Y ;  /* 0x0000000000227919 */ /* 0x002e620000002600 */
[----:B--2---:R-:W2:Y:S01]  /*08f0*/  LDC.U8 R0, c[0x0][0x312] ;  /* 0x0000c480ff007b82 */ /* 0x004ea20000000000 */
[----:B------:R-:W-:-:S02]  /*0900*/  ISETP.NE.U32.AND P2, PT, RZ, c[0x0][0x240], PT ;  /* 0x00009000ff007a0c */ /* 0x000fc40003f45070 */
[----:B------:R-:W-:Y:S02]  /*0910*/  ISETP.NE.U32.AND P3, PT, RZ, c[0x0][0x250], PT ;  /* 0x00009400ff007a0c */ /* 0x000fe40003f65070 */
[----:B------:R-:W-:Y:S02]  /*0920*/  ISETP.NE.AND.EX P2, PT, RZ, c[0x0][0x244], PT, P2 ;  /* 0x00009100ff007a0c */ /* 0x000fe40003f45320 */
[----:B------:R-:W-:Y:S02]  /*0930*/  ISETP.NE.AND.EX P3, PT, RZ, c[0x0][0x254], PT, P3 ;  /* 0x00009500ff007a0c */ /* 0x000fe40003f65330 */
[----:B------:R-:W-:Y:S01]  /*0940*/  ISETP.EQ.U32.AND P5, PT, RZ, c[0x0][0x248], PT ;  /* 0x00009200ff007a0c */ /* 0x000fe20003fa2070 */
[----:B-1----:R-:W-:Y:S01]  /*0950*/  IMAD.SHL.U32 R9, R34, 0x4, RZ ;  /* 0x0000000422097824 */ /* 0x002fe200078e00ff */
[----:B------:R-:W-:Y:S02]  /*0960*/  SHF.R.S32.HI R30, RZ, 0x1f, R34 ;  /* 0x0000001fff1e7819 */ /* 0x000fe40000011422 */
[----:B--2---:R-:W-:Y:S01]  /*0970*/  ISETP.NE.AND P4, PT, R0, RZ, PT ;  /* 0x000000ff0000720c */ /* 0x004fe20003f85270 */
[----:B------:R-:W-:Y:S01]  /*0980*/  IMAD.MOV.U32 R0, RZ, RZ, -0x1 ;  /* 0xffffffffff007424 */ /* 0x000fe200078e00ff */
[----:B------:R-:W-:-:S02]  /*0990*/  SHF.L.U64.HI R8, R34, 0x2, R30 ;  /* 0x0000000222087819 */ /* 0x000fc4000001021e */
[C---:B------:R-:W-:Y:S02]  /*09a0*/  IADD3 R4, P0, R9.reuse, c[0x0][0x240], RZ ;  /* 0x0000900009047a10 */ /* 0x040fe40007f1e0ff */
[----:B------:R-:W-:Y:S02]  /*09b0*/  ISETP.EQ.OR.EX P5, PT, RZ, c[0x0][0x24c], !P4, P5 ;  /* 0x00009300ff007a0c */ /* 0x000fe400067a2750 */
[----:B------:R-:W-:Y:S02]  /*09c0*/  IADD3.X R5, R8, c[0x0][0x244], RZ, P0, !PT ;  /* 0x0000910008057a10 */ /* 0x000fe400007fe4ff */
[----:B------:R-:W-:-:S03]  /*09d0*/  @P3 IADD3 R6, P0, R9, c[0x0][0x250], RZ ;  /* 0x0000940009063a10 */ /* 0x000fc60007f1e0ff */
[----:B------:R1:W2:Y:S04]  /*09e0*/  @P2 LDG.E R0, [R4.64] ;  /* 0x0000000604002981 */ /* 0x0002a8000c1e1900 */
[----:B------:R1:W2:Y:S01]  /*09f0*/  @P2 LDG.E R2, [R4.64+0x4] ;  /* 0x0000040604022981 */ /* 0x0002a2000c1e1900 */
[----:B------:R-:W-:Y:S01]  /*0a00*/  IMAD.MOV.U32 R224, RZ, RZ, RZ ;  /* 0x000000ffffe07224 */ /* 0x000fe200078e00ff */
[----:B------:R-:W-:Y:S01]  /*0a10*/  @P3 IADD3.X R7, R8, c[0x0][0x254], RZ, P0, !PT ;  /* 0x0000950008073a10 */ /* 0x000fe200007fe4ff */
[----:B------:R-:W-:-:S04]  /*0a20*/  IMAD.MOV.U32 R238, RZ, RZ, -0x1 ;  /* 0xffffffffffee7424 */ /* 0x000fc800078e00ff */
[----:B-----5:R3:W5:Y:S01]  /*0a30*/  @P3 LDG.E R224, [R6.64] ;  /* 0x0000000606e03981 */ /* 0x020762000c1e1900 */
[----:B-1----:R-:W-:-:S04]  /*0a40*/  IADD3 R4, P1, R9, c[0x0][0x248], RZ ;  /* 0x0000920009047a10 */ /* 0x002fc80007f3e0ff */
[----:B------:R-:W-:-:S05]  /*0a50*/  IADD3.X R5, R8, c[0x0][0x24c], RZ, P1, !PT ;  /* 0x0000930008057a10 */ /* 0x000fca0000ffe4ff */
[----:B------:R3:W5:Y:S01]  /*0a60*/  @!P5 LDG.E R238, [R4.64] ;  /* 0x0000000604eed981 */ /* 0x000762000c1e1900 */
[----:B------:R-:W-:-:S04]  /*0a70*/  ISETP.NE.U32.AND P0, PT, RZ, c[0x0][0x248], PT ;  /* 0x00009200ff007a0c */ /* 0x000fc80003f05070 */
[----:B------:R-:W-:Y:S01]  /*0a80*/  ISETP.NE.AND.EX P0, PT, RZ, c[0x0][0x24c], PT, P0 ;  /* 0x00009300ff007a0c */ /* 0x000fe20003f05300 */
[----:B--2---:R-:W-:Y:S02]  /*0a90*/  @P2 IMAD.IADD R206, R2, 0x1, -R0 ;  /* 0x0000000102ce2824 */ /* 0x004fe400078e0a00 */
[----:B------:R-:W-:Y:S02]  /*0aa0*/  IMAD.MOV.U32 R2, RZ, RZ, c[0x0][0x218] ;  /* 0x00008600ff027624 */ /* 0x000fe400078e00ff */
[----:B------:R-:W-:-:S08]  /*0ab0*/  @!P2 IMAD.MOV.U32 R206, RZ, RZ, c[0x0][0x214] ;  /* 0x00008500ffcea624 */ /* 0x000fd000078e00ff */
[----:B------:R-:W-:Y:S05]  /*0ac0*/  @!P0 BRA `(.L_x_316) ;  /* 0x0000003000008947 */ /* 0x000fea0003800000 */
[----:B---3--:R-:W2:Y:S02]  /*0ad0*/  @P4 LDG.E R2, [R4.64+0x4] ;  /* 0x0000040604024981 */ /* 0x008ea4000c1e1900 */
[----:B--2--5:R-:W-:-:S06]  /*0ae0*/  @P4 IADD3 R2, R2, -R238, RZ ;  /* 0x800000ee02024210 */ /* 0x024fcc0007ffe0ff */
[----:B------:R1:W5:Y:S02]  /*0af0*/  @!P4 LDG.E R2, [R4.64] ;  /* 0x000000060402c981 */ /* 0x000364000c1e1900 */
.L_x_316:
[----:B---3--:R-:W-:-:S04]  /*0b00*/  ISETP.NE.U32.AND P1, PT, RZ, c[0x0][0x258], PT ;  /* 0x00009600ff007a0c */ /* 0x008fc80003f25070 */
[----:B------:R-:W-:-:S13]  /*0b10*/  ISETP.NE.AND.EX P1, PT, RZ, c[0x0][0x25c], PT, P1 ;  /* 0x00009700ff007a0c */ /* 0x000fda0003f25310 */
[----:B-1----:R-:W-:-:S04]  /*0b20*/  @P1 IADD3 R4, P0, R9, c[0x0][0x258], RZ ;  /* 0x0000960009041a10 */ /* 0x002fc80007f1e0ff */
[----:B------:R-:W-:-:S06]  /*0b30*/  @P1 IADD3.X R5, R8, c[0x0][0x25c], RZ, P0, !PT ;  /* 0x0000970008051a10 */ /* 0x000fcc00007fe4ff */
        /* <DEDUP_REMOVED lines=10> */
[----:B------:R-:W-:Y:S01]  /*0be0*/  IMAD.WIDE.U32 R26, R34, c[0x0][0x178], RZ ;  /* 0x00005e00221a7a25 */ /* 0x000fe200078e00ff */
[----:B------:R-:W-:Y:S02]  /*0bf0*/  IADD3 R4, R206, 0x3f, RZ ;  /* 0x0000003fce047810 */ /* 0x000fe40007ffe0ff */
[----:B------:R-:W-:Y:S02]  /*0c00*/  IADD3 R2, R2, c[0x0][0x2e4], -R184 ;  /* 0x0000b90002027a10 */ /* 0x000fe40007ffe8b8 */
[----:B------:R-:W-:Y:S02]  /*0c10*/  ISETP.NE.AND P0, PT, R238, -0x1, PT ;  /* 0xffffffffee00780c */ /* 0x000fe40003f05270 */
[----:B------:R-:W-:Y:S02]  /*0c20*/  IADD3 R2, R2, 0x3f, RZ ;  /* 0x0000003f02027810 */ /* 0x000fe40007ffe0ff */
[----:B------:R-:W-:-:S02]  /*0c30*/  SHF.R.S32.HI R5, RZ, 0x1f, R4 ;  /* 0x0000001fff057819 */ /* 0x000fc40000011404 */
[----:B------:R-:W-:Y:S02]  /*0c40*/  SHF.R.S32.HI R6, RZ, 0x1f, R2 ;  /* 0x0000001fff067819 */ /* 0x000fe40000011402 */
[----:B------:R-:W-:Y:S02]  /*0c50*/  LEA.HI R4, R5, R4, RZ, 0x6 ;  /* 0x0000000405047211 */ /* 0x000fe400078f30ff */
[----:B------:R-:W-:Y:S01]  /*0c60*/  LEA.HI R2, R6, R2, RZ, 0x6 ;  /* 0x0000000206027211 */ /* 0x000fe200078f30ff */
[----:B------:R-:W-:Y:S01]  /*0c70*/  IMAD R6, R30, c[0x0][0x178], RZ ;  /* 0x00005e001e067a24 */ /* 0x000fe200078e02ff */
[----:B------:R-:W-:Y:S02]  /*0c80*/  ISETP.NE.AND P1, PT, R0, -0x1, PT ;  /* 0xffffffff0000780c */ /* 0x000fe40003f25270 */
[----:B------:R-:W-:Y:S01]  /*0c90*/  SHF.R.S32.HI R8, RZ, 0x6, R4 ;  /* 0x00000006ff087819 */ /* 0x000fe20000011404 */
[----:B------:R-:W-:Y:S01]  /*0ca0*/  IMAD R4, R34, c[0x0][0x17c], R6 ;  /* 0x00005f0022047a24 */ /* 0x000fe200078e0206 */
[----:B------:R-:W-:Y:S01]  /*0cb0*/  SHF.R.S32.HI R5, RZ, 0x6, R2 ;  /* 0x00000006ff057819 */ /* 0x000fe20000011402 */
[----:B------:R-:W-:-:S02]  /*0cc0*/  @P0 IMAD.IADD R2, R224, 0x1, R238 ;  /* 0x00000001e0020824 */ /* 0x000fc400078e02ee */
[----:B------:R-:W-:Y:S01]  /*0cd0*/  IMAD.WIDE.U32 R6, R0, c[0x0][0x190], RZ ;  /* 0x0000640000067a25 */ /* 0x000fe200078e00ff */
[----:B------:R-:W-:-:S03]  /*0ce0*/  IMNMX R186, R8, R5, PT ;  /* 0x0000000508ba7217 */ /* 0x000fc60003800200 */
[----:B------:R-:W-:Y:S01]  /*0cf0*/  IMAD.IADD R22, R27, 0x1, R4 ;  /* 0x000000011b167824 */ /* 0x000fe200078e0204 */
[----:B------:R-:W-:Y:S01]  /*0d00*/  LEA R11, R186, 0xffffffc0, 0x6 ;  /* 0xffffffc0ba0b7811 */ /* 0x000fe200078e30ff */
[----:B------:R-:W-:Y:S01]  /*0d10*/  IMAD R8, R0, c[0x0][0x194], RZ ;  /* 0x0000650000087a24 */ /* 0x000fe200078e02ff */
[----:B------:R-:W-:Y:S01]  /*0d20*/  SEL R26, R26, R6, !P1 ;  /* 0x000000061a1a7207 */ /* 0x000fe20004800000 */
[----:B------:R-:W-:Y:S01]  /*0d30*/  @P0 IMAD.WIDE.U32 R4, R2, c[0x0][0x198], RZ ;  /* 0x0000660002040a25 */ /* 0x000fe200078e00ff */
[----:B------:R-:W-:-:S03]  /*0d40*/  SHF.R.S32.HI R18, RZ, 0x1f, R11 ;  /* 0x0000001fff127819 */ /* 0x000fc6000001140b */
[----:B------:R-:W-:Y:S02]  /*0d50*/  @P1 IMAD.IADD R22, R7, 0x1, R8 ;  /* 0x0000000107161824 */ /* 0x000fe400078e0208 */
[----:B------:R-:W-:Y:S02]  /*0d60*/  @P0 IMAD R28, R2, c[0x0][0x19c], R5 ;  /* 0x00006700021c0a24 */ /* 0x000fe400078e0205 */
[----:B------:R-:W-:Y:S01]  /*0d70*/  @P0 IMAD.MOV.U32 R27, RZ, RZ, R4 ;  /* 0x000000ffff1b0224 */ /* 0x000fe200078e0004 */
[----:B------:R-:W-:Y:S05]  /*0d80*/  @P0 BRA `(.L_x_318) ;  /* 0x000000a000000947 */ /* 0x000fea0003800000 */
[----:B------:R-:W-:Y:S01]  /*0d90*/  SHF.R.S32.HI R2, RZ, 0x1f, R224 ;  /* 0x0000001fff027819 */ /* 0x000fe200000114e0 */
[----:B------:R-:W-:-:S04]  /*0da0*/  IMAD.WIDE.U32 R4, R224, c[0x0][0x198], RZ ;  /* 0x00006600e0047a25 */ /* 0x000fc800078e00ff */
[----:B------:R-:W-:Y:S02]  /*0db0*/  IMAD R2, R2, c[0x0][0x198], RZ ;  /* 0x0000660002027a24 */ /* 0x000fe400078e02ff */
[----:B------:R-:W-:Y:S02]  /*0dc0*/  IMAD R6, R30, c[0x0][0x180], RZ ;  /* 0x000060001e067a24 */ /* 0x000fe400078e02ff */
[----:B------:R-:W-:-:S05]  /*0dd0*/  IMAD R2, R224, c[0x0][0x19c], R2 ;  /* 0x00006700e0027a24 */ /* 0x000fca00078e0202 */
[----:B------:R-:W-:Y:S01]  /*0de0*/  IADD3 R5, R5, R2, RZ ;  /* 0x0000000205057210 */ /* 0x000fe20007ffe0ff */
[----:B------:R-:W-:-:S04]  /*0df0*/  IMAD R2, R34, c[0x0][0x184], R6 ;  /* 0x0000610022027a24 */ /* 0x000fc800078e0206 */
[----:B------:R-:W-:-:S05]  /*0e00*/  IMAD.WIDE.U32 R4, R34, c[0x0][0x180], R4 ;  /* 0x0000600022047a25 */ /* 0x000fca00078e0004 */
[----:B------:R-:W-:Y:S02]  /*0e10*/  IADD3 R28, R5, R2, RZ ;  /* 0x00000002051c7210 */ /* 0x000fe40007ffe0ff */
[----:B------:R-:W-:Y:S02]  /*0e20*/  MOV R27, R4 ;  /* 0x00000004001b7202 */ /* 0x000fe40000000f00 */
.L_x_318:
        /* <DEDUP_REMOVED lines=15> */
.L_x_319:
[----:B------:R-:W-:Y:S01]  /*0f20*/  IABS R10, c[0x0][0x1c8] ;  /* 0x00007200000a7a13 */ /* 0x000fe20000000000 */
[----:B------:R-:W1:Y:S01]  /*0f30*/  LDC.U8 R19, c[0x0][0x328] ;  /* 0x0000ca00ff137b82 */ /* 0x000e620000000000 */
[----:B------:R-:W-:Y:S01]  /*0f40*/  IABS R8, R226 ;  /* 0x000000e200087213 */ /* 0x000fe20000000000 */
[C---:B------:R-:W-:Y:S01]  /*0f50*/  @P1 IMAD.WIDE.U32 R6, R0.reuse, c[0x0][0x370], RZ ;  /* 0x0000dc0000061a25 */ /* 0x040fe200078e00ff */
[----:B------:R-:W2:Y:S01]  /*0f60*/  I2F.RP R4, R10 ;  /* 0x0000000a00047306 */ /* 0x000ea20000209400 */
[----:B------:R-:W-:Y:S01]  /*0f70*/  MOV R13, c[0x0][0x224] ;  /* 0x00008900000d7a02 */ /* 0x000fe20000000f00 */
[----:B------:R-:W3:Y:S01]  /*0f80*/  S2R R14, SR_CTAID.X ;  /* 0x00000000000e7919 */ /* 0x000ee20000002500 */
[----:B------:R-:W-:Y:S01]  /*0f90*/  MOV R9, R8 ;  /* 0x0000000800097202 */ /* 0x000fe20000000f00 */
[----:B------:R-:W-:Y:S01]  /*0fa0*/  @P1 IMAD R15, R0, c[0x0][0x374], R7 ;  /* 0x0000dd00000f1a24 */ /* 0x000fe200078e0207 */
[----:B------:R-:W-:Y:S01]  /*0fb0*/  LOP3.LUT R8, R226, c[0x0][0x1c8], RZ, 0x3c, !PT ;  /* 0x00007200e2087a12 */ /* 0x000fe200078e3cff */
[----:B------:R-:W-:Y:S01]  /*0fc0*/  @P1 IMAD.MOV.U32 R12, RZ, RZ, R6 ;  /* 0x000000ffff0c1224 */ /* 0x000fe200078e0006 */
[----:B------:R-:W-:Y:S01]  /*0fd0*/  SHF.R.S32.HI R13, RZ, 0x1f, R13 ;  /* 0x0000001fff0d7819 */ /* 0x000fe2000001140d */
[----:B------:R-:W-:Y:S01]  /*0fe0*/  @!P1 IMAD.WIDE.U32 R6, R34, c[0x0][0x368], RZ ;  /* 0x0000da0022069a25 */ /* 0x000fe200078e00ff */
[----:B------:R-:W-:Y:S01]  /*0ff0*/  ISETP.GE.AND P4, PT, R8, RZ, PT ;  /* 0x000000ff0800720c */ /* 0x000fe20003f86270 */
[----:B------:R-:W4:Y:S01]  /*1000*/  LDC.U8 R25, c[0x0][0x3d0] ;  /* 0x0000f400ff197b82 */ /* 0x000f220000000000 */
[----:B------:R-:W-:Y:S01]  /*1010*/  MOV R244, c[0x0][0x22c] ;  /* 0x00008b0000f47a02 */ /* 0x000fe20000000f00 */
[----:B------:R-:W-:Y:S01]  /*1020*/  IMAD R8, R13, R34, RZ ;  /* 0x000000220d087224 */ /* 0x000fe200078e02ff */
[----:B------:R-:W-:Y:S01]  /*1030*/  @!P1 MOV R12, R6 ;  /* 0x00000006000c9202 */ /* 0x000fe20000000f00 */
[----:B------:R-:W-:Y:S01]  /*1040*/  IMAD.WIDE.U32 R16, R34, c[0x0][0x224], RZ ;  /* 0x0000890022107a25 */ /* 0x000fe200078e00ff */
[----:B------:R-:W-:Y:S01]  /*1050*/  SHF.R.S32.HI R227, RZ, 0x1f, R226 ;  /* 0x0000001fffe37819 */ /* 0x000fe200000114e2 */
[----:B--2---:R-:W2:Y:S02]  /*1060*/  MUFU.RCP R4, R4 ;  /* 0x0000000400047308 */ /* 0x004ea40000001000 */
[----:B------:R-:W-:Y:S01]  /*1070*/  IMAD.WIDE R20, R244, c[0x0][0x1c0], RZ ;  /* 0x00007000f4147a25 */ /* 0x000fe200078e02ff */
[----:B-1----:R-:W-:-:S03]  /*1080*/  ISETP.NE.AND P3, PT, R19, RZ, PT ;  /* 0x000000ff1300720c */ /* 0x002fc60003f65270 */
[----:B------:R-:W-:Y:S01]  /*1090*/  IMAD R6, R21, R16, RZ ;  /* 0x0000001015067224 */ /* 0x000fe200078e02ff */
[----:B--2---:R-:W-:-:S04]  /*10a0*/  IADD3 R4, R4, 0xffffffe, RZ ;  /* 0x0ffffffe04047810 */ /* 0x004fc80007ffe0ff */
[----:B------:R-:W1:Y:S02]  /*10b0*/  F2I.FTZ.U32.TRUNC.NTZ R5, R4 ;  /* 0x0000000400057305 */ /* 0x000e64000021f000 */
[----:B-1----:R-:W-:Y:S01]  /*10c0*/  IADD3 R2, RZ, -R5, RZ ;  /* 0x80000005ff027210 */ /* 0x002fe20007ffe0ff */
[----:B------:R-:W-:-:S04]  /*10d0*/  IMAD.MOV.U32 R4, RZ, RZ, RZ ;  /* 0x000000ffff047224 */ /* 0x000fc800078e00ff */
[----:B------:R-:W-:-:S04]  /*10e0*/  IMAD R2, R2, R10, RZ ;  /* 0x0000000a02027224 */ /* 0x000fc800078e02ff */
[----:B------:R-:W-:-:S04]  /*10f0*/  IMAD.HI.U32 R2, R5, R2, R4 ;  /* 0x0000000205027227 */ /* 0x000fc800078e0004 */
[----:B------:R-:W-:Y:S02]  /*1100*/  @!P1 IMAD R5, R30, c[0x0][0x368], RZ ;  /* 0x0000da001e059a24 */ /* 0x000fe400078e02ff */
[----:B------:R-:W-:-:S04]  /*1110*/  IMAD.HI.U32 R2, R2, R9, RZ ;  /* 0x0000000902027227 */ /* 0x000fc800078e00ff */
[----:B------:R-:W-:Y:S02]  /*1120*/  IMAD.MOV R4, RZ, RZ, -R2 ;  /* 0x000000ffff047224 */ /* 0x000fe400078e0a02 */
[----:B------:R-:W-:Y:S02]  /*1130*/  @!P1 IMAD R5, R34, c[0x0][0x36c], R5 ;  /* 0x0000db0022059a24 */ /* 0x000fe400078e0205 */
[----:B------:R-:W-:Y:S01]  /*1140*/  IMAD R4, R10, R4, R9 ;  /* 0x000000040a047224 */ /* 0x000fe200078e0209 */
[----:B------:R-:W-:Y:S01]  /*1150*/  SHF.L.U64.HI R9, R34, 0x7, R30 ;  /* 0x0000000722097819 */ /* 0x000fe2000001021e */
[----:B------:R-:W-:Y:S02]  /*1160*/  @!P1 IMAD.IADD R15, R7, 0x1, R5 ;  /* 0x00000001070f9824 */ /* 0x000fe400078e0205 */
[----:B------:R-:W-:Y:S01]  /*1170*/  IMAD R5, R30, c[0x0][0x224], R8 ;  /* 0x000089001e057a24 */ /* 0x000fe200078e0208 */
[----:B------:R-:W-:Y:S02]  /*1180*/  ISETP.GT.U32.AND P5, PT, R10, R4, PT ;  /* 0x000000040a00720c */ /* 0x000fe40003fa4070 */
[----:B------:R-:W-:Y:S01]  /*1190*/  SHF.L.U32 R8, R34, 0x7, RZ ;  /* 0x0000000722087819 */ /* 0x000fe200000006ff */
[----:B------:R-:W-:Y:S01]  /*11a0*/  IMAD.IADD R5, R17, 0x1, R5 ;  /* 0x0000000111057824 */ /* 0x000fe200078e0205 */
[----:B------:R-:W-:Y:S01]  /*11b0*/  SEL R9, R9, RZ, P2 ;  /* 0x000000ff09097207 */ /* 0x000fe20001000000 */
[----:B------:R-:W-:Y:S01]  /*11c0*/  IMAD.WIDE.U32 R16, R20, R16, RZ ;  /* 0x0000001014107225 */ /* 0x000fe200078e00ff */
[----:B------:R-:W-:-:S03]  /*11d0*/  SEL R8, R8, RZ, P2 ;  /* 0x000000ff08087207 */ /* 0x000fc60001000000 */
[C---:B------:R-:W-:Y:S01]  /*11e0*/  IMAD R5, R20.reuse, R5, R6 ;  /* 0x0000000514057224 */ /* 0x040fe200078e0206 */
[----:B------:R-:W-:Y:S01]  /*11f0*/  IADD3 R8, P2, R11, R8, RZ ;  /* 0x000000080b087210 */ /* 0x000fe20007f5e0ff */
[----:B------:R-:W-:Y:S02]  /*1200*/  IMAD.WIDE.U32 R6, R20, R0, RZ ;  /* 0x0000000014067225 */ /* 0x000fe400078e00ff */
[----:B------:R-:W-:Y:S02]  /*1210*/  @!P5 IADD3 R2, R2, 0x1, RZ ;  /* 0x000000010202d810 */ /* 0x000fe40007ffe0ff */
[----:B------:R-:W-:Y:S01]  /*1220*/  @!P5 IMAD.IADD R4, R4, 0x1, -R10 ;  /* 0x000000010404d824 */ /* 0x000fe200078e0a0a */
[----:B------:R-:W-:Y:S01]  /*1230*/  ISETP.NE.AND P5, PT, RZ, c[0x0][0x1c8], PT ;  /* 0x00007200ff007a0c */ /* 0x000fe20003fa5270 */
[----:B------:R-:W-:Y:S01]  /*1240*/  IMAD R13, R21, R8, RZ ;  /* 0x00000008150d7224 */ /* 0x000fe200078e02ff */
[----:B------:R-:W-:Y:S01]  /*1250*/  SEL R19, R16, R6, !P1 ;  /* 0x0000000610137207 */ /* 0x000fe20004800000 */
[----:B------:R-:W-:Y:S01]  /*1260*/  IMAD.IADD R16, R17, 0x1, R5 ;  /* 0x0000000111107824 */ /* 0x000fe200078e0205 */
[----:B------:R-:W-:Y:S01]  /*1270*/  ISETP.GE.U32.AND P6, PT, R4, R10, PT ;  /* 0x0000000a0400720c */ /* 0x000fe20003fc6070 */
[----:B------:R-:W-:Y:S01]  /*1280*/  IMAD R10, R21, R0, RZ ;  /* 0x00000000150a7224 */ /* 0x000fe200078e02ff */
[----:B------:R-:W-:Y:S01]  /*1290*/  IADD3.X R4, R18, R9, RZ, P2, !PT ;  /* 0x0000000912047210 */ /* 0x000fe200017fe4ff */
[----:B------:R-:W-:Y:S01]  /*12a0*/  IMAD.WIDE.U32 R8, R20, R8, RZ ;  /* 0x0000000814087225 */ /* 0x000fe200078e00ff */
[----:B----4-:R-:W-:-:S02]  /*12b0*/  ISETP.NE.AND P2, PT, R25, RZ, PT ;  /* 0x000000ff1900720c */ /* 0x010fc40003f45270 */
[----:B------:R-:W-:Y:S01]  /*12c0*/  @P1 IADD3 R16, R7, R10, RZ ;  /* 0x0000000a07101210 */ /* 0x000fe20007ffe0ff */
[----:B------:R-:W-:Y:S02]  /*12d0*/  IMAD R13, R20, R4, R13 ;  /* 0x00000004140d7224 */ /* 0x000fe400078e020d */
[----:B---3--:R-:W-:-:S04]  /*12e0*/  IMAD.WIDE.U32 R20, R14, c[0x0][0x3d8], RZ ;  /* 0x0000f6000e147a25 */ /* 0x008fc800078e00ff */
[----:B------:R-:W-:Y:S01]  /*12f0*/  @P6 IADD3 R2, R2, 0x1, RZ ;  /* 0x0000000102026810 */ /* 0x000fe20007ffe0ff */
[----:B------:R-:W-:Y:S01]  /*1300*/  @P3 IMAD R4, R34, c[0x0][0x214], RZ ;  /* 0x0000850022043a24 */ /* 0x000fe200078e02ff */
[----:B------:R-:W-:Y:S01]  /*1310*/  SEL R25, R20, RZ, P2 ;  /* 0x000000ff14197207 */ /* 0x000fe20001000000 */
[----:B------:R-:W-:Y:S01]  /*1320*/  IMAD R6, R14, c[0x0][0x3dc], R21 ;  /* 0x0000f7000e067a24 */ /* 0x000fe200078e0215 */
[----:B------:R-:W-:Y:S01]  /*1330*/  SHF.R.S32.HI R20, RZ, 0x1f, R216 ;  /* 0x0000001fff147819 */ /* 0x000fe200000114d8 */
[----:B------:R-:W-:Y:S01]  /*1340*/  IMAD.MOV.U32 R14, RZ, RZ, R2 ;  /* 0x000000ffff0e7224 */ /* 0x000fe200078e0002 */
[----:B------:R-:W-:Y:S01]  /*1350*/  @P3 SEL R4, R4, R0, !P1 ;  /* 0x0000000004043207 */ /* 0x000fe20004800000 */
[----:B------:R-:W-:Y:S01]  /*1360*/  @!P3 IMAD R7, R34, c[0x0][0x1c0], R226 ;  /* 0x000070002207ba24 */ /* 0x000fe200078e02e2 */
[----:B------:R-:W-:Y:S01]  /*1370*/  SEL R17, R6, RZ, P2 ;  /* 0x000000ff06117207 */ /* 0x000fe20001000000 */
[----:B------:R-:W-:Y:S01]  /*1380*/  IMAD R5, R226, c[0x0][0x22c], RZ ;  /* 0x00008b00e2057a24 */ /* 0x000fe200078e02ff */
[----:B------:R-:W-:Y:S01]  /*1390*/  @!P4 IADD3 R14, -R14, RZ, RZ ;  /* 0x000000ff0e0ec210 */ /* 0x000fe20007ffe1ff */
[----:B------:R-:W-:Y:S01]  /*13a0*/  @P3 IMAD R2, R226, c[0x0][0x234], R4 ;  /* 0x00008d00e2023a24 */ /* 0x000fe200078e0204 */
[----:B------:R-:W-:Y:S01]  /*13b0*/  @!P5 LOP3.LUT R14, RZ, c[0x0][0x1c8], RZ, 0x33, !PT ;  /* 0x00007200ff0eda12 */ /* 0x000fe200078e33ff */
[----:B------:R-:W-:Y:S01]  /*13c0*/  @!P3 IMAD R2, R7, c[0x0][0x214], RZ ;  /* 0x000085000702ba24 */ /* 0x000fe200078e02ff */
[----:B------:R-:W-:-:S02]  /*13d0*/  SHF.R.S32.HI R10, RZ, 0x1f, R5 ;  /* 0x0000001fff0a7819 */ /* 0x000fc40000011405 */
[----:B------:R-:W-:Y:S02]  /*13e0*/  IADD3 R7, R9, R13, RZ ;  /* 0x0000000d09077210 */ /* 0x000fe40007ffe0ff */
        /* <DEDUP_REMOVED lines=9> */
.L_x_320:
[----:B------:R-:W-:-:S04]  /*1480*/  IMAD R6, R34, c[0x0][0x1c0], R226 ;  /* 0x0000700022067a24 */ /* 0x000fc800078e02e2 */
[----:B------:R-:W-:Y:S02]  /*1490*/  IMAD R6, R6, c[0x0][0x224], RZ ;  /* 0x0000890006067a24 */ /* 0x000fe400078e02ff */
.L_x_321:
[----:B------:R-:W1:Y:S01]  /*14a0*/  S2R R31, SR_TID.X ;  /* 0x00000000001f7919 */ /* 0x000e620000002100 */
[----:B------:R-:W-:Y:S01]  /*14b0*/  IMAD R244, R244, c[0x0][0x1c0], RZ ;  /* 0x00007000f4f47a24 */ /* 0x000fe200078e02ff */
[----:B------:R-:W-:Y:S01]  /*14c0*/  IADD3 R4, P4, R204, R12, RZ ;  /* 0x0000000ccc047210 */ /* 0x000fe20007f9e0ff */
[----:B------:R-:W-:Y:S01]  /*14d0*/  IMAD.IADD R2, R11, 0x1, R2 ;  /* 0x000000010b027824 */ /* 0x000fe200078e0202 */
[----:B------:R-:W-:Y:S01]  /*14e0*/  SHF.R.S32.HI R205, RZ, 0x1f, R204 ;  /* 0x0000001fffcd7819 */ /* 0x000fe200000114cc */
[----:B------:R-:W-:Y:S01]  /*14f0*/  IMAD.MOV.U32 R33, RZ, RZ, 0x4 ;  /* 0x00000004ff217424 */ /* 0x000fe200078e00ff */
[----:B------:R-:W-:Y:S01]  /*1500*/  SHF.R.S32.HI R29, RZ, 0x1f, R217 ;  /* 0x0000001fff1d7819 */ /* 0x000fe200000114d9 */
[----:B------:R-:W-:Y:S01]  /*1510*/  IMAD.SHL.U32 R221, R244, 0x40, RZ ;  /* 0x00000040f4dd7824 */ /* 0x000fe200078e00ff */
[----:B------:R-:W-:Y:S01]  /*1520*/  BSSY B1, `(.L_x_317) ;  /* 0x00006bc000017945 */ /* 0x000fe20003800000 */
[----:B------:R-:W-:-:S03]  /*1530*/  IMAD.WIDE R12, R2, R33, c[0x0][0x200] ;  /* 0x00008000020c7625 */ /* 0x000fc600078e0221 */
[----:B------:R-:W-:Y:S01]  /*1540*/  IADD3 R9, P3, P1, R8, R221, R5 ;  /* 0x000000dd08097210 */ /* 0x000fe2000797e005 */
[----:B------:R-:W-:Y:S01]  /*1550*/  IMAD R0, R18, c[0x0][0x370], RZ ;  /* 0x0000dc0012007a24 */ /* 0x000fe200078e02ff */
[----:B------:R-:W-:Y:S01]  /*1560*/  SHF.R.S32.HI R2, RZ, 0x1f, R221 ;  /* 0x0000001fff027819 */ /* 0x000fe200000114dd */
[----:B------:R-:W-:Y:S01]  /*1570*/  IMAD.X R5, R205, 0x1, R15, P4 ;  /* 0x00000001cd057824 */ /* 0x000fe200020e060f */
[----:B------:R-:W-:Y:S01]  /*1580*/  MOV R212, R13 ;  /* 0x0000000d00d47202 */ /* 0x000fe20000000f00 */
[----:B------:R-:W-:Y:S01]  /*1590*/  IMAD.IADD R15, R11, 0x1, R6 ;  /* 0x000000010b0f7824 */ /* 0x000fe200078e0206 */
[----:B------:R-:W-:Y:S01]  /*15a0*/  IADD3.X R10, R7, R2, R10, P3, P1 ;  /* 0x00000002070a7210 */ /* 0x000fe20001fe240a */
[----:B------:R-:W-:Y:S01]  /*15b0*/  IMAD R2, R11, c[0x0][0x374], R0 ;  /* 0x0000dd000b027a24 */ /* 0x000fe200078e0200 */
[----:B------:R-:W-:Y:S01]  /*15c0*/  IADD3 R6, P1, R217, R11, RZ ;  /* 0x0000000bd9067210 */ /* 0x000fe20007f3e0ff */
[----:B------:R-:W-:Y:S01]  /*15d0*/  IMAD.WIDE.U32 R4, R11, c[0x0][0x370], R4 ;  /* 0x0000dc000b047a25 */ /* 0x000fe200078e0004 */
[----:B-1----:R-:W-:-:S03]  /*15e0*/  SHF.R.S32.HI R32, RZ, 0x1f, R31 ;  /* 0x0000001fff207819 */ /* 0x002fc6000001141f */
[----:B------:R-:W-:Y:S01]  /*15f0*/  IMAD.IADD R5, R5, 0x1, R2 ;  /* 0x0000000105057824 */ /* 0x000fe200078e0202 */
[----:B------:R-:W-:Y:S01]  /*1600*/  IADD3.X R8, R29, R18, RZ, P1, !PT ;  /* 0x000000121d087210 */ /* 0x000fe20000ffe4ff */
[----:B------:R-:W-:Y:S01]  /*1610*/  IMAD.MOV.U32 R213, RZ, RZ, R12 ;  /* 0x000000ffffd57224 */ /* 0x000fe200078e000c */
[----:B------:R-:W-:Y:S01]  /*1620*/  LEA.HI R7, R32, R31, RZ, 0x5 ;  /* 0x0000001f20077211 */ /* 0x000fe200078f28ff */
[----:B------:R-:W-:Y:S01]  /*1630*/  IMAD.WIDE.U32 R4, R226, c[0x0][0x378], R4 ;  /* 0x0000de00e2047a25 */ /* 0x000fe200078e0004 */
[----:B------:R-:W-:Y:S02]  /*1640*/  IADD3 R12, P3, P1, R25, R9, R19 ;  /* 0x00000009190c7210 */ /* 0x000fe4000797e013 */
[----:B------:R-:W-:Y:S02]  /*1650*/  LOP3.LUT R0, R7, 0xffffffe0, RZ, 0xc0, !PT ;  /* 0xffffffe007007812 */ /* 0x000fe400078ec0ff */
[----:B------:R-:W-:Y:S02]  /*1660*/  SHF.R.S32.HI R7, RZ, 0x5, R7 ;  /* 0x00000005ff077819 */ /* 0x000fe40000011407 */
[----:B------:R-:W-:Y:S01]  /*1670*/  IADD3.X R11, R17, R10, R16, P3, P1 ;  /* 0x0000000a110b7210 */ /* 0x000fe20001fe2410 */
[----:B------:R-:W-:Y:S01]  /*1680*/  IMAD.IADD R2, R31, 0x1, -R0 ;  /* 0x000000011f027824 */ /* 0x000fe200078e0a00 */
[----:B------:R-:W-:-:S03]  /*1690*/  IADD3 R0, -R184, R206, R216 ;  /* 0x000000ceb8007210 */ /* 0x000fc60007ffe1d8 */
[----:B------:R-:W-:Y:S01]  /*16a0*/  IMAD R2, R7, R244, R2 ;  /* 0x000000f407027224 */ /* 0x000fe200078e0202 */
[----:B------:R-:W-:Y:S01]  /*16b0*/  IADD3 R0, R0, -c[0x0][0x2e8], RZ ;  /* 0x8000ba0000007a10 */ /* 0x000fe20007ffe0ff */
[----:B------:R-:W-:Y:S02]  /*16c0*/  IMAD R7, R8, c[0x0][0x190], RZ ;  /* 0x0000640008077a24 */ /* 0x000fe400078e02ff */
[----:B------:R-:W-:Y:S01]  /*16d0*/  IMAD R8, R227, c[0x0][0x378], RZ ;  /* 0x0000de00e3087a24 */ /* 0x000fe200078e02ff */
[----:B------:R-:W-:Y:S01]  /*16e0*/  SHF.R.S32.HI R10, RZ, 0x1f, R0 ;  /* 0x0000001fff0a7819 */ /* 0x000fe20000011400 */
[----:B------:R-:W-:Y:S02]  /*16f0*/  IMAD R13, R6, c[0x0][0x194], R7 ;  /* 0x00006500060d7a24 */ /* 0x000fe400078e0207 */
[----:B------:R-:W-:Y:S01]  /*1700*/  IMAD R9, R226, c[0x0][0x37c], R8 ;  /* 0x0000df00e2097a24 */ /* 0x000fe200078e0208 */
[----:B------:R-:W-:Y:S01]  /*1710*/  IADD3 R8, P1, R2, R12, RZ ;  /* 0x0000000c02087210 */ /* 0x000fe20007f3e0ff */
[----:B------:R-:W-:-:S03]  /*1720*/  IMAD.WIDE.U32 R6, R6, c[0x0][0x190], R204 ;  /* 0x0000640006067a25 */ /* 0x000fc600078e00cc */
[----:B------:R-:W-:Y:S01]  /*1730*/  LEA.HI.X.SX32 R183, R2, R11, 0x1, P1 ;  /* 0x0000000b02b77211 */ /* 0x000fe200008f0eff */
[----:B------:R-:W-:Y:S01]  /*1740*/  IMAD.IADD R5, R5, 0x1, R9 ;  /* 0x0000000105057824 */ /* 0x000fe200078e0209 */
[----:B------:R-:W-:Y:S01]  /*1750*/  LEA.HI R9, R10, R0, RZ, 0x6 ;  /* 0x000000000a097211 */ /* 0x000fe200078f30ff */
[----:B------:R-:W-:Y:S01]  /*1760*/  IMAD R0, R227, c[0x0][0x1a8], RZ ;  /* 0x00006a00e3007a24 */ /* 0x000fe200078e02ff */
[----:B------:R-:W-:Y:S01]  /*1770*/  IADD3 R6, P3, R26, R6, RZ ;  /* 0x000000061a067210 */ /* 0x000fe20007f7e0ff */
[----:B------:R-:W-:Y:S01]  /*1780*/  IMAD.WIDE.U32 R4, R217, c[0x0][0x370], R4 ;  /* 0x0000dc00d9047a25 */ /* 0x000fe200078e0004 */
[----:B------:R-:W-:Y:S02]  /*1790*/  SHF.R.S32.HI R9, RZ, 0x6, R9 ;  /* 0x00000006ff097819 */ /* 0x000fe40000011409 */
[----:B------:R-:W-:Y:S01]  /*17a0*/  IADD3.X R7, R22, R7, R13, P3, !PT ;  /* 0x0000000716077210 */ /* 0x000fe20001ffe40d */
[----:B------:R-:W-:Y:S01]  /*17b0*/  IMAD R2, R226, c[0x0][0x1ac], R0 ;  /* 0x00006b00e2027a24 */ /* 0x000fe200078e0200 */
[----:B------:R-:W-:Y:S01]  /*17c0*/  IMNMX R222, RZ, R9, !PT ;  /* 0x00000009ffde7217 */ /* 0x000fe20007800200 */
[----:B------:R-:W-:Y:S01]  /*17d0*/  IMAD R0, R29, c[0x0][0x370], RZ ;  /* 0x0000dc001d007a24 */ /* 0x000fe200078e02ff */
[----:B------:R-:W-:Y:S01]  /*17e0*/  LEA R188, P3, R4, c[0x0][0x330], 0x1 ;  /* 0x0000cc0004bc7a11 */ /* 0x000fe200078608ff */
[----:B------:R-:W-:Y:S01]  /*17f0*/  IMAD.WIDE.U32 R6, R226, c[0x0][0x1a8], R6 ;  /* 0x00006a00e2067a25 */ /* 0x000fe200078e0006 */
[----:B------:R-:W-:-:S02]  /*1800*/  ISETP.GT.AND P5, PT, R186, R222, PT ;  /* 0x000000deba00720c */ /* 0x000fc40003fa4270 */
[----:B------:R-:W-:Y:S01]  /*1810*/  LEA R185, P1, R8, c[0x0][0x350], 0x2 ;  /* 0x0000d40008b97a11 */ /* 0x000fe200078210ff */
[----:B------:R-:W-:Y:S01]  /*1820*/  IMAD R0, R217, c[0x0][0x374], R0 ;  /* 0x0000dd00d9007a24 */ /* 0x000fe200078e0200 */
[----:B------:R-:W-:Y:S01]  /*1830*/  LEA R190, P4, R6, c[0x0][0x160], 0x1 ;  /* 0x0000580006be7a11 */ /* 0x000fe200078808ff */
[----:B------:R-:W-:Y:S01]  /*1840*/  IMAD.WIDE R10, R15, R33, c[0x0][0x3c8] ;  /* 0x0000f2000f0a7625 */ /* 0x000fe200078e0221 */
[----:B------:R-:W-:Y:S02]  /*1850*/  LEA.HI.X R183, R8, c[0x0][0x354], R183, 0x2, P1 ;  /* 0x0000d50008b77a11 */ /* 0x000fe400008f14b7 */
[----:B------:R-:W-:Y:S01]  /*1860*/  IADD3 R186, R186, -0x1, RZ ;  /* 0xffffffffbaba7810 */ /* 0x000fe20007ffe0ff */
[----:B------:R-:W-:Y:S01]  /*1870*/  IMAD.IADD R2, R7, 0x1, R2 ;  /* 0x0000000107027824 */ /* 0x000fe200078e0202 */
[----:B------:R-:W-:Y:S01]  /*1880*/  MOV R215, R10 ;  /* 0x0000000a00d77202 */ /* 0x000fe20000000f00 */
[----:B------:R-:W-:Y:S02]  /*1890*/  IMAD.IADD R0, R5, 0x1, R0 ;  /* 0x0000000105007824 */ /* 0x000fe400078e0200 */
[----:B------:R-:W-:Y:S01]  /*18a0*/  IMAD.MOV.U32 R214, RZ, RZ, R11 ;  /* 0x000000ffffd67224 */ /* 0x000fe200078e000b */
[----:B------:R-:W-:-:S02]  /*18b0*/  LEA.HI.X R191, R6, c[0x0][0x164], R2, 0x1, P4 ;  /* 0x0000590006bf7a11 */ /* 0x000fc400020f0c02 */
        /* <DEDUP_REMOVED lines=17> */
.L_x_323:
        /* <DEDUP_REMOVED lines=15> */
.L_x_324:
        /* <DEDUP_REMOVED lines=23> */
.L_x_326:
[----:B------:R-:W-:Y:S05]  /*1c30*/  BSYNC B0 ;  /* 0x0000000000007941 */ /* 0x000fea0003800000 */
.L_x_325:
        /* <DEDUP_REMOVED lines=15> */
.L_x_328:
[----:B------:R-:W-:Y:S05]  /*1d30*/  BSYNC B0 ;  /* 0x0000000000007941 */ /* 0x000fea0003800000 */
.L_x_327:
        /* <DEDUP_REMOVED lines=15> */
.L_x_330:
[----:B------:R-:W-:Y:S05]  /*1e30*/  BSYNC B0 ;  /* 0x0000000000007941 */ /* 0x000fea0003800000 */
.L_x_329:
        /* <DEDUP_REMOVED lines=14> */
.L_x_332:
[----:B------:R-:W-:Y:S05]  /*1f20*/  BSYNC B0 ;  /* 0x0000000000007941 */ /* 0x000fea0003800000 */
.L_x_331:
[----:B--2---:R-:W-:Y:S01]  /*1f30*/  IMAD.WIDE.U32 R4, R216, c[0x0][0x3a8], R204 ;  /* 0x0000ea00d8047a25 */ /* 0x004fe200078e00cc */
[----:B------:R-:W-:Y:S03]  /*1f40*/  BSSY B0, `(.L_x_333) ;  /* 0x0000013000007945 */ /* 0x000fe60003800000 */
[----:B------:R-:W-:Y:S01]  /*1f50*/  IMAD R0, R20, c[0x0][0x3a8], RZ ;  /* 0x0000ea0014007a24 */ /* 0x000fe200078e02ff */
[----:B------:R-:W-:-:S03]  /*1f60*/  IADD3 R4, P4, R12, R4, RZ ;  /* 0x000000040c047210 */ /* 0x000fc60007f9e0ff */
[----:B------:R-:W-:Y:S02]  /*1f70*/  IMAD R2, R216, c[0x0][0x3ac], R0 ;  /* 0x0000eb00d8027a24 */ /* 0x000fe400078e0200 */
        /* <DEDUP_REMOVED lines=14> */
[----:B------:R1:W-:Y:S04]  /*2060*/  STG.E.128 [R8.64], RZ ;  /* 0x000000ff08007986 */ /* 0x0003e8000c101d06 */
.L_x_334:
[----:B------:R-:W-:Y:S05]  /*2070*/  BSYNC B0 ;  /* 0x0000000000007941 */ /* 0x000fea0003800000 */
.L_x_333:
[----:B------:R-:W-:Y:S01]  /*2080*/  BSSY B0, `(.L_x_335) ;  /* 0x000000d000007945 */ /* 0x000fe20003800000 */
        /* <DEDUP_REMOVED lines=12> */
.L_x_336:
[----:B------:R-:W-:Y:S05]  /*2150*/  BSYNC B0 ;  /* 0x0000000000007941 */ /* 0x000fea0003800000 */
.L_x_335:
        /* <DEDUP_REMOVED lines=13> */
.L_x_338:
[----:B------:R-:W-:Y:S05]  /*2230*/  BSYNC B0 ;  /* 0x0000000000007941 */ /* 0x000fea0003800000 */
.L_x_337:
        /* <DEDUP_REMOVED lines=12> */
.L_x_322:
        /* <DEDUP_REMOVED lines=10> */
[----:B------:R-:W-:Y:S02]  /*23a0*/  P2R R12, PR, RZ, 0x8 ;  /* 0x00000008ff0c7803 */ /* 0x000fe40000000000 */
[----:B------:R-:W-:Y:S02]  /*23b0*/  IADD3 R2, R186, -R2, RZ ;  /* 0x80000002ba027210 */ /* 0x000fe40007ffe0ff */
[----:B------:R-:W-:Y:S01]  /*23c0*/  IADD3.X R5, R24, R5, R0, P0, !PT ;  /* 0x0000000518057210 */ /* 0x000fe200007fe400 */
[----:B------:R-:W-:Y:S01]  /*23d0*/  IMAD R0, R21, c[0x0][0x1b8], RZ ;  /* 0x00006e0015007a24 */ /* 0x000fe200078e02ff */
[----:B------:R-:W-:-:S03]  /*23e0*/  ISETP.NE.AND P1, PT, R2, 0x1, PT ;  /* 0x000000010200780c */ /* 0x000fc60003f25270 */
[C---:B------:R-:W-:Y:S02]  /*23f0*/  IMAD R0, R14.reuse, c[0x0][0x1bc], R0 ;  /* 0x00006f000e007a24 */ /* 0x040fe400078e0200 */
        /* <DEDUP_REMOVED lines=19> */
.L_x_341:
[----:B------:R-:W-:Y:S05]  /*2530*/  BSYNC B0 ;  /* 0x0000000000007941 */ /* 0x000fea0003800000 */
.L_x_340:
        /* <DEDUP_REMOVED lines=22> */
.L_x_343:
[----:B------:R-:W-:Y:S05]  /*26a0*/  BSYNC B0 ;  /* 0x0000000000007941 */ /* 0x000fea0003800000 */
.L_x_342:
        /* <DEDUP_REMOVED lines=22> */
.L_x_345:
[----:B------:R-:W-:Y:S05]  /*2810*/  BSYNC B0 ;  /* 0x0000000000007941 */ /* 0x000fea0003800000 */
.L_x_344:
        /* <DEDUP_REMOVED lines=21> */
.L_x_347:
[----:B------:R-:W-:Y:S05]  /*2970*/  BSYNC B0 ;  /* 0x0000000000007941 */ /* 0x000fea0003800000 */
.L_x_346:
        /* <DEDUP_REMOVED lines=13> */
.L_x_349:
[----:B------:R-:W-:Y:S05]  /*2a50*/  BSYNC B0 ;  /* 0x0000000000007941 */ /* 0x000fea0003800000 */
.L_x_348:
        /* <DEDUP_REMOVED lines=8> */
[----:B-1----:R-:W-:-:S03]  /*2ae0*/  IMAD.MOV.U32 R5, RZ, RZ, c[0x0][0x374] ;  /* 0x0000dd00ff057624 */ /* 0x002fc600078e00ff */
[----:B------:R-:W-:-:S04]  /*2af0*/  LEA R4, P0, R2, R188, 0x6 ;  /* 0x000000bc02047211 */ /* 0x000fc800078030ff */
[----:B------:R-:W-:-:S05]  /*2b00*/  LEA.HI.X R5, R2, R189, R5, 0x6, P0 ;  /* 0x000000bd02057211 */ /* 0x000fca00000f3405 */
[----:B------:R-:W-:Y:S01]  /*2b10*/  @!PT LDS RZ, [RZ] ;  /* 0x00000000fffff984 */ /* 0x000fe20000000800 */
[----:B------:R-:W-:Y:S01]  /*2b20*/  @!PT LDS RZ, [RZ] ;  /* 0x00000000fffff984 */ /* 0x000fe20000000800 */
[----:B------:R-:W-:Y:S01]  /*2b30*/  @!PT LDS RZ, [RZ] ;  /* 0x00000000fffff984 */ /* 0x000fe20000000800 */
[----:B------:R1:W-:Y:S04]  /*2b40*/  LDGSTS.E.BYPASS.LTC128B.128 [R196+0x5000], [R4.64] ;  /* 0x0500000004c47fae */ /* 0x0003e8000b901d46 */
.L_x_351:
[----:B------:R-:W-:Y:S05]  /*2b50*/  BSYNC B0 ;  /* 0x0000000000007941 */ /* 0x000fea0003800000 */
.L_x_350:
        /* <DEDUP_REMOVED lines=19> */
.L_x_353:
[----:B------:R-:W-:Y:S05]  /*2c90*/  BSYNC B0 ;  /* 0x0000000000007941 */ /* 0x000fea0003800000 */
.L_x_352:
        /* <DEDUP_REMOVED lines=20> */
.L_x_355:
[----:B------:R-:W-:Y:S05]  /*2de0*/  BSYNC B0 ;  /* 0x0000000000007941 */ /* 0x000fea0003800000 */
.L_x_354:
[C---:B------:R-:W-:Y:S01]  /*2df0*/  IADD3 R2, R232.reuse, 0x28, RZ ;  /* 0x00000028e8027810 */ /* 0x040fe20007ffe0ff */
[C---:B-1----:R-:W-:Y:S01]  /*2e00*/  IMAD.SHL.U32 R5, R232.reuse, 0x4, RZ ;  /* 0x00000004e8057824 */ /* 0x042fe200078e00ff */
[----:B---3--:R-:W-:Y:S01]  /*2e10*/  SHF.L.U64.HI R8, R232, 0x2, R252 ;  /* 0x00000002e8087819 */ /* 0x008fe200000102fc */
        /* <DEDUP_REMOVED lines=8> */
[----:B------:R-:W-:Y:S01]  /*2ea0*/  IADD3 R2, R232, 0x8, RZ ;  /* 0x00000008e8027810 */ /* 0x000fe20007ffe0ff */
[----:B------:R1:W5:Y:S02]  /*2eb0*/  @!P2 LDG.E R209, [R6.64] ;  /* 0x0000000606d1a981 */ /* 0x000364000c1e1900 */
[----:B------:R-:W-:Y:S01]  /*2ec0*/  IMAD.X R5, R8, 0x1, R212, P0 ;  /* 0x0000000108057824 */ /* 0x000fe200000e06d4 */
[----:B------:R-:W-:Y:S01]  /*2ed0*/  ISETP.GE.AND P0, PT, R232, R0, PT ;  /* 0x00000000e800720c */ /* 0x000fe20003f06270 */
[----:B------:R-:W-:-:S12]  /*2ee0*/  IMAD.MOV.U32 R210, RZ, RZ, 0x7f800000 ;  /* 0x7f800000ffd27424 */ /* 0x000fd800078e00ff */
[----:B------:R3:W5:Y:S01]  /*2ef0*/  @!P0 LDG.E R211, [R4.64] ;  /* 0x0000000604d38981 */ /* 0x000762000c1e1900 */
[----:B------:R-:W-:Y:S02]  /*2f00*/  ISETP.GE.AND P0, PT, R2, R0, PT ;  /* 0x000000000200720c */ /* 0x000fe40003f06270 */
[----:B------:R-:W-:Y:S01]  /*2f10*/  IADD3 R2, R232, 0x20, RZ ;  /* 0x00000020e8027810 */ /* 0x000fe20007ffe0ff */
[----:B------:R-:W-:-:S10]  /*2f20*/  IMAD.MOV.U32 R208, RZ, RZ, 0x7f800000 ;  /* 0x7f800000ffd07424 */ /* 0x000fd400078e00ff */
[----:B------:R3:W5:Y:S01]  /*2f30*/  @!P0 LDG.E R210, [R4.64+0x20] ;  /* 0x0000200604d28981 */ /* 0x000762000c1e1900 */
[----:B------:R-:W-:Y:S01]  /*2f40*/  ISETP.GE.AND P0, PT, R2, R0, PT ;  /* 0x000000000200720c */ /* 0x000fe20003f06270 */
[----:B------:R-:W-:Y:S02]  /*2f50*/  IMAD R0, R20, c[0x0][0x198], RZ ;  /* 0x0000660014007a24 */ /* 0x000fe400078e02ff */
[----:B------:R1:W-:Y:S02]  /*2f60*/  @P3 STS.128 [R196+0x6000], RZ ;  /* 0x006000ffc4003388 */ /* 0x0003e40000000c00 */
[----:B------:R-:W-:-:S08]  /*2f70*/  IMAD R0, R216, c[0x0][0x19c], R0 ;  /* 0x00006700d8007a24 */ /* 0x000fd000078e0200 */
[----:B------:R3:W5:Y:S01]  /*2f80*/  @!P0 LDG.E R208, [R4.64+0x80] ;  /* 0x0000800604d08981 */ /* 0x000762000c1e1900 */
[----:B------:R-:W-:Y:S01]  /*2f90*/  BSSY B0, `(.L_x_356) ;  /* 0x0000018000007945 */ /* 0x000fe20003800000 */
[----:B---3--:R-:W-:-:S05]  /*2fa0*/  IMAD.WIDE.U32 R4, R216, c[0x0][0x198], R204 ;  /* 0x00006600d8047a25 */ /* 0x008fca00078e00cc */
[----:B------:R-:W-:-:S04]  /*2fb0*/  IADD3 R4, P0, R27, R4, RZ ;  /* 0x000000041b047210 */ /* 0x000fc80007f1e0ff */
[----:B------:R-:W-:Y:S01]  /*2fc0*/  IADD3.X R5, R28, R5, R0, P0, !PT ;  /* 0x000000051c057210 */ /* 0x000fe200007fe400 */
[----:B------:R-:W-:-:S04]  /*2fd0*/  IMAD R0, R21, c[0x0][0x1b0], RZ ;  /* 0x00006c0015007a24 */ /* 0x000fc800078e02ff */
[C---:B------:R-:W-:Y:S02]  /*2fe0*/  IMAD R0, R14.reuse, c[0x0][0x1b4], R0 ;  /* 0x00006d000e007a24 */ /* 0x040fe400078e0200 */
[----:B------:R-:W-:-:S04]  /*2ff0*/  IMAD.WIDE.U32 R4, R14, c[0x0][0x1b0], R4 ;  /* 0x00006c000e047a25 */ /* 0x000fc800078e0004 */
[----:B------:R-:W-:Y:S01]  /*3000*/  IMAD.IADD R10, R5, 0x1, R0 ;  /* 0x00000001050a7824 */ /* 0x000fe200078e0200 */
[----:B------:R-:W-:Y:S05]  /*3010*/  @P3 BRA `(.L_x_357) ;  /* 0x000000f000003947 */ /* 0x000fea0003800000 */
[----:B-1----:R-:W-:-:S13]  /*3020*/  ISETP.GE.AND P0, PT, R204, c[0x0][0x220], PT ;  /* 0x00008800cc007a0c */ /* 0x002fda0003f06270 */
        /* <DEDUP_REMOVED lines=14> */
.L_x_357:
[----:B-1----:R-:W-:Y:S05]  /*3110*/  BSYNC B0 ;  /* 0x0000000000007941 */ /* 0x002fea0003800000 */
.L_x_356:
        /* <DEDUP_REMOVED lines=20> */
.L_x_359:
[----:B------:R-:W-:Y:S05]  /*3260*/  BSYNC B0 ;  /* 0x0000000000007941 */ /* 0x000fea0003800000 */
.L_x_358:
        /* <DEDUP_REMOVED lines=20> */
.L_x_361:
[----:B------:R-:W-:Y:S05]  /*33b0*/  BSYNC B0 ;  /* 0x0000000000007941 */ /* 0x000fea0003800000 */
.L_x_360:
        /* <DEDUP_REMOVED lines=19> */
.L_x_363:
[----:B------:R-:W-:Y:S05]  /*34f0*/  BSYNC B0 ;  /* 0x0000000000007941 */ /* 0x000fea0003800000 */
.L_x_362:
[----:B------:R-:W0:Y:S01]  /*3500*/  LDGDEPBAR ;  /* 0x00000000000079af */ /* 0x000e220000000000 */
[----:B------:R-:W-:-:S04]  /*3510*/  ISETP.NE.U32.AND P3, PT, RZ, c[0x0][0x318], PT ;  /* 0x0000c600ff007a0c */ /* 0x000fc80003f65070 */
[----:B------:R-:W-:-:S13]  /*3520*/  ISETP.NE.AND.EX P3, PT, RZ, c[0x0][0x31c], PT, P3 ;  /* 0x0000c700ff007a0c */ /* 0x000fda0003f65330 */
[----:B------:R-:W-:Y:S02]  /*3530*/  @P3 IMAD R0, R30, c[0x0][0x320], RZ ;  /* 0x0000c8001e003a24 */ /* 0x000fe400078e02ff */
[----:B-1----:R-:W-:Y:S01]  /*3540*/  @P3 IMAD.WIDE.U32 R4, R34, c[0x0][0x320], R226 ;  /* 0x0000c80022043a25 */ /* 0x002fe200078e00e2 */
[----:B------:R-:W-:-:S04]  /*3550*/  DEPBAR.LE SB0, 0x1 ;  /* 0x000080400000791a */ /* 0x000fc80000000000 */
[----:B------:R-:W-:Y:S01]  /*3560*/  BAR.SYNC.DEFER_BLOCKING 0x0 ;  /* 0x0000000000007b1d */ /* 0x000fe20000010000 */
[----:B------:R-:W-:Y:S01]  /*3570*/  @P3 IMAD R0, R34, c[0x0][0x324], R0 ;  /* 0x0000c90022003a24 */ /* 0x000fe200078e0200 */
[----:B------:R-:W-:-:S03]  /*3580*/  @P3 LEA R6, P0, R4, c[0x0][0x318], 0x2 ;  /* 0x0000c60004063a11 */ /* 0x000fc600078010ff */
[----:B------:R-:W-:-:S05]  /*3590*/  @P3 IMAD.IADD R0, R5, 0x1, R0 ;  /* 0x0000000105003824 */ /* 0x000fca00078e0200 */
[----:B------:R-:W-:-:S05]  /*35a0*/  @P3 LEA.HI.X R7, R4, c[0x0][0x31c], R0, 0x2, P0 ;  /* 0x0000c70004073a11 */ /* 0x000fca00000f1400 */
[----:B--2---:R-:W2:Y:S01]  /*35b0*/  @P3 LDG.E R6, [R6.64] ;  /* 0x0000000606063981 */ /* 0x004ea2000c1e1900 */
[----:B------:R-:W-:Y:S01]  /*35c0*/  LEA.HI R0, R32, R31, RZ, 0x4 ;  /* 0x0000001f20007211 */ /* 0x000fe200078f20ff */
[----:B------:R-:W-:Y:S01]  /*35d0*/  IMAD.SHL.U32 R239, R244, 0x10, RZ ;  /* 0x00000010f4ef7824 */ /* 0x000fe200078e00ff */
[----:B------:R-:W2:Y:S01]  /*35e0*/  @P3 MUFU.RCP R4, c[0x0][0x238] ;  /* 0x00008e0000043b08 */ /* 0x000ea20000001000 */
[----:B------:R1:W3:Y:S01]  /*35f0*/  LDSM.16.M88.4 R124, [R161+0xa000] ;  /* 0x00a00000a17c783b */ /* 0x0002e20000000200 */
[----:B------:R-:W-:Y:S01]  /*3600*/  LOP3.LUT R0, R0, 0xfffffff0, RZ, 0xc0, !PT ;  /* 0xfffffff000007812 */ /* 0x000fe200078ec0ff */
[----:B------:R-:W-:Y:S01]  /*3610*/  IMAD.SHL.U32 R223, R244, 0x8, RZ ;  /* 0x00000008f4df7824 */ /* 0x000fe200078e00ff */
[----:B------:R-:W-:Y:S01]  /*3620*/  IADD3 R234, R239, 0x20, RZ ;  /* 0x00000020efea7810 */ /* 0x000fe20007ffe0ff */
[----:B------:R1:W4:Y:S01]  /*3630*/  LDSM.16.M88.4 R128, [R161+0xa800] ;  /* 0x00a80000a180783b */ /* 0x0003220000000200 */
[----:B------:R-:W-:Y:S01]  /*3640*/  IMAD.MOV.U32 R168, RZ, RZ, RZ ;  /* 0x000000ffffa87224 */ /* 0x000fe200078e00ff */
[----:B------:R-:W-:Y:S01]  /*3650*/  IADD3 R5, R166, 0x1000, RZ ;  /* 0x00001000a6057810 */ /* 0x000fe20007ffe0ff */
[----:B------:R-:W-:Y:S01]  /*3660*/  IMAD.IADD R0, R31, 0x1, -R0 ;  /* 0x000000011f007824 */ /* 0x000fe200078e0a00 */
[----:B------:R1:W1:Y:S01]  /*3670*/  LDSM.16.M88.4 R132, [R164+0xa000] ;  /* 0x00a00000a484783b */ /* 0x0002620000000200 */
[----:B------:R-:W-:Y:S01]  /*3680*/  IMAD.IADD R233, R223, 0x1, R234 ;  /* 0x00000001dfe97824 */ /* 0x000fe200078e02ea */
[----:B------:R-:W-:Y:S01]  /*3690*/  SEL R5, R5, R166, !P1 ;  /* 0x000000a605057207 */ /* 0x000fe20004800000 */
[----:B------:R-:W-:Y:S01]  /*36a0*/  IMAD.MOV.U32 R165, RZ, RZ, 0x20 ;  /* 0x00000020ffa57424 */ /* 0x000fe200078e00ff */
[----:B------:R1:W1:Y:S01]  /*36b0*/  LDSM.16.M88.4 R136, [R164+0xa800] ;  /* 0x00a80000a488783b */ /* 0x0002620000000200 */
[----:B------:R-:W-:Y:S01]  /*36c0*/  SHF.R.S32.HI R2, RZ, 0x1f, R0 ;  /* 0x0000001fff027819 */ /* 0x000fe20000011400 */
[----:B------:R-:W-:Y:S01]  /*36d0*/  IMAD.IADD R249, R223, 0x1, R233 ;  /* 0x00000001dff97824 */ /* 0x000fe200078e02e9 */
[----:B------:R-:W-:Y:S01]  /*36e0*/  IADD3 R221, -R221, RZ, RZ ;  /* 0x000000ffdddd7210 */ /* 0x000fe20007ffe1ff */
[----:B------:R1:W1:Y:S01]  /*36f0*/  LDSM.16.M88.4 R140, [R162+0xa000] ;  /* 0x00a00000a28c783b */ /* 0x0002620000000200 */
[----:B------:R-:W-:Y:S01]  /*3700*/  LEA.HI R2, R2, R0, RZ, 0x3 ;  /* 0x0000000002027211 */ /* 0x000fe200078f18ff */
[----:B------:R-:W-:Y:S01]  /*3710*/  IMAD.MOV.U32 R156, RZ, RZ, 0x40 ;  /* 0x00000040ff9c7424 */ /* 0x000fe200078e00ff */
[C---:B------:R-:W-:Y:S01]  /*3720*/  IADD3 R219, R223.reuse, R249, RZ ;  /* 0x000000f9dfdb7210 */ /* 0x040fe20007ffe0ff */
[----:B------:R1:W1:Y:S01]  /*3730*/  LDSM.16.M88.4 R144, [R162+0xa800] ;  /* 0x00a80000a290783b */ /* 0x0002620000000200 */
[----:B------:R-:W-:Y:S01]  /*3740*/  LOP3.LUT R2, R2, 0xfffffff8, RZ, 0xc0, !PT ;  /* 0xfffffff802027812 */ /* 0x000fe200078ec0ff */
[----:B------:R-:W-:Y:S01]  /*3750*/  IMAD R248, R244, 0x18, RZ ;  /* 0x00000018f4f87824 */ /* 0x000fe200078e02ff */
[----:B------:R-:W-:Y:S01]  /*3760*/  MOV R207, c[0x0][0x2e4] ;  /* 0x0000b90000cf7a02 */ /* 0x000fe20000000f00 */
[----:B------:R1:W1:Y:S01]  /*3770*/  LDSM.16.M88.4 R148, [R163+0xa000] ;  /* 0x00a00000a394783b */ /* 0x0002620000000200 */
[----:B------:R-:W-:Y:S01]  /*3780*/  IMAD.IADD R218, R223, 0x1, R219 ;  /* 0x00000001dfda7824 */ /* 0x000fe200078e02db */
[----:B------:R-:W-:Y:S01]  /*3790*/  CS2R R94, SRZ ;  /* 0x00000000005e7805 */ /* 0x000fe2000001ff00 */
[----:B------:R-:W-:Y:S01]  /*37a0*/  IMAD.IADD R0, R0, 0x1, -R2 ;  /* 0x0000000100007824 */ /* 0x000fe200078e0a02 */
[----:B------:R1:W1:Y:S01]  /*37b0*/  LDSM.16.M88.4 R152, [R163+0xa800] ;  /* 0x00a80000a398783b */ /* 0x0002620000000200 */
[----:B------:R-:W-:Y:S01]  /*37c0*/  IADD3 R2, R216, R206, RZ ;  /* 0x000000ced8027210 */ /* 0x000fe20007ffe0ff */
[----:B------:R-:W-:Y:S01]  /*37d0*/  IMAD.SHL.U32 R247, R244, 0x20, RZ ;  /* 0x00000020f4f77824 */ /* 0x000fe200078e00ff */
[----:B------:R-:W-:Y:S01]  /*37e0*/  CS2R R92, SRZ ;  /* 0x00000000005c7805 */ /* 0x000fe2000001ff00 */
[----:B------:R-:W-:Y:S01]  /*37f0*/  LOP3.LUT P0, RZ, R0, 0x2, RZ, 0xc0, !PT ;  /* 0x0000000200ff7812 */ /* 0x000fe2000780c0ff */
[----:B------:R-:W-:Y:S01]  /*3800*/  IMAD R246, R244, 0x28, RZ ;  /* 0x00000028f4f67824 */ /* 0x000fe200078e02ff */
[----:B------:R-:W-:Y:S01]  /*3810*/  LOP3.LUT P2, RZ, R0, 0x4, RZ, 0xc0, !PT ;  /* 0x0000000400ff7812 */ /* 0x000fe2000784c0ff */
[C---:B------:R-:W-:Y:S01]  /*3820*/  IMAD R245, R244.reuse, 0x30, RZ ;  /* 0x00000030f4f57824 */ /* 0x040fe200078e02ff */
[----:B------:R-:W-:Y:S01]  /*3830*/  IADD3 R0, R167, 0x1000, RZ ;  /* 0x00001000a7007810 */ /* 0x000fe20007ffe0ff */
[----:B------:R-:W-:Y:S01]  /*3840*/  IMAD R244, R244, 0x38, RZ ;  /* 0x00000038f4f47824 */ /* 0x000fe200078e02ff */
[----:B------:R-:W-:Y:S01]  /*3850*/  IADD3 R2, -R184, 0x80, R2 ;  /* 0x00000080b8027810 */ /* 0x000fe20007ffe102 */
[----:B------:R-:W-:Y:S01]  /*3860*/  IMAD.MOV.U32 R200, RZ, RZ, R180 ;  /* 0x000000ffffc87224 */ /* 0x000fe200078e00b4 */
[----:B------:R-:W-:Y:S01]  /*3870*/  SEL R0, R0, R167, !P1 ;  /* 0x000000a700007207 */ /* 0x000fe20004800000 */
[----:B------:R-:W-:Y:S01]  /*3880*/  CS2R R98, SRZ ;  /* 0x0000000000627805 */ /* 0x000fe2000001ff00 */
        /* <DEDUP_REMOVED lines=30> */
[----:B------:R-:W-:Y:S01]  /*3a70*/  IMAD.SHL.U32 R157, R0, 0x2, RZ ;  /* 0x00000002009d7824 */ /* 0x000fe200078e00ff */
[----:B------:R-:W-:Y:S01]  /*3a80*/  IADD3 R231, R2, -c[0x0][0x2e8], RZ ;  /* 0x8000ba0002e77a10 */ /* 0x000fe20007ffe0ff */
[----:B------:R-:W-:Y:S01]  /*3a90*/  IMAD.SHL.U32 R158, R5, 0x2, RZ ;  /* 0x00000002059e7824 */ /* 0x000fe200078e00ff */
[----:B------:R-:W-:Y:S01]  /*3aa0*/  SEL R156, R156, 0xffffffc0, !P2 ;  /* 0xffffffc09c9c7807 */ /* 0x000fe20005000000 */
[C---:B------:R-:W-:Y:S01]  /*3ab0*/  IMAD.SHL.U32 R229, R232.reuse, 0x4, RZ ;  /* 0x00000004e8e57824 */ /* 0x040fe200078e00ff */
[----:B------:R-:W-:Y:S01]  /*3ac0*/  SHF.L.U64.HI R228, R232, 0x2, R252 ;  /* 0x00000002e8e47819 */ /* 0x000fe200000102fc */
[----:B------:R-:W-:Y:S01]  /*3ad0*/  IMAD.IADD R220, R223, 0x1, R218 ;  /* 0x00000001dfdc7824 */ /* 0x000fe200078e02da */
[----:B------:R-:W-:Y:S01]  /*3ae0*/  IADD3 R160, R159, R165, RZ ;  /* 0x000000a59fa07210 */ /* 0x000fe20007ffe0ff */
[----:B--2---:R-:W-:-:S02]  /*3af0*/  @P3 FMUL.FTZ R168, R6, R4 ;  /* 0x0000000406a83220 */ /* 0x004fc40000410000 */
[----:B------:R-:W-:-:S05]  /*3b00*/  IMAD R4, R225, 0x80, R235 ;  /* 0x00000080e1047824 */ /* 0x000fca00078e02eb */
[----:B------:R-:W-:-:S04]  /*3b10*/  IADD3 R4, -R206, R232, -R4 ;  /* 0x000000e8ce047210 */ /* 0x000fc80007ffe904 */
[----:B-1-34-:R-:W-:Y:S02]  /*3b20*/  IADD3 R230, R4, R184, RZ ;  /* 0x000000b804e67210 */ /* 0x01afe40007ffe0ff */
.L_x_368:
[----:B------:R-:W0:Y:S01]  /*3b30*/  LDGDEPBAR ;  /* 0x00000000000079af */ /* 0x000e220000000000 */
[----:B------:R-:W-:Y:S01]  /*3b40*/  IADD3 R4, P0, R229, R215, RZ ;  /* 0x000000d7e5047210 */ /* 0x000fe20007f1e0ff */
[C---:B------:R-:W-:Y:S02]  /*3b50*/  IMAD.IADD R0, R158.reuse, 0x1, R165 ;  /* 0x000000019e007824 */ /* 0x040fe400078e02a5 */
[----:B------:R-:W-:Y:S02]  /*3b60*/  IMAD.IADD R120, R158, 0x1, R156 ;  /* 0x000000019e787824 */ /* 0x000fe400078e029c */
[----:B------:R-:W-:Y:S02]  /*3b70*/  IMAD.X R5, R228, 0x1, R214, P0 ;  /* 0x00000001e4057824 */ /* 0x000fe400000e06d6 */
[----:B------:R-:W-:Y:S04]  /*3b80*/  IMAD.SHL.U32 R176, R186, 0x40, RZ ;  /* 0x00000040bab07824 */ /* 0x000fe800078e00ff */
[----:B------:R-:W-:Y:S05]  /*3b90*/  IMAD.IADD R2, R230, 0x1, R176 ;  /* 0x00000001e6027824 */ /* 0x000fea00078e02b0 */
[C---:B------:R-:W-:Y:S02]  /*3ba0*/  IADD3 R171, R2.reuse, 0x7, RZ ;  /* 0x0000000702ab7810 */ /* 0x040fe40007ffe0ff */
[C---:B------:R-:W-:Y:S02]  /*3bb0*/  IADD3 R169, R2.reuse, 0x8, RZ ;  /* 0x0000000802a97810 */ /* 0x040fe40007ffe0ff */
[----:B------:R-:W-:Y:S02]  /*3bc0*/  IADD3 R170, R2, -0x1, RZ ;  /* 0xffffffff02aa7810 */ /* 0x000fe40007ffe0ff */
[----:B------:R-:W-:Y:S01]  /*3bd0*/  ISETP.GE.AND P1, PT, R169, RZ, PT ;  /* 0x000000ffa900720c */ /* 0x000fe20003f26270 */
[----:B------:R-:W-:Y:S04]  /*3be0*/  DEPBAR.LE SB0, 0x0 ;  /* 0x000080000000791a */ /* 0x000fe80000000000 */
[----:B------:R-:W-:Y:S01]  /*3bf0*/  BAR.SYNC.DEFER_BLOCKING 0x0 ;  /* 0x0000000000007b1d */ /* 0x000fe20000010000 */
[----:B------:R-:W-:Y:S07]  /*3c00*/  ISETP.GE.AND P0, PT, R170, RZ, PT ;  /* 0x000000ffaa00720c */ /* 0x000fee0003f06270 */
[C---:B------:R-:W-:Y:S06]  /*3c10*/  @!P1 IADD3 R169, -R2.reuse, -0x8, RZ ;  /* 0xfffffff802a99810 */ /* 0x040fec0007ffe1ff */
[C---:B------:R-:W-:Y:S02]  /*3c20*/  @!P0 IADD3 R170, -R2.reuse, 0x1, RZ ;  /* 0x0000000102aa8810 */ /* 0x040fe40007ffe1ff */
[----:B------:R-:W-:Y:S01]  /*3c30*/  ISETP.GE.AND P0, PT, R171, RZ, PT ;  /* 0x000000ffab00720c */ /* 0x000fe20003f06270 */
[----:B------:R-:W-:Y:S01]  /*3c40*/  LDSM.16.M88.4 R32, [R158] ;  /* 0x000000009e20783b */ /* 0x000fe20000000200 */
[----:B------:R1:W-:Y:S11]  /*3c50*/  I2F R179, R169 ;  /* 0x000000a900b37306 */ /* 0x0003f60000201400 */
[C---:B------:R-:W-:Y:S01]  /*3c60*/  @!P0 IADD3 R171, -R2.reuse, -0x7, RZ ;  /* 0xfffffff902ab8810 */ /* 0x040fe20007ffe1ff */
[----:B------:R-:W2:Y:S03]  /*3c70*/  LDSM.16.M88.4 R16, [R161+0x6000] ;  /* 0x00600000a110783b */ /* 0x000ea60000000200 */
[----:B------:R-:W-:Y:S05]  /*3c80*/  I2F R177, R171 ;  /* 0x000000ab00b17306 */ /* 0x000fea0000201400 */
[----:B------:R-:W3:Y:S05]  /*3c90*/  LDSM.16.M88.4 R28, [R158+0x1000] ;  /* 0x001000009e1c783b */ /* 0x000eea0000000200 */
[----:B------:R4:W2:Y:S03]  /*3ca0*/  I2F R178, R170 ;  /* 0x000000aa00b27306 */ /* 0x0008a60000201400 */
[----:B-----5:R2:W5:Y:S01]  /*3cb0*/  LDG.E R174, [R4.64] ;  /* 0x0000000604ae7981 */ /* 0x020562000c1e1900 */
[C---:B-1----:R-:W-:Y:S03]  /*3cc0*/  IADD3 R169, R2.reuse, 0x1f, RZ ;  /* 0x0000001f02a97810 */ /* 0x042fe60007ffe0ff */
[----:B------:R2:W5:Y:S04]  /*3cd0*/  LDG.E R175, [R4.64+0x20] ;  /* 0x0000200604af7981 */ /* 0x000568000c1e1900 */
[----:B------:R2:W5:Y:S04]  /*3ce0*/  LDG.E R173, [R4.64+0x80] ;  /* 0x0000800604ad7981 */ /* 0x000568000c1e1900 */
[----:B------:R2:W5:Y:S04]  /*3cf0*/  LDG.E R172, [R4.64+0xa0] ;  /* 0x0000a00604ac7981 */ /* 0x000568000c1e1900 */
[----:B------:R-:W1:Y:S01]  /*3d00*/  LDSM.16.M88.4 R100, [R161+0x6800] ;  /* 0x00680000a164783b */ /* 0x000e620000000200 */
[C---:B----4-:R-:W-:Y:S07]  /*3d10*/  IADD3 R170, R2.reuse, 0x18, RZ ;  /* 0x0000001802aa7810 */ /* 0x050fee0007ffe0ff */
[----:B------:R-:W-:Y:S08]  /*3d20*/  LDSM.16.M88.4 R104, [R0] ;  /* 0x000000000068783b */ /* 0x000ff00000000200 */
[----:B------:R-:W4:Y:S01]  /*3d30*/  LDSM.16.M88.4 R108, [R164+0x6000] ;  /* 0x00600000a46c783b */ /* 0x000f220000000200 */
[-C--:B--2---:R-:W-:Y:S07]  /*3d40*/  HMMA.16816.F32 R4, R32, R16.reuse, RZ ;  /* 0x000000102004723c */ /* 0x084fee00000018ff */
[----:B------:R-:W2:Y:S01]  /*3d50*/  LDSM.16.M88.4 R112, [R0+0x1000] ;  /* 0x001000000070783b */ /* 0x000ea20000000200 */
[C---:B---3--:R-:W-:Y:S07]  /*3d60*/  HMMA.16816.F32 R8, R28.reuse, R16, RZ ;  /* 0x000000101c08723c */ /* 0x048fee00000018ff */
[----:B------:R-:W3:Y:S01]  /*3d70*/  LDSM.16.M88.4 R116, [R164+0x6800] ;  /* 0x00680000a474783b */ /* 0x000ee20000000200 */
[-C--:B------:R-:W-:Y:S08]  /*3d80*/  HMMA.16816.F32 R12, R28, R18.reuse, RZ ;  /* 0x000000121c0c723c */ /* 0x080ff000000018ff */
[C---:B------:R-:W-:Y:S08]  /*3d90*/  HMMA.16816.F32 R16, R32.reuse, R18, RZ ;  /* 0x000000122010723c */ /* 0x040ff000000018ff */
[-C--:B-1----:R-:W-:Y:S08]  /*3da0*/  HMMA.16816.F32 R20, R32, R100.reuse, RZ ;  /* 0x000000642014723c */ /* 0x082ff000000018ff */
[C---:B------:R-:W-:Y:S08]  /*3db0*/  HMMA.16816.F32 R24, R28.reuse, R100, RZ ;  /* 0x000000641c18723c */ /* 0x040ff000000018ff */
[-C--:B------:R-:W-:Y:S08]  /*3dc0*/  HMMA.16816.F32 R28, R28, R102.reuse, RZ ;  /* 0x000000661c1c723c */ /* 0x080ff000000018ff */
[----:B------:R-:W-:Y:S01]  /*3dd0*/  HMMA.16816.F32 R32, R32, R102, RZ ;  /* 0x000000662020723c */ /* 0x000fe200000018ff */
[----:B------:R-:W-:Y:S07]  /*3de0*/  LDSM.16.M88.4 R100, [R120] ;  /* 0x000000007864783b */ /* 0x000fee0000000200 */
[-C--:B----4-:R-:W-:Y:S01]  /*3df0*/  HMMA.16816.F32 R4, R104, R108.reuse, R4 ;  /* 0x0000006c6804723c */ /* 0x090fe20000001804 */
[----:B------:R-:W-:Y:S07]  /*3e00*/  LDSM.16.M88.4 R120, [R120+0x1000] ;  /* 0x001000007878783b */ /* 0x000fee0000000200 */
[C---:B--2---:R-:W-:Y:S07]  /*3e10*/  HMMA.16816.F32 R8, R112.reuse, R108, R8 ;  /* 0x0000006c7008723c */ /* 0x044fee0000001808 */
[----:B------:R-:W-:Y:S01]  /*3e20*/  IABS R108, R2 ;  /* 0x00000002006c7213 */ /* 0x000fe20000000000 */
[-C--:B------:R-:W-:Y:S03]  /*3e30*/  HMMA.16816.F32 R12, R112, R110.reuse, R12 ;  /* 0x0000006e700c723c */ /* 0x080fe6000000180c */
[----:B------:R1:W2:Y:S05]  /*3e40*/  I2F R187, R108 ;  /* 0x0000006c00bb7306 */ /* 0x0002aa0000201400 */
[C---:B------:R-:W-:Y:S08]  /*3e50*/  HMMA.16816.F32 R16, R104.reuse, R110, R16 ;  /* 0x0000006e6810723c */ /* 0x040ff00000001810 */
[-C--:B---3--:R-:W-:Y:S08]  /*3e60*/  HMMA.16816.F32 R20, R104, R116.reuse, R20 ;  /* 0x000000746814723c */ /* 0x088ff00000001814 */
[C---:B------:R-:W-:Y:S01]  /*3e70*/  HMMA.16816.F32 R24, R112.reuse, R116, R24 ;  /* 0x000000747018723c */ /* 0x040fe20000001818 */
[----:B-1----:R-:W1:Y:S06]  /*3e80*/  LDSM.16.M88.4 R108, [R162+0x6000] ;  /* 0x00600000a26c783b */ /* 0x002e6c0000000200 */
[C---:B------:R-:W-:Y:S01]  /*3e90*/  IADD3 R117, R2.reuse, 0x28, RZ ;  /* 0x0000002802757810 */ /* 0x040fe20007ffe0ff */
[-C--:B------:R-:W-:Y:S03]  /*3ea0*/  HMMA.16816.F32 R28, R112, R118.reuse, R28 ;  /* 0x00000076701c723c */ /* 0x080fe6000000181c */
[----:B------:R-:W-:Y:S01]  /*3eb0*/  ISETP.GE.AND P1, PT, R117, RZ, PT ;  /* 0x000000ff7500720c */ /* 0x000fe20003f26270 */
[----:B------:R-:W3:Y:S01]  /*3ec0*/  LDSM.16.M88.4 R112, [R162+0x6800] ;  /* 0x00680000a270783b */ /* 0x000ee20000000200 */
[----:B------:R-:W-:Y:S03]  /*3ed0*/  IADD3 R116, R2, 0x27, RZ ;  /* 0x0000002702747810 */ /* 0x000fe60007ffe0ff */
[----:B------:R-:W-:Y:S04]  /*3ee0*/  HMMA.16816.F32 R32, R104, R118, R32 ;  /* 0x000000766820723c */ /* 0x000fe80000001820 */
[----:B------:R-:W-:Y:S03]  /*3ef0*/  ISETP.GE.AND P0, PT, R116, RZ, PT ;  /* 0x000000ff7400720c */ /* 0x000fe60003f06270 */
[C---:B------:R-:W-:Y:S02]  /*3f00*/  IADD3 R104, R2.reuse, 0x20, RZ ;  /* 0x0000002002687810 */ /* 0x040fe40007ffe0ff */
[----:B------:R-:W-:Y:S02]  /*3f10*/  @!P1 IADD3 R117, -R2, -0x28, RZ ;  /* 0xffffffd802759810 */ /* 0x000fe40007ffe1ff */
[----:B------:R-:W-:Y:S02]  /*3f20*/  ISETP.GE.AND P1, PT, R104, RZ, PT ;  /* 0x000000ff6800720c */ /* 0x000fe40003f26270 */
[----:B------:R-:W4:Y:S04]  /*3f30*/  I2F R182, R117 ;  /* 0x0000007500b67306 */ /* 0x000f280000201400 */
[C---:B------:R-:W-:Y:S02]  /*3f40*/  @!P0 IADD3 R116, -R2.reuse, -0x27, RZ ;  /* 0xffffffd902748810 */ /* 0x040fe40007ffe1ff */
[----:B------:R-:W-:Y:S04]  /*3f50*/  ISETP.GE.AND P0, PT, R169, RZ, PT ;  /* 0x000000ffa900720c */ /* 0x000fe80003f06270 */
[----:B------:R2:W2:Y:S01]  /*3f60*/  I2F R181, R116 ;  /* 0x0000007400b57306 */ /* 0x0004a20000201400 */
[----:B------:R-:W-:Y:S02]  /*3f70*/  @!P1 IADD3 R104, -R2, -0x20, RZ ;  /* 0xffffffe002689810 */ /* 0x000fe40007ffe1ff */
[----:B------:R-:W-:Y:S01]  /*3f80*/  ISETP.GE.AND P1, PT, R170, RZ, PT ;  /* 0x000000ffaa00720c */ /* 0x000fe20003f26270 */
[-C--:B-1----:R-:W-:Y:S05]  /*3f90*/  HMMA.16816.F32 R4, R100, R108.reuse, R4 ;  /* 0x0000006c6404723c */ /* 0x082fea0000001804 */
[C---:B------:R-:W-:Y:S01]  /*3fa0*/  @!P0 IADD3 R169, -R2.reuse, -0x1f, RZ ;  /* 0xffffffe102a98810 */ /* 0x040fe20007ffe1ff */
[----:B------:R1:W1:Y:S02]  /*3fb0*/  I2F R171, R104 ;  /* 0x0000006800ab7306 */ /* 0x0002640000201400 */
[C---:B------:R-:W-:Y:S04]  /*3fc0*/  HMMA.16816.F32 R8, R120.reuse, R108, R8 ;  /* 0x0000006c7808723c */ /* 0x040fe80000001808 */
[----:B------:R-:W-:Y:S03]  /*3fd0*/  @!P1 IADD3 R170, -R2, -0x18, RZ ;  /* 0xffffffe802aa9810 */ /* 0x000fe60007ffe1ff */
[----:B------:R-:W-:Y:S01]  /*3fe0*/  IMAD.IADD R108, R0, 0x1, R156 ;  /* 0x00000001006c7824 */ /* 0x000fe200078e029c */
[-C--:B------:R-:W-:Y:S01]  /*3ff0*/  HMMA.16816.F32 R12, R120, R110.reuse, R12 ;  /* 0x0000006e780c723c */ /* 0x080fe2000000180c */
[----:B------:R-:W4:Y:S01]  /*4000*/  I2F R169, R169 ;  /* 0x000000a900a97306 */ /* 0x000f220000201400 */
[----:B--2---:R-:W-:Y:S02]  /*4010*/  LDSM.16.M88.4 R116, [R163+0x6000] ;  /* 0x00600000a374783b */ /* 0x004fe40000000200 */
[C---:B------:R-:W-:Y:S02]  /*4020*/  IADD3 R0, R2.reuse, 0x17, RZ ;  /* 0x0000001702007810 */ /* 0x040fe40007ffe0ff */
[----:B------:R-:W-:Y:S02]  /*4030*/  IADD3 R156, R2, -0x8, RZ ;  /* 0xfffffff8029c7810 */ /* 0x000fe40007ffe0ff */
[C---:B------:R-:W-:Y:S03]  /*4040*/  HMMA.16816.F32 R16, R100.reuse, R110, R16 ;  /* 0x0000006e6410723c */ /* 0x040fe60000001810 */
[----:B------:R-:W2:Y:S01]  /*4050*/  I2F R170, R170 ;  /* 0x000000aa00aa7306 */ /* 0x000ea20000201400 */
[----:B------:R-:W-:Y:S01]  /*4060*/  ISETP.GE.AND P0, PT, R0, RZ, PT ;  /* 0x000000ff0000720c */ /* 0x000fe20003f06270 */
[----:B-1----:R-:W1:Y:S01]  /*4070*/  LDSM.16.M88.4 R104, [R108] ;  /* 0x000000006c68783b */ /* 0x002e620000000200 */
[----:B------:R-:W-:Y:S02]  /*4080*/  ISETP.GE.AND P1, PT, R156, RZ, PT ;  /* 0x000000ff9c00720c */ /* 0x000fe40003f26270 */
[-C--:B---3--:R-:W-:Y:S05]  /*4090*/  HMMA.16816.F32 R20, R100, R112.reuse, R20 ;  /* 0x000000706414723c */ /* 0x088fea0000001814 */
[----:B------:R-:W3:Y:S03]  /*40a0*/  LDSM.16.M88.4 R108, [R108+0x1000] ;  /* 0x001000006c6c783b */ /* 0x000ee60000000200 */
[C---:B------:R-:W-:Y:S04]  /*40b0*/  HMMA.16816.F32 R24, R120.reuse, R112, R24 ;  /* 0x000000707818723c */ /* 0x040fe80000001818 */
[C---:B------:R-:W-:Y:S02]  /*40c0*/  @!P0 IADD3 R0, -R2.reuse, -0x17, RZ ;  /* 0xffffffe902008810 */ /* 0x040fe40007ffe1ff */
[C---:B------:R-:W-:Y:S02]  /*40d0*/  @!P1 IADD3 R156, -R2.reuse, 0x8, RZ ;  /* 0x00000008029c9810 */ /* 0x040fe40007ffe1ff */
[-C--:B------:R-:W-:Y:S01]  /*40e0*/  HMMA.16816.F32 R28, R120, R114.reuse, R28 ;  /* 0x00000072781c723c */ /* 0x080fe2000000181c */
[----:B------:R2:W2:Y:S03]  /*40f0*/  I2F R121, R0 ;  /* 0x0000000000797306 */ /* 0x0004a60000201400 */
[C---:B------:R-:W-:Y:S02]  /*4100*/  IADD3 R112, R2.reuse, -0x9, RZ ;  /* 0xfffffff702707810 */ /* 0x040fe40007ffe0ff */
[----:B------:R-:W-:Y:S02]  /*4110*/  IADD3 R113, R2, -0x11, RZ ;  /* 0xffffffef02717810 */ /* 0x000fe40007ffe0ff */
[----:B------:R-:W-:Y:S01]  /*4120*/  ISETP.GE.AND P0, PT, R112, RZ, PT ;  /* 0x000000ff7000720c */ /* 0x000fe20003f06270 */
[----:B------:R-:W-:Y:S01]  /*4130*/  HMMA.16816.F32 R32, R100, R114, R32 ;  /* 0x000000726420723c */ /* 0x000fe20000001820 */
[----:B------:R-:W4:Y:S01]  /*4140*/  LDSM.16.M88.4 R100, [R163+0x6800] ;  /* 0x00680000a364783b */ /* 0x000f220000000200 */
[----:B------:R-:W4:Y:S05]  /*4150*/  I2F R156, R156 ;  /* 0x0000009c009c7306 */ /* 0x000f2a0000201400 */
[C---:B------:R-:W-:Y:S05]  /*4160*/  IADD3 R114, R2.reuse, -0x19, RZ ;  /* 0xffffffe702727810 */ /* 0x040fea0007ffe0ff */
[C---:B------:R-:W-:Y:S01]  /*4170*/  @!P0 IADD3 R112, -R2.reuse, 0x9, RZ ;  /* 0x0000000902708810 */ /* 0x040fe20007ffe1ff */
[-C--:B-1----:R-:W-:Y:S03]  /*4180*/  HMMA.16816.F32 R4, R104, R116.reuse, R4 ;  /* 0x000000746804723c */ /* 0x082fe60000001804 */
[----:B------:R1:W1:Y:S02]  /*4190*/  I2F R120, R112 ;  /* 0x0000007000787306 */ /* 0x0002640000201400 */
[----:B--2---:R-:W-:Y:S02]  /*41a0*/  IADD3 R0, R2, -0x10, RZ ;  /* 0xfffffff002007810 */ /* 0x004fe40007ffe0ff */
[----:B------:R-:W-:Y:S01]  /*41b0*/  ISETP.GE.AND P0, PT, R113, RZ, PT ;  /* 0x000000ff7100720c */ /* 0x000fe20003f06270 */
[C---:B---3--:R-:W-:Y:S04]  /*41c0*/  HMMA.16816.F32 R8, R108.reuse, R116, R8 ;  /* 0x000000746c08723c */ /* 0x048fe80000001808 */
[----:B------:R-:W-:Y:S04]  /*41d0*/  ISETP.GE.AND P1, PT, R0, RZ, PT ;  /* 0x000000ff0000720c */ /* 0x000fe80003f26270 */
[-C--:B------:R-:W-:Y:S04]  /*41e0*/  HMMA.16816.F32 R12, R108, R118.reuse, R12 ;  /* 0x000000766c0c723c */ /* 0x080fe8000000180c */
[----:B------:R-:W-:Y:S04]  /*41f0*/  @!P0 IADD3 R113, -R2, 0x11, RZ ;  /* 0x0000001102718810 */ /* 0x000fe80007ffe1ff */
[-C--:B------:R-:W-:Y:S01]  /*4200*/  FFMA.FTZ R5, R178, -R168.reuse, R5 ;  /* 0x800000a8b2057223 */ /* 0x080fe20000010005 */
[C---:B------:R-:W-:Y:S01]  /*4210*/  @!P1 IADD3 R0, -R2.reuse, 0x10, RZ ;  /* 0x0000001002009810 */ /* 0x040fe20007ffe1ff */
[----:B------:R2:W-:Y:S01]  /*4220*/  I2F R115, R113 ;  /* 0x0000007100737306 */ /* 0x0005e20000201400 */
[C---:B------:R-:W-:Y:S04]  /*4230*/  HMMA.16816.F32 R16, R104.reuse, R118, R16 ;  /* 0x000000766810723c */ /* 0x040fe80000001810 */
[-C--:B------:R-:W-:Y:S01]  /*4240*/  FFMA.FTZ R6, R179, -R168.reuse, R6 ;  /* 0x800000a8b3067223 */ /* 0x080fe20000010006 */
[----:B-1----:R-:W-:Y:S01]  /*4250*/  IADD3 R112, R2, 0x10, RZ ;  /* 0x0000001002707810 */ /* 0x002fe20007ffe0ff */
[-C--:B------:R-:W-:Y:S02]  /*4260*/  FFMA.FTZ R7, R177, -R168.reuse, R7 ;  /* 0x800000a8b1077223 */ /* 0x080fe40000010007 */
[-C--:B------:R-:W-:Y:S01]  /*4270*/  FFMA.FTZ R4, R187, -R168.reuse, R4 ;  /* 0x800000a8bb047223 */ /* 0x080fe20000010004 */
[----:B------:R1:W3:Y:S01]  /*4280*/  I2F R116, R0 ;  /* 0x0000000000747306 */ /* 0x0002e20000201400 */
[----:B------:R-:W-:Y:S01]  /*4290*/  ISETP.GE.AND P1, PT, R112, RZ, PT ;  /* 0x000000ff7000720c */ /* 0x000fe20003f26270 */
[-C--:B----4-:R-:W-:Y:S03]  /*42a0*/  HMMA.16816.F32 R20, R104, R100.reuse, R20 ;  /* 0x000000646814723c */ /* 0x090fe60000001814 */
[-C--:B------:R-:W-:Y:S02]  /*42b0*/  FFMA.FTZ R10, R182, -R168.reuse, R10 ;  /* 0x800000a8b60a7223 */ /* 0x080fe4000001000a */
[-C--:B------:R-:W-:Y:S02]  /*42c0*/  FFMA.FTZ R11, R181, -R168.reuse, R11 ;  /* 0x800000a8b50b7223 */ /* 0x080fe4000001000b */
[-C--:B------:R-:W-:Y:S01]  /*42d0*/  FFMA.FTZ R8, R171, -R168.reuse, R8 ;  /* 0x800000a8ab087223 */ /* 0x080fe20000010008 */
[C---:B------:R-:W-:Y:S04]  /*42e0*/  HMMA.16816.F32 R24, R108.reuse, R100, R24 ;  /* 0x000000646c18723c */ /* 0x040fe80000001818 */
[-C--:B------:R-:W-:Y:S01]  /*42f0*/  FFMA.FTZ R9, R169, -R168.reuse, R9 ;  /* 0x800000a8a9097223 */ /* 0x080fe20000010009 */
[C---:B--2---:R-:W-:Y:S01]  /*4300*/  IADD3 R113, R2.reuse, -0x18, RZ ;  /* 0xffffffe802717810 */ /* 0x044fe20007ffe0ff */
[-C--:B------:R-:W-:Y:S01]  /*4310*/  FFMA.FTZ R14, R171, -R168.reuse, R14 ;  /* 0x800000a8ab0e7223 */ /* 0x080fe2000001000e */
[----:B------:R-:W-:Y:S01]  /*4320*/  @!P1 IADD3 R112, -R2, -0x10, RZ ;  /* 0xfffffff002709810 */ /* 0x000fe20007ffe1ff */
[-C--:B------:R-:W-:Y:S01]  /*4330*/  FFMA.FTZ R15, R169, -R168.reuse, R15 ;  /* 0x800000a8a90f7223 */ /* 0x080fe2000001000f */
[----:B------:R-:W-:Y:S01]  /*4340*/  ISETP.GE.AND P3, PT, R113, RZ, PT ;  /* 0x000000ff7100720c */ /* 0x000fe20003f66270 */
[-C--:B------:R-:W-:Y:S03]  /*4350*/  HMMA.16816.F32 R28, R108, R102.reuse, R28 ;  /* 0x000000666c1c723c */ /* 0x080fe6000000181c */
[-C--:B------:R-:W-:Y:S01]  /*4360*/  FFMA.FTZ R12, R170, -R168.reuse, R12 ;  /* 0x800000a8aa0c7223 */ /* 0x080fe2000001000c */
[----:B-1----:R-:W-:Y:S01]  /*4370*/  IADD3 R0, R2, 0xf, RZ ;  /* 0x0000000f02007810 */ /* 0x002fe20007ffe0ff */
[-C--:B------:R-:W-:Y:S01]  /*4380*/  FFMA.FTZ R13, R121, -R168.reuse, R13 ;  /* 0x800000a8790d7223 */ /* 0x080fe2000001000d */
[----:B------:R-:W-:Y:S01]  /*4390*/  ISETP.GE.AND P1, PT, R114, RZ, PT ;  /* 0x000000ff7200720c */ /* 0x000fe20003f26270 */
[-C--:B------:R-:W-:Y:S01]  /*43a0*/  FFMA.FTZ R19, R178, -R168.reuse, R19 ;  /* 0x800000a8b2137223 */ /* 0x080fe20000010013 */
[----:B------:R-:W-:Y:S01]  /*43b0*/  ISETP.GE.AND P0, PT, R0, RZ, PT ;  /* 0x000000ff0000720c */ /* 0x000fe20003f06270 */
[-C--:B------:R-:W-:Y:S01]  /*43c0*/  FFMA.FTZ R18, R187, -R168.reuse, R18 ;  /* 0x800000a8bb127223 */ /* 0x080fe20000010012 */
[----:B------:R-:W1:Y:S01]  /*43d0*/  I2F R112, R112 ;  /* 0x0000007000707306 */ /* 0x000e620000201400 */
[----:B------:R-:W-:Y:S01]  /*43e0*/  HMMA.16816.F32 R32, R104, R102, R32 ;  /* 0x000000666820723c */ /* 0x000fe20000001820 */
[----:B------:R-:W-:Y:S03]  /*43f0*/  IMAD.MOV.U32 R109, RZ, RZ, c[0x0][0x2e4] ;  /* 0x0000b900ff6d7624 */ /* 0x000fe600078e00ff */
[-C--:B------:R-:W-:Y:S01]  /*4400*/  FFMA.FTZ R16, R156, -R168.reuse, R16 ;  /* 0x800000a89c107223 */ /* 0x080fe20000010010 */
[----:B------:R-:W-:Y:S01]  /*4410*/  @!P3 IADD3 R113, -R2, 0x18, RZ ;  /* 0x000000180271b810 */ /* 0x000fe20007ffe1ff */
[-C--:B------:R-:W-:Y:S02]  /*4420*/  FFMA.FTZ R17, R120, -R168.reuse, R17 ;  /* 0x800000a878117223 */ /* 0x080fe40000010011 */
[-C--:B------:R-:W-:Y:S01]  /*4430*/  FFMA.FTZ R22, R156, -R168.reuse, R22 ;  /* 0x800000a89c167223 */ /* 0x080fe20000010016 */
[----:B------:R-:W-:Y:S02]  /*4440*/  @!P1 IADD3 R114, -R2, 0x19, RZ ;  /* 0x0000001902729810 */ /* 0x000fe40007ffe1ff */
[----:B------:R-:W2:Y:S01]  /*4450*/  I2F R113, R113 ;  /* 0x0000007100717306 */ /* 0x000ea20000201400 */
[-C--:B------:R-:W-:Y:S01]  /*4460*/  FFMA.FTZ R23, R120, -R168.reuse, R23 ;  /* 0x800000a878177223 */ /* 0x080fe20000010017 */
[----:B------:R-:W-:Y:S01]  /*4470*/  @!P0 IADD3 R0, -R2, -0xf, RZ ;  /* 0xfffffff102008810 */ /* 0x000fe20007ffe1ff */
[-C--:B---3--:R-:W-:Y:S01]  /*4480*/  FFMA.FTZ R20, R116, -R168.reuse, R20 ;  /* 0x800000a874147223 */ /* 0x088fe20000010014 */
[----:B------:R-:W-:Y:S01]  /*4490*/  ISETP.GE.AND P0, PT, R176, R231, PT ;  /* 0x000000e7b000720c */ /* 0x000fe20003f06270 */
[-C--:B------:R-:W-:Y:S02]  /*44a0*/  FFMA.FTZ R21, R115, -R168.reuse, R21 ;  /* 0x800000a873157223 */ /* 0x080fe40000010015 */
[-C--:B------:R-:W-:Y:S02]  /*44b0*/  FFMA.FTZ R26, R170, -R168.reuse, R26 ;  /* 0x800000a8aa1a7223 */ /* 0x080fe4000001001a */
[-C--:B------:R-:W-:Y:S01]  /*44c0*/  FFMA.FTZ R27, R121, -R168.reuse, R27 ;  /* 0x800000a8791b7223 */ /* 0x080fe2000001001b */
[----:B------:R-:W3:Y:S01]  /*44d0*/  I2F R0, R0 ;  /* 0x0000000000007306 */ /* 0x000ee20000201400 */
[-C--:B------:R-:W-:Y:S02]  /*44e0*/  FFMA.FTZ R28, R179, -R168.reuse, R28 ;  /* 0x800000a8b31c7223 */ /* 0x080fe4000001001c */
[CC--:B-1----:R-:W-:Y:S02]  /*44f0*/  FFMA.FTZ R24, R112.reuse, -R168.reuse, R24 ;  /* 0x800000a870187223 */ /* 0x0c2fe40000010018 */
[-C--:B------:R-:W-:Y:S02]  /*4500*/  FFMA.FTZ R29, R177, -R168.reuse, R29 ;  /* 0x800000a8b11d7223 */ /* 0x080fe4000001001d */
[-C--:B------:R-:W-:Y:S02]  /*4510*/  FFMA.FTZ R30, R112, -R168.reuse, R30 ;  /* 0x800000a8701e7223 */ /* 0x080fe4000001001e */
[-C--:B------:R-:W-:Y:S01]  /*4520*/  FFMA.FTZ R34, R116, -R168.reuse, R34 ;  /* 0x800000a874227223 */ /* 0x080fe20000010022 */
[----:B------:R-:W1:Y:S01]  /*4530*/  I2F R114, R114 ;  /* 0x0000007200727306 */ /* 0x000e620000201400 */
[-C--:B------:R-:W-:Y:S02]  /*4540*/  FFMA.FTZ R35, R115, -R168.reuse, R35 ;  /* 0x800000a873237223 */ /* 0x080fe40000010023 */
[----:B------:R-:W-:Y:S02]  /*4550*/  IMAD.MOV.U32 R182, RZ, RZ, R185 ;  /* 0x000000ffffb67224 */ /* 0x000fe400078e00b9 */
[-C--:B--2---:R-:W-:Y:S02]  /*4560*/  FFMA.FTZ R32, R113, -R168.reuse, R32 ;  /* 0x800000a871207223 */ /* 0x084fe40000010020 */
[CC--:B---3--:R-:W-:Y:S02]  /*4570*/  FFMA.FTZ R25, R0.reuse, -R168.reuse, R25 ;  /* 0x800000a800197223 */ /* 0x0c8fe40000010019 */
[-C--:B------:R-:W-:Y:S02]  /*4580*/  FFMA.FTZ R31, R0, -R168.reuse, R31 ;  /* 0x800000a8001f7223 */ /* 0x080fe4000001001f */
[----:B-1----:R-:W-:Y:S01]  /*4590*/  FFMA.FTZ R33, R114, -R168, R33 ;  /* 0x800000a872217223 */ /* 0x002fe20000010021 */
[----:B------:R-:W-:-:S05]  /*45a0*/  @!P0 BRA `(.L_x_364) ;  /* 0x0000009000008947 */ /* 0x000fca0003800000 */
[C---:B------:R-:W-:Y:S01]  /*45b0*/  IADD3 R100, R216.reuse, 0x80, RZ ;  /* 0x00000080d8647810 */ /* 0x040fe20007ffe0ff */
[----:B------:R-:W-:Y:S01]  /*45c0*/  IMAD.IADD R0, R216, 0x1, R206 ;  /* 0x00000001d8007824 */ /* 0x000fe200078e02ce */
[----:B------:R-:W-:Y:S01]  /*45d0*/  IADD3 R2, R176, 0x40, RZ ;  /* 0x00000040b0027810 */ /* 0x000fe20007ffe0ff */
[----:B------:R-:W-:Y:S01]  /*45e0*/  IMAD.MOV.U32 R109, RZ, RZ, R207 ;  /* 0x000000ffff6d7224 */ /* 0x000fe200078e00cf */
[----:B------:R-:W-:Y:S02]  /*45f0*/  ISETP.LT.AND P0, PT, R100, R184, PT ;  /* 0x000000b86400720c */ /* 0x000fe40003f01270 */
[----:B------:R-:W-:Y:S04]  /*4600*/  IADD3 R0, R207, R0, -R184 ;  /* 0x00000000cf007210 */ /* 0x000fe80007ffe8b8 */
[----:B------:R-:W-:Y:S11]  /*4610*/  ISETP.GE.AND P1, PT, R2, R0, PT ;  /* 0x000000000200720c */ /* 0x000ff60003f26270 */
[----:B------:R-:W-:Y:S02]  /*4620*/  @!UPT UIADD3 URZ, URZ, URZ, URZ ;  /* 0x0000003f3f3ff290 */ /* 0x000fe4000fffe03f */
[----:B------:R-:W-:-:S05]  /*4630*/  @!P1 BRA P0, `(.L_x_365) ;  /* 0x0000080000009947 */ /* 0x000fca0000000000 */
.L_x_364:
[----:B------:R-:W-:Y:S01]  /*4640*/  IADD3 R100, R184, 0x1, -R206 ;  /* 0x00000001b8647810 */ /* 0x000fe20007ffe8ce */
[----:B------:R-:W-:Y:S01]  /*4650*/  IMAD.IADD R2, R232, 0x1, R176 ;  /* 0x00000001e8027824 */ /* 0x000fe200078e02b0 */
[----:B------:R-:W-:Y:S01]  /*4660*/  IADD3 R101, -R109, R184, -R206 ;  /* 0x000000b86d657210 */ /* 0x000fe20007ffe9ce */
[----:B------:R-:W-:Y:S01]  /*4670*/  IMAD R0, R225, 0x80, R235 ;  /* 0x00000080e1007824 */ /* 0x000fe200078e02eb */
[----:B------:R-:W-:Y:S01]  /*4680*/  IADD3 R100, R100, c[0x0][0x2e8], RZ ;  /* 0x0000ba0064647a10 */ /* 0x000fe20007ffe0ff */
[----:B------:R-:W-:Y:S01]  /*4690*/  IMAD.MOV.U32 R207, RZ, RZ, R109 ;  /* 0x000000ffffcf7224 */ /* 0x000fe200078e006d */
[C---:B------:R-:W-:Y:S01]  /*46a0*/  IADD3 R104, R2.reuse, 0x8, RZ ;  /* 0x0000000802687810 */ /* 0x040fe20007ffe0ff */
[C---:B------:R-:W-:Y:S01]  /*46b0*/  IMAD.IADD R110, R2.reuse, 0x1, R101 ;  /* 0x00000001026e7824 */ /* 0x040fe200078e0265 */
[C---:B------:R-:W-:Y:S01]  /*46c0*/  IADD3 R103, R2.reuse, 0x20, RZ ;  /* 0x0000002002677810 */ /* 0x040fe20007ffe0ff */
[C---:B------:R-:W-:Y:S01]  /*46d0*/  IMAD.IADD R111, R2.reuse, 0x1, R100 ;  /* 0x00000001026f7824 */ /* 0x040fe200078e0264 */
[----:B------:R-:W-:Y:S01]  /*46e0*/  IADD3 R102, R2, 0x28, RZ ;  /* 0x0000002802667810 */ /* 0x000fe20007ffe0ff */
[----:B------:R-:W-:Y:S01]  /*46f0*/  IMAD.IADD R113, R100, 0x1, R104 ;  /* 0x0000000164717824 */ /* 0x000fe200078e0268 */
[----:B------:R-:W-:Y:S01]  /*4700*/  IADD3 R108, R0, 0x1, RZ ;  /* 0x00000001006c7810 */ /* 0x000fe20007ffe0ff */
[C-C-:B------:R-:W-:Y:S01]  /*4710*/  IMAD.IADD R116, R100.reuse, 0x1, R103.reuse ;  /* 0x0000000164747824 */ /* 0x140fe200078e0267 */
[----:B------:R-:W-:Y:S01]  /*4720*/  IMNMX R2, RZ, R110, !PT ;  /* 0x0000006eff027217 */ /* 0x000fe20007800200 */
[----:B------:R-:W-:Y:S01]  /*4730*/  IMAD.IADD R112, R100, 0x1, R102 ;  /* 0x0000000164707824 */ /* 0x000fe200078e0266 */
[C---:B------:R-:W-:Y:S01]  /*4740*/  IADD3 R107, R0.reuse, 0x8, RZ ;  /* 0x00000008006b7810 */ /* 0x040fe20007ffe0ff */
[C---:B------:R-:W-:Y:S01]  /*4750*/  IMAD.IADD R114, R101.reuse, 0x1, R104 ;  /* 0x0000000165727824 */ /* 0x040fe200078e0268 */
[C---:B------:R-:W-:Y:S01]  /*4760*/  IADD3 R106, R0.reuse, 0x9, RZ ;  /* 0x00000009006a7810 */ /* 0x040fe20007ffe0ff */
[----:B------:R-:W-:Y:S01]  /*4770*/  IMAD.IADD R117, R101, 0x1, R103 ;  /* 0x0000000165757824 */ /* 0x000fe200078e0267 */
[----:B------:R-:W-:Y:S01]  /*4780*/  IMNMX R100, R111, R184, PT ;  /* 0x000000b86f647217 */ /* 0x000fe20003800200 */
[----:B------:R-:W-:Y:S01]  /*4790*/  IMAD.IADD R115, R101, 0x1, R102 ;  /* 0x0000000165737824 */ /* 0x000fe200078e0266 */
[-C--:B------:R-:W-:Y:S02]  /*47a0*/  ISETP.GE.AND P1, PT, R0, R2.reuse, PT ;  /* 0x000000020000720c */ /* 0x080fe40003f26270 */
[-C--:B------:R-:W-:Y:S02]  /*47b0*/  ISETP.GE.AND P0, PT, R108, R2.reuse, PT ;  /* 0x000000026c00720c */ /* 0x080fe40003f06270 */
[C---:B------:R-:W-:Y:S02]  /*47c0*/  IADD3 R105, R0.reuse, 0x10, RZ ;  /* 0x0000001000697810 */ /* 0x040fe40007ffe0ff */
[C---:B------:R-:W-:Y:S02]  /*47d0*/  IADD3 R104, R0.reuse, 0x11, RZ ;  /* 0x0000001100687810 */ /* 0x040fe40007ffe0ff */
[C---:B------:R-:W-:Y:S02]  /*47e0*/  IADD3 R103, R0.reuse, 0x18, RZ ;  /* 0x0000001800677810 */ /* 0x040fe40007ffe0ff */
[----:B------:R-:W-:Y:S02]  /*47f0*/  IADD3 R102, R0, 0x19, RZ ;  /* 0x0000001900667810 */ /* 0x000fe40007ffe0ff */
[-C--:B------:R-:W-:Y:S02]  /*4800*/  ISETP.GE.AND P6, PT, R107, R2.reuse, PT ;  /* 0x000000026b00720c */ /* 0x080fe40003fc6270 */
[----:B------:R-:W-:Y:S02]  /*4810*/  ISETP.GE.AND P5, PT, R106, R2, PT ;  /* 0x000000026a00720c */ /* 0x000fe40003fa6270 */
[-C--:B------:R-:W-:Y:S02]  /*4820*/  ISETP.GE.OR P1, PT, R0, R100.reuse, !P1 ;  /* 0x000000640000720c */ /* 0x080fe40004f26670 */
[----:B------:R-:W-:Y:S02]  /*4830*/  ISETP.GE.OR P0, PT, R108, R100, !P0 ;  /* 0x000000646c00720c */ /* 0x000fe40004706670 */
        /* <DEDUP_REMOVED lines=26> */
[----:B------:R-:W-:Y:S02]  /*49e0*/  FSEL R33, R33, -INF , !P0 ;  /* 0xff80000021217808 */ /* 0x000fe40004000000 */
        /* <DEDUP_REMOVED lines=23> */
[----:B------:R-:W-:Y:S02]  /*4b60*/  ISETP.GE.OR P1, PT, R107, R101, !P1 ;  /* 0x000000656b00720c */ /* 0x000fe40004f26670 */
        /* <DEDUP_REMOVED lines=14> */
[----:B------:R-:W-:Y:S02]  /*4c50*/  ISETP.GE.AND P0, PT, R108, R100, PT ;  /* 0x000000646c00720c */ /* 0x000fe40003f06270 */
[-C--:B------:R-:W-:Y:S02]  /*4c60*/  ISETP.GE.OR P6, PT, R105, R101.reuse, !P6 ;  /* 0x000000656900720c */ /* 0x080fe400077c6670 */
[-C--:B------:R-:W-:Y:S02]  /*4c70*/  ISETP.GE.OR P5, PT, R104, R101.reuse, !P5 ;  /* 0x000000656800720c */ /* 0x080fe40006fa6670 */
[-C--:B------:R-:W-:Y:S02]  /*4c80*/  ISETP.GE.OR P4, PT, R103, R101.reuse, !P4 ;  /* 0x000000656700720c */ /* 0x080fe40006786670 */
[----:B------:R-:W-:Y:S02]  /*4c90*/  ISETP.GE.OR P3, PT, R102, R101, !P3 ;  /* 0x000000656600720c */ /* 0x000fe40005f66670 */
[-C--:B------:R-:W-:Y:S02]  /*4ca0*/  ISETP.GE.OR P1, PT, R0, R2.reuse, !P1 ;  /* 0x000000020000720c */ /* 0x080fe40004f26670 */
[----:B------:R-:W-:Y:S02]  /*4cb0*/  ISETP.GE.OR P0, PT, R108, R2, !P0 ;  /* 0x000000026c00720c */ /* 0x000fe40004706670 */
        /* <DEDUP_REMOVED lines=24> */
.L_x_365:
[C---:B------:R-:W-:Y:S01]  /*4e40*/  FMUL.FTZ R100, R211.reuse, 1.4426950216293334961 ;  /* 0x3fb8aa3bd3647820 */ /* 0x040fe20000410000 */
[----:B------:R-:W-:Y:S01]  /*4e50*/  FSETP.NEU.FTZ.AND P0, PT, R211, -INF , PT ;  /* 0xff800000d300780b */ /* 0x000fe20003f1d000 */
[----:B------:R-:W-:Y:S01]  /*4e60*/  FMUL.FTZ R2, R208, 1.4426950216293334961 ;  /* 0x3fb8aa3bd0027820 */ /* 0x000fe20000410000 */
[----:B------:R-:W-:Y:S01]  /*4e70*/  MOV R156, 0x40 ;  /* 0x00000040009c7802 */ /* 0x000fe20000000f00 */
[----:B------:R-:W-:Y:S01]  /*4e80*/  FMUL.FTZ R0, R209, 1.4426950216293334961 ;  /* 0x3fb8aa3bd1007820 */ /* 0x000fe20000410000 */
[----:B------:R-:W-:Y:S02]  /*4e90*/  FSEL R100, R100, RZ, P0 ;  /* 0x000000ff64647208 */ /* 0x000fe40000000000 */
[----:B------:R-:W-:Y:S02]  /*4ea0*/  FSETP.NEU.FTZ.AND P0, PT, R210, -INF , PT ;  /* 0xff800000d200780b */ /* 0x000fe40003f1d000 */
[----:B------:R-:W-:Y:S01]  /*4eb0*/  SEL R156, R156, 0xffffffc0, !P2 ;  /* 0xffffffc09c9c7807 */ /* 0x000fe20005000000 */
[--C-:B------:R-:W-:Y:S01]  /*4ec0*/  FFMA.FTZ R4, R4, c[0x0][0x23c], -R100.reuse ;  /* 0x00008f0004047a23 */ /* 0x100fe20000010864 */
[----:B------:R-:W-:Y:S01]  /*4ed0*/  ISETP.GT.AND P6, PT, R186, R222, PT ;  /* 0x000000deba00720c */ /* 0x000fe20003fc4270 */
[--C-:B------:R-:W-:Y:S02]  /*4ee0*/  FFMA.FTZ R32, R32, c[0x0][0x23c], -R100.reuse ;  /* 0x00008f0020207a23 */ /* 0x100fe40000010864 */
[----:B------:R1:W-:Y:S01]  /*4ef0*/  MUFU.EX2 R116, R4 ;  /* 0x0000000400747308 */ /* 0x0003e20000000800 */
[--C-:B------:R-:W-:Y:S02]  /*4f00*/  FFMA.FTZ R5, R5, c[0x0][0x23c], -R100.reuse ;  /* 0x00008f0005057a23 */ /* 0x100fe40000010864 */
[--C-:B------:R-:W-:Y:S02]  /*4f10*/  FFMA.FTZ R16, R16, c[0x0][0x23c], -R100.reuse ;  /* 0x00008f0010107a23 */ /* 0x100fe40000010864 */
[--C-:B------:R-:W-:Y:S02]  /*4f20*/  FFMA.FTZ R17, R17, c[0x0][0x23c], -R100.reuse ;  /* 0x00008f0011117a23 */ /* 0x100fe40000010864 */
[--C-:B------:R-:W-:Y:S02]  /*4f30*/  FFMA.FTZ R20, R20, c[0x0][0x23c], -R100.reuse ;  /* 0x00008f0014147a23 */ /* 0x100fe40000010864 */
[--C-:B------:R-:W-:Y:S01]  /*4f40*/  FFMA.FTZ R21, R21, c[0x0][0x23c], -R100.reuse ;  /* 0x00008f0015157a23 */ /* 0x100fe20000010864 */
[----:B------:R-:W2:Y:S01]  /*4f50*/  MUFU.EX2 R115, R5 ;  /* 0x0000000500737308 */ /* 0x000ea20000000800 */
[----:B------:R-:W-:Y:S09]  /*4f60*/  FFMA.FTZ R100, R33, c[0x0][0x23c], -R100 ;  /* 0x00008f0021647a23 */ /* 0x000ff20000010864 */
[----:B------:R-:W-:Y:S01]  /*4f70*/  MUFU.EX2 R198, R16 ;  /* 0x0000001000c67308 */ /* 0x000fe20000000800 */
[----:B-1----:R-:W-:Y:S05]  /*4f80*/  FMUL.FTZ R4, R210, 1.4426950216293334961 ;  /* 0x3fb8aa3bd2047820 */ /* 0x002fea0000410000 */
[----:B------:R-:W-:Y:S04]  /*4f90*/  FSEL R4, R4, RZ, P0 ;  /* 0x000000ff04047208 */ /* 0x000fe80000000000 */
[----:B------:R-:W-:Y:S01]  /*4fa0*/  MUFU.EX2 R203, R17 ;  /* 0x0000001100cb7308 */ /* 0x000fe20000000800 */
[----:B------:R-:W-:Y:S01]  /*4fb0*/  FSETP.NEU.FTZ.AND P0, PT, R208, -INF , PT ;  /* 0xff800000d000780b */ /* 0x000fe20003f1d000 */
[--C-:B------:R-:W-:Y:S03]  /*4fc0*/  FFMA.FTZ R34, R34, c[0x0][0x23c], -R4.reuse ;  /* 0x00008f0022227a23 */ /* 0x100fe60000010804 */
[----:B------:R-:W-:Y:S01]  /*4fd0*/  FSEL R2, R2, RZ, P0 ;  /* 0x000000ff02027208 */ /* 0x000fe20000000000 */
[--C-:B------:R-:W-:Y:S01]  /*4fe0*/  FFMA.FTZ R6, R6, c[0x0][0x23c], -R4.reuse ;  /* 0x00008f0006067a23 */ /* 0x100fe20000010804 */
[----:B------:R-:W-:Y:S01]  /*4ff0*/  FSETP.NEU.FTZ.AND P0, PT, R209, -INF , PT ;  /* 0xff800000d100780b */ /* 0x000fe20003f1d000 */
[----:B------:R-:W-:Y:S02]  /*5000*/  FFMA.FTZ R7, R7, c[0x0][0x23c], -R4 ;  /* 0x00008f0007077a23 */ /* 0x000fe40000010804 */
[----:B------:R-:W-:Y:S01]  /*5010*/  MUFU.EX2 R114, R6 ;  /* 0x0000000600727308 */ /* 0x000fe20000000800 */
[----:B------:R-:W-:Y:S01]  /*5020*/  FFMA.FTZ R28, R28, c[0x0][0x23c], -R2 ;  /* 0x00008f001c1c7a23 */ /* 0x000fe20000010802 */
[----:B------:R-:W-:Y:S01]  /*5030*/  FSEL R0, R0, RZ, P0 ;  /* 0x000000ff00007208 */ /* 0x000fe20000000000 */
[--C-:B------:R-:W-:Y:S02]  /*5040*/  FFMA.FTZ R18, R18, c[0x0][0x23c], -R4.reuse ;  /* 0x00008f0012127a23 */ /* 0x100fe40000010804 */
[----:B------:R-:W-:Y:S02]  /*5050*/  FFMA.FTZ R19, R19, c[0x0][0x23c], -R4 ;  /* 0x00008f0013137a23 */ /* 0x000fe40000010804 */
[--C-:B------:R-:W-:Y:S02]  /*5060*/  FFMA.FTZ R8, R8, c[0x0][0x23c], -R2.reuse ;  /* 0x00008f0008087a23 */ /* 0x100fe40000010802 */
[--C-:B------:R-:W-:Y:S01]  /*5070*/  FFMA.FTZ R9, R9, c[0x0][0x23c], -R2.reuse ;  /* 0x00008f0009097a23 */ /* 0x100fe20000010802 */
[----:B------:R-:W1:Y:S01]  /*5080*/  MUFU.EX2 R113, R7 ;  /* 0x0000000700717308 */ /* 0x000e620000000800 */
[--C-:B------:R-:W-:Y:S02]  /*5090*/  FFMA.FTZ R12, R12, c[0x0][0x23c], -R2.reuse ;  /* 0x00008f000c0c7a23 */ /* 0x100fe40000010802 */
[----:B------:R-:W-:Y:S02]  /*50a0*/  FFMA.FTZ R13, R13, c[0x0][0x23c], -R2 ;  /* 0x00008f000d0d7a23 */ /* 0x000fe40000010802 */
[--C-:B------:R-:W-:Y:S02]  /*50b0*/  FFMA.FTZ R22, R22, c[0x0][0x23c], -R4.reuse ;  /* 0x00008f0016167a23 */ /* 0x100fe40000010804 */
[--C-:B------:R-:W-:Y:S02]  /*50c0*/  FFMA.FTZ R23, R23, c[0x0][0x23c], -R4.reuse ;  /* 0x00008f0017177a23 */ /* 0x100fe40000010804 */
[----:B------:R-:W-:Y:S01]  /*50d0*/  FFMA.FTZ R4, R35, c[0x0][0x23c], -R4 ;  /* 0x00008f0023047a23 */ /* 0x000fe20000010804 */
[----:B------:R-:W-:Y:S01]  /*50e0*/  MUFU.EX2 R201, R18 ;  /* 0x0000001200c97308 */ /* 0x000fe20000000800 */
[--C-:B------:R-:W-:Y:S02]  /*50f0*/  FFMA.FTZ R24, R24, c[0x0][0x23c], -R2.reuse ;  /* 0x00008f0018187a23 */ /* 0x100fe40000010802 */
[--C-:B------:R-:W-:Y:S02]  /*5100*/  FFMA.FTZ R25, R25, c[0x0][0x23c], -R2.reuse ;  /* 0x00008f0019197a23 */ /* 0x100fe40000010802 */
[----:B------:R-:W-:Y:S02]  /*5110*/  FFMA.FTZ R2, R29, c[0x0][0x23c], -R2 ;  /* 0x00008f001d027a23 */ /* 0x000fe40000010802 */
[--C-:B------:R-:W-:Y:S02]  /*5120*/  FFMA.FTZ R10, R10, c[0x0][0x23c], -R0.reuse ;  /* 0x00008f000a0a7a23 */ /* 0x100fe40000010800 */
[--C-:B------:R-:W-:Y:S01]  /*5130*/  FFMA.FTZ R11, R11, c[0x0][0x23c], -R0.reuse ;  /* 0x00008f000b0b7a23 */ /* 0x100fe20000010800 */
[----:B------:R2:W-:Y:S01]  /*5140*/  MUFU.EX2 R185, R4 ;  /* 0x0000000400b97308 */ /* 0x0005e20000000800 */
[--C-:B------:R-:W-:Y:S02]  /*5150*/  FFMA.FTZ R30, R30, c[0x0][0x23c], -R0.reuse ;  /* 0x00008f001e1e7a23 */ /* 0x100fe40000010800 */
[--C-:B------:R-:W-:Y:S02]  /*5160*/  FFMA.FTZ R14, R14, c[0x0][0x23c], -R0.reuse ;  /* 0x00008f000e0e7a23 */ /* 0x100fe40000010800 */
[--C-:B------:R-:W-:Y:S02]  /*5170*/  FFMA.FTZ R15, R15, c[0x0][0x23c], -R0.reuse ;  /* 0x00008f000f0f7a23 */ /* 0x100fe40000010800 */
[--C-:B------:R-:W-:Y:S02]  /*5180*/  FFMA.FTZ R26, R26, c[0x0][0x23c], -R0.reuse ;  /* 0x00008f001a1a7a23 */ /* 0x100fe40000010800 */
[--C-:B------:R-:W-:Y:S01]  /*5190*/  FFMA.FTZ R27, R27, c[0x0][0x23c], -R0.reuse ;  /* 0x00008f001b1b7a23 */ /* 0x100fe20000010800 */
[----:B------:R1:W-:Y:S01]  /*51a0*/  MUFU.EX2 R169, R2 ;  /* 0x0000000200a97308 */ /* 0x0003e20000000800 */
[----:B------:R-:W-:Y:S09]  /*51b0*/  FFMA.FTZ R0, R31, c[0x0][0x23c], -R0 ;  /* 0x00008f001f007a23 */ /* 0x000ff20000010800 */
        /* <DEDUP_REMOVED lines=23> */
[----:B--2---:R-:W-:Y:S02]  /*5330*/  F2FP.PACK_AB R4, R115, R116 ;  /* 0x000000747304723e */ /* 0x004fe400000000ff */
[----:B-1----:R-:W-:Y:S02]  /*5340*/  F2FP.PACK_AB R2, R113, R114 ;  /* 0x000000727102723e */ /* 0x002fe400000000ff */
        /* <DEDUP_REMOVED lines=16> */
[----:B------:R1:W-:Y:S01]  /*5450*/  STS [R195+0xf400], R6 ;  /* 0x00f40006c3007388 */ /* 0x0003e20000000800 */
        /* <DEDUP_REMOVED lines=11> */
[----:B------:R-:W-:Y:S01]  /*5510*/  STS [R192+0xf000], R4 ;  /* 0x00f00004c0007388 */ /* 0x000fe20000000800 */
[----:B------:R-:W-:Y:S03]  /*5520*/  SHF.L.U32 R0, R166, 0x1, RZ ;  /* 0x00000001a6007819 */ /* 0x000fe600000006ff */
[----:B------:R1:W-:Y:S04]  /*5530*/  STS [R192+0xf400], R2 ;  /* 0x00f40002c0007388 */ /* 0x0003e80000000800 */
[----:B------:R-:W2:Y:S08]  /*5540*/  LDSM.16.M88.4 R32, [R0+0x4000] ;  /* 0x004000000020783b */ /* 0x000eb00000000200 */
[----:B------:R3:W4:Y:S01]  /*5550*/  LDSM.16.M88.4 R28, [R0+0x5000] ;  /* 0x00500000001c783b */ /* 0x0007220000000200 */
[-C--:B-1----:R-:W-:Y:S07]  /*5560*/  IADD3 R2, R165, R0.reuse, RZ ;  /* 0x00000000a5027210 */ /* 0x082fee0007ffe0ff */
[----:B------:R-:W1:Y:S01]  /*5570*/  LDSM.16.M88.4 R100, [R2+0x4000] ;  /* 0x004000000264783b */ /* 0x000e620000000200 */
[C---:B---3--:R-:W-:Y:S07]  /*5580*/  IADD3 R0, R156.reuse, R0, RZ ;  /* 0x000000009c007210 */ /* 0x048fee0007ffe0ff */
[----:B------:R-:W3:Y:S01]  /*5590*/  LDSM.16.M88.4 R104, [R2+0x5000] ;  /* 0x005000000268783b */ /* 0x000ee20000000200 */
[-C--:B--2---:R-:W-:Y:S08]  /*55a0*/  HMMA.16816.F32 R4, R32, R124.reuse, RZ ;  /* 0x0000007c2004723c */ /* 0x084ff000000018ff */
[C---:B----4-:R-:W-:Y:S08]  /*55b0*/  HMMA.16816.F32 R8, R28.reuse, R124, RZ ;  /* 0x0000007c1c08723c */ /* 0x050ff000000018ff */
[-C--:B------:R-:W-:Y:S08]  /*55c0*/  HMMA.16816.F32 R12, R28, R126.reuse, RZ ;  /* 0x0000007e1c0c723c */ /* 0x080ff000000018ff */
[C---:B------:R-:W-:Y:S08]  /*55d0*/  HMMA.16816.F32 R16, R32.reuse, R126, RZ ;  /* 0x0000007e2010723c */ /* 0x040ff000000018ff */
[-C--:B------:R-:W-:Y:S08]  /*55e0*/  HMMA.16816.F32 R20, R32, R128.reuse, RZ ;  /* 0x000000802014723c */ /* 0x080ff000000018ff */
[C---:B------:R-:W-:Y:S08]  /*55f0*/  HMMA.16816.F32 R24, R28.reuse, R128, RZ ;  /* 0x000000801c18723c */ /* 0x040ff000000018ff */
[-C--:B------:R-:W-:Y:S08]  /*5600*/  HMMA.16816.F32 R28, R28, R130.reuse, RZ ;  /* 0x000000821c1c723c */ /* 0x080ff000000018ff */
[----:B------:R-:W-:Y:S08]  /*5610*/  HMMA.16816.F32 R32, R32, R130, RZ ;  /* 0x000000822020723c */ /* 0x000ff000000018ff */
[-C--:B-1----:R-:W-:Y:S08]  /*5620*/  HMMA.16816.F32 R4, R100, R132.reuse, R4 ;  /* 0x000000846404723c */ /* 0x082ff00000001804 */
[C---:B---3--:R-:W-:Y:S08]  /*5630*/  HMMA.16816.F32 R8, R104.reuse, R132, R8 ;  /* 0x000000846808723c */ /* 0x048ff00000001808 */
[-C--:B------:R-:W-:Y:S08]  /*5640*/  HMMA.16816.F32 R12, R104, R134.reuse, R12 ;  /* 0x00000086680c723c */ /* 0x080ff0000000180c */
[C---:B------:R-:W-:Y:S08]  /*5650*/  HMMA.16816.F32 R16, R100.reuse, R134, R16 ;  /* 0x000000866410723c */ /* 0x040ff00000001810 */
[-C--:B------:R-:W-:Y:S08]  /*5660*/  HMMA.16816.F32 R20, R100, R136.reuse, R20 ;  /* 0x000000886414723c */ /* 0x080ff00000001814 */
[C---:B------:R-:W-:Y:S08]  /*5670*/  HMMA.16816.F32 R24, R104.reuse, R136, R24 ;  /* 0x000000886818723c */ /* 0x040ff00000001818 */
[-C--:B------:R-:W-:Y:S01]  /*5680*/  HMMA.16816.F32 R28, R104, R138.reuse, R28 ;  /* 0x0000008a681c723c */ /* 0x080fe2000000181c */
[----:B------:R-:W-:Y:S07]  /*5690*/  LDSM.16.M88.4 R104, [R0+0x5000] ;  /* 0x005000000068783b */ /* 0x000fee0000000200 */
[----:B------:R-:W-:Y:S01]  /*56a0*/  HMMA.16816.F32 R32, R100, R138, R32 ;  /* 0x0000008a6420723c */ /* 0x000fe20000001820 */
[----:B------:R-:W1:Y:S07]  /*56b0*/  LDSM.16.M88.4 R100, [R0+0x4000] ;  /* 0x004000000064783b */ /* 0x000e6e0000000200 */
[-C--:B-1----:R-:W-:Y:S08]  /*56c0*/  HMMA.16816.F32 R4, R100, R140.reuse, R4 ;  /* 0x0000008c6404723c */ /* 0x082ff00000001804 */
[C---:B------:R-:W-:Y:S08]  /*56d0*/  HMMA.16816.F32 R8, R104.reuse, R140, R8 ;  /* 0x0000008c6808723c */ /* 0x040ff00000001808 */
[-C--:B------:R-:W-:Y:S08]  /*56e0*/  HMMA.16816.F32 R12, R104, R142.reuse, R12 ;  /* 0x0000008e680c723c */ /* 0x080ff0000000180c */
[C---:B------:R-:W-:Y:S08]  /*56f0*/  HMMA.16816.F32 R16, R100.reuse, R142, R16 ;  /* 0x0000008e6410723c */ /* 0x040ff00000001810 */
[-C--:B------:R-:W-:Y:S08]  /*5700*/  HMMA.16816.F32 R20, R100, R144.reuse, R20 ;  /* 0x000000906414723c */ /* 0x080ff00000001814 */
[C---:B------:R-:W-:Y:S08]  /*5710*/  HMMA.16816.F32 R24, R104.reuse, R144, R24 ;  /* 0x000000906818723c */ /* 0x040ff00000001818 */
[-C--:B------:R-:W-:Y:S07]  /*5720*/  HMMA.16816.F32 R28, R104, R146.reuse, R28 ;  /* 0x00000092681c723c */ /* 0x080fee000000181c */
[----:B------:R-:W-:Y:S01]  /*5730*/  IADD3 R104, R156, R2, RZ ;  /* 0x000000029c687210 */ /* 0x000fe20007ffe0ff */
[----:B------:R-:W-:Y:S04]  /*5740*/  HMMA.16816.F32 R32, R100, R146, R32 ;  /* 0x000000926420723c */ /* 0x000fe80000001820 */
[----:B------:R-:W1:Y:S08]  /*5750*/  LDSM.16.M88.4 R100, [R104+0x4000] ;  /* 0x004000006864783b */ /* 0x000e700000000200 */
[----:B------:R-:W2:Y:S01]  /*5760*/  LDSM.16.M88.4 R104, [R104+0x5000] ;  /* 0x005000006868783b */ /* 0x000ea20000000200 */
        /* <DEDUP_REMOVED lines=74> */
[----:B------:R-:W-:Y:S01]  /*5c10*/  IMAD.MOV.U32 R17, RZ, RZ, c[0x0][0x190] ;  /* 0x00006400ff117624 */ /* 0x000fe200078e00ff */
[----:B------:R-:W-:Y:S02]  /*5c20*/  ISETP.GE.AND P1, PT, R204, c[0x0][0x220], PT ;  /* 0x00008800cc007a0c */ /* 0x000fe40003f26270 */
[----:B------:R-:W-:Y:S01]  /*5c30*/  ISETP.NE.U32.AND P3, PT, R0, 0x1, PT ;  /* 0x000000010000780c */ /* 0x000fe20003f65070 */
[----:B------:R-:W-:Y:S02]  /*5c40*/  IMAD.MOV.U32 R0, RZ, RZ, -0x2000 ;  /* 0xffffe000ff007424 */ /* 0x000fe400078e00ff */
[C---:B------:R-:W-:Y:S03]  /*5c50*/  IMAD.U32 R2, R17.reuse, -0x40, RZ ;  /* 0xffffffc011027824 */ /* 0x040fe600078e00ff */
[----:B------:R-:W-:Y:S02]  /*5c60*/  SEL R0, R0, 0x2000, !P3 ;  /* 0x0000200000007807 */ /* 0x000fe40005800000 */
[----:B------:R-:W-:Y:S03]  /*5c70*/  LEA R4, P0, R2, R190, 0x1 ;  /* 0x000000be02047211 */ /* 0x000fe600078008ff */
[----:B------:R-:W-:Y:S01]  /*5c80*/  IMAD.IADD R180, R180, 0x1, R0 ;  /* 0x00000001b4b47824 */ /* 0x000fe200078e0200 */
[----:B------:R-:W-:Y:S01]  /*5c90*/  LEA.HI.X.SX32 R2, R2, R191, 0x1, P0 ;  /* 0x000000bf02027211 */ /* 0x000fe200000f0eff */
[----:B------:R-:W-:Y:S01]  /*5ca0*/  IMAD.MOV.U32 R190, RZ, RZ, R4 ;  /* 0x000000ffffbe7224 */ /* 0x000fe200078e0004 */
[----:B------:R-:W-:Y:S01]  /*5cb0*/  @!P1 MOV R5, c[0x0][0x194] ;  /* 0x0000650000059a02 */ /* 0x000fe20000000f00 */
[--C-:B------:R-:W-:Y:S01]  /*5cc0*/  IMAD.IADD R200, R200, 0x1, R0.reuse ;  /* 0x00000001c8c87824 */ /* 0x100fe200078e0200 */
[----:B------:R1:W-:Y:S01]  /*5cd0*/  @P1 STS [R180], RZ ;  /* 0x000000ffb4001388 */ /* 0x0003e20000000800 */
[----:B------:R-:W-:Y:S01]  /*5ce0*/  MOV R191, R2 ;  /* 0x0000000200bf7202 */ /* 0x000fe20000000f00 */
[----:B------:R-:W-:Y:S01]  /*5cf0*/  IMAD.IADD R158, R158, 0x1, R0 ;  /* 0x000000019e9e7824 */ /* 0x000fe200078e0200 */
[C---:B------:R-:W-:Y:S01]  /*5d00*/  @!P1 LEA R4, P0, R17.reuse, R190, 0x6 ;  /* 0x000000be11049211 */ /* 0x040fe200078030ff */
[----:B------:R1:W-:Y:S03]  /*5d10*/  @P1 STS [R180+0x4], RZ ;  /* 0x000004ffb4001388 */ /* 0x0003e60000000800 */
[----:B------:R-:W-:Y:S01]  /*5d20*/  @!P1 LEA.HI.X R5, R17, R191, R5, 0x6, P0 ;  /* 0x000000bf11059211 */ /* 0x000fe200000f3405 */
        /* <DEDUP_REMOVED lines=15> */
.L_x_366:
        /* <DEDUP_REMOVED lines=21> */
[----:B-1----:R-:W-:Y:S01]  /*5f70*/  F2FP.PACK_AB R5, R29, R28 ;  /* 0x0000001c1d05723e */ /* 0x002fe200000000ff */
        /* <DEDUP_REMOVED lines=71> */
[----:B------:R-:W-:Y:S02]  /*63f0*/  IMAD.MOV.U32 R188, RZ, RZ, R4 ;  /* 0x000000ffffbc7224 */ /* 0x000fe400078e0004 */
[----:B------:R-:W-:Y:S02]  /*6400*/  @!P1 IMAD.MOV.U32 R5, RZ, RZ, c[0x0][0x374] ;  /* 0x0000dd00ff059624 */ /* 0x000fe400078e00ff */
[----:B------:R-:W-:Y:S01]  /*6410*/  IMAD.MOV.U32 R189, RZ, RZ, R2 ;  /* 0x000000ffffbd7224 */ /* 0x000fe200078e0002 */
[C---:B------:R-:W-:Y:S04]  /*6420*/  @!P1 LEA R4, P0, R6.reuse, R188, 0x6 ;  /* 0x000000bc06049211 */ /* 0x040fe800078030ff */
[----:B------:R-:W-:Y:S01]  /*6430*/  @!PT LDS RZ, [RZ] ;  /* 0x00000000fffff984 */ /* 0x000fe20000000800 */
[----:B------:R-:W-:Y:S01]  /*6440*/  @!PT LDS RZ, [RZ] ;  /* 0x00000000fffff984 */ /* 0x000fe20000000800 */
[----:B------:R-:W-:Y:S01]  /*6450*/  @!PT LDS RZ, [RZ] ;  /* 0x00000000fffff984 */ /* 0x000fe20000000800 */
[----:B------:R1:W-:Y:S01]  /*6460*/  @!P1 LDGSTS.E.BYPASS.LTC128B.128 [R196+0x4000], [R188.64] ;  /* 0x04000000bcc49fae */ /* 0x0003e2000b901d46 */
[----:B------:R-:W-:Y:S03]  /*6470*/  @!P1 LEA.HI.X R5, R6, R189, R5, 0x6, P0 ;  /* 0x000000bd06059211 */ /* 0x000fe600000f3405 */
[----:B------:R1:W-:Y:S04]  /*6480*/  @P1 STS.128 [R196+0x5000], RZ ;  /* 0x005000ffc4001388 */ /* 0x0003e80000000c00 */
[----:B------:R-:W-:Y:S01]  /*6490*/  @!PT LDS RZ, [RZ] ;  /* 0x00000000fffff984 */ /* 0x000fe20000000800 */
[----:B------:R-:W-:Y:S01]  /*64a0*/  @!PT LDS RZ, [RZ] ;  /* 0x00000000fffff984 */ /* 0x000fe20000000800 */
[----:B------:R-:W-:Y:S01]  /*64b0*/  @!PT LDS RZ, [RZ] ;  /* 0x00000000fffff984 */ /* 0x000fe20000000800 */
[----:B------:R1:W-:Y:S04]  /*64c0*/  @!P1 LDGSTS.E.BYPASS.LTC128B.128 [R196+0x5000], [R4.64] ;  /* 0x0500000004c49fae */ /* 0x0003e8000b901d46 */
[----:B------:R-:W0:Y:S02]  /*64d0*/  LDGDEPBAR ;  /* 0x00000000000079af */ /* 0x000e240000000000 */
.L_x_367:
[----:B------:R-:W-:Y:S01]  /*64e0*/  LDSM.16.M88.4 R16, [R159] ;  /* 0x000000009f10783b */ /* 0x000fe20000000200 */
[--C-:B------:R-:W-:Y:S01]  /*64f0*/  IMAD.IADD R2, R0, 0x1, R156.reuse ;  /* 0x0000000100027824 */ /* 0x100fe200078e029c */
[----:B------:R-:W-:Y:S01]  /*6500*/  LEA R185, P0, R221, R182, 0x2 ;  /* 0x000000b6ddb97211 */ /* 0x000fe200078010ff */
        /* <DEDUP_REMOVED lines=40> */
[----:B------:R3:W-:Y:S07]  /*6790*/  LDSM.16.MT88.4 R32, [R0+0x9800] ;  /* 0x009800000020783b */ /* 0x0007ee0000004200 */
[C---:B-1----:R-:W-:Y:S08]  /*67a0*/  HMMA.16816.F32 R12, R28.reuse, R20, R12 ;  /* 0x000000141c0c723c */ /* 0x042ff0000000180c */
[----:B------:R-:W-:Y:S01]  /*67b0*/  HMMA.16816.F32 R16, R28, R22, R16 ;  /* 0x000000161c10723c */ /* 0x000fe20000001810 */
[----:B------:R-:W1:Y:S04]  /*67c0*/  LDSM.16.MT88.4 R20, [R2+0x9000] ;  /* 0x009000000214783b */ /* 0x000e680000004200 */
[----:B------:R-:W1:Y:S03]  /*67d0*/  LDSM.16.M88.4 R28, [R117+0x2000] ;  /* 0x00200000751c783b */ /* 0x000e660000000200 */
[C---:B----4-:R-:W-:Y:S05]  /*67e0*/  HMMA.16816.F32 R4, R100.reuse, R104, R4 ;  /* 0x000000686404723c */ /* 0x050fea0000001804 */
[----:B---3--:R-:W-:Y:S03]  /*67f0*/  IMAD.IADD R0, R156, 0x1, R157 ;  /* 0x000000019c007824 */ /* 0x008fe600078e029d */
[C---:B------:R-:W-:Y:S08]  /*6800*/  HMMA.16816.F32 R8, R100.reuse, R106, R8 ;  /* 0x0000006a6408723c */ /* 0x040ff00000001808 */
[C---:B--2---:R-:W-:Y:S08]  /*6810*/  HMMA.16816.F32 R12, R100.reuse, R24, R12 ;  /* 0x00000018640c723c */ /* 0x044ff0000000180c */
[----:B------:R-:W-:Y:S01]  /*6820*/  HMMA.16816.F32 R16, R100, R26, R16 ;  /* 0x0000001a6410723c */ /* 0x000fe20000001810 */
[----:B------:R2:W3:Y:S04]  /*6830*/  LDSM.16.MT88.4 R24, [R2+0x9800] ;  /* 0x009800000218783b */ /* 0x0004e80000004200 */
[----:B------:R-:W-:Y:S03]  /*6840*/  LDSM.16.MT88.4 R100, [R3+0xd000] ;  /* 0x00d000000364783b */ /* 0x000fe60000004200 */
[C---:B------:R-:W-:Y:S08]  /*6850*/  HMMA.16816.F32 R4, R108.reuse, R112, R4 ;  /* 0x000000706c04723c */ /* 0x040ff00000001804 */
[C---:B------:R-:W-:Y:S08]  /*6860*/  HMMA.16816.F32 R8, R108.reuse, R114, R8 ;  /* 0x000000726c08723c */ /* 0x040ff00000001808 */
[C---:B-1----:R-:W-:Y:S04]  /*6870*/  HMMA.16816.F32 R12, R108.reuse, R20, R12 ;  /* 0x000000146c0c723c */ /* 0x042fe8000000180c */
[----:B--2---:R-:W-:Y:S03]  /*6880*/  IADD3 R2, R186, -0x1, RZ ;  /* 0xffffffffba027810 */ /* 0x004fe60007ffe0ff */
[----:B------:R-:W-:Y:S01]  /*6890*/  IMAD.MOV.U32 R20, RZ, RZ, R185 ;  /* 0x000000ffff147224 */ /* 0x000fe200078e00b9 */
[----:B------:R-:W-:Y:S04]  /*68a0*/  HMMA.16816.F32 R16, R108, R22, R16 ;  /* 0x000000166c10723c */ /* 0x000fe80000001810 */
[----:B------:R-:W-:Y:S03]  /*68b0*/  IMAD.MOV.U32 R21, RZ, RZ, R183 ;  /* 0x000000ffff157224 */ /* 0x000fe600078e00b7 */
[----:B------:R-:W-:Y:S01]  /*68c0*/  @P6 IADD3 R22, P1, R213, R236, RZ ;  /* 0x000000ecd5166210 */ /* 0x000fe20007f3e0ff */
[C---:B------:R-:W-:Y:S05]  /*68d0*/  HMMA.16816.F32 R4, R28.reuse, R32, R4 ;  /* 0x000000201c04723c */ /* 0x040fea0000001804 */
[----:B------:R-:W-:Y:S02]  /*68e0*/  @P6 IMAD.X R23, R212, 0x1, R237, P1 ;  /* 0x00000001d4176824 */ /* 0x000fe400008e06ed */
[CC--:B------:R-:W-:Y:S01]  /*68f0*/  LEA R32, P0, R239.reuse, R20.reuse, 0x2 ;  /* 0x00000014ef207211 */ /* 0x0c0fe200078010ff */
[C---:B------:R-:W-:Y:S02]  /*6900*/  HMMA.16816.F32 R8, R28.reuse, R34, R8 ;  /* 0x000000221c08723c */ /* 0x040fe40000001808 */
[----:B------:R1:W5:Y:S02]  /*6910*/  @P6 LDG.E R211, [R22.64] ;  /* 0x0000000616d36981 */ /* 0x000364000c1e1900 */
[-C--:B------:R-:W-:Y:S02]  /*6920*/  LEA.HI.X.SX32 R33, R239, R21.reuse, 0x2, P0 ;  /* 0x00000015ef217211 */ /* 0x080fe400000f16ff */
[----:B------:R1:W5:Y:S02]  /*6930*/  @P6 LDG.E R210, [R22.64+0x20] ;  /* 0x0000200616d26981 */ /* 0x000364000c1e1900 */
[C---:B---3--:R-:W-:Y:S02]  /*6940*/  HMMA.16816.F32 R12, R28.reuse, R24, R12 ;  /* 0x000000181c0c723c */ /* 0x048fe4000000180c */
[----:B------:R1:W5:Y:S04]  /*6950*/  @P6 LDG.E R208, [R22.64+0x80] ;  /* 0x0000800616d06981 */ /* 0x000368000c1e1900 */
[----:B------:R1:W5:Y:S01]  /*6960*/  @P6 LDG.E R209, [R22.64+0xa0] ;  /* 0x0000a00616d16981 */ /* 0x000362000c1e1900 */
[CC--:B------:R-:W-:Y:S01]  /*6970*/  LEA R24, P1, R223.reuse, R20.reuse, 0x2 ;  /* 0x00000014df187211 */ /* 0x0c0fe200078210ff */
[----:B------:R-:W-:Y:S02]  /*6980*/  HMMA.16816.F32 R16, R28, R26, R16 ;  /* 0x0000001a1c10723c */ /* 0x000fe40000001810 */
[----:B------:R2:W-:Y:S02]  /*6990*/  RED.E.ADD.F32.FTZ.RN.STRONG.GPU [R20.64], R4 ;  /* 0x000000041400798e */ /* 0x0005e4000c10e786 */
[-C--:B------:R-:W-:Y:S02]  /*69a0*/  LEA.HI.X.SX32 R25, R223, R21.reuse, 0x2, P1 ;  /* 0x00000015df197211 */ /* 0x080fe400008f16ff */
[----:B------:R-:W-:Y:S01]  /*69b0*/  LDSM.16.MT88.4 R28, [R3+0xa800] ;  /* 0x00a80000031c783b */ /* 0x000fe20000004200 */
[CC--:B------:R-:W-:Y:S03]  /*69c0*/  LEA R26, P0, R247.reuse, R20.reuse, 0x2 ;  /* 0x00000014f71a7211 */ /* 0x0c0fe600078010ff */
[----:B------:R3:W-:Y:S02]  /*69d0*/  RED.E.ADD.F32.FTZ.RN.STRONG.GPU [R24.64], R5 ;  /* 0x000000051800798e */ /* 0x0007e4000c10e786 */
[-C--:B------:R-:W-:Y:S02]  /*69e0*/  LEA.HI.X.SX32 R27, R247, R21.reuse, 0x2, P0 ;  /* 0x00000015f71b7211 */ /* 0x080fe400000f16ff */
[----:B------:R4:W-:Y:S04]  /*69f0*/  RED.E.ADD.F32.FTZ.RN.STRONG.GPU [R32.64], R6 ;  /* 0x000000062000798e */ /* 0x0009e8000c10e786 */
[----:B------:R-:W-:Y:S01]  /*6a00*/  LDSM.16.MT88.4 R32, [R3+0xc800] ;  /* 0x00c800000320783b */ /* 0x000fe20000004200 */
[CC--:B-1----:R-:W-:Y:S04]  /*6a10*/  LEA R22, P3, R246.reuse, R20.reuse, 0x2 ;  /* 0x00000014f6167211 */ /* 0x0c2fe800078610ff */
[-C--:B------:R-:W-:Y:S02]  /*6a20*/  LEA.HI.X.SX32 R23, R246, R21.reuse, 0x2, P3 ;  /* 0x00000015f6177211 */ /* 0x080fe400018f16ff */
[CC--:B--2---:R-:W-:Y:S04]  /*6a30*/  LEA R4, P1, R248.reuse, R20.reuse, 0x2 ;  /* 0x00000014f8047211 */ /* 0x0c4fe800078210ff */
[-C--:B---3--:R-:W-:Y:S02]  /*6a40*/  LEA.HI.X.SX32 R5, R248, R21.reuse, 0x2, P1 ;  /* 0x00000015f8057211 */ /* 0x088fe400008f16ff */
[CC--:B----4-:R-:W-:Y:S03]  /*6a50*/  LEA R6, P1, R245.reuse, R20.reuse, 0x2 ;  /* 0x00000014f5067211 */ /* 0x0d0fe600078210ff */
[----:B------:R1:W-:Y:S04]  /*6a60*/  RED.E.ADD.F32.FTZ.RN.STRONG.GPU [R4.64], R7 ;  /* 0x000000070400798e */ /* 0x0003e8000c10e786 */
[----:B------:R2:W-:Y:S04]  /*6a70*/  RED.E.ADD.F32.FTZ.RN.STRONG.GPU [R26.64], R8 ;  /* 0x000000081a00798e */ /* 0x0005e8000c10e786 */
[----:B------:R3:W-:Y:S01]  /*6a80*/  RED.E.ADD.F32.FTZ.RN.STRONG.GPU [R22.64], R9 ;  /* 0x000000091600798e */ /* 0x0007e2000c10e786 */
[CC--:B-1----:R-:W-:Y:S02]  /*6a90*/  LEA R4, P0, R244.reuse, R20.reuse, 0x2 ;  /* 0x00000014f4047211 */ /* 0x0c2fe400078010ff */
[-C--:B------:R-:W-:Y:S02]  /*6aa0*/  LEA.HI.X.SX32 R7, R245, R21.reuse, 0x2, P1 ;  /* 0x00000015f5077211 */ /* 0x080fe400008f16ff */
[-C--:B------:R-:W-:Y:S02]  /*6ab0*/  LEA.HI.X.SX32 R5, R244, R21.reuse, 0x2, P0 ;  /* 0x00000015f4057211 */ /* 0x080fe400000f16ff */
[CC--:B--2---:R-:W-:Y:S01]  /*6ac0*/  LEA R26, P0, R234.reuse, R20.reuse, 0x2 ;  /* 0x00000014ea1a7211 */ /* 0x0c4fe200078010ff */
[----:B------:R1:W-:Y:S01]  /*6ad0*/  RED.E.ADD.F32.FTZ.RN.STRONG.GPU [R6.64], R10 ;  /* 0x0000000a0600798e */ /* 0x0003e2000c10e786 */
[CC--:B---3--:R-:W-:Y:S02]  /*6ae0*/  LEA R22, P5, R233.reuse, R20.reuse, 0x2 ;  /* 0x00000014e9167211 */ /* 0x0c8fe400078a10ff */
[-C--:B------:R-:W-:Y:S01]  /*6af0*/  LEA.HI.X.SX32 R27, R234, R21.reuse, 0x2, P0 ;  /* 0x00000015ea1b7211 */ /* 0x080fe200000f16ff */
[----:B------:R2:W-:Y:S01]  /*6b00*/  RED.E.ADD.F32.FTZ.RN.STRONG.GPU [R4.64], R11 ;  /* 0x0000000b0400798e */ /* 0x0005e2000c10e786 */
[-C--:B------:R-:W-:Y:S02]  /*6b10*/  LEA.HI.X.SX32 R23, R233, R21.reuse, 0x2, P5 ;  /* 0x00000015e9177211 */ /* 0x080fe400028f16ff */
[CC--:B------:R-:W-:Y:S01]  /*6b20*/  LEA R8, P3, R219.reuse, R20.reuse, 0x2 ;  /* 0x00000014db087211 */ /* 0x0c0fe200078610ff */
[----:B------:R-:W-:Y:S03]  /*6b30*/  RED.E.ADD.F32.FTZ.RN.STRONG.GPU [R20.64+0x80], R12 ;  /* 0x0000800c1400798e */ /* 0x000fe6000c10e786 */
[-C--:B------:R-:W-:Y:S01]  /*6b40*/  LEA.HI.X.SX32 R9, R219, R21.reuse, 0x2, P3 ;  /* 0x00000015db097211 */ /* 0x080fe200018f16ff */
[----:B------:R-:W-:Y:S01]  /*6b50*/  RED.E.ADD.F32.FTZ.RN.STRONG.GPU [R24.64+0x80], R13 ;  /* 0x0000800d1800798e */ /* 0x000fe2000c10e786 */
[----:B------:R-:W-:Y:S03]  /*6b60*/  @P6 IADD3 R213, P3, R213, -0x100, RZ ;  /* 0xffffff00d5d56810 */ /* 0x000fe60007f7e0ff */
[----:B------:R-:W-:Y:S01]  /*6b70*/  RED.E.ADD.F32.FTZ.RN.STRONG.GPU [R26.64], R14 ;  /* 0x0000000e1a00798e */ /* 0x000fe2000c10e786 */
[----:B------:R-:W-:Y:S03]  /*6b80*/  @P6 IADD3.X R212, R212, -0x1, RZ, P3, !PT ;  /* 0xffffffffd4d46810 */ /* 0x000fe60001ffe4ff */
[----:B------:R-:W-:Y:S04]  /*6b90*/  RED.E.ADD.F32.FTZ.RN.STRONG.GPU [R22.64], R15 ;  /* 0x0000000f1600798e */ /* 0x000fe8000c10e786 */
[----:B------:R-:W-:Y:S01]  /*6ba0*/  LDSM.16.MT88.4 R24, [R0] ;  /* 0x000000000018783b */ /* 0x000fe20000004200 */
[CC--:B-1----:R-:W-:Y:S03]  /*6bb0*/  LEA R10, P4, R249.reuse, R20.reuse, 0x2 ;  /* 0x00000014f90a7211 */ /* 0x0c2fe600078810ff */
[----:B------:R-:W-:Y:S01]  /*6bc0*/  LDSM.16.MT88.4 R12, [R157+0x800] ;  /* 0x000800009d0c783b */ /* 0x000fe20000004200 */
[-C--:B------:R-:W-:Y:S02]  /*6bd0*/  LEA R6, P1, R218, R20.reuse, 0x2 ;  /* 0x00000014da067211 */ /* 0x080fe400078210ff */
[-C--:B--2---:R-:W-:Y:S02]  /*6be0*/  LEA.HI.X.SX32 R11, R249, R21.reuse, 0x2, P4 ;  /* 0x00000015f90b7211 */ /* 0x084fe400020f16ff */
[----:B------:R-:W-:Y:S02]  /*6bf0*/  LEA R4, P0, R220, R20, 0x2 ;  /* 0x00000014dc047211 */ /* 0x000fe400078010ff */
[-C--:B------:R-:W-:Y:S01]  /*6c00*/  LEA.HI.X.SX32 R7, R218, R21.reuse, 0x2, P1 ;  /* 0x00000015da077211 */ /* 0x080fe200008f16ff */
[----:B------:R-:W-:Y:S01]  /*6c10*/  RED.E.ADD.F32.FTZ.RN.STRONG.GPU [R10.64], R16 ;  /* 0x000000100a00798e */ /* 0x000fe2000c10e786 */
[----:B------:R-:W-:Y:S02]  /*6c20*/  LEA.HI.X.SX32 R5, R220, R21, 0x2, P0 ;  /* 0x00000015dc057211 */ /* 0x000fe400000f16ff */
[----:B------:R-:W-:Y:S01]  /*6c30*/  ISETP.GT.AND P4, PT, R186, R222, PT ;  /* 0x000000deba00720c */ /* 0x000fe20003f84270 */
[----:B------:R-:W-:Y:S01]  /*6c40*/  RED.E.ADD.F32.FTZ.RN.STRONG.GPU [R8.64], R17 ;  /* 0x000000110800798e */ /* 0x000fe2000c10e786 */
[----:B------:R-:W-:Y:S03]  /*6c50*/  @P6 IADD3 R215, P1, R215, -0x100, RZ ;  /* 0xffffff00d7d76810 */ /* 0x000fe60007f3e0ff */
[----:B------:R-:W-:Y:S01]  /*6c60*/  RED.E.ADD.F32.FTZ.RN.STRONG.GPU [R6.64], R18 ;  /* 0x000000120600798e */ /* 0x000fe2000c10e786 */
[----:B------:R-:W-:Y:S03]  /*6c70*/  @P6 IADD3.X R214, R214, -0x1, RZ, P1, !PT ;  /* 0xffffffffd6d66810 */ /* 0x000fe60000ffe4ff */
[----:B------:R-:W-:Y:S04]  /*6c80*/  LDSM.16.MT88.4 R8, [R157] ;  /* 0x000000009d08783b */ /* 0x000fe80000004200 */
[----:B------:R-:W-:Y:S04]  /*6c90*/  RED.E.ADD.F32.FTZ.RN.STRONG.GPU [R4.64], R19 ;  /* 0x000000130400798e */ /* 0x000fe8000c10e786 */
[----:B------:R-:W1:Y:S04]  /*6ca0*/  LDSM.16.MT88.4 R4, [R3+0xa000] ;  /* 0x00a000000304783b */ /* 0x000e680000004200 */
[----:B------:R-:W2:Y:S04]  /*6cb0*/  LDSM.16.MT88.4 R20, [R3+0xc000] ;  /* 0x00c000000314783b */ /* 0x000ea80000004200 */
[----:B------:R-:W3:Y:S01]  /*6cc0*/  LDSM.16.MT88.4 R16, [R0+0x800] ;  /* 0x000800000010783b */ /* 0x000ee20000004200 */
        /* <DEDUP_REMOVED lines=12> */
[-C--:B------:R-:W-:Y:S08]  /*6d90*/  HMMA.16816.F32 R68, R28, R12.reuse, R68 ;  /* 0x0000000c1c44723c */ /* 0x080ff00000001844 */
[C---:B------:R-:W-:Y:S08]  /*6da0*/  HMMA.16816.F32 R72, R32.reuse, R12, R72 ;  /* 0x0000000c2048723c */ /* 0x040ff00000001848 */
[-C--:B------:R-:W-:Y:S08]  /*6db0*/  HMMA.16816.F32 R76, R32, R14.reuse, R76 ;  /* 0x0000000e204c723c */ /* 0x080ff0000000184c */
[C---:B------:R-:W-:Y:S01]  /*6dc0*/  HMMA.16816.F32 R80, R28.reuse, R14, R80 ;  /* 0x0000000e1c50723c */ /* 0x040fe20000001850 */
[----:B------:R-:W4:Y:S07]  /*6dd0*/  LDSM.16.MT88.4 R12, [R3+0xb800] ;  /* 0x00b80000030c783b */ /* 0x000f2e0000004200 */
[-C--:B---3--:R-:W-:Y:S08]  /*6de0*/  HMMA.16816.F32 R84, R28, R16.reuse, R84 ;  /* 0x000000101c54723c */ /* 0x088ff00000001854 */
[C---:B------:R-:W-:Y:S08]  /*6df0*/  HMMA.16816.F32 R88, R32.reuse, R16, R88 ;  /* 0x000000102058723c */ /* 0x040ff00000001858 */
[-C--:B------:R-:W-:Y:S01]  /*6e00*/  HMMA.16816.F32 R92, R32, R18.reuse, R92 ;  /* 0x00000012205c723c */ /* 0x080fe2000000185c */
[----:B------:R-:W3:Y:S07]  /*6e10*/  LDSM.16.MT88.4 R32, [R3+0xd800] ;  /* 0x00d800000320783b */ /* 0x000eee0000004200 */
[----:B------:R-:W-:Y:S01]  /*6e20*/  HMMA.16816.F32 R96, R28, R18, R96 ;  /* 0x000000121c60723c */ /* 0x000fe20000001860 */
[----:B------:R2:W3:Y:S07]  /*6e30*/  LDSM.16.MT88.4 R16, [R0+0x1800] ;  /* 0x001800000010783b */ /* 0x0004ee0000004200 */
[-C--:B-1----:R-:W-:Y:S08]  /*6e40*/  HMMA.16816.F32 R68, R8, R20.reuse, R68 ;  /* 0x000000140844723c */ /* 0x082ff00000001844 */
[C---:B------:R-:W-:Y:S08]  /*6e50*/  HMMA.16816.F32 R72, R100.reuse, R20, R72 ;  /* 0x000000146448723c */ /* 0x040ff00000001848 */
[-C--:B------:R-:W-:Y:S04]  /*6e60*/  HMMA.16816.F32 R76, R100, R22.reuse, R76 ;  /* 0x00000016644c723c */ /* 0x080fe8000000184c */
[----:B--2---:R-:W-:Y:S01]  /*6e70*/  LOP3.LUT R0, R186, 0x1, RZ, 0xc0, !PT ;  /* 0x00000001ba007812 */ /* 0x004fe200078ec0ff */
[----:B------:R-:W-:Y:S03]  /*6e80*/  IMAD.MOV.U32 R186, RZ, RZ, R2 ;  /* 0x000000ffffba7224 */ /* 0x000fe600078e0002 */
[C---:B------:R-:W-:Y:S04]  /*6e90*/  HMMA.16816.F32 R80, R8.reuse, R22, R80 ;  /* 0x000000160850723c */ /* 0x040fe80000001850 */
[----:B------:R-:W-:Y:S02]  /*6ea0*/  ISETP.NE.U32.AND P0, PT, R0, 0x1, PT ;  /* 0x000000010000780c */ /* 0x000fe40003f05070 */
[C---:B------:R-:W-:Y:S02]  /*6eb0*/  IADD3 R0, R157.reuse, -0x2000, RZ ;  /* 0xffffe0009d007810 */ /* 0x040fe40007ffe0ff */
[-C--:B------:R-:W-:Y:S08]  /*6ec0*/  HMMA.16816.F32 R84, R8, R4.reuse, R84 ;  /* 0x000000040854723c */ /* 0x080ff00000001854 */
[C---:B------:R-:W-:Y:S04]  /*6ed0*/  HMMA.16816.F32 R88, R100.reuse, R4, R88 ;  /* 0x000000046458723c */ /* 0x040fe80000001858 */
[----:B------:R-:W-:Y:S04]  /*6ee0*/  @P0 IADD3 R0, R157, 0x2000, RZ ;  /* 0x000020009d000810 */ /* 0x000fe80007ffe0ff */
[-C--:B------:R-:W-:Y:S04]  /*6ef0*/  HMMA.16816.F32 R92, R100, R6.reuse, R92 ;  /* 0x00000006645c723c */ /* 0x080fe8000000185c */
[----:B------:R-:W-:Y:S04]  /*6f00*/  IMAD.MOV.U32 R157, RZ, RZ, R0 ;  /* 0x000000ffff9d7224 */ /* 0x000fe800078e0000 */
[----:B------:R-:W-:Y:S08]  /*6f10*/  HMMA.16816.F32 R96, R8, R6, R96 ;  /* 0x000000060860723c */ /* 0x000ff00000001860 */
[-C--:B----4-:R-:W-:Y:S08]  /*6f20*/  HMMA.16816.F32 R68, R12, R24.reuse, R68 ;  /* 0x000000180c44723c */ /* 0x090ff00000001844 */
[C---:B---3--:R-:W-:Y:S08]  /*6f30*/  HMMA.16816.F32 R72, R32.reuse, R24, R72 ;  /* 0x000000182048723c */ /* 0x048ff00000001848 */
        /* <DEDUP_REMOVED lines=71> */
[----:B------:R-:W-:-:S02]  /*73b0*/  F2FP.PACK_AB R2, R2, R92 ;  /* 0x0000005c0202723e */ /* 0x000fc400000000ff */
[----:B------:R-:W-:Y:S01]  /*73c0*/  STS [R242], R5 ;  /* 0x00000005f2007388 */ /* 0x000fe20000000800 */
        /* <DEDUP_REMOVED lines=9> */
[----:B------:R-:W-:-:S02]  /*7460*/  F2FP.PACK_AB R56, R57, R56 ;  /* 0x000000383938723e */ /* 0x000fc400000000ff */
[----:B------:R-:W-:Y:S01]  /*7470*/  F2FP.PACK_AB R58, R59, R58 ;  /* 0x0000003a3b3a723e */ /* 0x000fe200000000ff */
[----:B------:R-:W-:Y:S01]  /*7480*/  STS [R242+0x2000], R2 ;  /* 0x00200002f2007388 */ /* 0x000fe20000000800 */
[----:B------:R-:W-:Y:S02]  /*7490*/  F2FP.PACK_AB R60, R61, R60 ;  /* 0x0000003c3d3c723e */ /* 0x000fe400000000ff */
[----:B------:R-:W-:Y:S01]  /*74a0*/  F2FP.PACK_AB R62, R63, R62 ;  /* 0x0000003e3f3e723e */ /* 0x000fe200000000ff */
[----:B------:R1:W-:Y:S01]  /*74b0*/  STS [R242+0x2400], R0 ;  /* 0x00240000f2007388 */ /* 0x0003e20000000800 */
[----:B------:R-:W-:-:S03]  /*74c0*/  ISETP.NE.AND P0, PT, R238, -0x1, PT ;  /* 0xffffffffee00780c */ /* 0x000fc60003f05270 */
[----:B------:R2:W-:Y:S04]  /*74d0*/  STS [R240+0x4000], R36 ;  /* 0x00400024f0007388 */ /* 0x0005e80000000800 */
[----:B------:R2:W-:Y:S04]  /*74e0*/  STS [R240+0x4400], R38 ;  /* 0x00440026f0007388 */ /* 0x0005e80000000800 */
[----:B------:R2:W-:Y:S04]  /*74f0*/  STS [R243+0x4000], R48 ;  /* 0x00400030f3007388 */ /* 0x0005e80000000800 */
[----:B------:R2:W-:Y:S04]  /*7500*/  STS [R251+0x4000], R50 ;  /* 0x00400032fb007388 */ /* 0x0005e80000000800 */
[----:B------:R2:W-:Y:S04]  /*7510*/  STS [R240+0x6000], R40 ;  /* 0x00600028f0007388 */ /* 0x0005e80000000800 */
[----:B------:R2:W-:Y:S01]  /*7520*/  STS [R240+0x6400], R42 ;  /* 0x0064002af0007388 */ /* 0x0005e20000000800 */
[----:B-1----:R-:W-:-:S03]  /*7530*/  @P0 IADD3 R0, R224, R238, RZ ;  /* 0x000000eee0000210 */ /* 0x002fc60007ffe0ff */
[----:B------:R2:W-:Y:S02]  /*7540*/  STS [R243+0x6000], R44 ;  /* 0x0060002cf3007388 */ /* 0x0005e40000000800 */
[C---:B------:R-:W-:Y:S02]  /*7550*/  @P0 IMAD.WIDE.U32 R4, R0.reuse, c[0x0][0x3a0], RZ ;  /* 0x0000e80000040a25 */ /* 0x040fe400078e00ff */
[----:B------:R2:W-:Y:S02]  /*7560*/  STS [R243+0x6400], R46 ;  /* 0x0064002ef3007388 */ /* 0x0005e40000000800 */
[----:B------:R-:W-:Y:S01]  /*7570*/  @P0 IMAD R8, R0, c[0x0][0x3a4], R5 ;  /* 0x0000e90000080a24 */ /* 0x000fe200078e0205 */
[----:B------:R-:W-:Y:S01]  /*7580*/  @P0 MOV R2, R4 ;  /* 0x0000000400020202 */ /* 0x000fe20000000f00 */
[----:B------:R-:W1:Y:S04]  /*7590*/  S2R R118, SR_CTAID.Y ;  /* 0x0000000000767919 */ /* 0x000e680000002600 */
[----:B------:R2:W-:Y:S04]  /*75a0*/  STS [R241+0x4000], R52 ;  /* 0x00400034f1007388 */ /* 0x0005e80000000800 */
[----:B------:R2:W-:Y:S04]  /*75b0*/  STS [R241+0x4400], R54 ;  /* 0x00440036f1007388 */ /* 0x0005e80000000800 */
[----:B------:R2:W-:Y:S04]  /*75c0*/  STS [R242+0x4000], R64 ;  /* 0x00400040f2007388 */ /* 0x0005e80000000800 */
[----:B------:R2:W-:Y:S04]  /*75d0*/  STS [R242+0x4400], R66 ;  /* 0x00440042f2007388 */ /* 0x0005e80000000800 */
[----:B------:R2:W-:Y:S04]  /*75e0*/  STS [R241+0x6000], R56 ;  /* 0x00600038f1007388 */ /* 0x0005e80000000800 */
[----:B------:R2:W-:Y:S01]  /*75f0*/  STS [R241+0x6400], R58 ;  /* 0x0064003af1007388 */ /* 0x0005e20000000800 */
[----:B-1----:R-:W-:-:S03]  /*7600*/  SHF.R.S32.HI R6, RZ, 0x1f, R118 ;  /* 0x0000001fff067819 */ /* 0x002fc60000011476 */
[----:B------:R2:W-:Y:S04]  /*7610*/  STS [R242+0x6000], R60 ;  /* 0x0060003cf2007388 */ /* 0x0005e80000000800 */
[----:B------:R2:W-:Y:S01]  /*7620*/  STS [R242+0x6400], R62 ;  /* 0x0064003ef2007388 */ /* 0x0005e20000000800 */
        /* <DEDUP_REMOVED lines=11> */
.L_x_369:
        /* <DEDUP_REMOVED lines=15> */
.L_x_370:
        /* <DEDUP_REMOVED lines=8> */
[C---:B------:R-:W-:Y:S01]  /*7850*/  IMAD.WIDE.U32 R4, R216.reuse, c[0x0][0x3a0], R6 ;  /* 0x0000e800d8047a25 */ /* 0x040fe200078e0006 */
        /* <DEDUP_REMOVED lines=8> */
[----:B------:R1:W3:Y:S01]  /*78e0*/  LDS.128 R20, [R196+0x7000] ;  /* 0x00700000c4147984 */ /* 0x0002e20000000c00 */
[----:B------:R-:W-:-:S03]  /*78f0*/  IMAD.WIDE.U32 R4, R226, c[0x0][0x3b8], R4 ;  /* 0x0000ee00e2047a25 */ /* 0x000fc600078e0004 */
[----:B------:R1:W4:Y:S02]  /*7900*/  LDS.128 R24, [R196+0x8000] ;  /* 0x00800000c4187984 */ /* 0x0003240000000c00 */
[----:B------:R-:W-:Y:S02]  /*7910*/  IADD3 R2, R0, R5, RZ ;  /* 0x0000000500027210 */ /* 0x000fe40007ffe0ff */
[----:B------:R1:W2:Y:S04]  /*7920*/  LDS.128 R28, [R196+0x9000] ;  /* 0x00900000c41c7984 */ /* 0x0002a80000000c00 */
[----:B--2---:R1:W2:Y:S04]  /*7930*/  LDS.128 R36, [R196+0xa000] ;  /* 0x00a00000c4247984 */ /* 0x0042a80000000c00 */
        /* <DEDUP_REMOVED lines=14> */
.L_x_372:
[----:B------:R-:W-:Y:S05]  /*7a20*/  BSYNC B0 ;  /* 0x0000000000007941 */ /* 0x000fea0003800000 */
.L_x_371:
[----:B------:R-:W-:Y:S01]  /*7a30*/  IADD3 R0, R217, 0x20, RZ ;  /* 0x00000020d9007810 */ /* 0x000fe20007ffe0ff */
[----:B------:R-:W-:Y:S03]  /*7a40*/  BSSY B0, `(.L_x_373) ;  /* 0x000000e000007945 */ /* 0x000fe60003800000 */
[----:B------:R-:W-:-:S13]  /*7a50*/  ISETP.GE.OR P3, PT, R0, R16, P1 ;  /* 0x000000100000720c */ /* 0x000fda0000f66670 */
[----:B------:R-:W-:Y:S05]  /*7a60*/  @P3 BRA `(.L_x_374) ;  /* 0x000000b000003947 */ /* 0x000fea0003800000 */
[----:B------:R-:W-:Y:S02]  /*7a70*/  IADD3 R0, P0, R217, 0x20, RZ ;  /* 0x00000020d9007810 */ /* 0x000fe40007f1e0ff */
[----:B------:R-:W-:-:S03]  /*7a80*/  MOV R9, R2 ;  /* 0x0000000200097202 */ /* 0x000fc60000000f00 */
[----:B------:R-:W-:-:S04]  /*7a90*/  IMAD.X R8, RZ, RZ, R33, P0 ;  /* 0x000000ffff087224 */ /* 0x000fc800000e0621 */
[----:B----4-:R-:W-:Y:S02]  /*7aa0*/  IMAD R10, R8, c[0x0][0x3a0], RZ ;  /* 0x0000e800080a7a24 */ /* 0x010fe400078e02ff */
[----:B------:R-:W-:-:S04]  /*7ab0*/  IMAD.MOV.U32 R8, RZ, RZ, R4 ;  /* 0x000000ffff087224 */ /* 0x000fc800078e0004 */
[----:B------:R-:W-:-:S04]  /*7ac0*/  IMAD.WIDE.U32 R8, R0, c[0x0][0x3a0], R8 ;  /* 0x0000e80000087a25 */ /* 0x000fc800078e0008 */
[----:B------:R-:W-:Y:S01]  /*7ad0*/  IMAD R0, R0, c[0x0][0x3a4], R10 ;  /* 0x0000e90000007a24 */ /* 0x000fe200078e020a */
[----:B------:R-:W-:-:S04]  /*7ae0*/  LEA R10, P0, R8, c[0x0][0x340], 0x1 ;  /* 0x0000d000080a7a11 */ /* 0x000fc800078008ff */
[----:B------:R-:W-:-:S04]  /*7af0*/  IADD3 R0, R0, R9, RZ ;  /* 0x0000000900007210 */ /* 0x000fc80007ffe0ff */
[----:B------:R-:W-:-:S05]  /*7b00*/  LEA.HI.X R11, R8, c[0x0][0x344], R0, 0x1, P0 ;  /* 0x0000d100080b7a11 */ /* 0x000fca00000f0c00 */
[----:B---3--:R3:W-:Y:S02]  /*7b10*/  STG.E.128 [R10.64], R20 ;  /* 0x000000140a007986 */ /* 0x0087e4000c101d06 */
.L_x_374:
[----:B------:R-:W-:Y:S05]  /*7b20*/  BSYNC B0 ;  /* 0x0000000000007941 */ /* 0x000fea0003800000 */
.L_x_373:
[----:B------:R-:W-:Y:S01]  /*7b30*/  IADD3 R0, R217, 0x40, RZ ;  /* 0x00000040d9007810 */ /* 0x000fe20007ffe0ff */
[----:B------:R-:W-:Y:S03]  /*7b40*/  BSSY B0, `(.L_x_375) ;  /* 0x000000e000007945 */ /* 0x000fe60003800000 */
[----:B------:R-:W-:-:S13]  /*7b50*/  ISETP.GE.OR P2, PT, R0, R16, P1 ;  /* 0x000000100000720c */ /* 0x000fda0000f46670 */
[----:B------:R-:W-:Y:S05]  /*7b60*/  @P2 BRA `(.L_x_376) ;  /* 0x000000b000002947 */ /* 0x000fea0003800000 */
[----:B------:R-:W-:Y:S02]  /*7b70*/  IADD3 R0, P0, R217, 0x40, RZ ;  /* 0x00000040d9007810 */ /* 0x000fe40007f1e0ff */
[----:B------:R-:W-:-:S03]  /*7b80*/  MOV R9, R2 ;  /* 0x0000000200097202 */ /* 0x000fc60000000f00 */
[----:B------:R-:W-:-:S04]  /*7b90*/  IMAD.X R8, RZ, RZ, R33, P0 ;  /* 0x000000ffff087224 */ /* 0x000fc800000e0621 */
[----:B---34-:R-:W-:Y:S02]  /*7ba0*/  IMAD R10, R8, c[0x0][0x3a0], RZ ;  /* 0x0000e800080a7a24 */ /* 0x018fe400078e02ff */
[----:B------:R-:W-:-:S04]  /*7bb0*/  IMAD.MOV.U32 R8, RZ, RZ, R4 ;  /* 0x000000ffff087224 */ /* 0x000fc800078e0004 */
[----:B------:R-:W-:-:S04]  /*7bc0*/  IMAD.WIDE.U32 R8, R0, c[0x0][0x3a0], R8 ;  /* 0x0000e80000087a25 */ /* 0x000fc800078e0008 */
[----:B------:R-:W-:Y:S01]  /*7bd0*/  IMAD R0, R0, c[0x0][0x3a4], R10 ;  /* 0x0000e90000007a24 */ /* 0x000fe200078e020a */
[----:B------:R-:W-:-:S04]  /*7be0*/  LEA R10, P0, R8, c[0x0][0x340], 0x1 ;  /* 0x0000d000080a7a11 */ /* 0x000fc800078008ff */
[----:B------:R-:W-:-:S04]  /*7bf0*/  IADD3 R0, R0, R9, RZ ;  /* 0x0000000900007210 */ /* 0x000fc80007ffe0ff */
[----:B------:R-:W-:-:S05]  /*7c00*/  LEA.HI.X R11, R8, c[0x0][0x344], R0, 0x1, P0 ;  /* 0x0000d100080b7a11 */ /* 0x000fca00000f0c00 */
[----:B------:R3:W-:Y:S02]  /*7c10*/  STG.E.128 [R10.64], R24 ;  /* 0x000000180a007986 */ /* 0x0007e4000c101d06 */
.L_x_376:
[----:B------:R-:W-:Y:S05]  /*7c20*/  BSYNC B0 ;  /* 0x0000000000007941 */ /* 0x000fea0003800000 */
.L_x_375:
[----:B------:R-:W-:Y:S01]  /*7c30*/  IADD3 R0, R217, 0x60, RZ ;  /* 0x00000060d9007810 */ /* 0x000fe20007ffe0ff */
[----:B------:R-:W-:Y:S03]  /*7c40*/  BSSY B0, `(.L_x_377) ;  /* 0x000000d000007945 */ /* 0x000fe60003800000 */
[----:B------:R-:W-:-:S13]  /*7c50*/  ISETP.GE.OR P1, PT, R0, R16, P1 ;  /* 0x000000100000720c */ /* 0x000fda0000f26670 */
[----:B------:R-:W-:Y:S05]  /*7c60*/  @P1 BRA `(.L_x_378) ;  /* 0x000000a000001947 */ /* 0x000fea0003800000 */
[----:B------:R-:W-:-:S04]  /*7c70*/  IADD3 R0, P0, R217, 0x60, RZ ;  /* 0x00000060d9007810 */ /* 0x000fc80007f1e0ff */
[----:B------:R-:W-:-:S05]  /*7c80*/  IADD3.X R5, RZ, R33, RZ, P0, !PT ;  /* 0x00000021ff057210 */ /* 0x000fca00007fe4ff */
[----:B---34-:R-:W-:Y:S01]  /*7c90*/  IMAD R10, R5, c[0x0][0x3a0], RZ ;  /* 0x0000e800050a7a24 */ /* 0x018fe200078e02ff */
[----:B------:R-:W-:-:S05]  /*7ca0*/  MOV R5, R2 ;  /* 0x0000000200057202 */ /* 0x000fca0000000f00 */
[----:B------:R-:W-:-:S04]  /*7cb0*/  IMAD.WIDE.U32 R8, R0, c[0x0][0x3a0], R4 ;  /* 0x0000e80000087a25 */ /* 0x000fc800078e0004 */
[----:B------:R-:W-:Y:S01]  /*7cc0*/  IMAD R0, R0, c[0x0][0x3a4], R10 ;  /* 0x0000e90000007a24 */ /* 0x000fe200078e020a */
[----:B------:R-:W-:-:S04]  /*7cd0*/  LEA R4, P0, R8, c[0x0][0x340], 0x1 ;  /* 0x0000d00008047a11 */ /* 0x000fc800078008ff */
[----:B------:R-:W-:-:S04]  /*7ce0*/  IADD3 R0, R0, R9, RZ ;  /* 0x0000000900007210 */ /* 0x000fc80007ffe0ff */
[----:B------:R-:W-:-:S05]  /*7cf0*/  LEA.HI.X R5, R8, c[0x0][0x344], R0, 0x1, P0 ;  /* 0x0000d10008057a11 */ /* 0x000fca00000f0c00 */
[----:B------:R3:W-:Y:S02]  /*7d00*/  STG.E.128 [R4.64], R28 ;  /* 0x0000001c04007986 */ /* 0x0007e4000c101d06 */
.L_x_378:
[----:B------:R-:W-:Y:S05]  /*7d10*/  BSYNC B0 ;  /* 0x0000000000007941 */ /* 0x000fea0003800000 */
.L_x_377:
[----:B------:R-:W-:Y:S01]  /*7d20*/  IMAD.WIDE.U32 R6, R216, c[0x0][0x3a8], R6 ;  /* 0x0000ea00d8067a25 */ /* 0x000fe200078e0006 */
[----:B------:R-:W-:Y:S03]  /*7d30*/  BSSY B0, `(.L_x_379) ;  /* 0x0000013000007945 */ /* 0x000fe60003800000 */
[----:B------:R-:W-:Y:S01]  /*7d40*/  IMAD R0, R17, c[0x0][0x3a8], RZ ;  /* 0x0000ea0011007a24 */ /* 0x000fe200078e02ff */
[----:B---3--:R-:W-:-:S03]  /*7d50*/  IADD3 R4, P0, R19, R6, RZ ;  /* 0x0000000613047210 */ /* 0x008fc60007f1e0ff */
[----:B------:R-:W-:Y:S02]  /*7d60*/  IMAD R2, R216, c[0x0][0x3ac], R0 ;  /* 0x0000eb00d8027a24 */ /* 0x000fe400078e0200 */
[----:B------:R-:W-:-:S03]  /*7d70*/  IMAD R0, R18, c[0x0][0x3c0], RZ ;  /* 0x0000f00012007a24 */ /* 0x000fc600078e02ff */
[----:B------:R-:W-:Y:S01]  /*7d80*/  IADD3.X R5, R32, R7, R2, P0, !PT ;  /* 0x0000000720057210 */ /* 0x000fe200007fe402 */
[----:B------:R-:W-:-:S04]  /*7d90*/  IMAD R0, R226, c[0x0][0x3c4], R0 ;  /* 0x0000f100e2007a24 */ /* 0x000fc800078e0200 */
[----:B------:R-:W-:-:S05]  /*7da0*/  IMAD.WIDE.U32 R4, R226, c[0x0][0x3c0], R4 ;  /* 0x0000f000e2047a25 */ /* 0x000fca00078e0004 */
[----:B----4-:R-:W-:Y:S01]  /*7db0*/  IADD3 R10, R0, R5, RZ ;  /* 0x00000005000a7210 */ /* 0x010fe20007ffe0ff */
        /* <DEDUP_REMOVED lines=9> */
[----:B--2---:R2:W-:Y:S04]  /*7e50*/  STG.E.128 [R8.64], R36 ;  /* 0x0000002408007986 */ /* 0x0045e8000c101d06 */
.L_x_380:
[----:B------:R-:W-:Y:S05]  /*7e60*/  BSYNC B0 ;  /* 0x0000000000007941 */ /* 0x000fea0003800000 */
.L_x_379:
        /* <DEDUP_REMOVED lines=12> */
[----:B-1----:R1:W-:Y:S02]  /*7f30*/  STG.E.128 [R8.64], R40 ;  /* 0x0000002808007986 */ /* 0x0023e4000c101d06 */
.L_x_382:
[----:B------:R-:W-:Y:S05]  /*7f40*/  BSYNC B0 ;  /* 0x0000000000007941 */ /* 0x000fea0003800000 */
.L_x_381:
        /* <DEDUP_REMOVED lines=8> */
[----:B-12---:R-:W-:-:S03]  /*7fd0*/  LEA R8, P0, R6, c[0x0][0x348], 0x1 ;  /* 0x0000d20006087a11 */ /* 0x006fc600078008ff */
[----:B------:R-:W-:-:S05]  /*7fe0*/  IMAD R0, R0, c[0x0][0x3ac], R2 ;  /* 0x0000eb0000007a24 */ /* 0x000fca00078e0202 */
[----:B------:R-:W-:-:S04]  /*7ff0*/  IADD3 R0, R0, R7, RZ ;  /* 0x0000000700007210 */ /* 0x000fc80007ffe0ff */
[----:B------:R-:W-:-:S05]  /*8000*/  LEA.HI.X R9, R6, c[0x0][0x34c], R0, 0x1, P0 ;  /* 0x0000d30006097a11 */ /* 0x000fca00000f0c00 */
[----:B------:R1:W-:Y:S02]  /*8010*/  STG.E.128 [R8.64], R44 ;  /* 0x0000002c08007986 */ /* 0x0003e4000c101d06 */
.L_x_384:
[----:B------:R-:W-:Y:S05]  /*8020*/  BSYNC B0 ;  /* 0x0000000000007941 */ /* 0x000fea0003800000 */
.L_x_383:
        /* <DEDUP_REMOVED lines=10> */
[----:B-1----:R1:W-:Y:S02]  /*80d0*/  STG.E.128 [R4.64], R48 ;  /* 0x0000003004007986 */ /* 0x0023e4000c101d06 */
.L_x_339:
[----:B------:R-:W-:Y:S05]  /*80e0*/  BSYNC B1 ;  /* 0x0000000000017941 */ /* 0x000fea0003800000 */
.L_x_317:
        /* <DEDUP_REMOVED lines=9> */
.L_x_385:
[----:B------:R-:W-:Y:S05]  /*8180*/  EXIT ;  /* 0x000000000000794d */ /* 0x000fea0003800000 */
.L_x_387:
        /* <DEDUP_REMOVED lines=15> */
.L_x_2457:


//--------------------- .text._ZN5flash44flash_bwd_dq_dk_dv_loop_seqk_parallel_kernelI23Flash_bwd_kernel_traitsILi64ELi128ELi128ELi8ELi4ELi4ELi4ELb0ELb0EN7cutlass6half_tE19Flash_kernel_traitsILi64ELi128ELi128ELi8ES3_EELb0ELb0ELb0ELb0ELb0ELb1ELb0EEEvNS_16Flash_bwd_paramsE --------------------------
	.section	.text._ZN5flash44flash_bwd_dq_dk_dv_loop_seqk_parallel_kernelI23Flash_bwd_kernel_traitsILi64ELi128ELi128ELi8ELi4ELi4ELi4ELb0ELb0EN7cutlass6half_tE19Flash_kernel_traitsILi64ELi128ELi128ELi8ES3_EELb0ELb0ELb0ELb0ELb0ELb1ELb0EEEvNS_16Flash_bwd_paramsE,"ax",@progbits
	.sectioninfo	@"SHI_REGISTERS=255"
	.align	128
        .global         _ZN5flash44flash_bwd_dq_dk_dv_loop_seqk_parallel_kernelI23Flash_bwd_kernel_traitsILi64ELi128ELi128ELi8ELi4ELi4ELi4ELb0ELb0EN7cutlass6half_tE19Flash_kernel_traitsILi64ELi128ELi128ELi8ES3_EELb0ELb0ELb0ELb0ELb0ELb1ELb0EEEvNS_16Flash_bwd_paramsE
        .type           _ZN5flash44flash_bwd_dq_dk_dv_loop_seqk_parallel_kernelI23Flash_bwd_kernel_traitsILi64ELi128ELi128ELi8ELi4ELi4ELi4ELb0ELb0EN7cutlass6half_tE19Flash_kernel_traitsILi64ELi128ELi128ELi8ES3_EELb0ELb0ELb0ELb0ELb0ELb1ELb0EEEvNS_16Flash_bwd_paramsE,@function
        .size           _ZN5flash44flash_bwd_dq_dk_dv_loop_seqk_parallel_kernelI23Flash_bwd_kernel_traitsILi64ELi128ELi128ELi8ELi4ELi4ELi4ELb0ELb0EN7cutlass6half_tE19Flash_kernel_traitsILi64ELi128ELi128ELi8ES3_EELb0ELb0ELb0ELb0ELb0ELb1ELb0EEEvNS_16Flash_bwd_paramsE,(.L_x_2458 - _ZN5flash44flash_bwd_dq_dk_dv_loop_seqk_parallel_kernelI23Flash_bwd_kernel_traitsILi64ELi128ELi128ELi8ELi4ELi4ELi4ELb0ELb0EN7cutlass6half_tE19Flash_kernel_traitsILi64ELi128ELi128ELi8ES3_EELb0ELb0ELb0ELb0ELb0ELb1ELb0EEEvNS_16Flash_bwd_paramsE)
        .other          _ZN5flash44flash_bwd_dq_dk_dv_loop_seqk_parallel_kernelI23Flash_bwd_kernel_traitsILi64ELi128ELi128ELi8ELi4ELi4ELi4ELb0ELb0EN7cutlass6half_tE19Flash_kernel_traitsILi64ELi128ELi128ELi8ES3_EELb0ELb0ELb0ELb0ELb0ELb1ELb0EEEvNS_16Flash_bwd_paramsE,@"STO_CUDA_ENTRY STV_DEFAULT"
_ZN5flash44flash_bwd_dq_dk_dv_loop_seqk_parallel_kernelI23Flash_bwd_kernel_traitsILi64ELi128ELi128ELi8ELi4ELi4ELi4ELb0ELb0EN7cutlass6half_tE19Flash_kernel_traitsILi64ELi128ELi128ELi8ES3_EELb0ELb0ELb0ELb0ELb0ELb1ELb0EEEvNS_16Flash_bwd_paramsE:
.text._ZN5flash44flash_bwd_dq_dk_dv_loop_seqk_parallel_kernelI23Flash_bwd_kernel_traitsILi64ELi128ELi128ELi8ELi4ELi4ELi4ELb0ELb0EN7cutlass6half_tE19Flash_kernel_traitsILi64ELi128ELi128ELi8ES3_EELb0ELb0ELb0ELb0ELb0ELb1ELb0EEEvNS_16Flash_bwd_paramsE:
[----:B------:R-:W-:Y:S02]  /*0000*/  MOV R1, c[0x0][0x28] ;  /* 0x00000a0000017a02 */ /* 0x000fe40000000f00 */
[----:B------:R-:W1:Y:S01]  /*0010*/  S2UR UR20, SR_CTAID.X ;  /* 0x00000000001479c3 */ /* 0x000e620000002500 */
[----:B------:R-:W-:Y:S01]  /*0020*/  ULDC UR4, c[0x0][0x218] ;  /* 0x0000860000047ab9 */ /* 0x000fe20000000800 */
[----:B------:R-:W-:Y:S01]  /*0030*/  IADD3 R1, R1, -0x60, RZ ;  /* 0xffffffa001017810 */ /* 0x000fe20007ffe0ff */
        /* <DEDUP_REMOVED lines=8> */
[----:B------:R-:W2:Y:S01]  /*00c0*/  S2UR UR37, SR_CTAID.Z ;  /* 0x00000000002579c3 */ /* 0x000ea20000002700 */
[----:B------:R-:W-:Y:S01]  /*00d0*/  ULDC UR14, c[0x0][0x224] ;  /* 0x00008900000e7ab9 */ /* 0x000fe20000000800 */
[----:B------:R-:W-:Y:S01]  /*00e0*/  IMAD.MOV.U32 R197, RZ, RZ, 0x20 ;  /* 0x00000020ffc57424 */ /* 0x000fe200078e00ff */
[----:B------:R-:W-:Y:S01]  /*00f0*/  ULDC.U8 UR9, c[0x0][0x328] ;  /* 0x0000ca0000097ab9 */ /* 0x000fe20000000000 */
[----:B------:R-:W-:Y:S01]  /*0100*/  IMAD.MOV.U32 R195, RZ, RZ, -0x10 ;  /* 0xfffffff0ffc37424 */ /* 0x000fe200078e00ff */
[----:B------:R-:W-:Y:S02]  /*0110*/  UISETP.NE.AND UP2, UPT, UR9, URZ, UPT ;  /* 0x0000003f0900728c */ /* 0x000fe4000bf45270 */
[----:B------:R-:W-:Y:S01]  /*0120*/  UMOV UR8, 0x80 ;  /* 0x0000008000087882 */ /* 0x000fe20000000000 */
[----:B------:R-:W3:Y:S01]  /*0130*/  S2UR UR32, SR_CTAID.Y ;  /* 0x00000000002079c3 */ /* 0x000ee20000002600 */
[----:B------:R-:W-:-:S02]  /*0140*/  ULDC UR4, c[0x0][0x210] ;  /* 0x0000840000047ab9 */ /* 0x000fc40000000800 */
[----:B------:R-:W-:Y:S02]  /*0150*/  ULDC UR58, c[0x0][0x234] ;  /* 0x00008d00003a7ab9 */ /* 0x000fe40000000800 */
[----:B------:R-:W-:Y:S02]  /*0160*/  UIMAD UR58, UR8, UR4, UR58 ;  /* 0x00000004083a72a4 */ /* 0x000fe4000f8e023a */
[----:B------:R-:W-:Y:S02]  /*0170*/  ULDC UR49, c[0x0][0x22c] ;  /* 0x00008b0000317ab9 */ /* 0x000fe40000000800 */
[----:B------:R-:W-:Y:S02]  /*0180*/  ULDC UR38, c[0x0][0x1c0] ;  /* 0x0000700000267ab9 */ /* 0x000fe40000000800 */
[----:B------:R-:W-:Y:S02]  /*0190*/  ULDC UR12, c[0x0][0x1c0] ;  /* 0x00007000000c7ab9 */ /* 0x000fe40000000800 */
[----:B------:R-:W-:Y:S01]  /*01a0*/  UIMAD.WIDE UR38, UR49, UR38, URZ ;  /* 0x00000026312672a5 */ /* 0x000fe2000f8e023f */
[----:B-1----:R-:W-:Y:S01]  /*01b0*/  SHF.R.S32.HI R11, RZ, 0x1f, R13 ;  /* 0x0000001fff0b7819 */ /* 0x002fe2000001140d */
[----:B--2---:R-:W-:-:S02]  /*01c0*/  USHF.R.S32.HI UR5, URZ, 0x1f, UR37 ;  /* 0x0000001f3f057899 */ /* 0x004fc40008011425 */
[----:B------:R-:W-:Y:S01]  /*01d0*/  USHF.R.S32.HI UR8, URZ, 0x1f, UR37 ;  /* 0x0000001f3f087899 */ /* 0x000fe20008011425 */
[CC--:B------:R-:W-:Y:S01]  /*01e0*/  LEA.HI R10, R11.reuse, R13.reuse, RZ, 0x4 ;  /* 0x0000000d0b0a7211 */ /* 0x0c0fe200078f20ff */
[----:B------:R-:W-:Y:S01]  /*01f0*/  UIMAD UR50, UR37, UR49, URZ ;  /* 0x00000031253272a4 */ /* 0x000fe2000f8e023f */
[CC--:B------:R-:W-:Y:S01]  /*0200*/  LEA.HI R4, R11.reuse, R13.reuse, RZ, 0x5 ;  /* 0x0000000d0b047211 */ /* 0x0c0fe200078f28ff */
[----:B------:R-:W-:Y:S01]  /*0210*/  UIMAD UR49, UR49, UR12, URZ ;  /* 0x0000000c313172a4 */ /* 0x000fe2000f8e023f */
[----:B------:R-:W-:Y:S01]  /*0220*/  SHF.R.S32.HI R2, RZ, 0x4, R10 ;  /* 0x00000004ff027819 */ /* 0x000fe2000001140a */
[----:B---3--:R-:W-:Y:S01]  /*0230*/  UIMAD.WIDE.U32 UR46, UR32, UR14, URZ ;  /* 0x0000000e202e72a5 */ /* 0x008fe2000f8e003f */
[CC--:B------:R-:W-:Y:S01]  /*0240*/  LEA.HI R15, R11.reuse, R13.reuse, RZ, 0x2 ;  /* 0x0000000d0b0f7211 */ /* 0x0c0fe200078f10ff */
[----:B------:R-:W-:Y:S01]  /*0250*/  USHF.R.S32.HI UR9, URZ, 0x1f, UR32 ;  /* 0x0000001f3f097899 */ /* 0x000fe20008011420 */
[----:B------:R-:W-:Y:S01]  /*0260*/  LEA.HI R0, R10, R2, RZ, 0x1 ;  /* 0x000000020a007211 */ /* 0x000fe200078f08ff */
[----:B------:R-:W-:Y:S01]  /*0270*/  ULDC UR13, c[0x0][0x1c0] ;  /* 0x00007000000d7ab9 */ /* 0x000fe20000000800 */
[----:B------:R-:W-:Y:S01]  /*0280*/  SHF.R.S32.HI R6, RZ, 0x5, R4 ;  /* 0x00000005ff067819 */ /* 0x000fe20000011404 */
[----:B------:R-:W-:Y:S01]  /*0290*/  ULDC UR11, c[0x0][0x1c0] ;  /* 0x00007000000b7ab9 */ /* 0x000fe20000000800 */
[----:B------:R-:W-:Y:S01]  /*02a0*/  LOP3.LUT R0, R0, 0xfffffffe, RZ, 0xc0, !PT ;  /* 0xfffffffe00007812 */ /* 0x000fe200078ec0ff */
[----:B------:R-:W-:Y:S01]  /*02b0*/  UIMAD UR4, UR32, UR11, UR37 ;  /* 0x0000000b200472a4 */ /* 0x000fe2000f8e0225 */
[--C-:B------:R-:W-:Y:S01]  /*02c0*/  SHF.R.S32.HI R5, RZ, 0x2, R15.reuse ;  /* 0x00000002ff057819 */ /* 0x100fe2000001140f */
[----:B------:R-:W-:Y:S01]  /*02d0*/  USHF.L.U32 UR48, UR49, 0x7, URZ ;  /* 0x0000000731307899 */ /* 0x000fe2000800063f */
[----:B------:R-:W-:Y:S01]  /*02e0*/  SHF.R.S32.HI R3, RZ, 0x1f, R15 ;  /* 0x0000001fff037819 */ /* 0x000fe2000001140f */
[----:B------:R-:W-:Y:S01]  /*02f0*/  IMAD.IADD R188, R2, 0x1, -R0 ;  /* 0x0000000102bc7824 */ /* 0x000fe200078e0a00 */
[----:B------:R-:W-:Y:S01]  /*0300*/  SHF.R.S32.HI R0, RZ, 0x1f, R4 ;  /* 0x0000001fff007819 */ /* 0x000fe20000011404 */
[----:B------:R-:W-:Y:S01]  /*0310*/  ULDC UR52, c[0x0][0x214] ;  /* 0x0000850000347ab9 */ /* 0x000fe20000000800 */
[----:B------:R-:W-:Y:S01]  /*0320*/  LEA.HI R14, R11, R13, RZ, 0x3 ;  /* 0x0000000d0b0e7211 */ /* 0x000fe200078f18ff */
[----:B------:R-:W-:Y:S01]  /*0330*/  ULDC UR59, c[0x0][0x1c8] ;  /* 0x00007200003b7ab9 */ /* 0x000fe20000000800 */
[----:B------:R-:W-:Y:S01]  /*0340*/  LEA.HI R2, R0, R6, RZ, 0x2 ;  /* 0x0000000600027211 */ /* 0x000fe200078f10ff */
[----:B------:R-:W-:Y:S01]  /*0350*/  ULDC.U8 UR10, c[0x0][0x3d0] ;  /* 0x0000f400000a7ab9 */ /* 0x000fe20000000000 */
[----:B------:R-:W-:Y:S01]  /*0360*/  LEA.HI R0, R3, R5, RZ, 0x3 ;  /* 0x0000000503007211 */ /* 0x000fe200078f18ff */
[----:B------:R-:W-:Y:S01]  /*0370*/  ULDC UR53, c[0x0][0x224] ;  /* 0x0000890000357ab9 */ /* 0x000fe20000000800 */
[----:B------:R-:W-:Y:S01]  /*0380*/  LOP3.LUT R2, R2, 0xfffffffc, RZ, 0xc0, !PT ;  /* 0xfffffffc02027812 */ /* 0x000fe200078ec0ff */
[----:B------:R-:W-:Y:S01]  /*0390*/  @UP2 UIMAD UR57, UR32, UR52, URZ ;  /* 0x00000034203922a4 */ /* 0x000fe2000f8e023f */
[----:B------:R-:W-:Y:S01]  /*03a0*/  LOP3.LUT R0, R0, 0xfffffff8, RZ, 0xc0, !PT ;  /* 0xfffffff800007812 */ /* 0x000fe200078ec0ff */
[----:B------:R-:W-:Y:S01]  /*03b0*/  ULDC.64 UR6, c[0x0][0x118] ;  /* 0x0000460000067ab9 */ /* 0x000fe20000000a00 */
[----:B------:R-:W-:Y:S01]  /*03c0*/  LOP3.LUT R3, R14, 0xfffffff8, RZ, 0xc0, !PT ;  /* 0xfffffff80e037812 */ /* 0x000fe200078ec0ff */
[----:B------:R-:W-:Y:S01]  /*03d0*/  IMAD.IADD R9, R6, 0x1, -R2 ;  /* 0x0000000106097824 */ /* 0x000fe200078e0a02 */
[----:B------:R-:W-:Y:S01]  /*03e0*/  SHF.R.S32.HI R2, RZ, 0x3, R14 ;  /* 0x00000003ff027819 */ /* 0x000fe2000001140e */
[----:B------:R-:W-:Y:S01]  /*03f0*/  IMAD.IADD R7, R5, 0x1, -R0 ;  /* 0x0000000105077824 */ /* 0x000fe200078e0a00 */
[----:B------:R-:W-:Y:S01]  /*0400*/  LOP3.LUT R0, R4, 0xffffffe0, RZ, 0xc0, !PT ;  /* 0xffffffe004007812 */ /* 0x000fe200078ec0ff */
[----:B------:R-:W-:Y:S01]  /*0410*/  IMAD.IADD R3, R13, 0x1, -R3 ;  /* 0x000000010d037824 */ /* 0x000fe200078e0a03 */
[-C--:B------:R-:W-:Y:S01]  /*0420*/  LEA.HI R6, R11, R13.reuse, RZ, 0x7 ;  /* 0x0000000d0b067211 */ /* 0x080fe200078f38ff */
[----:B------:R-:W-:Y:S01]  /*0430*/  IMAD.SHL.U32 R2, R2, 0x40, RZ ;  /* 0x0000004002027824 */ /* 0x000fe200078e00ff */
[----:B------:R-:W-:Y:S01]  /*0440*/  UMOV UR41, 0xffffc000 ;  /* 0xffffc00000297882 */ /* 0x000fe20000000000 */
[----:B------:R-:W-:Y:S01]  /*0450*/  IMAD.IADD R0, R13, 0x1, -R0 ;  /* 0x000000010d007824 */ /* 0x000fe200078e0a00 */
[----:B------:R-:W-:Y:S01]  /*0460*/  SHF.R.S32.HI R6, RZ, 0x7, R6 ;  /* 0x00000007ff067819 */ /* 0x000fe20000011406 */
[C---:B------:R-:W-:Y:S01]  /*0470*/  IMAD.SHL.U32 R5, R3.reuse, 0x8, RZ ;  /* 0x0000000803057824 */ /* 0x040fe200078e00ff */
[----:B------:R-:W-:Y:S01]  /*0480*/  LOP3.LUT R2, R2, 0x1c0, RZ, 0xc0, !PT ;  /* 0x000001c002027812 */ /* 0x000fe200078ec0ff */
[----:B------:R-:W-:Y:S01]  /*0490*/  ULOP3.LUT UR59, UR37, UR59, URZ, 0x3c, !UPT ;  /* 0x0000003b253b7292 */ /* 0x000fe2000f8e3c3f */
[----:B------:R-:W-:Y:S01]  /*04a0*/  SHF.R.S32.HI R4, RZ, 0x1f, R0 ;  /* 0x0000001fff047819 */ /* 0x000fe20000011400 */
[----:B------:R-:W-:Y:S01]  /*04b0*/  UISETP.NE.AND UP3, UPT, UR10, URZ, UPT ;  /* 0x0000003f0a00728c */ /* 0x000fe2000bf65270 */
[----:B------:R-:W-:Y:S01]  /*04c0*/  LOP3.LUT R5, R2, 0x38, R5, 0xf8, !PT ;  /* 0x0000003802057812 */ /* 0x000fe200078ef805 */
[----:B------:R-:W-:Y:S01]  /*04d0*/  USHF.R.S32.HI UR61, URZ, 0x1f, UR32 ;  /* 0x0000001f3f3d7899 */ /* 0x000fe20008011420 */
[----:B------:R-:W-:Y:S01]  /*04e0*/  LEA.HI R8, R4, R0, RZ, 0x2 ;  /* 0x0000000004087211 */ /* 0x000fe200078f10ff */
[----:B------:R-:W-:Y:S01]  /*04f0*/  USHF.R.S32.HI UR60, URZ, 0x1f, UR37 ;  /* 0x0000001f3f3c7899 */ /* 0x000fe20008011425 */
[----:B------:R-:W-:Y:S01]  /*0500*/  LOP3.LUT R0, R10, 0xfffffff0, RZ, 0xc0, !PT ;  /* 0xfffffff00a007812 */ /* 0x000fe200078ec0ff */
[----:B------:R-:W-:Y:S01]  /*0510*/  UIMAD.WIDE.U32 UR42, UR38, UR46, URZ ;  /* 0x0000002e262a72a5 */ /* 0x000fe2000f8e003f */
[----:B------:R-:W-:Y:S01]  /*0520*/  SHF.R.U32.HI R4, RZ, 0x3, R2 ;  /* 0x00000003ff047819 */ /* 0x000fe20000011602 */
[----:B------:R-:W-:Y:S01]  /*0530*/  UIMAD UR54, UR39, UR46, URZ ;  /* 0x0000002e273672a4 */ /* 0x000fe2000f8e023f */
[----:B------:R-:W-:Y:S01]  /*0540*/  LOP3.LUT P4, RZ, R3, 0x2, RZ, 0xc0, !PT ;  /* 0x0000000203ff7812 */ /* 0x000fe2000788c0ff */
[----:B------:R-:W-:Y:S01]  /*0550*/  IMAD.IADD R0, R13, 0x1, -R0 ;  /* 0x000000010d007824 */ /* 0x000fe200078e0a00 */
[----:B------:R-:W-:Y:S01]  /*0560*/  LOP3.LUT R4, R5, R4, RZ, 0x3c, !PT ;  /* 0x0000000405047212 */ /* 0x000fe200078e3cff */
[----:B------:R-:W-:Y:S01]  /*0570*/  USHF.R.S32.HI UR56, URZ, 0x1f, UR50 ;  /* 0x0000001f3f387899 */ /* 0x000fe20008011432 */
[----:B------:R-:W-:Y:S01]  /*0580*/  LEA.HI R5, R11, R13, RZ, 0x6 ;  /* 0x0000000d0b057211 */ /* 0x000fe200078f30ff */
[----:B------:R-:W-:Y:S01]  /*0590*/  UIMAD UR53, UR4, UR53, URZ ;  /* 0x00000035043572a4 */ /* 0x000fe2000f8e023f */
[----:B------:R-:W-:Y:S01]  /*05a0*/  SHF.R.S32.HI R2, RZ, 0x1f, R0 ;  /* 0x0000001fff027819 */ /* 0x000fe20000011400 */
[----:B------:R-:W-:Y:S01]  /*05b0*/  USHF.R.S32.HI UR51, URZ, 0x1f, UR48 ;  /* 0x0000001f3f337899 */ /* 0x000fe20008011430 */
[----:B------:R-:W-:Y:S01]  /*05c0*/  LOP3.LUT P3, RZ, R3, 0x4, RZ, 0xc0, !PT ;  /* 0x0000000403ff7812 */ /* 0x000fe2000786c0ff */
[----:B------:R-:W-:Y:S01]  /*05d0*/  IMAD.SHL.U32 R5, R5, 0x8, RZ ;  /* 0x0000000805057824 */ /* 0x000fe200078e00ff */
[----:B------:R-:W-:Y:S01]  /*05e0*/  LEA.HI R10, R2, R0, RZ, 0x3 ;  /* 0x00000000020a7211 */ /* 0x000fe200078f18ff */
[----:B------:R-:W-:Y:S01]  /*05f0*/  ULDC.64 UR44, c[0x0][0x118] ;  /* 0x00004600002c7ab9 */ /* 0x000fe20000000a00 */
[----:B------:R-:W-:-:S02]  /*0600*/  SEL R180, R197, 0xffffffe0, !P4 ;  /* 0xffffffe0c5b47807 */ /* 0x000fc40006000000 */
[----:B------:R-:W-:-:S05]  /*0610*/  LOP3.LUT R2, R10, 0xfffffff8, RZ, 0xc0, !PT ;  /* 0xfffffff80a027812 */ /* 0x000fca00078ec0ff */
[----:B------:R-:W-:Y:S01]  /*0620*/  IMAD.IADD R12, R0, 0x1, -R2 ;  /* 0x00000001000c7824 */ /* 0x000fe200078e0a02 */
[----:B------:R-:W-:Y:S01]  /*0630*/  LOP3.LUT R0, R4, 0xfffffe00, R5, 0xf8, !PT ;  /* 0xfffffe0004007812 */ /* 0x000fe200078ef805 */
[----:B------:R-:W-:Y:S02]  /*0640*/  IMAD.SHL.U32 R2, R3, 0x40, RZ ;  /* 0x0000004003027824 */ /* 0x000fe400078e00ff */
[----:B------:R-:W-:Y:S01]  /*0650*/  IMAD.U32 R4, RZ, RZ, UR5 ;  /* 0x00000005ff047e24 */ /* 0x000fe2000f8e00ff */
[----:B------:R-:W-:Y:S01]  /*0660*/  USHF.R.S32.HI UR5, URZ, 0x1f, UR14 ;  /* 0x0000001f3f057899 */ /* 0x000fe2000801140e */
[----:B------:R1:W-:Y:S01]  /*0670*/  STL [R1+0x18], R0 ;  /* 0x0000180001007387 */ /* 0x0003e20000100800 */
[----:B------:R-:W-:Y:S01]  /*0680*/  IMAD.SHL.U32 R5, R188, 0x200, RZ ;  /* 0x00000200bc057824 */ /* 0x000fe200078e00ff */
[----:B------:R-:W-:Y:S02]  /*0690*/  USHF.L.U32 UR14, UR32, 0x7, URZ ;  /* 0x00000007200e7899 */ /* 0x000fe4000800063f */
[----:B------:R-:W-:-:S02]  /*06a0*/  UIMAD UR55, UR5, UR32, URZ ;  /* 0x00000020053772a4 */ /* 0x000fc4000f8e023f */
[----:B------:R-:W-:-:S04]  /*06b0*/  @!UP2 UIMAD UR5, UR32, UR13, UR37 ;  /* 0x0000000d2005a2a4 */ /* 0x000fc8000f8e0225 */
[----:B------:R-:W-:Y:S01]  /*06c0*/  @!UP2 UIMAD UR52, UR5, UR52, URZ ;  /* 0x000000340534a2a4 */ /* 0x000fe2000f8e023f */
[----:B-1----:R-:W-:-:S04]  /*06d0*/  LOP3.LUT R0, R7, 0x1, RZ, 0xc0, !PT ;  /* 0x0000000107007812 */ /* 0x002fc800078ec0ff */
[----:B------:R-:W-:Y:S02]  /*06e0*/  ISETP.NE.U32.AND P0, PT, R0, 0x1, PT ;  /* 0x000000010000780c */ /* 0x000fe40003f05070 */
[----:B------:R-:W-:Y:S01]  /*06f0*/  LOP3.LUT R0, R2, 0x1c0, RZ, 0xc0, !PT ;  /* 0x000001c002007812 */ /* 0x000fe200078ec0ff */
[----:B------:R-:W-:Y:S01]  /*0700*/  IMAD.SHL.U32 R2, R9, 0x10, RZ ;  /* 0x0000001009027824 */ /* 0x000fe200078e00ff */
[----:B------:R-:W-:Y:S02]  /*0710*/  R2P PR, R7, 0x6 ;  /* 0x0000000607007804 */ /* 0x000fe40000000000 */
[C---:B------:R-:W-:Y:S02]  /*0720*/  LOP3.LUT R178, R0.reuse, 0x8, R14, 0xf8, !PT ;  /* 0x0000000800b27812 */ /* 0x040fe400078ef80e */
[----:B------:R-:W-:Y:S02]  /*0730*/  SHF.R.U32.HI R4, RZ, 0x3, R0 ;  /* 0x00000003ff047819 */ /* 0x000fe40000011600 */
[----:B------:R-:W-:Y:S01]  /*0740*/  LOP3.LUT R3, R0, 0x30, R2, 0xf8, !PT ;  /* 0x0000003000037812 */ /* 0x000fe200078ef802 */
[----:B------:R-:W-:Y:S01]  /*0750*/  IMAD R0, R6, 0x1000, R5 ;  /* 0x0000100006007824 */ /* 0x000fe200078e0205 */
[----:B------:R-:W-:-:S02]  /*0760*/  LOP3.LUT R178, R178, R4, RZ, 0x3c, !PT ;  /* 0x00000004b2b27212 */ /* 0x000fc400078e3cff */
[----:B------:R-:W-:Y:S02]  /*0770*/  LOP3.LUT R3, R3, 0x8, R14, 0xf8, !PT ;  /* 0x0000000803037812 */ /* 0x000fe400078ef80e */
[----:B------:R-:W-:Y:S01]  /*0780*/  LEA.HI.SX32 R16, R8, R2, 0x1e ;  /* 0x0000000208107211 */ /* 0x000fe200078ff2ff */
[----:B------:R-:W-:Y:S01]  /*0790*/  IMAD.IADD R178, R0, 0x1, R178 ;  /* 0x0000000100b27824 */ /* 0x000fe200078e02b2 */
[----:B------:R-:W-:Y:S01]  /*07a0*/  LOP3.LUT R0, R15, 0x7ffffffc, RZ, 0xc0, !PT ;  /* 0x7ffffffc0f007812 */ /* 0x000fe200078ec0ff */
[----:B------:R-:W-:Y:S01]  /*07b0*/  IMAD.SHL.U32 R8, R13, 0x2, RZ ;  /* 0x000000020d087824 */ /* 0x000fe200078e00ff */
[----:B------:R-:W-:Y:S01]  /*07c0*/  LOP3.LUT R3, R5, R3, R4, 0xf6, !PT ;  /* 0x0000000305037212 */ /* 0x000fe200078ef604 */
[----:B------:R-:W-:Y:S01]  /*07d0*/  IMAD.U32 R2, RZ, RZ, UR14 ;  /* 0x0000000eff027e24 */ /* 0x000fe2000f8e00ff */
[----:B------:R-:W-:Y:S01]  /*07e0*/  SEL R197, R197, 0xffffffe0, !P1 ;  /* 0xffffffe0c5c57807 */ /* 0x000fe20004800000 */
[----:B------:R-:W-:Y:S01]  /*07f0*/  IMAD.IADD R5, R13, 0x1, -R0 ;  /* 0x000000010d057824 */ /* 0x000fe200078e0a00 */
[----:B------:R-:W-:Y:S01]  /*0800*/  LOP3.LUT R8, R8, 0x6, RZ, 0xc0, !PT ;  /* 0x0000000608087812 */ /* 0x000fe200078ec0ff */
[----:B------:R-:W-:Y:S01]  /*0810*/  IMAD.SHL.U32 R0, R7, 0x40, RZ ;  /* 0x0000004007007824 */ /* 0x000fe200078e00ff */
[----:B------:R-:W-:Y:S01]  /*0820*/  STL [R1+0x24], R16 ;  /* 0x0000241001007387 */ /* 0x000fe20000100800 */
[----:B------:R-:W-:Y:S01]  /*0830*/  IMAD.SHL.U32 R2, R6, 0x8, RZ ;  /* 0x0000000806027824 */ /* 0x000fe200078e00ff */
[----:B------:R-:W-:Y:S01]  /*0840*/  SEL R195, R195, 0x10, !P0 ;  /* 0x00000010c3c37807 */ /* 0x000fe20004000000 */
[----:B------:R-:W-:Y:S01]  /*0850*/  IMAD.SHL.U32 R5, R5, 0x2, RZ ;  /* 0x0000000205057824 */ /* 0x000fe200078e00ff */
[----:B------:R-:W-:Y:S01]  /*0860*/  LOP3.LUT R0, R0, 0x1c0, RZ, 0xc0, !PT ;  /* 0x000001c000007812 */ /* 0x000fe200078ec0ff */
[----:B------:R-:W-:Y:S01]  /*0870*/  IMAD.SHL.U32 R7, R188, 0x10, RZ ;  /* 0x00000010bc077824 */ /* 0x000fe200078e00ff */
[----:B------:R-:W-:Y:S01]  /*0880*/  LOP3.LUT R2, R2, 0x8, RZ, 0xc0, !PT ;  /* 0x0000000802027812 */ /* 0x000fe200078ec0ff */
[C---:B------:R-:W-:Y:S01]  /*0890*/  IMAD R11, R6.reuse, 0x40, R8 ;  /* 0x00000040060b7824 */ /* 0x040fe200078e0208 */
[----:B------:R-:W-:Y:S01]  /*08a0*/  SHF.R.U32.HI R4, RZ, 0x3, R0 ;  /* 0x00000003ff047819 */ /* 0x000fe20000011600 */
[----:B------:R-:W-:Y:S01]  /*08b0*/  IMAD R8, R6, 0x2000, R5 ;  /* 0x0000200006087824 */ /* 0x000fe200078e0205 */
[----:B------:R-:W-:Y:S01]  /*08c0*/  LOP3.LUT R7, R2, 0x10, R7, 0xf8, !PT ;  /* 0x0000001002077812 */ /* 0x000fe200078ef807 */
[----:B------:R-:W-:Y:S01]  /*08d0*/  IMAD.SHL.U32 R188, R188, 0x8, RZ ;  /* 0x00000008bcbc7824 */ /* 0x000fe200078e00ff */
[CC--:B------:R-:W-:Y:S01]  /*08e0*/  LOP3.LUT R6, R4.reuse, R0.reuse, R2, 0x1e, !PT ;  /* 0x0000000004067212 */ /* 0x0c0fe200078e1e02 */
[C---:B------:R-:W-:Y:S01]  /*08f0*/  IMAD R2, R9.reuse, 0x400, R8 ;  /* 0x0000040009027824 */ /* 0x040fe200078e0208 */
[----:B------:R-:W-:Y:S01]  /*0900*/  LOP3.LUT R4, R4, R0, RZ, 0xfc, !PT ;  /* 0x0000000004047212 */ /* 0x000fe200078efcff */
[----:B------:R-:W-:Y:S01]  /*0910*/  IMAD R0, R9, 0x400, R5 ;  /* 0x0000040009007824 */ /* 0x000fe200078e0205 */
[----:B------:R-:W-:Y:S01]  /*0920*/  IADD3 R5, R16, -0x80, RZ ;  /* 0xffffff8010057810 */ /* 0x000fe20007ffe0ff */
[----:B------:R1:W-:Y:S01]  /*0930*/  STL [R1+0x20], R11 ;  /* 0x0000200b01007387 */ /* 0x0003e20000100800 */
[----:B------:R-:W-:-:S02]  /*0940*/  IMAD.SHL.U32 R178, R178, 0x2, RZ ;  /* 0x00000002b2b27824 */ /* 0x000fc400078e00ff */
[----:B------:R-:W-:Y:S02]  /*0950*/  IMAD.IADD R193, R4, 0x1, R2 ;  /* 0x0000000104c17824 */ /* 0x000fe400078e0202 */
[----:B------:R-:W-:Y:S02]  /*0960*/  IMAD.U32 R2, RZ, RZ, UR9 ;  /* 0x00000009ff027e24 */ /* 0x000fe4000f8e00ff */
[----:B------:R-:W-:Y:S02]  /*0970*/  IMAD.SHL.U32 R2, R12, 0x40, RZ ;  /* 0x000000400c027824 */ /* 0x000fe400078e00ff */
[----:B------:R-:W-:Y:S01]  /*0980*/  IMAD.IADD R8, R0, 0x1, R6 ;  /* 0x0000000100087824 */ /* 0x000fe200078e0206 */
[----:B------:R-:W-:Y:S01]  /*0990*/  SHF.R.S32.HI R6, RZ, 0x1f, R5 ;  /* 0x0000001fff067819 */ /* 0x000fe20000011405 */
[----:B------:R-:W-:Y:S01]  /*09a0*/  IMAD.SHL.U32 R0, R10, 0x40, RZ ;  /* 0x000000400a007824 */ /* 0x000fe200078e00ff */
[----:B------:R-:W-:Y:S01]  /*09b0*/  LOP3.LUT R2, R2, 0x1c0, RZ, 0xc0, !PT ;  /* 0x000001c002027812 */ /* 0x000fe200078ec0ff */
[----:B------:R-:W-:Y:S01]  /*09c0*/  IMAD.U32 R4, RZ, RZ, UR8 ;  /* 0x00000008ff047e24 */ /* 0x000fe2000f8e00ff */
[----:B------:R-:W-:Y:S01]  /*09d0*/  SHF.L.U64.HI R6, R5, 0x2, R6 ;  /* 0x0000000205067819 */ /* 0x000fe20000010206 */
[----:B------:R-:W-:Y:S01]  /*09e0*/  IMAD.SHL.U32 R193, R193, 0x2, RZ ;  /* 0x00000002c1c17824 */ /* 0x000fe200078e00ff */
[----:B------:R-:W-:Y:S01]  /*09f0*/  SHF.R.U32.HI R4, RZ, 0x3, R2 ;  /* 0x00000003ff047819 */ /* 0x000fe20000011602 */
[----:B------:R-:W-:Y:S01]  /*0a00*/  IMAD.IADD R181, R178, 0x1, R180 ;  /* 0x00000001b2b57824 */ /* 0x000fe200078e02b4 */
[----:B------:R-:W-:Y:S01]  /*0a10*/  LOP3.LUT R0, R0, 0xfffffe00, RZ, 0xc0, !PT ;  /* 0xfffffe0000007812 */ /* 0x000fe200078ec0ff */
[----:B------:R2:W-:Y:S01]  /*0a20*/  STL [R1+0x1c], R6 ;  /* 0x00001c0601007387 */ /* 0x0005e20000100800 */
[----:B------:R-:W-:Y:S01]  /*0a30*/  LOP3.LUT R188, R2, 0x8, R188, 0xf8, !PT ;  /* 0x0000000802bc7812 */ /* 0x000fe200078ef8bc */
[----:B------:R-:W-:Y:S01]  /*0a40*/  IMAD.IADD R196, R193, 0x1, R195 ;  /* 0x00000001c1c47824 */ /* 0x000fe200078e02c3 */
[----:B------:R-:W-:Y:S01]  /*0a50*/  LOP3.LUT R2, R4, R7, R2, 0x1e, !PT ;  /* 0x0000000704027212 */ /* 0x000fe200078e1e02 */
[----:B------:R-:W-:Y:S01]  /*0a60*/  IMAD R5, R9, 0x400, R0 ;  /* 0x0000040009057824 */ /* 0x000fe200078e0200 */
[----:B------:R-:W-:Y:S01]  /*0a70*/  LOP3.LUT R188, R188, R4, RZ, 0x3c, !PT ;  /* 0x00000004bcbc7212 */ /* 0x000fe200078e3cff */
[----:B------:R-:W-:Y:S01]  /*0a80*/  IMAD.IADD R200, R193, 0x1, R197 ;  /* 0x00000001c1c87824 */ /* 0x000fe200078e02c5 */
[----:B------:R-:W-:Y:S01]  /*0a90*/  LOP3.LUT R187, R2, R0, RZ, 0xfc, !PT ;  /* 0x0000000002bb7212 */ /* 0x000fe200078efcff */
[----:B------:R-:W-:Y:S01]  /*0aa0*/  IMAD.MOV.U32 R0, RZ, RZ, 0x40 ;  /* 0x00000040ff007424 */ /* 0x000fe200078e00ff */
[----:B------:R-:W-:Y:S01]  /*0ab0*/  LEA R8, R8, 0xc000, 0x1 ;  /* 0x0000c00008087811 */ /* 0x000fe200078e08ff */
[----:B------:R-:W-:-:S02]  /*0ac0*/  IMAD.MOV.U32 R2, RZ, RZ, 0x440 ;  /* 0x00000440ff027424 */ /* 0x000fc400078e00ff */
[----:B------:R-:W-:Y:S01]  /*0ad0*/  IMAD.IADD R188, R5, 0x1, R188 ;  /* 0x0000000105bc7824 */ /* 0x000fe200078e02bc */
[C---:B------:R-:W-:Y:S01]  /*0ae0*/  SEL R179, R0.reuse, 0xffffffc0, !P3 ;  /* 0xffffffc000b37807 */ /* 0x040fe20005800000 */
[--C-:B------:R-:W-:Y:S01]  /*0af0*/  IMAD.IADD R5, R197, 0x1, R8.reuse ;  /* 0x00000001c5057824 */ /* 0x100fe200078e0208 */
[----:B------:R-:W-:Y:S01]  /*0b00*/  SEL R0, R0, 0xffffffc0, !P2 ;  /* 0xffffffc000007807 */ /* 0x000fe20005000000 */
[----:B------:R-:W-:Y:S01]  /*0b10*/  STL [R1+0x28], R8 ;  /* 0x0000280801007387 */ /* 0x000fe20000100800 */
[----:B------:R-:W-:Y:S01]  /*0b20*/  SEL R2, R2, 0x3c0, !P2 ;  /* 0x000003c002027807 */ /* 0x000fe20005000000 */
[----:B------:R-:W-:Y:S01]  /*0b30*/  IMAD.IADD R179, R178, 0x1, R179 ;  /* 0x00000001b2b37824 */ /* 0x000fe200078e02b3 */
[----:B------:R-:W-:Y:S01]  /*0b40*/  IADD3 R13, R8, 0x420, RZ ;  /* 0x00000420080d7810 */ /* 0x000fe20007ffe0ff */
[----:B-1----:R-:W-:Y:S01]  /*0b50*/  IMAD.IADD R11, R0, 0x1, R8 ;  /* 0x00000001000b7824 */ /* 0x002fe200078e0208 */
[C---:B------:R-:W-:Y:S01]  /*0b60*/  IADD3 R10, R8.reuse, 0x2020, RZ ;  /* 0x00002020080a7810 */ /* 0x040fe20007ffe0ff */
[C---:B------:R-:W-:Y:S01]  /*0b70*/  IMAD.IADD R4, R8.reuse, 0x1, R2 ;  /* 0x0000000108047824 */ /* 0x040fe200078e0202 */
[C---:B------:R-:W-:Y:S01]  /*0b80*/  @P1 IADD3 R13, R8.reuse, 0x3e0, RZ ;  /* 0x000003e0080d1810 */ /* 0x040fe20007ffe0ff */
[----:B------:R-:W-:Y:S01]  /*0b90*/  IMAD.IADD R194, R193, 0x1, R0 ;  /* 0x00000001c1c27824 */ /* 0x000fe200078e0200 */
[C---:B------:R-:W-:Y:S01]  /*0ba0*/  IADD3 R12, R8.reuse, 0x2420, RZ ;  /* 0x00002420080c7810 */ /* 0x040fe20007ffe0ff */
[----:B------:R-:W-:Y:S01]  /*0bb0*/  STL [R1+0x3c], R11 ;  /* 0x00003c0b01007387 */ /* 0x000fe20000100800 */
[C---:B------:R-:W-:Y:S01]  /*0bc0*/  @P1 IADD3 R10, R8.reuse, 0x1fe0, RZ ;  /* 0x00001fe0080a1810 */ /* 0x040fe20007ffe0ff */
[--C-:B------:R-:W-:Y:S01]  /*0bd0*/  IMAD.IADD R195, R195, 0x1, R194.reuse ;  /* 0x00000001c3c37824 */ /* 0x100fe200078e02c2 */
[C---:B--2---:R-:W-:Y:S01]  /*0be0*/  IADD3 R6, R8.reuse, 0x2040, RZ ;  /* 0x0000204008067810 */ /* 0x044fe20007ffe0ff */
[----:B------:R1:W-:Y:S01]  /*0bf0*/  STL [R1+0x58], R5 ;  /* 0x0000580501007387 */ /* 0x0003e20000100800 */
[----:B------:R-:W-:Y:S01]  /*0c00*/  @P1 IADD3 R12, R8, 0x23e0, RZ ;  /* 0x000023e0080c1810 */ /* 0x000fe20007ffe0ff */
[----:B------:R-:W-:Y:S01]  /*0c10*/  IMAD.IADD R199, R196, 0x1, R197 ;  /* 0x00000001c4c77824 */ /* 0x000fe200078e02c5 */
[----:B------:R-:W-:Y:S01]  /*0c20*/  @P2 IADD3 R6, R8, 0x1fc0, RZ ;  /* 0x00001fc008062810 */ /* 0x000fe20007ffe0ff */
[----:B------:R-:W-:Y:S01]  /*0c30*/  STL [R1+0x38], R4 ;  /* 0x0000380401007387 */ /* 0x000fe20000100800 */
[----:B------:R-:W-:-:S02]  /*0c40*/  IMAD.IADD R198, R197, 0x1, R194 ;  /* 0x00000001c5c67824 */ /* 0x000fc400078e02c2 */
[----:B------:R-:W-:Y:S01]  /*0c50*/  IMAD.SHL.U32 R3, R3, 0x2, RZ ;  /* 0x0000000203037824 */ /* 0x000fe200078e00ff */
[----:B------:R-:W-:Y:S01]  /*0c60*/  STL [R1+0x44], R13 ;  /* 0x0000440d01007387 */ /* 0x000fe20000100800 */
[----:B------:R-:W-:-:S03]  /*0c70*/  IMAD.IADD R180, R180, 0x1, R179 ;  /* 0x00000001b4b47824 */ /* 0x000fc600078e02b3 */
[----:B------:R-:W-:Y:S04]  /*0c80*/  STL [R1+0x2c], R10 ;  /* 0x00002c0a01007387 */ /* 0x000fe80000100800 */
[----:B------:R-:W-:Y:S04]  /*0c90*/  STL [R1+0x40], R12 ;  /* 0x0000400c01007387 */ /* 0x000fe80000100800 */
[----:B------:R2:W-:Y:S01]  /*0ca0*/  STL [R1+0x34], R6 ;  /* 0x0000340601007387 */ /* 0x0005e20000100800 */
[C---:B-1----:R-:W-:Y:S02]  /*0cb0*/  IADD3 R5, R8.reuse, 0x2440, RZ ;  /* 0x0000244008057810 */ /* 0x042fe40007ffe0ff */
[----:B------:R-:W-:-:S05]  /*0cc0*/  @P2 IADD3 R5, R8, 0x23c0, RZ ;  /* 0x000023c008052810 */ /* 0x000fca0007ffe0ff */
[----:B------:R1:W-:Y:S01]  /*0cd0*/  STL [R1+0x30], R5 ;  /* 0x0000300501007387 */ /* 0x0003e20000100800 */
[----:B--2---:R-:W-:-:S05]  /*0ce0*/  IMAD.IADD R6, R197, 0x1, R11 ;  /* 0x00000001c5067824 */ /* 0x004fca00078e020b */
[----:B------:R2:W-:Y:S01]  /*0cf0*/  STL [R1+0x54], R6 ;  /* 0x0000540601007387 */ /* 0x0005e20000100800 */
[C---:B-1----:R-:W-:Y:S02]  /*0d00*/  IMAD.IADD R5, R197.reuse, 0x1, R4 ;  /* 0x00000001c5057824 */ /* 0x042fe400078e0204 */
[--C-:B------:R-:W-:Y:S02]  /*0d10*/  IMAD.IADD R4, R0, 0x1, R10.reuse ;  /* 0x0000000100047824 */ /* 0x100fe400078e020a */
[----:B------:R-:W-:Y:S01]  /*0d20*/  IMAD.IADD R0, R2, 0x1, R10 ;  /* 0x0000000102007824 */ /* 0x000fe200078e020a */
[----:B------:R2:W-:Y:S01]  /*0d30*/  STL [R1+0x50], R5 ;  /* 0x0000500501007387 */ /* 0x0005e20000100800 */
[----:B------:R-:W-:-:S03]  /*0d40*/  IMAD.IADD R197, R197, 0x1, R195 ;  /* 0x00000001c5c57824 */ /* 0x000fc600078e02c3 */
[----:B------:R2:W-:Y:S04]  /*0d50*/  STL [R1+0x4c], R4 ;  /* 0x00004c0401007387 */ /* 0x0005e80000100800 */
[----:B------:R2:W-:Y:S02]  /*0d60*/  STL [R1+0x48], R0 ;  /* 0x0000480001007387 */ /* 0x0005e40000100800 */
.L_x_432:
[----:B------:R-:W-:Y:S02]  /*0d70*/  ULDC.64 UR4, c[0x0][0x240] ;  /* 0x0000900000047ab9 */ /* 0x000fe40000000a00 */
[----:B------:R-:W-:Y:S02]  /*0d80*/  UISETP.NE.U32.AND UP6, UPT, URZ, UR4, UPT ;  /* 0x000000043f00728c */ /* 0x000fe4000bfc5070 */
[----:B------:R-:W-:Y:S02]  /*0d90*/  USHF.R.S32.HI UR25, URZ, 0x1f, UR32 ;  /* 0x0000001f3f197899 */ /* 0x000fe40008011420 */
[----:B------:R-:W-:-:S02]  /*0da0*/  USHF.L.U32 UR16, UR32, 0x2, URZ ;  /* 0x0000000220107899 */ /* 0x000fc4000800063f */
[----:B------:R-:W-:Y:S02]  /*0db0*/  UISETP.NE.AND.EX UP6, UPT, URZ, UR5, UPT, UP6 ;  /* 0x000000053f00728c */ /* 0x000fe4000bfc5360 */
[----:B------:R-:W-:Y:S02]  /*0dc0*/  ULDC.64 UR10, c[0x0][0x250] ;  /* 0x00009400000a7ab9 */ /* 0x000fe40000000a00 */
[----:B------:R-:W-:Y:S02]  /*0dd0*/  UISETP.NE.U32.AND UP4, UPT, URZ, UR10, UPT ;  /* 0x0000000a3f00728c */ /* 0x000fe4000bf85070 */
[----:B------:R-:W-:Y:S01]  /*0de0*/  USHF.L.U64.HI UR12, UR32, 0x2, UR25 ;  /* 0x00000002200c7899 */ /* 0x000fe20008010219 */
[----:B------:R-:W-:Y:S01]  /*0df0*/  PLOP3.LUT P2, PT, PT, PT, UP6, 0x80, 0x0 ;  /* 0x000000000000781c */ /* 0x000fe20003f4f068 */
[----:B------:R-:W-:Y:S02]  /*0e00*/  UIADD3 UR13, UP0, UR16, UR4, URZ ;  /* 0x00000004100d7290 */ /* 0x000fe4000ff1e03f */
[----:B------:R-:W-:-:S02]  /*0e10*/  UISETP.NE.AND.EX UP4, UPT, URZ, UR11, UPT, UP4 ;  /* 0x0000000b3f00728c */ /* 0x000fc4000bf85340 */
[----:B------:R-:W-:Y:S02]  /*0e20*/  UIADD3.X UR5, UR12, UR5, URZ, UP0, !UPT ;  /* 0x000000050c057290 */ /* 0x000fe400087fe43f */
[----:B-12---:R-:W-:Y:S01]  /*0e30*/  IMAD.U32 R4, RZ, RZ, UR13 ;  /* 0x0000000dff047e24 */ /* 0x006fe2000f8e00ff */
[----:B------:R-:W-:Y:S02]  /*0e40*/  ULDC.U8 UR4, c[0x0][0x312] ;  /* 0x0000c48000047ab9 */ /* 0x000fe40000000000 */
[----:B------:R-:W-:Y:S01]  /*0e50*/  UISETP.NE.AND UP5, UPT, UR4, URZ, UPT ;  /* 0x0000003f0400728c */ /* 0x000fe2000bfa5270 */
[----:B------:R-:W-:Y:S01]  /*0e60*/  IMAD.U32 R5, RZ, RZ, UR5 ;  /* 0x00000005ff057e24 */ /* 0x000fe2000f8e00ff */
[----:B------:R-:W-:Y:S02]  /*0e70*/  ULDC.64 UR18, c[0x0][0x118] ;  /* 0x0000460000127ab9 */ /* 0x000fe40000000a00 */
[----:B------:R-:W-:Y:S01]  /*0e80*/  @UP4 UIADD3 UR4, UP0, UR16, UR10, URZ ;  /* 0x0000000a10044290 */ /* 0x000fe2000ff1e03f */
[----:B------:R-:W-:Y:S01]  /*0e90*/  PLOP3.LUT P0, PT, PT, PT, UP4, 0x80, 0x0 ;  /* 0x000000000000781c */ /* 0x000fe20003f0f048 */
[----:B------:R1:W2:Y:S01]  /*0ea0*/  @P2 LDG.E R8, [R4.64] ;  /* 0x0000001204082981 */ /* 0x0002a2000c1e1900 */
[----:B------:R-:W-:-:S02]  /*0eb0*/  ULDC.64 UR8, c[0x0][0x248] ;  /* 0x0000920000087ab9 */ /* 0x000fc40000000a00 */
[----:B------:R-:W-:Y:S01]  /*0ec0*/  @UP4 UIADD3.X UR5, UR12, UR11, URZ, UP0, !UPT ;  /* 0x0000000b0c054290 */ /* 0x000fe200087fe43f */
[----:B------:R1:W3:Y:S01]  /*0ed0*/  @P2 LDG.E R2, [R4.64+0x4] ;  /* 0x0000041204022981 */ /* 0x0002e2000c1e1900 */
[----:B------:R-:W-:Y:S01]  /*0ee0*/  UISETP.EQ.U32.AND UP1, UPT, URZ, UR8, UPT ;  /* 0x000000083f00728c */ /* 0x000fe2000bf22070 */
[----:B------:R-:W-:-:S03]  /*0ef0*/  MOV R6, UR4 ;  /* 0x0000000400067c02 */ /* 0x000fc60008000f00 */
[----:B------:R-:W-:Y:S01]  /*0f00*/  IMAD.U32 R7, RZ, RZ, UR5 ;  /* 0x00000005ff077e24 */ /* 0x000fe2000f8e00ff */
[----:B------:R-:W-:Y:S02]  /*0f10*/  UISETP.EQ.OR.EX UP1, UPT, URZ, UR9, !UP5, UP1 ;  /* 0x000000093f00728c */ /* 0x000fe4000ef22710 */
[----:B------:R-:W-:Y:S02]  /*0f20*/  UIADD3 UR8, UP0, UR16, UR8, URZ ;  /* 0x0000000810087290 */ /* 0x000fe4000ff1e03f */
[----:B------:R-:W4:Y:S02]  /*0f30*/  @P0 LDG.E R6, [R6.64] ;  /* 0x0000001206060981 */ /* 0x000f24000c1e1900 */
[----:B------:R-:W-:Y:S01]  /*0f40*/  PLOP3.LUT P1, PT, PT, PT, UP1, 0x80, 0x0 ;  /* 0x000000000000781c */ /* 0x000fe20003f2f018 */
[----:B------:R-:W-:Y:S01]  /*0f50*/  UIADD3.X UR9, UR12, UR9, URZ, UP0, !UPT ;  /* 0x000000090c097290 */ /* 0x000fe200087fe43f */
[----:B-1----:R-:W-:-:S05]  /*0f60*/  IMAD.U32 R4, RZ, RZ, UR8 ;  /* 0x00000008ff047e24 */ /* 0x002fca000f8e00ff */
[----:B------:R-:W-:-:S06]  /*0f70*/  MOV R5, UR9 ;  /* 0x0000000900057c02 */ /* 0x000fcc0008000f00 */
[----:B-----5:R-:W5:Y:S01]  /*0f80*/  @!P1 LDG.E R0, [R4.64] ;  /* 0x0000001204009981 */ /* 0x020f62000c1e1900 */
[----:B------:R-:W-:Y:S02]  /*0f90*/  UMOV UR15, 0xffffffff ;  /* 0xffffffff000f7882 */ /* 0x000fe40000000000 */
[----:B------:R-:W-:Y:S02]  /*0fa0*/  UMOV UR14, URZ ;  /* 0x0000003f000e7c82 */ /* 0x000fe40008000000 */
[----:B------:R-:W-:Y:S02]  /*0fb0*/  UMOV UR22, 0xffffffff ;  /* 0xffffffff00167882 */ /* 0x000fe40000000000 */
[----:B------:R-:W-:Y:S01]  /*0fc0*/  ULDC UR8, c[0x0][0x218] ;  /* 0x0000860000087ab9 */ /* 0x000fe20000000800 */
[----:B--2---:R-:W1:Y:S08]  /*0fd0*/  @P2 R2UR UR15, R8 ;  /* 0x00000000080f23c2 */ /* 0x004e7000000e0000 */
[----:B---3--:R-:W1:Y:S08]  /*0fe0*/  @P2 R2UR UR4, R2 ;  /* 0x00000000020423c2 */ /* 0x008e7000000e0000 */
[----:B----4-:R2:W3:Y:S01]  /*0ff0*/  @P0 R2UR UR14, R6 ;  /* 0x00000000060e03c2 */ /* 0x0104e200000e0000 */
[----:B------:R-:W-:-:S04]  /*1000*/  ISETP.NE.U32.AND P0, PT, RZ, c[0x0][0x248], PT ;  /* 0x00009200ff007a0c */ /* 0x000fc80003f05070 */
[----:B------:R-:W-:Y:S01]  /*1010*/  ISETP.NE.AND.EX P0, PT, RZ, c[0x0][0x24c], PT, P0 ;  /* 0x00009300ff007a0c */ /* 0x000fe20003f05300 */
[----:B-1----:R-:W-:Y:S02]  /*1020*/  @UP6 UIADD3 UR28, UR4, -UR15, URZ ;  /* 0x8000000f041c6290 */ /* 0x002fe4000fffe03f */
[----:B-----5:R2:W1:Y:S05]  /*1030*/  @!P1 R2UR UR22, R0 ;  /* 0x00000000001693c2 */ /* 0x02046a00000e0000 */
[----:B------:R-:W-:-:S05]  /*1040*/  @!UP6 ULDC UR28, c[0x0][0x214] ;  /* 0x00008500001ceab9 */ /* 0x000fca0000000800 */
[----:B------:R-:W-:Y:S05]  /*1050*/  @!P0 BRA `(.L_x_388) ;  /* 0x0000007000008947 */ /* 0x000fea0003800000 */
[----:B---3--:R-:W-:-:S13]  /*1060*/  PLOP3.LUT P0, PT, PT, PT, UP5, 0x80, 0x0 ;  /* 0x000000000000781c */ /* 0x008fda0003f0f058 */
[----:B--2---:R-:W2:Y:S04]  /*1070*/  @P0 LDG.E R0, [R4.64+0x4] ;  /* 0x0000041204000981 */ /* 0x004ea8000c1e1900 */
[----:B------:R-:W3:Y:S01]  /*1080*/  @!P0 LDG.E R4, [R4.64] ;  /* 0x0000001204048981 */ /* 0x000ee2000c1e1900 */
[----:B--2---:R-:W2:Y:S02]  /*1090*/  @P0 R2UR UR4, R0 ;  /* 0x00000000000403c2 */ /* 0x004ea400000e0000 */
[----:B-12---:R-:W-:-:S11]  /*10a0*/  @UP5 UIADD3 UR8, UR4, -UR22, URZ ;  /* 0x8000001604085290 */ /* 0x006fd6000fffe03f */
[----:B---3--:R1:W2:Y:S01]  /*10b0*/  @!P0 R2UR UR8, R4 ;  /* 0x00000000040883c2 */ /* 0x0082a200000e0000 */
[----:B------:R-:W-:-:S07]  /*10c0*/  DEPBAR.LE SB1, 0x0, {2} ;  /* 0x000090040000791a */ /* 0x000fce0000000000 */
.L_x_388:
[----:B---3--:R-:W-:Y:S02]  /*10d0*/  ULDC.64 UR4, c[0x0][0x258] ;  /* 0x0000960000047ab9 */ /* 0x008fe40000000a00 */
[----:B------:R-:W-:-:S04]  /*10e0*/  UISETP.NE.U32.AND UP1, UPT, URZ, UR4, UPT ;  /* 0x000000043f00728c */ /* 0x000fc8000bf25070 */
[----:B------:R-:W-:-:S06]  /*10f0*/  UISETP.NE.AND.EX UP1, UPT, URZ, UR5, UPT, UP1 ;  /* 0x000000053f00728c */ /* 0x000fcc000bf25310 */
[----:B------:R-:W-:-:S05]  /*1100*/  PLOP3.LUT P0, PT, PT, PT, UP1, 0x80, 0x0 ;  /* 0x000000000000781c */ /* 0x000fca0003f0f018 */
[----:B------:R-:W-:-:S04]  /*1110*/  @UP1 UIADD3 UR4, UP0, UR16, UR4, URZ ;  /* 0x0000000410041290 */ /* 0x000fc8000ff1e03f */
[----:B------:R-:W-:Y:S02]  /*1120*/  @UP1 UIADD3.X UR5, UR12, UR5, URZ, UP0, !UPT ;  /* 0x000000050c051290 */ /* 0x000fe400087fe43f */
[----:B------:R-:W-:-:S04]  /*1130*/  IMAD.U32 R4, RZ, RZ, UR4 ;  /* 0x00000004ff047e24 */ /* 0x000fc8000f8e00ff */
[----:B------:R-:W-:Y:S01]  /*1140*/  IMAD.U32 R5, RZ, RZ, UR5 ;  /* 0x00000005ff057e24 */ /* 0x000fe2000f8e00ff */
[----:B------:R-:W-:-:S04]  /*1150*/  ULDC.64 UR4, c[0x0][0x268] ;  /* 0x00009a0000047ab9 */ /* 0x000fc80000000a00 */
[----:B--2---:R-:W2:Y:S01]  /*1160*/  @P0 LDG.E R0, [R4.64] ;  /* 0x0000001204000981 */ /* 0x004ea2000c1e1900 */
[----:B------:R-:W-:Y:S02]  /*1170*/  @!UP1 UISETP.NE.U32.AND UP0, UPT, URZ, UR4, UPT ;  /* 0x000000043f00928c */ /* 0x000fe4000bf05070 */
[----:B------:R-:W-:Y:S02]  /*1180*/  ULDC UR10, c[0x0][0x21c] ;  /* 0x00008700000a7ab9 */ /* 0x000fe40000000800 */
[----:B------:R-:W-:Y:S02]  /*1190*/  @!UP1 UISETP.NE.AND.EX UP0, UPT, URZ, UR5, UPT, UP0 ;  /* 0x000000053f00928c */ /* 0x000fe4000bf05300 */
[----:B------:R-:W-:Y:S02]  /*11a0*/  USHF.L.U32 UR24, UR20, 0x7, URZ ;  /* 0x0000000714187899 */ /* 0x000fe4000800063f */
[----:B------:R-:W-:Y:S01]  /*11b0*/  @!UP1 USEL UR5, URZ, UR10, !UP0 ;  /* 0x0000000a3f059287 */ /* 0x000fe2000c000000 */
[----:B--2---:R-:W2:Y:S02]  /*11c0*/  @P0 R2UR UR9, R0 ;  /* 0x00000000000903c2 */ /* 0x004ea400000e0000 */
[----:B--2---:R-:W-:-:S02]  /*11d0*/  @UP1 UIADD3 UR4, UR9, -UR14, URZ ;  /* 0x8000000e09041290 */ /* 0x004fc4000fffe03f */
[----:B------:R-:W-:-:S04]  /*11e0*/  @!UP1 UIADD3 UR4, UR5, UR8, -UR14 ;  /* 0x0000000805049290 */ /* 0x000fc8000fffe80e */
[----:B------:R-:W-:-:S06]  /*11f0*/  UISETP.GT.AND UP0, UPT, UR4, UR24, UPT ;  /* 0x000000180400728c */ /* 0x000fcc000bf04270 */
[----:B------:R-:W-:-:S13]  /*1200*/  PLOP3.LUT P0, PT, PT, PT, UP0, 0x80, 0x0 ;  /* 0x000000000000781c */ /* 0x000fda0003f0f008 */
[----:B------:R-:W-:Y:S05]  /*1210*/  @!P0 BRA `(.L_x_389) ;  /* 0x0000945000008947 */ /* 0x000fea0003800000 */
[----:B------:R-:W-:Y:S02]  /*1220*/  ULDC.64 UR8, c[0x0][0x178] ;  /* 0x00005e0000087ab9 */ /* 0x000fe40000000a00 */
[----:B------:R-:W-:Y:S02]  /*1230*/  UIMAD UR5, UR25, UR8, URZ ;  /* 0x00000008190572a4 */ /* 0x000fe4000f8e023f */
[----:B-1----:R-:W-:Y:S02]  /*1240*/  UISETP.NE.AND UP0, UPT, UR22, -0x1, UPT ;  /* 0xffffffff1600788c */ /* 0x002fe4000bf05270 */
[----:B------:R-:W-:Y:S02]  /*1250*/  UISETP.NE.AND UP1, UPT, UR15, -0x1, UPT ;  /* 0xffffffff0f00788c */ /* 0x000fe4000bf25270 */
[----:B------:R-:W-:Y:S02]  /*1260*/  ULDC.64 UR12, c[0x0][0x190] ;  /* 0x00006400000c7ab9 */ /* 0x000fe40000000a00 */
[----:B------:R-:W-:Y:S01]  /*1270*/  UIMAD.WIDE.U32 UR10, UR32, UR8, URZ ;  /* 0x00000008200a72a5 */ /* 0x000fe2000f8e003f */
[----:B------:R-:W-:Y:S01]  /*1280*/  PLOP3.LUT P0, PT, PT, PT, UP0, 0x80, 0x0 ;  /* 0x000000000000781c */ /* 0x000fe20003f0f008 */
[----:B------:R-:W-:-:S02]  /*1290*/  UIMAD UR5, UR32, UR9, UR5 ;  /* 0x00000009200572a4 */ /* 0x000fc4000f8e0205 */
[----:B------:R-:W-:Y:S02]  /*12a0*/  UIMAD.WIDE.U32 UR8, UR15, UR12, URZ ;  /* 0x0000000c0f0872a5 */ /* 0x000fe4000f8e003f */
[----:B------:R-:W-:Y:S02]  /*12b0*/  UIADD3 UR12, UR28, 0x7f, URZ ;  /* 0x0000007f1c0c7890 */ /* 0x000fe4000fffe03f */
[----:B------:R-:W-:Y:S02]  /*12c0*/  USEL UR40, UR10, UR8, !UP1 ;  /* 0x000000080a287287 */ /* 0x000fe4000c800000 */
[----:B------:R-:W-:Y:S02]  /*12d0*/  UIMAD UR13, UR15, UR13, URZ ;  /* 0x0000000d0f0d72a4 */ /* 0x000fe4000f8e023f */
[----:B------:R-:W-:Y:S02]  /*12e0*/  UIADD3 UR36, UR11, UR5, URZ ;  /* 0x000000050b247290 */ /* 0x000fe4000fffe03f */
[----:B------:R-:W-:-:S02]  /*12f0*/  USHF.R.S32.HI UR8, URZ, 0x1f, UR12 ;  /* 0x0000001f3f087899 */ /* 0x000fc4000801140c */
[----:B------:R-:W-:Y:S02]  /*1300*/  @UP0 UIADD3 UR5, UR14, UR22, URZ ;  /* 0x000000160e050290 */ /* 0x000fe4000fffe03f */
[----:B------:R-:W-:Y:S02]  /*1310*/  ULDC.64 UR10, c[0x0][0x198] ;  /* 0x00006600000a7ab9 */ /* 0x000fe40000000a00 */
[----:B------:R-:W-:Y:S02]  /*1320*/  @UP1 UIADD3 UR36, UR9, UR13, URZ ;  /* 0x0000000d09241290 */ /* 0x000fe4000fffe03f */
[----:B------:R-:W-:Y:S02]  /*1330*/  ULEA.HI UR34, UR8, UR12, URZ, 0x7 ;  /* 0x0000000c08227291 */ /* 0x000fe4000f8f383f */
[----:B------:R-:W-:-:S04]  /*1340*/  @UP0 UIMAD.WIDE.U32 UR8, UR5, UR10, URZ ;  /* 0x0000000a050802a5 */ /* 0x000fc8000f8e003f */
[----:B------:R-:W-:Y:S02]  /*1350*/  @UP0 UIMAD UR35, UR5, UR11, UR9 ;  /* 0x0000000b052302a4 */ /* 0x000fe4000f8e0209 */
[----:B------:R-:W-:Y:S02]  /*1360*/  ULOP3.LUT UR5, UR34, 0xffffff80, URZ, 0xc0, !UPT ;  /* 0xffffff8022057892 */ /* 0x000fe4000f8ec03f */
[----:B------:R-:W-:Y:S02]  /*1370*/  @UP0 UMOV UR33, UR8 ;  /* 0x0000000800210c82 */ /* 0x000fe40008000000 */
[----:B------:R-:W-:-:S04]  /*1380*/  UIADD3 UR17, UR5, -0x80, URZ ;  /* 0xffffff8005117890 */ /* 0x000fc8000fffe03f */
[----:B------:R-:W-:Y:S01]  /*1390*/  USHF.R.S32.HI UR29, URZ, 0x1f, UR17 ;  /* 0x0000001f3f1d7899 */ /* 0x000fe20008011411 */
[----:B------:R-:W-:Y:S05]  /*13a0*/  @P0 BRA `(.L_x_390) ;  /* 0x000000c000000947 */ /* 0x000fea0003800000 */
[----:B------:R-:W-:Y:S02]  /*13b0*/  USHF.R.S32.HI UR5, URZ, 0x1f, UR14 ;  /* 0x0000001f3f057899 */ /* 0x000fe4000801140e */
[----:B------:R-:W-:Y:S02]  /*13c0*/  ULDC.64 UR8, c[0x0][0x198] ;  /* 0x0000660000087ab9 */ /* 0x000fe40000000a00 */
[----:B------:R-:W-:Y:S02]  /*13d0*/  UIMAD UR5, UR5, UR8, URZ ;  /* 0x00000008050572a4 */ /* 0x000fe4000f8e023f */
[----:B------:R-:W-:Y:S02]  /*13e0*/  ULDC.64 UR10, c[0x0][0x180] ;  /* 0x00006000000a7ab9 */ /* 0x000fe40000000a00 */
[----:B------:R-:W-:Y:S02]  /*13f0*/  UIMAD UR12, UR14, UR9, UR5 ;  /* 0x000000090e0c72a4 */ /* 0x000fe4000f8e0205 */
[----:B------:R-:W-:-:S02]  /*1400*/  UIMAD.WIDE.U32 UR8, UR14, UR8, URZ ;  /* 0x000000080e0872a5 */ /* 0x000fc4000f8e003f */
[----:B------:R-:W-:Y:S02]  /*1410*/  UIMAD UR5, UR25, UR10, URZ ;  /* 0x0000000a190572a4 */ /* 0x000fe4000f8e023f */
[----:B------:R-:W-:Y:S02]  /*1420*/  UIADD3 UR9, UR9, UR12, URZ ;  /* 0x0000000c09097290 */ /* 0x000fe4000fffe03f */
[----:B------:R-:W-:Y:S02]  /*1430*/  UIMAD UR5, UR32, UR11, UR5 ;  /* 0x0000000b200572a4 */ /* 0x000fe4000f8e0205 */
[----:B------:R-:W-:-:S04]  /*1440*/  UIMAD.WIDE.U32 UR8, UR32, UR10, UR8 ;  /* 0x0000000a200872a5 */ /* 0x000fc8000f8e0008 */
[----:B------:R-:W-:-:S03]  /*1450*/  UIADD3 UR35, UR9, UR5, URZ ;  /* 0x0000000509237290 */ /* 0x000fc6000fffe03f */
[----:B------:R-:W-:Y:S02]  /*1460*/  UMOV UR33, UR8 ;  /* 0x0000000800217c82 */ /* 0x000fe40008000000 */
.L_x_390:
[----:B------:R-:W-:Y:S02]  /*1470*/  @UP0 UIADD3 UR5, UR14, UR22, URZ ;  /* 0x000000160e050290 */ /* 0x000fe4000fffe03f */
[----:B------:R-:W-:Y:S02]  /*1480*/  ULDC.64 UR10, c[0x0][0x1a0] ;  /* 0x00006800000a7ab9 */ /* 0x000fe40000000a00 */
[----:B------:R-:W-:-:S04]  /*1490*/  @UP0 UIMAD.WIDE.U32 UR8, UR5, UR10, URZ ;  /* 0x0000000a050802a5 */ /* 0x000fc8000f8e003f */
[----:B------:R-:W-:-:S03]  /*14a0*/  @UP0 UIMAD UR31, UR5, UR11, UR9 ;  /* 0x0000000b051f02a4 */ /* 0x000fc6000f8e0209 */
[----:B------:R-:W-:Y:S01]  /*14b0*/  @UP0 UMOV UR30, UR8 ;  /* 0x00000008001e0c82 */ /* 0x000fe20008000000 */
        /* <DEDUP_REMOVED lines=13> */
.L_x_391:
[----:B------:R-:W-:Y:S01]  /*1590*/  IABS R6, c[0x0][0x1c8] ;  /* 0x0000720000067a13 */ /* 0x000fe20000000000 */
[----:B------:R-:W-:Y:S01]  /*15a0*/  ULDC.64 UR10, c[0x0][0x370] ;  /* 0x0000dc00000a7ab9 */ /* 0x000fe20000000a00 */
[----:B------:R-:W-:Y:S01]  /*15b0*/  IABS R2, UR37 ;  /* 0x0000002500027c13 */ /* 0x000fe20008000000 */
[----:B------:R-:W-:Y:S01]  /*15c0*/  @UP1 UIMAD.WIDE.U32 UR8, UR15, UR10, URZ ;  /* 0x0000000a0f0812a5 */ /* 0x000fe2000f8e003f */
[----:B------:R-:W1:Y:S01]  /*15d0*/  I2F.RP R4, R6 ;  /* 0x0000000600047306 */ /* 0x000e620000209400 */
[----:B------:R-:W-:Y:S01]  /*15e0*/  ULDC UR12, c[0x0][0x224] ;  /* 0x00008900000c7ab9 */ /* 0x000fe20000000800 */
[----:B------:R-:W-:Y:S01]  /*15f0*/  ISETP.NE.AND P1, PT, RZ, c[0x0][0x1c8], PT ;  /* 0x00007200ff007a0c */ /* 0x000fe20003f25270 */
[----:B------:R-:W-:-:S03]  /*1600*/  @UP1 UIMAD UR27, UR15, UR11, UR9 ;  /* 0x0000000b0f1b12a4 */ /* 0x000fc6000f8e0209 */
[----:B------:R-:W-:Y:S02]  /*1610*/  @UP1 UMOV UR26, UR8 ;  /* 0x00000008001a1c82 */ /* 0x000fe40008000000 */
[----:B------:R-:W-:Y:S02]  /*1620*/  ULDC.64 UR8, c[0x0][0x368] ;  /* 0x0000da0000087ab9 */ /* 0x000fe40000000a00 */
[----:B------:R-:W-:Y:S02]  /*1630*/  @!UP1 UIMAD UR5, UR25, UR8, URZ ;  /* 0x00000008190592a4 */ /* 0x000fe4000f8e023f */
[----:B------:R-:W-:Y:S02]  /*1640*/  ULDC.64 UR10, c[0x0][0x3d8] ;  /* 0x0000f600000a7ab9 */ /* 0x000fe40000000a00 */
[----:B------:R-:W-:Y:S01]  /*1650*/  @!UP1 UIMAD UR5, UR32, UR9, UR5 ;  /* 0x00000009200592a4 */ /* 0x000fe2000f8e0205 */
[----:B-1----:R-:W1:Y:S01]  /*1660*/  MUFU.RCP R4, R4 ;  /* 0x0000000400047308 */ /* 0x002e620000001000 */
[----:B------:R-:W-:-:S04]  /*1670*/  @!UP1 UIMAD.WIDE.U32 UR8, UR32, UR8, URZ ;  /* 0x00000008200892a5 */ /* 0x000fc8000f8e003f */
[----:B------:R-:W-:Y:S02]  /*1680*/  @!UP1 UIADD3 UR27, UR9, UR5, URZ ;  /* 0x00000005091b9290 */ /* 0x000fe4000fffe03f */
[----:B------:R-:W-:Y:S01]  /*1690*/  UIMAD UR5, UR25, UR12, UR55 ;  /* 0x0000000c190572a4 */ /* 0x000fe2000f8e0237 */
[----:B------:R-:W2:Y:S01]  /*16a0*/  S2UR UR12, SR_CTAID.X ;  /* 0x00000000000c79c3 */ /* 0x000ea20000002500 */
[----:B------:R-:W-:Y:S02]  /*16b0*/  @!UP1 UMOV UR26, UR8 ;  /* 0x00000008001a9c82 */ /* 0x000fe40008000000 */
[----:B------:R-:W-:Y:S02]  /*16c0*/  UIADD3 UR5, UR47, UR5, URZ ;  /* 0x000000052f057290 */ /* 0x000fe4000fffe03f */
[----:B------:R-:W-:Y:S02]  /*16d0*/  UIMAD.WIDE.U32 UR8, UR38, UR15, URZ ;  /* 0x0000000f260872a5 */ /* 0x000fe4000f8e003f */
[----:B------:R-:W-:Y:S01]  /*16e0*/  UIMAD UR5, UR38, UR5, UR54 ;  /* 0x00000005260572a4 */ /* 0x000fe2000f8e0236 */
[----:B-1----:R-:W-:Y:S01]  /*16f0*/  IADD3 R4, R4, 0xffffffe, RZ ;  /* 0x0ffffffe04047810 */ /* 0x002fe20007ffe0ff */
[----:B------:R-:W-:-:S02]  /*1700*/  USEL UR23, UR42, UR8, !UP1 ;  /* 0x000000082a177287 */ /* 0x000fc4000c800000 */
[----:B------:R-:W-:Y:S01]  /*1710*/  UIADD3 UR13, UR43, UR5, URZ ;  /* 0x000000052b0d7290 */ /* 0x000fe2000fffe03f */
[----:B------:R-:W1:Y:S01]  /*1720*/  F2I.FTZ.U32.TRUNC.NTZ R5, R4 ;  /* 0x0000000400057305 */ /* 0x000e62000021f000 */
[----:B------:R-:W-:-:S04]  /*1730*/  UIMAD UR5, UR39, UR15, URZ ;  /* 0x0000000f270572a4 */ /* 0x000fc8000f8e023f */
[----:B------:R-:W-:Y:S02]  /*1740*/  @UP1 UIADD3 UR13, UR9, UR5, URZ ;  /* 0x00000005090d1290 */ /* 0x000fe4000fffe03f */
[----:B------:R-:W-:Y:S02]  /*1750*/  USHF.L.U64.HI UR5, UR32, 0x7, UR25 ;  /* 0x0000000720057899 */ /* 0x000fe40008010219 */
[----:B------:R-:W-:Y:S02]  /*1760*/  USHF.R.S32.HI UR25, URZ, 0x1f, UR24 ;  /* 0x0000001f3f197899 */ /* 0x000fe40008011418 */
[----:B------:R-:W-:Y:S02]  /*1770*/  USEL UR5, UR5, URZ, UP6 ;  /* 0x0000003f05057287 */ /* 0x000fe4000b000000 */
[----:B--2---:R-:W-:Y:S01]  /*1780*/  UIMAD.WIDE.U32 UR8, UR12, UR10, URZ ;  /* 0x0000000a0c0872a5 */ /* 0x004fe2000f8e003f */
[----:B-1----:R-:W-:-:S03]  /*1790*/  IMAD.MOV R0, RZ, RZ, -R5 ;  /* 0x000000ffff007224 */ /* 0x002fc600078e0a05 */
[----:B------:R-:W-:Y:S01]  /*17a0*/  UIMAD UR11, UR12, UR11, UR9 ;  /* 0x0000000b0c0b72a4 */ /* 0x000fe2000f8e0209 */
[----:B------:R-:W-:Y:S01]  /*17b0*/  IMAD.MOV.U32 R4, RZ, RZ, RZ ;  /* 0x000000ffff047224 */ /* 0x000fe200078e00ff */
[----:B------:R-:W-:Y:S01]  /*17c0*/  USHF.L.U32 UR12, UR32, 0x7, URZ ;  /* 0x00000007200c7899 */ /* 0x000fe2000800063f */
[----:B------:R-:W-:Y:S01]  /*17d0*/  IMAD R0, R0, R6, RZ ;  /* 0x0000000600007224 */ /* 0x000fe200078e02ff */
[----:B------:R-:W-:Y:S02]  /*17e0*/  USEL UR21, UR8, URZ, UP3 ;  /* 0x0000003f08157287 */ /* 0x000fe40009800000 */
[----:B------:R-:W-:Y:S01]  /*17f0*/  USEL UR8, UR12, URZ, UP6 ;  /* 0x0000003f0c087287 */ /* 0x000fe2000b000000 */
[----:B------:R-:W-:Y:S01]  /*1800*/  IMAD.HI.U32 R0, R5, R0, R4 ;  /* 0x0000000005007227 */ /* 0x000fe200078e0004 */
[----:B------:R-:W-:Y:S02]  /*1810*/  USEL UR11, UR11, URZ, UP3 ;  /* 0x0000003f0b0b7287 */ /* 0x000fe40009800000 */
[----:B------:R-:W-:-:S02]  /*1820*/  UIADD3 UR8, UP0, UR17, UR8, URZ ;  /* 0x0000000811087290 */ /* 0x000fc4000ff1e03f */
[----:B------:R-:W-:Y:S01]  /*1830*/  ULDC UR12, c[0x0][0x234] ;  /* 0x00008d00000c7ab9 */ /* 0x000fe20000000800 */
[----:B------:R-:W-:Y:S01]  /*1840*/  IMAD.HI.U32 R0, R0, R2, RZ ;  /* 0x0000000200007227 */ /* 0x000fe200078e00ff */
[----:B------:R-:W-:Y:S02]  /*1850*/  UIADD3.X UR9, UR29, UR5, URZ, UP0, !UPT ;  /* 0x000000051d097290 */ /* 0x000fe400087fe43f */
[----:B------:R-:W-:Y:S01]  /*1860*/  UIMAD UR5, UR39, UR8, URZ ;  /* 0x00000008270572a4 */ /* 0x000fe2000f8e023f */
[----:B------:R-:W-:-:S03]  /*1870*/  IMAD.MOV R4, RZ, RZ, -R0 ;  /* 0x000000ffff047224 */ /* 0x000fc600078e0a00 */
[----:B------:R-:W-:Y:S01]  /*1880*/  UIMAD UR10, UR38, UR9, UR5 ;  /* 0x00000009260a72a4 */ /* 0x000fe2000f8e0205 */
[C---:B------:R-:W-:Y:S01]  /*1890*/  IMAD R2, R6.reuse, R4, R2 ;  /* 0x0000000406027224 */ /* 0x040fe200078e0202 */
[----:B------:R-:W-:Y:S02]  /*18a0*/  @UP2 USEL UR5, UR57, UR15, !UP1 ;  /* 0x0000000f39052287 */ /* 0x000fe4000c800000 */
[----:B------:R-:W-:Y:S02]  /*18b0*/  UIMAD.WIDE.U32 UR8, UR38, UR8, URZ ;  /* 0x00000008260872a5 */ /* 0x000fe4000f8e003f */
[----:B------:R-:W-:Y:S01]  /*18c0*/  ISETP.GT.U32.AND P0, PT, R6, R2, PT ;  /* 0x000000020600720c */ /* 0x000fe20003f04070 */
[----:B------:R-:W-:Y:S02]  /*18d0*/  @UP2 UIMAD UR16, UR37, UR12, UR5 ;  /* 0x0000000c251022a4 */ /* 0x000fe4000f8e0205 */
[----:B------:R-:W-:-:S05]  /*18e0*/  UIADD3 UR10, UR9, UR10, URZ ;  /* 0x0000000a090a7290 */ /* 0x000fca000fffe03f */
[----:B------:R-:W-:-:S05]  /*18f0*/  @!UP2 UMOV UR16, UR52 ;  /* 0x000000340010ac82 */ /* 0x000fca0008000000 */
[----:B------:R-:W-:Y:S01]  /*1900*/  @!P0 IMAD.IADD R2, R2, 0x1, -R6 ;  /* 0x0000000102028824 */ /* 0x000fe200078e0a06 */
[----:B------:R-:W-:Y:S02]  /*1910*/  @!P0 IADD3 R0, R0, 0x1, RZ ;  /* 0x0000000100008810 */ /* 0x000fe40007ffe0ff */
[----:B------:R-:W-:Y:S02]  /*1920*/  ISETP.LE.AND P0, PT, RZ, UR59, PT ;  /* 0x0000003bff007c0c */ /* 0x000fe4000bf03270 */
[----:B------:R-:W-:-:S13]  /*1930*/  ISETP.GE.U32.AND P2, PT, R2, R6, PT ;  /* 0x000000060200720c */ /* 0x000fda0003f46070 */
[----:B------:R-:W-:-:S05]  /*1940*/  @P2 IADD3 R0, R0, 0x1, RZ ;  /* 0x0000000100002810 */ /* 0x000fca0007ffe0ff */
[----:B------:R-:W-:-:S04]  /*1950*/  IMAD.MOV.U32 R18, RZ, RZ, R0 ;  /* 0x000000ffff127224 */ /* 0x000fc800078e0000 */
[----:B------:R-:W-:Y:S01]  /*1960*/  @!P0 IMAD.MOV R18, RZ, RZ, -R18 ;  /* 0x000000ffff128224 */ /* 0x000fe200078e0a12 */
[----:B------:R-:W-:Y:S02]  /*1970*/  PLOP3.LUT P0, PT, PT, PT, UP2, 0x80, 0x0 ;  /* 0x000000000000781c */ /* 0x000fe40003f0f028 */
[----:B------:R-:W-:-:S04]  /*1980*/  @!P1 LOP3.LUT R18, RZ, c[0x0][0x1c8], RZ, 0x33, !PT ;  /* 0x00007200ff129a12 */ /* 0x000fc800078e33ff */
[----:B------:R-:W-:-:S07]  /*1990*/  SHF.R.S32.HI R22, RZ, 0x1f, R18 ;  /* 0x0000001fff167819 */ /* 0x000fce0000011412 */
[----:B------:R-:W-:Y:S05]  /*19a0*/  @!P0 BRA `(.L_x_392) ;  /* 0x0000005000008947 */ /* 0x000fea0003800000 */
[----:B------:R-:W-:Y:S02]  /*19b0*/  ULDC UR5, c[0x0][0x224] ;  /* 0x0000890000057ab9 */ /* 0x000fe40000000800 */
[----:B------:R-:W-:-:S04]  /*19c0*/  @!UP1 UIMAD UR15, UR32, UR5, URZ ;  /* 0x00000005200f92a4 */ /* 0x000fc8000f8e023f */
[----:B------:R-:W-:-:S04]  /*19d0*/  ULEA UR5, UR32, UR15, 0x7 ;  /* 0x0000000f20057291 */ /* 0x000fc8000f8e383f */
[----:B------:R-:W-:Y:S01]  /*19e0*/  UIMAD UR12, UR58, UR37, UR5 ;  /* 0x000000253a0c72a4 */ /* 0x000fe2000f8e0205 */
[----:B------:R-:W-:Y:S05]  /*19f0*/  BRA `(.L_x_393) ;  /* 0x0000001000007947 */ /* 0x000fea0003800000 */
.L_x_392:
[----:B------:R-:W-:Y:S02]  /*1a00*/  UMOV UR12, UR53 ;  /* 0x00000035000c7c82 */ /* 0x000fe40008000000 */
.L_x_393:
[----:B------:R-:W1:Y:S01]  /*1a10*/  S2R R29, SR_TID.X ;  /* 0x00000000001d7919 */ /* 0x000e620000002100 */
[----:B------:R-:W-:Y:S01]  /*1a20*/  UIADD3 UR8, UP5, UP4, UR8, UR48, UR50 ;  /* 0x0000003008087290 */ /* 0x000fe2000fcbe032 */
[----:B------:R-:W-:Y:S01]  /*1a30*/  IMAD.U32 R10, RZ, RZ, UR17 ;  /* 0x00000011ff0a7e24 */ /* 0x000fe2000f8e00ff */
[----:B------:R-:W-:Y:S01]  /*1a40*/  USHF.R.S32.HI UR15, URZ, 0x1f, UR37 ;  /* 0x0000001f3f0f7899 */ /* 0x000fe20008011425 */
[----:B------:R-:W-:Y:S01]  /*1a50*/  BSSY B1, `(.L_x_389) ;  /* 0x00008c1000017945 */ /* 0x000fe20003800000 */
[----:B------:R-:W-:Y:S02]  /*1a60*/  UIADD3 UR21, UP1, UP0, UR21, UR8, UR23 ;  /* 0x0000000815157290 */ /* 0x000fe4000f83e017 */
[----:B------:R-:W-:Y:S02]  /*1a70*/  UIADD3.X UR5, UR10, UR51, UR56, UP5, UP4 ;  /* 0x000000330a057290 */ /* 0x000fe4000afe8438 */
[----:B------:R-:W-:-:S02]  /*1a80*/  ULDC.64 UR8, c[0x0][0x1a8] ;  /* 0x00006a0000087ab9 */ /* 0x000fc40000000a00 */
[----:B------:R-:W-:Y:S02]  /*1a90*/  UIADD3.X UR13, UR11, UR5, UR13, UP1, UP0 ;  /* 0x000000050b0d7290 */ /* 0x000fe40008fe040d */
[----:B------:R-:W-:Y:S02]  /*1aa0*/  UIMAD UR5, UR15, UR8, URZ ;  /* 0x000000080f0572a4 */ /* 0x000fe4000f8e023f */
[----:B------:R-:W-:Y:S02]  /*1ab0*/  UISETP.GE.AND UP0, UPT, UR28, 0x1, UPT ;  /* 0x000000011c00788c */ /* 0x000fe4000bf06270 */
[----:B------:R-:W-:-:S03]  /*1ac0*/  UIMAD UR11, UR37, UR9, UR5 ;  /* 0x00000009250b72a4 */ /* 0x000fc6000f8e0205 */
[----:B------:R-:W-:Y:S02]  /*1ad0*/  ULDC.64 UR8, c[0x0][0x378] ;  /* 0x0000de0000087ab9 */ /* 0x000fe40000000a00 */
[----:B------:R-:W-:Y:S01]  /*1ae0*/  UIMAD UR5, UR15, UR8, URZ ;  /* 0x000000080f0572a4 */ /* 0x000fe2000f8e023f */
[----:B-1----:R-:W-:Y:S02]  /*1af0*/  SHF.R.S32.HI R30, RZ, 0x1f, R29 ;  /* 0x0000001fff1e7819 */ /* 0x002fe4000001141d */
[----:B------:R-:W-:Y:S02]  /*1b00*/  UMOV UR15, 0x4 ;  /* 0x00000004000f7882 */ /* 0x000fe40000000000 */
[----:B------:R-:W-:Y:S01]  /*1b10*/  UIMAD UR10, UR37, UR9, UR5 ;  /* 0x00000009250a72a4 */ /* 0x000fe2000f8e0205 */
[CC--:B------:R-:W-:Y:S02]  /*1b20*/  LEA.HI R4, R30.reuse, R29.reuse, RZ, 0x3 ;  /* 0x0000001d1e047211 */ /* 0x0c0fe400078f18ff */
[----:B------:R-:W-:Y:S01]  /*1b30*/  LEA.HI R11, R30, R29, RZ, 0x5 ;  /* 0x0000001d1e0b7211 */ /* 0x000fe200078f28ff */
[----:B------:R-:W-:Y:S01]  /*1b40*/  ULDC.64 UR8, c[0x0][0x370] ;  /* 0x0000dc0000087ab9 */ /* 0x000fe20000000a00 */
[----:B------:R-:W-:Y:S01]  /*1b50*/  SHF.R.S32.HI R2, RZ, 0x3, R4 ;  /* 0x00000003ff027819 */ /* 0x000fe20000011404 */
[----:B------:R-:W-:Y:S01]  /*1b60*/  UIMAD UR5, UR29, UR8, URZ ;  /* 0x000000081d0572a4 */ /* 0x000fe2000f8e023f */
[----:B------:R-:W-:Y:S01]  /*1b70*/  LOP3.LUT R4, R4, 0xfffffff8, RZ, 0xc0, !PT ;  /* 0xfffffff804047812 */ /* 0x000fe200078ec0ff */
[----:B------:R-:W-:Y:S01]  /*1b80*/  UIADD3 UR8, UR17, UR16, URZ ;  /* 0x0000001011087290 */ /* 0x000fe2000fffe03f */
[----:B------:R-:W-:Y:S01]  /*1b90*/  SHF.R.S32.HI R28, RZ, 0x1f, R2 ;  /* 0x0000001fff1c7819 */ /* 0x000fe20000011402 */
[----:B------:R-:W-:Y:S01]  /*1ba0*/  UIMAD UR5, UR17, UR9, UR5 ;  /* 0x00000009110572a4 */ /* 0x000fe2000f8e0205 */
[----:B------:R-:W-:Y:S01]  /*1bb0*/  IADD3 R0, P0, R2, UR17, RZ ;  /* 0x0000001102007c10 */ /* 0x000fe2000ff1e0ff */
[----:B------:R-:W-:Y:S01]  /*1bc0*/  IMAD.IADD R4, R29, 0x1, -R4 ;  /* 0x000000011d047824 */ /* 0x000fe200078e0a04 */
[----:B------:R-:W-:-:S02]  /*1bd0*/  UIADD3 UR9, UR17, UR12, URZ ;  /* 0x0000000c11097290 */ /* 0x000fc4000fffe03f */
[----:B------:R-:W-:Y:S01]  /*1be0*/  IADD3.X R9, R28, UR29, RZ, P0, !PT ;  /* 0x0000001d1c097c10 */ /* 0x000fe200087fe4ff */
[----:B------:R-:W-:Y:S01]  /*1bf0*/  IMAD.SHL.U32 R4, R4, 0x8, RZ ;  /* 0x0000000804047824 */ /* 0x000fe200078e00ff */
[----:B------:R-:W-:Y:S02]  /*1c00*/  ULDC.64 UR16, c[0x0][0x3c8] ;  /* 0x0000f20000107ab9 */ /* 0x000fe40000000a00 */
[----:B------:R-:W-:Y:S01]  /*1c10*/  UIMAD.WIDE UR16, UR9, UR15, UR16 ;  /* 0x0000000f091072a5 */ /* 0x000fe2000f8e0210 */
[----:B------:R-:W-:Y:S01]  /*1c20*/  IMAD R9, R9, c[0x0][0x190], RZ ;  /* 0x0000640009097a24 */ /* 0x000fe200078e02ff */
[----:B------:R-:W-:-:S05]  /*1c30*/  SHF.R.S32.HI R5, RZ, 0x1f, R4 ;  /* 0x0000001fff057819 */ /* 0x000fca0000011404 */
[----:B------:R-:W-:-:S04]  /*1c40*/  IMAD.WIDE.U32 R6, R0, c[0x0][0x190], R4 ;  /* 0x0000640000067a25 */ /* 0x000fc800078e0004 */
[----:B------:R-:W-:Y:S01]  /*1c50*/  IMAD R0, R0, c[0x0][0x194], R9 ;  /* 0x0000650000007a24 */ /* 0x000fe200078e0209 */
[----:B------:R-:W-:-:S04]  /*1c60*/  IADD3 R8, P0, R6, UR40, RZ ;  /* 0x0000002806087c10 */ /* 0x000fc8000ff1e0ff */
[----:B------:R-:W-:Y:S02]  /*1c70*/  IADD3.X R9, R7, UR36, R0, P0, !PT ;  /* 0x0000002407097c10 */ /* 0x000fe400087fe400 */
[----:B------:R-:W-:Y:S02]  /*1c80*/  LOP3.LUT R0, R11, 0xffffffe0, RZ, 0xc0, !PT ;  /* 0xffffffe00b007812 */ /* 0x000fe400078ec0ff */
[----:B------:R-:W-:Y:S02]  /*1c90*/  IADD3 R6, P0, R4, UR26, RZ ;  /* 0x0000001a04067c10 */ /* 0x000fe4000ff1e0ff */
[----:B------:R-:W-:Y:S01]  /*1ca0*/  SHF.R.S32.HI R11, RZ, 0x5, R11 ;  /* 0x00000005ff0b7819 */ /* 0x000fe2000001140b */
[----:B------:R-:W-:Y:S01]  /*1cb0*/  IMAD.IADD R0, R29, 0x1, -R0 ;  /* 0x000000011d007824 */ /* 0x000fe200078e0a00 */
[----:B------:R-:W-:Y:S01]  /*1cc0*/  IADD3.X R7, R5, UR27, RZ, P0, !PT ;  /* 0x0000001b05077c10 */ /* 0x000fe200087fe4ff */
[----:B------:R-:W-:Y:S02]  /*1cd0*/  ULDC.64 UR26, c[0x0][0x200] ;  /* 0x00008000001a7ab9 */ /* 0x000fe40000000a00 */
[----:B------:R-:W-:-:S02]  /*1ce0*/  IMAD R11, R11, UR49, R0 ;  /* 0x000000310b0b7c24 */ /* 0x000fc4000f8e0200 */
[----:B------:R-:W-:Y:S02]  /*1cf0*/  IMAD.U32 R0, RZ, RZ, UR37 ;  /* 0x00000025ff007e24 */ /* 0x000fe4000f8e00ff */
[----:B------:R-:W-:Y:S01]  /*1d00*/  IMAD.WIDE.U32 R6, R10, c[0x0][0x370], R6 ;  /* 0x0000dc000a067a25 */ /* 0x000fe200078e0006 */
[----:B------:R-:W-:-:S03]  /*1d10*/  IADD3 R12, P0, R11, UR21, RZ ;  /* 0x000000150b0c7c10 */ /* 0x000fc6000ff1e0ff */
[----:B------:R-:W-:Y:S01]  /*1d20*/  IMAD.WIDE.U32 R8, R0, c[0x0][0x1a8], R8 ;  /* 0x00006a0000087a25 */ /* 0x000fe200078e0008 */
[----:B------:R-:W-:-:S04]  /*1d30*/  IADD3 R7, R7, UR5, RZ ;  /* 0x0000000507077c10 */ /* 0x000fc8000fffe0ff */
[----:B------:R-:W-:Y:S01]  /*1d40*/  IADD3 R13, R9, UR11, RZ ;  /* 0x0000000b090d7c10 */ /* 0x000fe2000fffe0ff */
[----:B------:R-:W-:Y:S01]  /*1d50*/  IMAD.WIDE.U32 R6, R0, c[0x0][0x378], R6 ;  /* 0x0000de0000067a25 */ /* 0x000fe200078e0006 */
[----:B------:R-:W-:Y:S01]  /*1d60*/  LEA.HI.X.SX32 R9, R11, UR13, 0x1, P0 ;  /* 0x0000000d0b097c11 */ /* 0x000fe200080f0eff */
[----:B------:R-:W-:Y:S01]  /*1d70*/  UIMAD.WIDE UR12, UR8, UR15, UR26 ;  /* 0x0000000f080c72a5 */ /* 0x000fe2000f8e021a */
[----:B------:R-:W-:Y:S01]  /*1d80*/  LEA R190, P0, R12, c[0x0][0x350], 0x2 ;  /* 0x0000d4000cbe7a11 */ /* 0x000fe200078010ff */
[----:B------:R-:W-:Y:S01]  /*1d90*/  IMAD R0, R28, c[0x0][0x370], RZ ;  /* 0x0000dc001c007a24 */ /* 0x000fe200078e02ff */
[----:B------:R-:W-:Y:S01]  /*1da0*/  IADD3 R7, R7, UR10, RZ ;  /* 0x0000000a07077c10 */ /* 0x000fe2000fffe0ff */
[----:B------:R-:W-:Y:S01]  /*1db0*/  ULEA.HI.SX32 UR10, UR34, 0xffffffff, 0x19 ;  /* 0xffffffff220a7891 */ /* 0x000fe2000f8fca3f */
[----:B------:R-:W-:Y:S01]  /*1dc0*/  LEA.HI.X R189, R12, c[0x0][0x354], R9, 0x2, P0 ;  /* 0x0000d5000cbd7a11 */ /* 0x000fe200000f1409 */
[C---:B------:R-:W-:Y:S01]  /*1dd0*/  IMAD R0, R2.reuse, c[0x0][0x374], R0 ;  /* 0x0000dd0002007a24 */ /* 0x040fe200078e0200 */
[----:B------:R-:W-:Y:S01]  /*1de0*/  PLOP3.LUT P0, PT, PT, PT, UP0, 0x80, 0x0 ;  /* 0x000000000000781c */ /* 0x000fe20003f0f008 */
[----:B------:R-:W-:Y:S01]  /*1df0*/  IMAD.WIDE.U32 R6, R2, c[0x0][0x370], R6 ;  /* 0x0000dc0002067a25 */ /* 0x000fe200078e0006 */
[----:B------:R-:W-:-:S03]  /*1e00*/  LEA R15, P2, R8, c[0x0][0x160], 0x1 ;  /* 0x00005800080f7a11 */ /* 0x000fc600078408ff */
[----:B------:R-:W-:Y:S01]  /*1e10*/  IMAD.IADD R0, R7, 0x1, R0 ;  /* 0x0000000107007824 */ /* 0x000fe200078e0200 */
[----:B------:R-:W-:Y:S02]  /*1e20*/  LEA R10, P1, R6, c[0x0][0x330], 0x1 ;  /* 0x0000cc00060a7a11 */ /* 0x000fe400078208ff */
[----:B------:R-:W-:Y:S02]  /*1e30*/  LEA.HI.X R14, R8, c[0x0][0x164], R13, 0x1, P2 ;  /* 0x00005900080e7a11 */ /* 0x000fe400010f0c0d */
[----:B------:R-:W-:-:S03]  /*1e40*/  LEA.HI.X R0, R6, c[0x0][0x334], R0, 0x1, P1 ;  /* 0x0000cd0006007a11 */ /* 0x000fc600008f0c00 */
[----:B------:R-:W-:Y:S05]  /*1e50*/  @!P0 BRA `(.L_x_394) ;  /* 0x00007c8000008947 */ /* 0x000fea0003800000 */
[----:B------:R-:W2:Y:S01]  /*1e60*/  LDL R26, [R1+0x18] ;  /* 0x00001800011a7983 */ /* 0x000ea20000100800 */
[----:B------:R-:W-:Y:S01]  /*1e70*/  ULDC.64 UR8, c[0x0][0x198] ;  /* 0x0000660000087ab9 */ /* 0x000fe20000000a00 */
[----:B------:R-:W-:Y:S01]  /*1e80*/  IMAD.U32 R20, RZ, RZ, UR24 ;  /* 0x00000018ff147e24 */ /* 0x000fe2000f8e00ff */
[----:B------:R-:W-:Y:S01]  /*1e90*/  UIMAD UR5, UR25, UR8, URZ ;  /* 0x00000008190572a4 */ /* 0x000fe2000f8e023f */
[----:B------:R-:W3:Y:S01]  /*1ea0*/  LDL R33, [R1+0x24] ;  /* 0x0000240001217983 */ /* 0x000ee20000100800 */
[----:B------:R-:W-:Y:S01]  /*1eb0*/  IADD3 R16, R2, 0x20, RZ ;  /* 0x0000002002107810 */ /* 0x000fe20007ffe0ff */
[----:B------:R-:W-:Y:S01]  /*1ec0*/  IMAD.WIDE.U32 R6, R20, c[0x0][0x198], R4 ;  /* 0x0000660014067a25 */ /* 0x000fe200078e0004 */
[----:B------:R-:W-:Y:S01]  /*1ed0*/  UIMAD UR9, UR24, UR9, UR5 ;  /* 0x00000009180972a4 */ /* 0x000fe2000f8e0205 */
[----:B------:R-:W-:Y:S02]  /*1ee0*/  IADD3 R24, R2, 0x40, RZ ;  /* 0x0000004002187810 */ /* 0x000fe40007ffe0ff */
[----:B------:R-:W-:Y:S01]  /*1ef0*/  UMOV UR5, UR10 ;  /* 0x0000000a00057c82 */ /* 0x000fe20008000000 */
[----:B------:R-:W-:Y:S01]  /*1f00*/  IADD3 R8, P2, R6, UR33, RZ ;  /* 0x0000002106087c10 */ /* 0x000fe2000ff5e0ff */
[----:B------:R-:W-:Y:S01]  /*1f10*/  ULEA.HI UR8, UR5, UR5, URZ, 0x1 ;  /* 0x0000000505087291 */ /* 0x000fe2000f8f083f */
[----:B------:R-:W-:Y:S01]  /*1f20*/  IMAD.U32 R6, RZ, RZ, UR9 ;  /* 0x00000009ff067e24 */ /* 0x000fe2000f8e00ff */
[----:B------:R-:W-:Y:S01]  /*1f30*/  IADD3 R23, R2, 0x60, RZ ;  /* 0x0000006002177810 */ /* 0x000fe20007ffe0ff */
[----:B------:R-:W-:Y:S01]  /*1f40*/  IMAD.MOV.U32 R17, RZ, RZ, c[0x0][0x370] ;  /* 0x0000dc00ff117624 */ /* 0x000fe200078e00ff */
[----:B------:R-:W-:Y:S01]  /*1f50*/  ULOP3.LUT UR8, UR8, 0xfffffffe, URZ, 0xc0, !UPT ;  /* 0xfffffffe08087892 */ /* 0x000fe2000f8ec03f */
[----:B------:R-:W-:Y:S01]  /*1f60*/  IMAD.MOV.U32 R246, RZ, RZ, R10 ;  /* 0x000000fffff67224 */ /* 0x000fe200078e000a */
[----:B------:R-:W-:Y:S01]  /*1f70*/  IADD3.X R9, R7, UR35, R6, P2, !PT ;  /* 0x0000002307097c10 */ /* 0x000fe200097fe406 */
[C---:B------:R-:W-:Y:S01]  /*1f80*/  IMAD.SHL.U32 R7, R17.reuse, 0x20, RZ ;  /* 0x0000002011077824 */ /* 0x040fe200078e00ff */
[----:B------:R-:W-:Y:S01]  /*1f90*/  UIADD3 UR8, UR5, -UR8, URZ ;  /* 0x8000000805087290 */ /* 0x000fe2000fffe03f */
[----:B------:R-:W-:Y:S01]  /*1fa0*/  PLOP3.LUT P2, PT, PT, PT, UP3, 0x80, 0x0 ;  /* 0x000000000000781c */ /* 0x000fe20003f4f038 */
[----:B------:R-:W-:Y:S01]  /*1fb0*/  IMAD.MOV.U32 R245, RZ, RZ, R0 ;  /* 0x000000fffff57224 */ /* 0x000fe200078e0000 */
[----:B------:R-:W-:Y:S01]  /*1fc0*/  MOV R21, 0x5 ;  /* 0x0000000500157802 */ /* 0x000fe20000000f00 */
[----:B------:R-:W-:Y:S01]  /*1fd0*/  UISETP.NE.AND UP0, UPT, UR8, 0x1, UPT ;  /* 0x000000010800788c */ /* 0x000fe2000bf05270 */
[----:B------:R-:W-:Y:S01]  /*1fe0*/  IMAD.MOV.U32 R31, RZ, RZ, c[0x0][0x190] ;  /* 0x00006400ff1f7624 */ /* 0x000fe200078e00ff */
[----:B------:R-:W-:Y:S01]  /*1ff0*/  UIMAD UR8, UR5, -0x80, UR28 ;  /* 0xffffff80050878a4 */ /* 0x000fe2000f8e021c */
[----:B------:R-:W-:Y:S01]  /*2000*/  SHF.L.U64.HI R6, R17, R21, c[0x0][0x374] ;  /* 0x0000dd0011067619 */ /* 0x000fe20000010215 */
[----:B------:R-:W-:Y:S01]  /*2010*/  UIMAD UR9, UR20, -0x80, UR4 ;  /* 0xffffff80140978a4 */ /* 0x000fe2000f8e0204 */
[----:B------:R-:W-:Y:S01]  /*2020*/  IMAD.MOV.U32 R244, RZ, RZ, R15 ;  /* 0x000000fffff47224 */ /* 0x000fe200078e000f */
[----:B------:R-:W-:Y:S01]  /*2030*/  MOV R239, R14 ;  /* 0x0000000e00ef7202 */ /* 0x000fe20000000f00 */
[----:B------:R-:W-:Y:S01]  /*2040*/  IMAD.SHL.U32 R25, R31, 0x20, RZ ;  /* 0x000000201f197824 */ /* 0x000fe200078e00ff */
[----:B------:R-:W-:Y:S01]  /*2050*/  ISETP.GE.AND P1, PT, R16, UR8, PT ;  /* 0x0000000810007c0c */ /* 0x000fe2000bf26270 */
[----:B------:R-:W-:Y:S01]  /*2060*/  ULDC.64 UR10, c[0x0][0x1a0] ;  /* 0x00006800000a7ab9 */ /* 0x000fe20000000a00 */
[----:B------:R-:W-:Y:S01]  /*2070*/  ISETP.GE.AND P0, PT, R24, UR8, PT ;  /* 0x0000000818007c0c */ /* 0x000fe2000bf06270 */
[----:B------:R-:W-:Y:S01]  /*2080*/  @P2 BAR.SYNC.DEFER_BLOCKING 0x0 ;  /* 0x0000000000002b1d */ /* 0x000fe20000010000 */
[----:B------:R-:W-:-:S02]  /*2090*/  ISETP.GE.AND P6, PT, R23, UR8, PT ;  /* 0x0000000817007c0c */ /* 0x000fc4000bfc6270 */
[----:B------:R-:W-:-:S07]  /*20a0*/  SHF.L.U64.HI R21, R31, R21, c[0x0][0x194] ;  /* 0x000065001f157619 */ /* 0x000fce0000010215 */
[-C--:B------:R-:W-:Y:S02]  /*20b0*/  @!P1 LEA R12, P3, R7, R246.reuse, 0x1 ;  /* 0x000000f6070c9211 */ /* 0x080fe400078608ff */
[----:B------:R-:W-:Y:S01]  /*20c0*/  @!P0 IMAD.MOV.U32 R0, RZ, RZ, c[0x0][0x374] ;  /* 0x0000dd00ff008624 */ /* 0x000fe200078e00ff */
[-C--:B------:R-:W-:Y:S01]  /*20d0*/  @!P0 LEA R10, P4, R17, R246.reuse, 0x7 ;  /* 0x000000f6110a8211 */ /* 0x080fe200078838ff */
[----:B------:R-:W-:Y:S01]  /*20e0*/  @!P6 IMAD.MOV.U32 R15, RZ, RZ, c[0x0][0x374] ;  /* 0x0000dd00ff0fe624 */ /* 0x000fe200078e00ff */
[-C--:B------:R-:W-:Y:S01]  /*20f0*/  @!P1 LEA.HI.X R13, R7, R245.reuse, R6, 0x1, P3 ;  /* 0x000000f5070d9211 */ /* 0x080fe200018f0c06 */
[----:B------:R-:W-:Y:S01]  /*2100*/  @!P6 IMAD.MOV.U32 R7, RZ, RZ, R245 ;  /* 0x000000ffff07e224 */ /* 0x000fe200078e00f5 */
[----:B------:R-:W-:Y:S01]  /*2110*/  ISETP.GE.AND P3, PT, R2, UR8, PT ;  /* 0x0000000802007c0c */ /* 0x000fe2000bf66270 */
[----:B------:R-:W-:Y:S01]  /*2120*/  @!P6 IMAD R19, R15, 0xc0, RZ ;  /* 0x000000c00f13e824 */ /* 0x000fe200078e02ff */
[----:B------:R-:W-:Y:S02]  /*2130*/  @!P6 MOV R6, R246 ;  /* 0x000000f60006e202 */ /* 0x000fe40000000f00 */
[----:B------:R-:W-:-:S02]  /*2140*/  @!P0 LEA.HI.X R11, R17, R245, R0, 0x7, P4 ;  /* 0x000000f5110b8211 */ /* 0x000fc400020f3c00 */
[----:B------:R-:W-:Y:S01]  /*2150*/  ISETP.GE.AND P4, PT, R16, UR9, PT ;  /* 0x0000000910007c0c */ /* 0x000fe2000bf86270 */
[----:B------:R-:W-:Y:S01]  /*2160*/  @!P6 IMAD.WIDE.U32 R6, R17, 0xc0, R6 ;  /* 0x000000c01106e825 */ /* 0x000fe200078e0006 */
[----:B------:R-:W-:-:S03]  /*2170*/  @!P1 LEA R14, P2, R25, R244, 0x1 ;  /* 0x000000f4190e9211 */ /* 0x000fc600078408ff */
[----:B------:R-:W-:Y:S01]  /*2180*/  @!P6 IMAD.IADD R7, R7, 0x1, R19 ;  /* 0x000000010707e824 */ /* 0x000fe200078e0213 */
[----:B------:R-:W-:Y:S01]  /*2190*/  @!P1 LEA.HI.X R15, R25, R239, R21, 0x1, P2 ;  /* 0x000000ef190f9211 */ /* 0x000fe200010f0c15 */
[----:B------:R-:W-:Y:S01]  /*21a0*/  @!P3 IMAD.MOV.U32 R17, RZ, RZ, R245 ;  /* 0x000000ffff11b224 */ /* 0x000fe200078e00f5 */
[----:B------:R-:W-:Y:S02]  /*21b0*/  @!P3 MOV R16, R246 ;  /* 0x000000f60010b202 */ /* 0x000fe40000000f00 */
[----:B------:R-:W-:Y:S02]  /*21c0*/  PLOP3.LUT P2, PT, PT, PT, UP0, 0x80, 0x0 ;  /* 0x000000000000781c */ /* 0x000fe40003f4f008 */
[----:B------:R-:W-:Y:S01]  /*21d0*/  ISETP.GE.AND P5, PT, R2, UR9, PT ;  /* 0x0000000902007c0c */ /* 0x000fe2000bfa6270 */
[----:B------:R-:W-:Y:S01]  /*21e0*/  IMAD.WIDE.U32 R4, R20, c[0x0][0x1a0], R4 ;  /* 0x0000680014047a25 */ /* 0x000fe200078e0004 */
[----:B------:R-:W-:-:S03]  /*21f0*/  MOV R241, 0x7f800000 ;  /* 0x7f80000000f17802 */ /* 0x000fc60000000f00 */
[----:B--2---:R-:W-:-:S05]  /*2200*/  IMAD.SHL.U32 R0, R26, 0x2, RZ ;  /* 0x000000021a007824 */ /* 0x004fca00078e00ff */
[----:B------:R-:W-:Y:S04]  /*2210*/  @P3 STS.128 [R0+0x8000], RZ ;  /* 0x008000ff00003388 */ /* 0x000fe80000000c00 */
[----:B------:R-:W-:Y:S01]  /*2220*/  @!PT LDS RZ, [RZ] ;  /* 0x00000000fffff984 */ /* 0x000fe20000000800 */
[----:B------:R-:W-:Y:S01]  /*2230*/  @!PT LDS RZ, [RZ] ;  /* 0x00000000fffff984 */ /* 0x000fe20000000800 */
[----:B------:R-:W-:Y:S01]  /*2240*/  @!PT LDS RZ, [RZ] ;  /* 0x00000000fffff984 */ /* 0x000fe20000000800 */
[----:B------:R1:W-:Y:S04]  /*2250*/  @!P3 LDGSTS.E.BYPASS.LTC128B.128 [R0+0x8000], [R16.64] ;  /* 0x080000001000bfae */ /* 0x0003e8000b901d52 */
        /* <DEDUP_REMOVED lines=9> */
[----:B------:R4:W-:Y:S01]  /*22f0*/  @!P0 LDGSTS.E.BYPASS.LTC128B.128 [R0+0xa000], [R10.64] ;  /* 0x0a0000000a008fae */ /* 0x0009e2000b901d52 */
[----:B-1----:R-:W-:-:S03]  /*2300*/  IADD3 R16, R26, 0x2000, RZ ;  /* 0x000020001a107810 */ /* 0x002fc60007ffe0ff */
[----:B------:R-:W-:Y:S04]  /*2310*/  @P6 STS.128 [R0+0xb000], RZ ;  /* 0x00b000ff00006388 */ /* 0x000fe80000000c00 */
[----:B------:R-:W-:Y:S01]  /*2320*/  @!PT LDS RZ, [RZ] ;  /* 0x00000000fffff984 */ /* 0x000fe20000000800 */
[----:B------:R-:W-:Y:S01]  /*2330*/  @!PT LDS RZ, [RZ] ;  /* 0x00000000fffff984 */ /* 0x000fe20000000800 */
[----:B------:R-:W-:Y:S01]  /*2340*/  @!PT LDS RZ, [RZ] ;  /* 0x00000000fffff984 */ /* 0x000fe20000000800 */
[----:B------:R1:W-:Y:S01]  /*2350*/  @!P6 LDGSTS.E.BYPASS.LTC128B.128 [R0+0xb000], [R6.64] ;  /* 0x0b0000000600efae */ /* 0x0003e2000b901d52 */
[----:B--2---:R-:W-:-:S05]  /*2360*/  SEL R12, R16, R26, !P2 ;  /* 0x0000001a100c7207 */ /* 0x004fca0005000000 */
[----:B------:R-:W-:-:S05]  /*2370*/  IMAD.SHL.U32 R192, R12, 0x2, RZ ;  /* 0x000000020cc07824 */ /* 0x000fca00078e00ff */
[----:B------:R-:W-:Y:S04]  /*2380*/  @P3 STS [R192], RZ ;  /* 0x000000ffc0003388 */ /* 0x000fe80000000800 */
[----:B------:R-:W-:Y:S04]  /*2390*/  @P3 STS [R192+0x4], RZ ;  /* 0x000004ffc0003388 */ /* 0x000fe80000000800 */
[----:B------:R-:W-:Y:S01]  /*23a0*/  @P3 STS [R192+0x8], RZ ;  /* 0x000008ffc0003388 */ /* 0x000fe20000000800 */
[----:B-1----:R-:W-:Y:S01]  /*23b0*/  @!P3 MOV R6, R244 ;  /* 0x000000f40006b202 */ /* 0x002fe20000000f00 */
[----:B------:R-:W-:-:S02]  /*23c0*/  @!P3 IMAD.MOV.U32 R7, RZ, RZ, R239 ;  /* 0x000000ffff07b224 */ /* 0x000fc400078e00ef */
[----:B------:R-:W-:Y:S04]  /*23d0*/  @P3 STS [R192+0xc], RZ ;  /* 0x00000cffc0003388 */ /* 0x000fe80000000800 */
[----:B------:R-:W-:Y:S01]  /*23e0*/  @!PT LDS RZ, [RZ] ;  /* 0x00000000fffff984 */ /* 0x000fe20000000800 */
[----:B------:R-:W-:Y:S01]  /*23f0*/  @!PT LDS RZ, [RZ] ;  /* 0x00000000fffff984 */ /* 0x000fe20000000800 */
[----:B------:R-:W-:Y:S01]  /*2400*/  @!PT LDS RZ, [RZ] ;  /* 0x00000000fffff984 */ /* 0x000fe20000000800 */
[----:B------:R1:W-:Y:S01]  /*2410*/  @!P3 LDGSTS.E.BYPASS.LTC128B.128 [R192], [R6.64] ;  /* 0x0000000006c0bfae */ /* 0x0003e2000b901d52 */
[----:B------:R-:W-:-:S03]  /*2420*/  @!P0 LEA R12, P3, R31, R244, 0x7 ;  /* 0x000000f41f0c8211 */ /* 0x000fc600078638ff */
[----:B------:R-:W-:Y:S04]  /*2430*/  @P1 STS [R192+0x1000], RZ ;  /* 0x001000ffc0001388 */ /* 0x000fe80000000800 */
[----:B------:R-:W-:Y:S04]  /*2440*/  @P1 STS [R192+0x1004], RZ ;  /* 0x001004ffc0001388 */ /* 0x000fe80000000800 */
[----:B------:R-:W-:Y:S04]  /*2450*/  @P1 STS [R192+0x1008], RZ ;  /* 0x001008ffc0001388 */ /* 0x000fe80000000800 */
[----:B------:R-:W-:Y:S04]  /*2460*/  @P1 STS [R192+0x100c], RZ ;  /* 0x00100cffc0001388 */ /* 0x000fe80000000800 */
[----:B------:R-:W-:Y:S01]  /*2470*/  @!PT LDS RZ, [RZ] ;  /* 0x00000000fffff984 */ /* 0x000fe20000000800 */
[----:B------:R-:W-:Y:S01]  /*2480*/  @!PT LDS RZ, [RZ] ;  /* 0x00000000fffff984 */ /* 0x000fe20000000800 */
[----:B------:R-:W-:Y:S01]  /*2490*/  @!PT LDS RZ, [RZ] ;  /* 0x00000000fffff984 */ /* 0x000fe20000000800 */
[----:B------:R2:W-:Y:S01]  /*24a0*/  @!P1 LDGSTS.E.BYPASS.LTC128B.128 [R192+0x1000], [R14.64] ;  /* 0x010000000ec09fae */ /* 0x0005e2000b901d52 */
[----:B-1----:R-:W-:Y:S01]  /*24b0*/  @!P0 IMAD.MOV.U32 R6, RZ, RZ, c[0x0][0x194] ;  /* 0x00006500ff068624 */ /* 0x002fe200078e00ff */
[----:B----4-:R-:W-:-:S04]  /*24c0*/  @!P4 IADD3 R10, P1, R2, 0x20, RZ ;  /* 0x00000020020ac810 */ /* 0x010fc80007f3e0ff */
[----:B------:R-:W-:Y:S01]  /*24d0*/  @!P0 LEA.HI.X R13, R31, R239, R6, 0x7, P3 ;  /* 0x000000ef1f0d8211 */ /* 0x000fe200018f3c06 */
[----:B------:R-:W-:-:S04]  /*24e0*/  IMAD R6, R22, c[0x0][0x1b0], RZ ;  /* 0x00006c0016067a24 */ /* 0x000fc800078e02ff */
[C---:B------:R-:W-:Y:S02]  /*24f0*/  IMAD R11, R18.reuse, c[0x0][0x1b4], R6 ;  /* 0x00006d00120b7a24 */ /* 0x040fe400078e0206 */
[----:B------:R-:W-:-:S04]  /*2500*/  IMAD.WIDE.U32 R6, R18, c[0x0][0x1b0], R8 ;  /* 0x00006c0012067a25 */ /* 0x000fc800078e0008 */
[----:B--2---:R-:W-:Y:S01]  /*2510*/  @!P4 IMAD.X R14, RZ, RZ, R28, P1 ;  /* 0x000000ffff0ec224 */ /* 0x004fe200008e061c */
[----:B------:R-:W-:Y:S01]  /*2520*/  IADD3 R7, R7, R11, RZ ;  /* 0x0000000b07077210 */ /* 0x000fe20007ffe0ff */
[----:B------:R-:W-:Y:S02]  /*2530*/  @!P5 IMAD R11, R28, c[0x0][0x198], RZ ;  /* 0x000066001c0bda24 */ /* 0x000fe400078e02ff */
[----:B------:R-:W-:Y:S02]  /*2540*/  @!P4 IMAD R8, R14, c[0x0][0x198], RZ ;  /* 0x000066000e08ca24 */ /* 0x000fe400078e02ff */
[----:B------:R-:W-:Y:S02]  /*2550*/  @!P5 IMAD R14, R2, c[0x0][0x19c], R11 ;  /* 0x00006700020eda24 */ /* 0x000fe400078e020b */
[C---:B------:R-:W-:Y:S02]  /*2560*/  @!P4 IMAD R15, R10.reuse, c[0x0][0x19c], R8 ;  /* 0x000067000a0fca24 */ /* 0x040fe400078e0208 */
[----:B------:R-:W-:-:S04]  /*2570*/  @!P4 IMAD.WIDE.U32 R8, R10, c[0x0][0x198], R6 ;  /* 0x000066000a08ca25 */ /* 0x000fc800078e0006 */
[----:B------:R-:W-:Y:S02]  /*2580*/  @!P5 IMAD.MOV.U32 R10, RZ, RZ, R6 ;  /* 0x000000ffff0ad224 */ /* 0x000fe400078e0006 */
[----:B------:R-:W-:Y:S01]  /*2590*/  @!P5 IMAD.MOV.U32 R11, RZ, RZ, R7 ;  /* 0x000000ffff0bd224 */ /* 0x000fe200078e0007 */
[----:B------:R-:W-:-:S03]  /*25a0*/  ISETP.GE.AND P3, PT, R24, UR9, PT ;  /* 0x0000000918007c0c */ /* 0x000fc6000bf66270 */
[----:B------:R-:W-:Y:S01]  /*25b0*/  @!P5 IMAD.WIDE.U32 R10, R2, c[0x0][0x198], R10 ;  /* 0x00006600020ada25 */ /* 0x000fe200078e000a */
[----:B------:R-:W-:Y:S03]  /*25c0*/  @P0 STS [R192+0x2000], RZ ;  /* 0x002000ffc0000388 */ /* 0x000fe60000000800 */
[----:B------:R-:W-:Y:S01]  /*25d0*/  @!P5 IMAD.IADD R11, R11, 0x1, R14 ;  /* 0x000000010b0bd824 */ /* 0x000fe200078e020e */
[----:B------:R-:W-:Y:S04]  /*25e0*/  @P0 STS [R192+0x2004], RZ ;  /* 0x002004ffc0000388 */ /* 0x000fe80000000800 */
[----:B------:R-:W-:Y:S04]  /*25f0*/  @P0 STS [R192+0x2008], RZ ;  /* 0x002008ffc0000388 */ /* 0x000fe80000000800 */
[----:B------:R-:W-:Y:S04]  /*2600*/  @P0 STS [R192+0x200c], RZ ;  /* 0x00200cffc0000388 */ /* 0x000fe80000000800 */
[----:B------:R-:W-:Y:S01]  /*2610*/  @!PT LDS RZ, [RZ] ;  /* 0x00000000fffff984 */ /* 0x000fe20000000800 */
[----:B------:R-:W-:Y:S01]  /*2620*/  @!PT LDS RZ, [RZ] ;  /* 0x00000000fffff984 */ /* 0x000fe20000000800 */
[----:B------:R-:W-:Y:S01]  /*2630*/  @!PT LDS RZ, [RZ] ;  /* 0x00000000fffff984 */ /* 0x000fe20000000800 */
[----:B------:R1:W-:Y:S01]  /*2640*/  @!P0 LDGSTS.E.BYPASS.LTC128B.128 [R192+0x2000], [R12.64] ;  /* 0x020000000cc08fae */ /* 0x0003e2000b901d52 */
[----:B------:R-:W-:-:S02]  /*2650*/  @!P5 LEA R26, P0, R10, c[0x0][0x168], 0x1 ;  /* 0x00005a000a1ada11 */ /* 0x000fc400078008ff */
[----:B------:R-:W-:Y:S02]  /*2660*/  ISETP.GE.AND P1, PT, R23, UR9, PT ;  /* 0x0000000917007c0c */ /* 0x000fe4000bf26270 */
[----:B------:R-:W-:Y:S02]  /*2670*/  @!P5 LEA.HI.X R27, R10, c[0x0][0x16c], R11, 0x1, P0 ;  /* 0x00005b000a1bda11 */ /* 0x000fe400000f0c0b */
[----:B------:R-:W-:Y:S02]  /*2680*/  @!P4 IADD3 R9, R9, R15, RZ ;  /* 0x0000000f0909c210 */ /* 0x000fe40007ffe0ff */
[----:B------:R-:W-:Y:S01]  /*2690*/  @!P4 LEA R24, P0, R8, c[0x0][0x168], 0x1 ;  /* 0x00005a000818ca11 */ /* 0x000fe200078008ff */
[----:B------:R-:W-:-:S03]  /*26a0*/  UIMAD UR9, UR25, UR10, URZ ;  /* 0x0000000a190972a4 */ /* 0x000fc6000f8e023f */
[----:B------:R-:W-:Y:S02]  /*26b0*/  @!P4 LEA.HI.X R25, R8, c[0x0][0x16c], R9, 0x1, P0 ;  /* 0x00005b000819ca11 */ /* 0x000fe400000f0c09 */
[----:B------:R-:W-:Y:S01]  /*26c0*/  @!P3 IADD3 R8, P0, R2, 0x40, RZ ;  /* 0x000000400208b810 */ /* 0x000fe20007f1e0ff */
[----:B------:R-:W-:-:S04]  /*26d0*/  UIMAD UR9, UR24, UR11, UR9 ;  /* 0x0000000b180972a4 */ /* 0x000fc8000f8e0209 */
[----:B------:R-:W-:Y:S02]  /*26e0*/  @!P3 IMAD.X R9, RZ, RZ, R28, P0 ;  /* 0x000000ffff09b224 */ /* 0x000fe400000e061c */
[----:B------:R-:W-:Y:S01]  /*26f0*/  IMAD.U32 R10, RZ, RZ, UR9 ;  /* 0x00000009ff0a7e24 */ /* 0x000fe2000f8e00ff */
[----:B-1----:R-:W-:-:S05]  /*2700*/  @!P1 IADD3 R13, P0, R2, 0x60, RZ ;  /* 0x00000060020d9810 */ /* 0x002fca0007f1e0ff */
[----:B------:R-:W-:Y:S01]  /*2710*/  @!P1 IMAD.X R15, RZ, RZ, R28, P0 ;  /* 0x000000ffff0f9224 */ /* 0x000fe200000e061c */
[----:B------:R-:W-:Y:S01]  /*2720*/  IADD3 R4, P0, R4, UR30, RZ ;  /* 0x0000001e04047c10 */ /* 0x000fe2000ff1e0ff */
[----:B------:R-:W-:-:S03]  /*2730*/  @!P3 IMAD R9, R9, c[0x0][0x198], RZ ;  /* 0x000066000909ba24 */ /* 0x000fc600078e02ff */
[----:B------:R-:W-:Y:S01]  /*2740*/  IADD3.X R5, R5, UR31, R10, P0, !PT ;  /* 0x0000001f05057c10 */ /* 0x000fe200087fe40a */
[----:B------:R-:W-:Y:S01]  /*2750*/  @!P3 IMAD.MOV.U32 R11, RZ, RZ, R7 ;  /* 0x000000ffff0bb224 */ /* 0x000fe200078e0007 */
[----:B------:R-:W-:Y:S01]  /*2760*/  @!P3 MOV R10, R6 ;  /* 0x00000006000ab202 */ /* 0x000fe20000000f00 */
[----:B------:R-:W-:Y:S02]  /*2770*/  IMAD R12, R22, c[0x0][0x1b8], RZ ;  /* 0x00006e00160c7a24 */ /* 0x000fe400078e02ff */
[C---:B------:R-:W-:Y:S02]  /*2780*/  @!P3 IMAD R14, R8.reuse, c[0x0][0x19c], R9 ;  /* 0x00006700080eba24 */ /* 0x040fe400078e0209 */
[----:B------:R-:W-:-:S04]  /*2790*/  @!P3 IMAD.WIDE.U32 R10, R8, c[0x0][0x198], R10 ;  /* 0x00006600080aba25 */ /* 0x000fc800078e000a */
[C---:B------:R-:W-:Y:S02]  /*27a0*/  IMAD R9, R18.reuse, c[0x0][0x1bc], R12 ;  /* 0x00006f0012097a24 */ /* 0x040fe400078e020c */
[----:B------:R-:W-:-:S04]  /*27b0*/  IMAD.WIDE.U32 R4, R18, c[0x0][0x1b8], R4 ;  /* 0x00006e0012047a25 */ /* 0x000fc800078e0004 */
[----:B------:R-:W-:Y:S02]  /*27c0*/  @!P1 IMAD R8, R15, c[0x0][0x198], RZ ;  /* 0x000066000f089a24 */ /* 0x000fe400078e02ff */
[----:B------:R-:W-:Y:S01]  /*27d0*/  @!P3 IMAD.IADD R11, R11, 0x1, R14 ;  /* 0x000000010b0bb824 */ /* 0x000fe200078e020e */
[C---:B------:R-:W-:Y:S01]  /*27e0*/  @!P3 LEA R20, P0, R10.reuse, c[0x0][0x168], 0x1 ;  /* 0x00005a000a14ba11 */ /* 0x040fe200078008ff */
[----:B------:R-:W-:Y:S02]  /*27f0*/  IMAD.IADD R5, R5, 0x1, R9 ;  /* 0x0000000105057824 */ /* 0x000fe400078e0209 */
[C---:B------:R-:W-:Y:S02]  /*2800*/  @!P1 IMAD R14, R13.reuse, c[0x0][0x19c], R8 ;  /* 0x000067000d0e9a24 */ /* 0x040fe400078e0208 */
[----:B------:R-:W-:Y:S01]  /*2810*/  @!P1 IMAD.WIDE.U32 R8, R13, c[0x0][0x198], R6 ;  /* 0x000066000d089a25 */ /* 0x000fe200078e0006 */
[----:B------:R-:W-:-:S03]  /*2820*/  @!P3 LEA.HI.X R21, R10, c[0x0][0x16c], R11, 0x1, P0 ;  /* 0x00005b000a15ba11 */ /* 0x000fc600000f0c0b */
[----:B------:R-:W-:Y:S01]  /*2830*/  @!P5 IMAD R12, R28, c[0x0][0x1a0], RZ ;  /* 0x000068001c0cda24 */ /* 0x000fe200078e02ff */
[----:B------:R-:W-:Y:S01]  /*2840*/  @!P1 IADD3 R9, R9, R14, RZ ;  /* 0x0000000e09099210 */ /* 0x000fe20007ffe0ff */
[----:B------:R-:W-:Y:S01]  /*2850*/  @!P5 IMAD.WIDE.U32 R6, R2, c[0x0][0x1a0], R4 ;  /* 0x000068000206da25 */ /* 0x000fe200078e0004 */
[----:B------:R-:W-:-:S03]  /*2860*/  @!P1 LEA R16, P0, R8, c[0x0][0x168], 0x1 ;  /* 0x00005a0008109a11 */ /* 0x000fc600078008ff */
[----:B------:R-:W-:Y:S01]  /*2870*/  @!P5 IMAD R10, R2, c[0x0][0x1a4], R12 ;  /* 0x00006900020ada24 */ /* 0x000fe200078e020c */
[----:B------:R-:W-:Y:S02]  /*2880*/  @!P1 LEA.HI.X R17, R8, c[0x0][0x16c], R9, 0x1, P0 ;  /* 0x00005b0008119a11 */ /* 0x000fe400000f0c09 */
[----:B------:R-:W-:Y:S01]  /*2890*/  @!P5 LEA R14, P0, R6, c[0x0][0x170], 0x1 ;  /* 0x00005c00060eda11 */ /* 0x000fe200078008ff */
[----:B------:R-:W-:Y:S01]  /*28a0*/  @!P5 IMAD.IADD R10, R7, 0x1, R10 ;  /* 0x00000001070ad824 */ /* 0x000fe200078e020a */
[----:B------:R-:W-:-:S04]  /*28b0*/  @!P6 MOV R7, R239 ;  /* 0x000000ef0007e202 */ /* 0x000fc80000000f00 */
[----:B------:R-:W-:Y:S01]  /*28c0*/  @!P5 LEA.HI.X R15, R6, c[0x0][0x174], R10, 0x1, P0 ;  /* 0x00005d00060fda11 */ /* 0x000fe200000f0c0a */
[----:B------:R-:W-:Y:S01]  /*28d0*/  @!P6 IMAD.MOV.U32 R6, RZ, RZ, R244 ;  /* 0x000000ffff06e224 */ /* 0x000fe200078e00f4 */
[----:B------:R-:W-:Y:S01]  /*28e0*/  @!P4 IADD3 R12, P0, R2, 0x20, RZ ;  /* 0x00000020020cc810 */ /* 0x000fe20007f1e0ff */
[----:B------:R-:W-:Y:S02]  /*28f0*/  @!P6 IMAD.MOV.U32 R8, RZ, RZ, c[0x0][0x194] ;  /* 0x00006500ff08e624 */ /* 0x000fe400078e00ff */
[----:B------:R-:W-:-:S04]  /*2900*/  @!P6 IMAD.WIDE.U32 R10, R31, 0xc0, R6 ;  /* 0x000000c01f0ae825 */ /* 0x000fc800078e0006 */
[----:B------:R-:W-:Y:S01]  /*2910*/  @!P4 IMAD.X R7, RZ, RZ, R28, P0 ;  /* 0x000000ffff07c224 */ /* 0x000fe200000e061c */
[----:B------:R-:W-:Y:S01]  /*2920*/  @!P3 IADD3 R13, P0, R2, 0x40, RZ ;  /* 0x00000040020db810 */ /* 0x000fe20007f1e0ff */
[----:B------:R-:W-:-:S04]  /*2930*/  @!P6 IMAD R6, R8, 0xc0, RZ ;  /* 0x000000c00806e824 */ /* 0x000fc800078e02ff */
[----:B------:R-:W-:Y:S01]  /*2940*/  @!P3 IMAD.X R18, RZ, RZ, R28, P0 ;  /* 0x000000ffff12b224 */ /* 0x000fe200000e061c */
[----:B------:R-:W-:Y:S01]  /*2950*/  @!P1 IADD3 R2, P0, R2, 0x60, RZ ;  /* 0x0000006002029810 */ /* 0x000fe20007f1e0ff */
[----:B------:R-:W-:Y:S02]  /*2960*/  @!P6 IMAD.IADD R11, R11, 0x1, R6 ;  /* 0x000000010b0be824 */ /* 0x000fe400078e0206 */
[----:B------:R-:W-:Y:S02]  /*2970*/  @!P4 IMAD R6, R7, c[0x0][0x1a0], RZ ;  /* 0x000068000706ca24 */ /* 0x000fe400078e02ff */
[----:B------:R-:W-:Y:S02]  /*2980*/  @!P4 IMAD.MOV.U32 R8, RZ, RZ, R4 ;  /* 0x000000ffff08c224 */ /* 0x000fe400078e0004 */
[----:B------:R-:W-:Y:S01]  /*2990*/  @!P4 IMAD.MOV.U32 R9, RZ, RZ, R5 ;  /* 0x000000ffff09c224 */ /* 0x000fe200078e0005 */
[----:B------:R-:W-:Y:S01]  /*29a0*/  @!P1 IADD3.X R19, RZ, R28, RZ, P0, !PT ;  /* 0x0000001cff139210 */ /* 0x000fe200007fe4ff */
[----:B------:R-:W-:Y:S01]  /*29b0*/  @P6 STS [R192+0x3000], RZ ;  /* 0x003000ffc0006388 */ /* 0x000fe20000000800 */
[----:B------:R-:W-:Y:S01]  /*29c0*/  @!P4 IMAD R22, R12, c[0x0][0x1a4], R6 ;  /* 0x000069000c16ca24 */ /* 0x000fe200078e0206 */
[----:B------:R-:W-:-:S02]  /*29d0*/  @!P3 MOV R7, R5 ;  /* 0x000000050007b202 */ /* 0x000fc40000000f00 */
[----:B------:R-:W-:Y:S01]  /*29e0*/  @P6 STS [R192+0x3004], RZ ;  /* 0x003004ffc0006388 */ /* 0x000fe20000000800 */
[----:B------:R-:W-:-:S03]  /*29f0*/  @!P4 IMAD.WIDE.U32 R8, R12, c[0x0][0x1a0], R8 ;  /* 0x000068000c08ca25 */ /* 0x000fc600078e0008 */
[----:B------:R-:W-:Y:S01]  /*2a00*/  @P6 STS [R192+0x3008], RZ ;  /* 0x003008ffc0006388 */ /* 0x000fe20000000800 */
[----:B------:R-:W-:-:S03]  /*2a10*/  @!P3 IMAD R12, R18, c[0x0][0x1a0], RZ ;  /* 0x00006800120cba24 */ /* 0x000fc600078e02ff */
[----:B------:R-:W-:Y:S01]  /*2a20*/  @P6 STS [R192+0x300c], RZ ;  /* 0x00300cffc0006388 */ /* 0x000fe20000000800 */
[----:B------:R-:W-:-:S03]  /*2a30*/  @!P3 IMAD.MOV.U32 R6, RZ, RZ, R4 ;  /* 0x000000ffff06b224 */ /* 0x000fc600078e0004 */
[----:B------:R-:W-:Y:S01]  /*2a40*/  @!PT LDS RZ, [RZ] ;  /* 0x00000000fffff984 */ /* 0x000fe20000000800 */
[----:B------:R-:W-:Y:S01]  /*2a50*/  @!PT LDS RZ, [RZ] ;  /* 0x00000000fffff984 */ /* 0x000fe20000000800 */
[----:B------:R-:W-:Y:S01]  /*2a60*/  @!PT LDS RZ, [RZ] ;  /* 0x00000000fffff984 */ /* 0x000fe20000000800 */
[----:B------:R1:W-:Y:S01]  /*2a70*/  @!P6 LDGSTS.E.BYPASS.LTC128B.128 [R192+0x3000], [R10.64] ;  /* 0x030000000ac0efae */ /* 0x0003e2000b901d52 */
[----:B------:R-:W-:-:S03]  /*2a80*/  @!P1 IMAD R18, R19, c[0x0][0x1a0], RZ ;  /* 0x0000680013129a24 */ /* 0x000fc600078e02ff */
[----:B------:R-:W-:Y:S04]  /*2a90*/  @P5 STS.128 [R0+0xc000], RZ ;  /* 0x00c000ff00005388 */ /* 0x000fe80000000c00 */
[----:B------:R-:W-:Y:S01]  /*2aa0*/  @!PT LDS RZ, [RZ] ;  /* 0x00000000fffff984 */ /* 0x000fe20000000800 */
[----:B------:R-:W-:Y:S01]  /*2ab0*/  @!PT LDS RZ, [RZ] ;  /* 0x00000000fffff984 */ /* 0x000fe20000000800 */
[----:B------:R-:W-:Y:S01]  /*2ac0*/  @!PT LDS RZ, [RZ] ;  /* 0x00000000fffff984 */ /* 0x000fe20000000800 */
[----:B------:R2:W-:Y:S01]  /*2ad0*/  @!P5 LDGSTS.E.BYPASS.LTC128B.128 [R0+0xc000], [R26.64] ;  /* 0x0c0000001a00dfae */ /* 0x0005e2000b901d52 */
[----:B------:R-:W-:-:S03]  /*2ae0*/  @!P3 IMAD R19, R13, c[0x0][0x1a4], R12 ;  /* 0x000069000d13ba24 */ /* 0x000fc600078e020c */
[----:B------:R-:W-:Y:S01]  /*2af0*/  @P4 STS.128 [R0+0xd000], RZ ;  /* 0x00d000ff00004388 */ /* 0x000fe20000000c00 */
[----:B------:R-:W-:-:S03]  /*2b00*/  @!P4 IMAD.IADD R9, R9, 0x1, R22 ;  /* 0x000000010909c824 */ /* 0x000fc600078e0216 */
[----:B------:R-:W-:Y:S01]  /*2b10*/  @!PT LDS RZ, [RZ] ;  /* 0x00000000fffff984 */ /* 0x000fe20000000800 */
[----:B------:R-:W-:Y:S01]  /*2b20*/  @!PT LDS RZ, [RZ] ;  /* 0x00000000fffff984 */ /* 0x000fe20000000800 */
[----:B------:R-:W-:Y:S01]  /*2b30*/  @!PT LDS RZ, [RZ] ;  /* 0x00000000fffff984 */ /* 0x000fe20000000800 */
[----:B------:R2:W-:Y:S01]  /*2b40*/  @!P4 LDGSTS.E.BYPASS.LTC128B.128 [R0+0xd000], [R24.64] ;  /* 0x0d0000001800cfae */ /* 0x0005e2000b901d52 */
[----:B------:R-:W-:Y:S01]  /*2b50*/  @!P3 IMAD.WIDE.U32 R6, R13, c[0x0][0x1a0], R6 ;  /* 0x000068000d06ba25 */ /* 0x000fe200078e0006 */
[----:B------:R-:W-:Y:S02]  /*2b60*/  @!P4 LEA R12, P0, R8, c[0x0][0x170], 0x1 ;  /* 0x00005c00080cca11 */ /* 0x000fe400078008ff */
[----:B------:R-:W-:Y:S01]  /*2b70*/  @P3 STS.128 [R0+0xe000], RZ ;  /* 0x00e000ff00003388 */ /* 0x000fe20000000c00 */
[----:B------:R-:W-:-:S03]  /*2b80*/  @!P1 IMAD R18, R2, c[0x0][0x1a4], R18 ;  /* 0x0000690002129a24 */ /* 0x000fc600078e0212 */
[----:B------:R-:W-:Y:S01]  /*2b90*/  @!PT LDS RZ, [RZ] ;  /* 0x00000000fffff984 */ /* 0x000fe20000000800 */
[----:B------:R-:W-:Y:S01]  /*2ba0*/  @!PT LDS RZ, [RZ] ;  /* 0x00000000fffff984 */ /* 0x000fe20000000800 */
[----:B------:R-:W-:Y:S01]  /*2bb0*/  @!PT LDS RZ, [RZ] ;  /* 0x00000000fffff984 */ /* 0x000fe20000000800 */
[----:B------:R2:W-:Y:S01]  /*2bc0*/  @!P3 LDGSTS.E.BYPASS.LTC128B.128 [R0+0xe000], [R20.64] ;  /* 0x0e0000001400bfae */ /* 0x0005e2000b901d52 */
[----:B------:R-:W-:Y:S01]  /*2bd0*/  @!P1 IMAD.WIDE.U32 R4, R2, c[0x0][0x1a0], R4 ;  /* 0x0000680002049a25 */ /* 0x000fe200078e0004 */
[----:B---3--:R-:W-:Y:S02]  /*2be0*/  IADD3 R2, R33, 0x8, RZ ;  /* 0x0000000821027810 */ /* 0x008fe40007ffe0ff */
[----:B------:R-:W-:Y:S01]  /*2bf0*/  @P1 STS.128 [R0+0xf000], RZ ;  /* 0x00f000ff00001388 */ /* 0x000fe20000000c00 */
[----:B------:R-:W-:-:S03]  /*2c00*/  @!P3 IMAD.IADD R7, R7, 0x1, R19 ;  /* 0x000000010707b824 */ /* 0x000fc600078e0213 */
[----:B------:R-:W-:Y:S01]  /*2c10*/  @!PT LDS RZ, [RZ] ;  /* 0x00000000fffff984 */ /* 0x000fe20000000800 */
[----:B------:R-:W-:Y:S01]  /*2c20*/  @!PT LDS RZ, [RZ] ;  /* 0x00000000fffff984 */ /* 0x000fe20000000800 */
[----:B------:R-:W-:Y:S01]  /*2c30*/  @!PT LDS RZ, [RZ] ;  /* 0x00000000fffff984 */ /* 0x000fe20000000800 */
[----:B------:R2:W-:Y:S01]  /*2c40*/  @!P1 LDGSTS.E.BYPASS.LTC128B.128 [R0+0xf000], [R16.64] ;  /* 0x0f00000010009fae */ /* 0x0005e2000b901d52 */
[----:B------:R-:W-:-:S03]  /*2c50*/  @!P4 LEA.HI.X R13, R8, c[0x0][0x174], R9, 0x1, P0 ;  /* 0x00005d00080dca11 */ /* 0x000fc600000f0c09 */
[----:B------:R-:W-:Y:S01]  /*2c60*/  @P5 STS.128 [R0+0x10000], RZ ;  /* 0x010000ff00005388 */ /* 0x000fe20000000c00 */
[----:B------:R-:W-:Y:S01]  /*2c70*/  IADD3 R9, R33, 0x40, RZ ;  /* 0x0000004021097810 */ /* 0x000fe20007ffe0ff */
[----:B------:R-:W-:Y:S02]  /*2c80*/  @!P1 IMAD.IADD R5, R5, 0x1, R18 ;  /* 0x0000000105059824 */ /* 0x000fe400078e0212 */
[----:B------:R-:W-:Y:S01]  /*2c90*/  @!PT LDS RZ, [RZ] ;  /* 0x00000000fffff984 */ /* 0x000fe20000000800 */
[----:B------:R-:W-:Y:S01]  /*2ca0*/  @!PT LDS RZ, [RZ] ;  /* 0x00000000fffff984 */ /* 0x000fe20000000800 */
[----:B------:R-:W-:Y:S01]  /*2cb0*/  @!PT LDS RZ, [RZ] ;  /* 0x00000000fffff984 */ /* 0x000fe20000000800 */
[----:B------:R2:W-:Y:S01]  /*2cc0*/  @!P5 LDGSTS.E.BYPASS.LTC128B.128 [R0+0x10000], [R14.64] ;  /* 0x100000000e00dfae */ /* 0x0005e2000b901d52 */
[----:B-1----:R-:W-:Y:S02]  /*2cd0*/  @!P3 LEA R10, P5, R6, c[0x0][0x170], 0x1 ;  /* 0x00005c00060aba11 */ /* 0x002fe400078a08ff */
[----:B------:R-:W-:Y:S02]  /*2ce0*/  @!P1 LEA R8, P0, R4, c[0x0][0x170], 0x1 ;  /* 0x00005c0004089a11 */ /* 0x000fe400078008ff */
[----:B------:R-:W-:Y:S02]  /*2cf0*/  ISETP.GE.AND P6, PT, R2, UR8, PT ;  /* 0x0000000802007c0c */ /* 0x000fe4000bfc6270 */
[----:B------:R-:W-:-:S02]  /*2d00*/  IADD3 R2, R33, 0x48, RZ ;  /* 0x0000004821027810 */ /* 0x000fc40007ffe0ff */
[----:B------:R-:W-:Y:S02]  /*2d10*/  @!P3 LEA.HI.X R11, R6, c[0x0][0x174], R7, 0x1, P5 ;  /* 0x00005d00060bba11 */ /* 0x000fe400028f0c07 */
[----:B------:R-:W-:Y:S02]  /*2d20*/  ISETP.GE.AND P5, PT, R9, UR8, PT ;  /* 0x0000000809007c0c */ /* 0x000fe4000bfa6270 */
[----:B------:R-:W-:Y:S02]  /*2d30*/  @!P1 LEA.HI.X R9, R4, c[0x0][0x174], R5, 0x1, P0 ;  /* 0x00005d0004099a11 */ /* 0x000fe400000f0c05 */
[----:B------:R-:W-:Y:S01]  /*2d40*/  ISETP.GE.AND P0, PT, R2, UR8, PT ;  /* 0x0000000802007c0c */ /* 0x000fe2000bf06270 */
[----:B------:R-:W-:Y:S01]  /*2d50*/  @P4 STS.128 [R0+0x11000], RZ ;  /* 0x011000ff00004388 */ /* 0x000fe20000000c00 */
[----:B------:R-:W-:-:S03]  /*2d60*/  UMOV UR9, UR12 ;  /* 0x0000000c00097c82 */ /* 0x000fc60008000000 */
        /* <DEDUP_REMOVED lines=9> */
[----:B------:R-:W-:-:S03]  /*2e00*/  ISETP.GE.AND P4, PT, R33, UR8, PT ;  /* 0x0000000821007c0c */ /* 0x000fc6000bf86270 */
[----:B------:R2:W-:Y:S01]  /*2e10*/  @P1 STS.128 [R0+0x13000], RZ ;  /* 0x013000ff00001388 */ /* 0x0005e20000000c00 */
[----:B------:R-:W-:-:S03]  /*2e20*/  UMOV UR8, UR13 ;  /* 0x0000000d00087c82 */ /* 0x000fc60008000000 */
[----:B------:R-:W-:Y:S01]  /*2e30*/  @!PT LDS RZ, [RZ] ;  /* 0x00000000fffff984 */ /* 0x000fe20000000800 */
[----:B------:R-:W-:Y:S01]  /*2e40*/  @!PT LDS RZ, [RZ] ;  /* 0x00000000fffff984 */ /* 0x000fe20000000800 */
[----:B------:R-:W-:Y:S01]  /*2e50*/  @!PT LDS RZ, [RZ] ;  /* 0x00000000fffff984 */ /* 0x000fe20000000800 */
[----:B------:R2:W-:Y:S01]  /*2e60*/  @!P1 LDGSTS.E.BYPASS.LTC128B.128 [R0+0x13000], [R8.64] ;  /* 0x1300000008009fae */ /* 0x0005e2000b901d52 */
[----:B------:R-:W-:Y:S02]  /*2e70*/  @!P0 LEA R6, P1, R2, UR9, 0x2 ;  /* 0x0000000902068c11 */ /* 0x000fe4000f8210ff */
[----:B------:R-:W-:Y:S01]  /*2e80*/  SHF.L.U32 R4, R33, 0x2, RZ ;  /* 0x0000000221047819 */ /* 0x000fe200000006ff */
[----:B------:R-:W-:Y:S01]  /*2e90*/  IMAD.MOV.U32 R242, RZ, RZ, 0x7f800000 ;  /* 0x7f800000fff27424 */ /* 0x000fe200078e00ff */
[----:B------:R-:W0:Y:S01]  /*2ea0*/  LDGDEPBAR ;  /* 0x00000000000079af */ /* 0x000e220000000000 */
[----:B--2---:R-:W-:-:S04]  /*2eb0*/  SHF.R.S32.HI R0, RZ, 0x1f, R2 ;  /* 0x0000001fff007819 */ /* 0x004fc80000011402 */
[----:B------:R-:W-:Y:S02]  /*2ec0*/  @!P0 LEA.HI.X R7, R2, UR8, R0, 0x2, P1 ;  /* 0x0000000802078c11 */ /* 0x000fe400088f1400 */
[----:B------:R-:W-:-:S03]  /*2ed0*/  LEA.HI R0, R30, R29, RZ, 0x4 ;  /* 0x0000001d1e007211 */ /* 0x000fc600078f20ff */
[----:B------:R1:W5:Y:S01]  /*2ee0*/  @!P0 LDG.E R241, [R6.64] ;  /* 0x0000001206f18981 */ /* 0x000362000c1e1900 */
[----:B------:R-:W-:-:S05]  /*2ef0*/  LOP3.LUT R0, R0, 0xfffffff0, RZ, 0xc0, !PT ;  /* 0xfffffff000007812 */ /* 0x000fca00078ec0ff */
[----:B------:R-:W-:-:S05]  /*2f00*/  IMAD.IADD R0, R29, 0x1, -R0 ;  /* 0x000000011d007824 */ /* 0x000fca00078e0a00 */
[----:B------:R-:W-:-:S04]  /*2f10*/  SHF.R.S32.HI R2, RZ, 0x1f, R0 ;  /* 0x0000001fff027819 */ /* 0x000fc80000011400 */
[----:B------:R-:W-:-:S04]  /*2f20*/  LEA.HI R2, R2, R0, RZ, 0x3 ;  /* 0x0000000002027211 */ /* 0x000fc800078f18ff */
[----:B------:R-:W-:-:S05]  /*2f30*/  LOP3.LUT R2, R2, 0xfffffff8, RZ, 0xc0, !PT ;  /* 0xfffffff802027812 */ /* 0x000fca00078ec0ff */
[----:B------:R-:W-:Y:S01]  /*2f40*/  IMAD.IADD R0, R0, 0x1, -R2 ;  /* 0x0000000100007824 */ /* 0x000fe200078e0a02 */
[----:B------:R-:W-:-:S04]  /*2f50*/  IADD3 R2, R188, 0x2000, RZ ;  /* 0x00002000bc027810 */ /* 0x000fc80007ffe0ff */
[----:B------:R-:W-:Y:S02]  /*2f60*/  SEL R2, R2, R188, !P2 ;  /* 0x000000bc02027207 */ /* 0x000fe40005000000 */
[----:B------:R-:W-:-:S03]  /*2f70*/  LOP3.LUT P0, RZ, R0, 0x2, RZ, 0xc0, !PT ;  /* 0x0000000200ff7812 */ /* 0x000fc6000780c0ff */
[----:B------:R-:W-:Y:S02]  /*2f80*/  IMAD.SHL.U32 R183, R2, 0x2, RZ ;  /* 0x0000000202b77824 */ /* 0x000fe400078e00ff */
[----:B------:R-:W-:Y:S01]  /*2f90*/  IMAD.MOV.U32 R2, RZ, RZ, c[0x0][0x22c] ;  /* 0x00008b00ff027624 */ /* 0x000fe200078e00ff */
[----:B------:R-:W-:Y:S02]  /*2fa0*/  LOP3.LUT P1, RZ, R0, 0x4, RZ, 0xc0, !PT ;  /* 0x0000000400ff7812 */ /* 0x000fe4000782c0ff */
[----:B------:R-:W-:Y:S01]  /*2fb0*/  IADD3 R0, R187, 0x2000, RZ ;  /* 0x00002000bb007810 */ /* 0x000fe20007ffe0ff */
[----:B------:R-:W-:-:S03]  /*2fc0*/  IMAD R2, R2, c[0x0][0x1c0], RZ ;  /* 0x0000700002027a24 */ /* 0x000fc600078e02ff */
[----:B------:R-:W-:Y:S02]  /*2fd0*/  SEL R0, R0, R187, !P2 ;  /* 0x000000bb00007207 */ /* 0x000fe40005000000 */
[C---:B------:R-:W-:Y:S01]  /*2fe0*/  SHF.L.U32 R34, R2.reuse, 0x4, RZ ;  /* 0x0000000402227819 */ /* 0x040fe200000006ff */
[----:B------:R-:W-:Y:S02]  /*2ff0*/  IMAD.SHL.U32 R32, R2, 0x8, RZ ;  /* 0x0000000802207824 */ /* 0x000fe400078e00ff */
[----:B------:R-:W-:Y:S01]  /*3000*/  IMAD.SHL.U32 R176, R0, 0x2, RZ ;  /* 0x0000000200b07824 */ /* 0x000fe200078e00ff */
[----:B------:R-:W-:-:S05]  /*3010*/  IADD3 R0, R34, 0x20, RZ ;  /* 0x0000002022007810 */ /* 0x000fca0007ffe0ff */
[----:B------:R-:W-:-:S04]  /*3020*/  IMAD.IADD R0, R32, 0x1, R0 ;  /* 0x0000000120007824 */ /* 0x000fc800078e0200 */
[----:B------:R-:W-:-:S05]  /*3030*/  IMAD.IADD R0, R32, 0x1, R0 ;  /* 0x0000000120007824 */ /* 0x000fca00078e0200 */
[----:B------:R-:W-:-:S05]  /*3040*/  IADD3 R0, R32, R0, RZ ;  /* 0x0000000020007210 */ /* 0x000fca0007ffe0ff */
[----:B------:R-:W-:-:S05]  /*3050*/  IMAD.IADD R0, R32, 0x1, R0 ;  /* 0x0000000120007824 */ /* 0x000fca00078e0200 */
[----:B------:R2:W-:Y:S01]  /*3060*/  STL [R1+0x8], R0 ;  /* 0x0000080001007387 */ /* 0x0005e20000100800 */
[----:B------:R-:W-:Y:S02]  /*3070*/  SHF.R.S32.HI R8, RZ, 0x1f, R33 ;  /* 0x0000001fff087819 */ /* 0x000fe40000011421 */
[----:B------:R-:W-:Y:S02]  /*3080*/  IADD3 R4, P3, R4, UR9, RZ ;  /* 0x0000000904047c10 */ /* 0x000fe4000ff7e0ff */
[----:B------:R-:W-:Y:S01]  /*3090*/  SHF.L.U64.HI R5, R33, 0x2, R8 ;  /* 0x0000000221057819 */ /* 0x000fe20000010208 */
[----:B------:R-:W-:Y:S02]  /*30a0*/  IMAD.MOV.U32 R243, RZ, RZ, 0x7f800000 ;  /* 0x7f800000fff37424 */ /* 0x000fe400078e00ff */
[----:B------:R-:W-:Y:S02]  /*30b0*/  IMAD.MOV.U32 R240, RZ, RZ, 0x7f800000 ;  /* 0x7f800000fff07424 */ /* 0x000fe400078e00ff */
[----:B--2---:R-:W-:-:S04]  /*30c0*/  IMAD.IADD R0, R32, 0x1, R0 ;  /* 0x0000000120007824 */ /* 0x004fc800078e0200 */
[----:B------:R-:W-:-:S04]  /*30d0*/  IMAD.IADD R2, R32, 0x1, R0 ;  /* 0x0000000120027824 */ /* 0x000fc800078e0200 */
[----:B------:R-:W-:-:S04]  /*30e0*/  IMAD.IADD R252, R32, 0x1, R2 ;  /* 0x0000000120fc7824 */ /* 0x000fc800078e0202 */
[----:B------:R-:W-:Y:S01]  /*30f0*/  IMAD.IADD R251, R32, 0x1, R252 ;  /* 0x0000000120fb7824 */ /* 0x000fe200078e02fc */
[----:B------:R-:W-:-:S04]  /*3100*/  IADD3.X R5, R5, UR8, RZ, P3, !PT ;  /* 0x0000000805057c10 */ /* 0x000fc80009ffe4ff */
[C---:B------:R-:W-:Y:S01]  /*3110*/  IADD3 R250, R32.reuse, R251, RZ ;  /* 0x000000fb20fa7210 */ /* 0x040fe20007ffe0ff */
[----:B------:R2:W5:Y:S04]  /*3120*/  @!P4 LDG.E R242, [R4.64] ;  /* 0x0000001204f2c981 */ /* 0x000568000c1e1900 */
[----:B------:R2:W5:Y:S01]  /*3130*/  @!P6 LDG.E R243, [R4.64+0x20] ;  /* 0x0000201204f3e981 */ /* 0x000562000c1e1900 */
[----:B------:R-:W-:-:S03]  /*3140*/  IMAD.IADD R249, R32, 0x1, R250 ;  /* 0x0000000120f97824 */ /* 0x000fc600078e02fa */
[----:B------:R2:W5:Y:S01]  /*3150*/  @!P5 LDG.E R240, [R4.64+0x100] ;  /* 0x0001001204f0d981 */ /* 0x000562000c1e1900 */
[----:B------:R-:W-:Y:S02]  /*3160*/  IMAD.MOV.U32 R186, RZ, RZ, 0x20 ;  /* 0x00000020ffba7424 */ /* 0x000fe400078e00ff */
[----:B------:R-:W-:Y:S01]  /*3170*/  IMAD.IADD R248, R32, 0x1, R249 ;  /* 0x0000000120f87824 */ /* 0x000fe200078e02f9 */
[----:B------:R3:W-:Y:S01]  /*3180*/  STL [R1+0x4], R0 ;  /* 0x0000040001007387 */ /* 0x0007e20000100800 */
[----:B------:R-:W-:Y:S01]  /*3190*/  UIADD3 UR10, UR24, 0x80, URZ ;  /* 0x00000080180a7890 */ /* 0x000fe2000fffe03f */
[----:B------:R-:W-:Y:S01]  /*31a0*/  SEL R186, R186, 0xffffffe0, !P0 ;  /* 0xffffffe0baba7807 */ /* 0x000fe20004000000 */
[----:B------:R-:W-:Y:S01]  /*31b0*/  IMAD.SHL.U32 R185, R188, 0x2, RZ ;  /* 0x00000002bcb97824 */ /* 0x000fe200078e00ff */
[----:B------:R-:W-:Y:S02]  /*31c0*/  IADD3 R247, R32, R248, RZ ;  /* 0x000000f820f77210 */ /* 0x000fe40007ffe0ff */
[----:B------:R-:W-:Y:S01]  /*31d0*/  MOV R177, 0x40 ;  /* 0x0000004000b17802 */ /* 0x000fe20000000f00 */
[----:B------:R-:W-:Y:S01]  /*31e0*/  CS2R R126, SRZ ;  /* 0x00000000007e7805 */ /* 0x000fe2000001ff00 */
[----:B------:R-:W-:Y:S01]  /*31f0*/  CS2R R124, SRZ ;  /* 0x00000000007c7805 */ /* 0x000fe2000001ff00 */
[----:B--2---:R-:W-:-:S02]  /*3200*/  SHF.L.U64.HI R4, R33, 0x2, R8 ;  /* 0x0000000221047819 */ /* 0x004fc40000010208 */
[----:B---3--:R-:W-:-:S03]  /*3210*/  IADD3 R0, R33, -0x80, RZ ;  /* 0xffffff8021007810 */ /* 0x008fc60007ffe0ff */
[----:B------:R2:W-:Y:S01]  /*3220*/  STL [R1+0x14], R4 ;  /* 0x0000140401007387 */ /* 0x0005e20000100800 */
[----:B------:R-:W-:-:S03]  /*3230*/  SHF.L.U32 R0, R0, 0x2, RZ ;  /* 0x0000000200007819 */ /* 0x000fc600000006ff */
[----:B------:R-:W-:Y:S01]  /*3240*/  STL [R1], R2 ;  /* 0x0000000201007387 */ /* 0x000fe20000100800 */
        /* <DEDUP_REMOVED lines=14> */
[----:B--2---:R-:W-:Y:S01]  /*3330*/  SHF.L.U32 R4, R33, 0x2, RZ ;  /* 0x0000000221047819 */ /* 0x004fe200000006ff */
[----:B------:R-:W-:Y:S01]  /*3340*/  CS2R R94, SRZ ;  /* 0x00000000005e7805 */ /* 0x000fe2000001ff00 */
[----:B------:R-:W-:Y:S01]  /*3350*/  CS2R R92, SRZ ;  /* 0x00000000005c7805 */ /* 0x000fe2000001ff00 */
[----:B------:R-:W-:-:S02]  /*3360*/  CS2R R98, SRZ ;  /* 0x0000000000627805 */ /* 0x000fc4000001ff00 */
[----:B------:R-:W-:Y:S01]  /*3370*/  STL [R1+0x10], R4 ;  /* 0x0000100401007387 */ /* 0x000fe20000100800 */
[----:B------:R-:W-:Y:S01]  /*3380*/  CS2R R96, SRZ ;  /* 0x0000000000607805 */ /* 0x000fe2000001ff00 */
[----:B------:R-:W-:Y:S01]  /*3390*/  CS2R R90, SRZ ;  /* 0x00000000005a7805 */ /* 0x000fe2000001ff00 */
[----:B------:R-:W-:Y:S01]  /*33a0*/  CS2R R88, SRZ ;  /* 0x0000000000587805 */ /* 0x000fe2000001ff00 */
[----:B------:R2:W-:Y:S01]  /*33b0*/  STL [R1+0xc], R0 ;  /* 0x00000c0001007387 */ /* 0x0005e20000100800 */
        /* <DEDUP_REMOVED lines=10> */
[----:B------:R-:W-:Y:S01]  /*3460*/  SEL R177, R177, 0xffffffc0, !P1 ;  /* 0xffffffc0b1b17807 */ /* 0x000fe20004800000 */
[----:B------:R-:W-:-:S02]  /*3470*/  IMAD.SHL.U32 R184, R188, 0x2, RZ ;  /* 0x00000002bcb87824 */ /* 0x000fc400078e00ff */
[----:B------:R-:W-:Y:S01]  /*3480*/  IMAD.IADD R182, R186, 0x1, R185 ;  /* 0x00000001bab67824 */ /* 0x000fe200078e02b9 */
[----:B------:R-:W-:Y:S02]  /*3490*/  UISETP.GE.AND UP0, UPT, UR10, UR4, UPT ;  /* 0x000000040a00728c */ /* 0x000fe4000bf06270 */
[----:B------:R-:W-:Y:S02]  /*34a0*/  UMOV UR11, UR16 ;  /* 0x00000010000b7c82 */ /* 0x000fe40008000000 */
[----:B------:R-:W-:Y:S01]  /*34b0*/  UMOV UR10, UR17 ;  /* 0x00000011000a7c82 */ /* 0x000fe20008000000 */
[----:B-12---:R-:W-:Y:S02]  /*34c0*/  IMAD.IADD R0, R32, 0x1, R247 ;  /* 0x0000000120007824 */ /* 0x006fe400078e02f7 */
.L_x_397:
[----:B------:R-:W0:Y:S01]  /*34d0*/  LDGDEPBAR ;  /* 0x00000000000079af */ /* 0x000e220000000000 */
[C---:B------:R-:W-:Y:S01]  /*34e0*/  IMAD.IADD R0, R183.reuse, 0x1, R186 ;  /* 0x00000001b7007824 */ /* 0x040fe200078e02ba */
[----:B------:R-:W-:Y:S01]  /*34f0*/  PLOP3.LUT P0, PT, PT, PT, UP0, 0x80, 0x0 ;  /* 0x000000000000781c */ /* 0x000fe20003f0f008 */
[--C-:B------:R-:W-:Y:S01]  /*3500*/  IMAD.IADD R156, R183, 0x1, R177.reuse ;  /* 0x00000001b79c7824 */ /* 0x100fe200078e02b1 */
[----:B------:R-:W-:Y:S01]  /*3510*/  PLOP3.LUT P2, PT, PT, PT, UP0, 0x80, 0x0 ;  /* 0x000000000000781c */ /* 0x000fe20003f4f008 */
[----:B------:R-:W-:Y:S01]  /*3520*/  UISETP.GE.AND UP5, UPT, UR5, 0x1, UPT ;  /* 0x000000010500788c */ /* 0x000fe2000bfa6270 */
[----:B------:R-:W-:Y:S02]  /*3530*/  PLOP3.LUT P3, PT, PT, PT, UP0, 0x80, 0x0 ;  /* 0x000000000000781c */ /* 0x000fe40003f6f008 */
[----:B------:R-:W2:Y:S01]  /*3540*/  LDL R2, [R1+0x20] ;  /* 0x0000200001027983 */ /* 0x000ea20000100800 */
[----:B------:R-:W-:Y:S02]  /*3550*/  PLOP3.LUT P6, PT, PT, PT, UP0, 0x80, 0x0 ;  /* 0x000000000000781c */ /* 0x000fe40003fcf008 */
[----:B-----5:R-:W-:Y:S02]  /*3560*/  FSETP.NEU.FTZ.AND P4, PT, R242, -INF , PT ;  /* 0xff800000f200780b */ /* 0x020fe40003f9d000 */
[----:B------:R-:W-:Y:S01]  /*3570*/  FSETP.NEU.FTZ.AND P5, PT, R241, -INF , PT ;  /* 0xff800000f100780b */ /* 0x000fe20003fbd000 */
[----:B------:R-:W-:Y:S04]  /*3580*/  DEPBAR.LE SB0, 0x0 ;  /* 0x000080000000791a */ /* 0x000fe80000000000 */
[----:B------:R-:W-:Y:S08]  /*3590*/  BAR.SYNC.DEFER_BLOCKING 0x0 ;  /* 0x0000000000007b1d */ /* 0x000ff00000010000 */
[----:B------:R-:W-:Y:S08]  /*35a0*/  LDSM.16.M88.4 R64, [R183] ;  /* 0x00000000b740783b */ /* 0x000ff00000000200 */
[----:B------:R-:W1:Y:S08]  /*35b0*/  LDSM.16.M88.4 R16, [R178+0xc000] ;  /* 0x00c00000b210783b */ /* 0x000e700000000200 */
[----:B------:R-:W3:Y:S08]  /*35c0*/  LDSM.16.M88.4 R60, [R183+0x2000] ;  /* 0x00200000b73c783b */ /* 0x000ef00000000200 */
[----:B------:R-:W4:Y:S08]  /*35d0*/  LDSM.16.M88.4 R32, [R178+0xc800] ;  /* 0x00c80000b220783b */ /* 0x000f300000000200 */
[----:B------:R-:W4:Y:S08]  /*35e0*/  LDSM.16.M88.4 R48, [R178+0xd000] ;  /* 0x00d00000b230783b */ /* 0x000f300000000200 */
[----:B------:R-:W4:Y:S01]  /*35f0*/  LDSM.16.M88.4 R132, [R178+0xd800] ;  /* 0x00d80000b284783b */ /* 0x000f220000000200 */
[-C--:B-1----:R-:W-:Y:S07]  /*3600*/  HMMA.16816.F32 R4, R64, R16.reuse, RZ ;  /* 0x000000104004723c */ /* 0x082fee00000018ff */
[----:B------:R-:W-:Y:S01]  /*3610*/  LDSM.16.M88.4 R136, [R0] ;  /* 0x000000000088783b */ /* 0x000fe20000000200 */
[C---:B---3--:R-:W-:Y:S07]  /*3620*/  HMMA.16816.F32 R8, R60.reuse, R16, RZ ;  /* 0x000000103c08723c */ /* 0x048fee00000018ff */
[----:B------:R-:W1:Y:S01]  /*3630*/  LDSM.16.M88.4 R140, [R181+0xc000] ;  /* 0x00c00000b58c783b */ /* 0x000e620000000200 */
[-C--:B------:R-:W-:Y:S07]  /*3640*/  HMMA.16816.F32 R12, R60, R18.reuse, RZ ;  /* 0x000000123c0c723c */ /* 0x080fee00000018ff */
[----:B------:R3:W1:Y:S01]  /*3650*/  LDSM.16.M88.4 R144, [R0+0x2000] ;  /* 0x002000000090783b */ /* 0x0006620000000200 */
[C---:B------:R-:W-:Y:S07]  /*3660*/  HMMA.16816.F32 R16, R64.reuse, R18, RZ ;  /* 0x000000124010723c */ /* 0x040fee00000018ff */
[----:B------:R-:W1:Y:S01]  /*3670*/  LDSM.16.M88.4 R148, [R181+0xc800] ;  /* 0x00c80000b594783b */ /* 0x000e620000000200 */
[-C--:B----4-:R-:W-:Y:S07]  /*3680*/  HMMA.16816.F32 R20, R64, R32.reuse, RZ ;  /* 0x000000204014723c */ /* 0x090fee00000018ff */
[----:B------:R-:W4:Y:S01]  /*3690*/  LDSM.16.M88.4 R152, [R181+0xd000] ;  /* 0x00d00000b598783b */ /* 0x000f220000000200 */
[C---:B------:R-:W-:Y:S07]  /*36a0*/  HMMA.16816.F32 R24, R60.reuse, R32, RZ ;  /* 0x000000203c18723c */ /* 0x040fee00000018ff */
[----:B------:R-:W-:Y:S01]  /*36b0*/  LDSM.16.M88.4 R160, [R179+0xc800] ;  /* 0x00c80000b3a0783b */ /* 0x000fe20000000200 */
[----:B---3--:R-:W-:Y:S01]  /*36c0*/  IMAD.IADD R0, R0, 0x1, R177 ;  /* 0x0000000100007824 */ /* 0x008fe200078e02b1 */
[-C--:B------:R-:W-:Y:S06]  /*36d0*/  HMMA.16816.F32 R28, R60, R34.reuse, RZ ;  /* 0x000000223c1c723c */ /* 0x080fec00000018ff */
[----:B------:R-:W-:Y:S02]  /*36e0*/  LDSM.16.M88.4 R164, [R179+0xd800] ;  /* 0x00d80000b3a4783b */ /* 0x000fe40000000200 */
[C---:B------:R-:W-:Y:S06]  /*36f0*/  HMMA.16816.F32 R32, R64.reuse, R34, RZ ;  /* 0x000000224020723c */ /* 0x040fec00000018ff */
[----:B------:R-:W-:Y:S02]  /*3700*/  LDSM.16.M88.4 R168, [R0] ;  /* 0x0000000000a8783b */ /* 0x000fe40000000200 */
[-C--:B------:R-:W-:Y:S06]  /*3710*/  HMMA.16816.F32 R36, R64, R48.reuse, RZ ;  /* 0x000000304024723c */ /* 0x080fec00000018ff */
[----:B------:R-:W-:Y:S02]  /*3720*/  LDSM.16.M88.4 R172, [R180+0xc000] ;  /* 0x00c00000b4ac783b */ /* 0x000fe40000000200 */
[C---:B------:R-:W-:Y:S08]  /*3730*/  HMMA.16816.F32 R40, R60.reuse, R48, RZ ;  /* 0x000000303c28723c */ /* 0x040ff000000018ff */
[-C--:B------:R-:W-:Y:S08]  /*3740*/  HMMA.16816.F32 R44, R60, R50.reuse, RZ ;  /* 0x000000323c2c723c */ /* 0x080ff000000018ff */
[C---:B------:R-:W-:Y:S08]  /*3750*/  HMMA.16816.F32 R48, R64.reuse, R50, RZ ;  /* 0x000000324030723c */ /* 0x040ff000000018ff */
[-C--:B------:R-:W-:Y:S08]  /*3760*/  HMMA.16816.F32 R52, R64, R132.reuse, RZ ;  /* 0x000000844034723c */ /* 0x080ff000000018ff */
[C---:B------:R-:W-:Y:S08]  /*3770*/  HMMA.16816.F32 R56, R60.reuse, R132, RZ ;  /* 0x000000843c38723c */ /* 0x040ff000000018ff */
[-C--:B------:R-:W-:Y:S08]  /*3780*/  HMMA.16816.F32 R60, R60, R134.reuse, RZ ;  /* 0x000000863c3c723c */ /* 0x080ff000000018ff */
[----:B------:R-:W-:Y:S01]  /*3790*/  HMMA.16816.F32 R64, R64, R134, RZ ;  /* 0x000000864040723c */ /* 0x000fe200000018ff */
[----:B------:R-:W3:Y:S07]  /*37a0*/  LDSM.16.M88.4 R132, [R181+0xd800] ;  /* 0x00d80000b584783b */ /* 0x000eee0000000200 */
[-C--:B-1----:R-:W-:Y:S08]  /*37b0*/  HMMA.16816.F32 R4, R136, R140.reuse, R4 ;  /* 0x0000008c8804723c */ /* 0x082ff00000001804 */
[C---:B------:R-:W-:Y:S08]  /*37c0*/  HMMA.16816.F32 R8, R144.reuse, R140, R8 ;  /* 0x0000008c9008723c */ /* 0x040ff00000001808 */
[-C--:B------:R-:W-:Y:S08]  /*37d0*/  HMMA.16816.F32 R12, R144, R142.reuse, R12 ;  /* 0x0000008e900c723c */ /* 0x080ff0000000180c */
[C---:B------:R-:W-:Y:S01]  /*37e0*/  HMMA.16816.F32 R16, R136.reuse, R142, R16 ;  /* 0x0000008e8810723c */ /* 0x040fe20000001810 */
[----:B------:R-:W-:Y:S07]  /*37f0*/  LDSM.16.M88.4 R140, [R156] ;  /* 0x000000009c8c783b */ /* 0x000fee0000000200 */
[-C--:B------:R-:W-:Y:S01]  /*3800*/  HMMA.16816.F32 R20, R136, R148.reuse, R20 ;  /* 0x000000948814723c */ /* 0x080fe20000001814 */
[----:B------:R-:W-:Y:S07]  /*3810*/  LDSM.16.M88.4 R156, [R156+0x2000] ;  /* 0x002000009c9c783b */ /* 0x000fee0000000200 */
[C---:B------:R-:W-:Y:S08]  /*3820*/  HMMA.16816.F32 R24, R144.reuse, R148, R24 ;  /* 0x000000949018723c */ /* 0x040ff00000001818 */
[-C--:B------:R-:W-:Y:S08]  /*3830*/  HMMA.16816.F32 R28, R144, R150.reuse, R28 ;  /* 0x00000096901c723c */ /* 0x080ff0000000181c */
[C---:B------:R-:W-:Y:S01]  /*3840*/  HMMA.16816.F32 R32, R136.reuse, R150, R32 ;  /* 0x000000968820723c */ /* 0x040fe20000001820 */
[----:B------:R-:W1:Y:S07]  /*3850*/  LDSM.16.M88.4 R148, [R179+0xc000] ;  /* 0x00c00000b394783b */ /* 0x000e6e0000000200 */
[-C--:B----4-:R-:W-:Y:S08]  /*3860*/  HMMA.16816.F32 R36, R136, R152.reuse, R36 ;  /* 0x000000988824723c */ /* 0x090ff00000001824 */
[C---:B------:R-:W-:Y:S08]  /*3870*/  HMMA.16816.F32 R40, R144.reuse, R152, R40 ;  /* 0x000000989028723c */ /* 0x040ff00000001828 */
[-C--:B------:R-:W-:Y:S08]  /*3880*/  HMMA.16816.F32 R44, R144, R154.reuse, R44 ;  /* 0x0000009a902c723c */ /* 0x080ff0000000182c */
[C---:B------:R-:W-:Y:S01]  /*3890*/  HMMA.16816.F32 R48, R136.reuse, R154, R48 ;  /* 0x0000009a8830723c */ /* 0x040fe20000001830 */
[----:B------:R-:W4:Y:S07]  /*38a0*/  LDSM.16.M88.4 R152, [R179+0xd000] ;  /* 0x00d00000b398783b */ /* 0x000f2e0000000200 */
[-C--:B---3--:R-:W-:Y:S08]  /*38b0*/  HMMA.16816.F32 R52, R136, R132.reuse, R52 ;  /* 0x000000848834723c */ /* 0x088ff00000001834 */
[C---:B------:R-:W-:Y:S08]  /*38c0*/  HMMA.16816.F32 R56, R144.reuse, R132, R56 ;  /* 0x000000849038723c */ /* 0x040ff00000001838 */
[-C--:B------:R-:W-:Y:S08]  /*38d0*/  HMMA.16816.F32 R60, R144, R134.reuse, R60 ;  /* 0x00000086903c723c */ /* 0x080ff0000000183c */
[----:B------:R-:W-:Y:S01]  /*38e0*/  HMMA.16816.F32 R64, R136, R134, R64 ;  /* 0x000000868840723c */ /* 0x000fe20000001840 */
[----:B------:R3:W4:Y:S06]  /*38f0*/  LDSM.16.M88.4 R132, [R0+0x2000] ;  /* 0x002000000084783b */ /* 0x00072c0000000200 */
[----:B------:R-:W-:Y:S01]  /*3900*/  IMAD.U32 R137, RZ, RZ, UR20 ;  /* 0x00000014ff897e24 */ /* 0x000fe2000f8e00ff */
[-C--:B-1----:R-:W-:Y:S05]  /*3910*/  HMMA.16816.F32 R4, R140, R148.reuse, R4 ;  /* 0x000000948c04723c */ /* 0x082fea0000001804 */
[----:B--2---:R-:W-:Y:S01]  /*3920*/  @P0 IMAD R137, R137, 0x80, R2 ;  /* 0x0000008089890824 */ /* 0x004fe200078e0202 */
[----:B------:R-:W-:Y:S01]  /*3930*/  PLOP3.LUT P0, PT, PT, PT, UP0, 0x80, 0x0 ;  /* 0x000000000000781c */ /* 0x000fe20003f0f008 */
[----:B------:R-:W-:Y:S01]  /*3940*/  FMUL.FTZ R138, R242, 1.4426950216293334961 ;  /* 0x3fb8aa3bf28a7820 */ /* 0x000fe20000410000 */
[C---:B------:R-:W-:Y:S01]  /*3950*/  HMMA.16816.F32 R8, R156.reuse, R148, R8 ;  /* 0x000000949c08723c */ /* 0x040fe20000001808 */
[----:B------:R-:W2:Y:S03]  /*3960*/  LDL R148, [R1+0x10] ;  /* 0x0000100001947983 */ /* 0x000ea60000100800 */
[----:B------:R-:W-:Y:S01]  /*3970*/  @P3 ISETP.GE.AND P3, PT, R137, UR4, PT ;  /* 0x0000000489003c0c */ /* 0x000fe2000bf66270 */
[C---:B------:R-:W-:Y:S01]  /*3980*/  FMUL.FTZ R136, R243.reuse, 1.4426950216293334961 ;  /* 0x3fb8aa3bf3887820 */ /* 0x040fe20000410000 */
[----:B------:R-:W-:Y:S01]  /*3990*/  FSEL R138, R138, RZ, P4 ;  /* 0x000000ff8a8a7208 */ /* 0x000fe20002000000 */
[----:B------:R-:W-:Y:S01]  /*39a0*/  FMUL.FTZ R2, R240, 1.4426950216293334961 ;  /* 0x3fb8aa3bf0027820 */ /* 0x000fe20000410000 */
[-C--:B------:R-:W-:Y:S03]  /*39b0*/  HMMA.16816.F32 R12, R156, R150.reuse, R12 ;  /* 0x000000969c0c723c */ /* 0x080fe6000000180c */
[----:B------:R-:W-:Y:S02]  /*39c0*/  FSETP.NEU.FTZ.AND P4, PT, R243, -INF , PT ;  /* 0xff800000f300780b */ /* 0x000fe40003f9d000 */
[----:B---3--:R-:W-:Y:S02]  /*39d0*/  @P2 IADD3 R0, R137, 0x1, RZ ;  /* 0x0000000189002810 */ /* 0x008fe40007ffe0ff */
[----:B------:R-:W-:Y:S01]  /*39e0*/  FSEL R136, R136, RZ, P4 ;  /* 0x000000ff88887208 */ /* 0x000fe20002000000 */
[C---:B------:R-:W-:Y:S01]  /*39f0*/  HMMA.16816.F32 R16, R140.reuse, R150, R16 ;  /* 0x000000968c10723c */ /* 0x040fe20000001810 */
[----:B------:R-:W-:Y:S02]  /*3a00*/  PLOP3.LUT P2, PT, PT, PT, UP0, 0x80, 0x0 ;  /* 0x000000000000781c */ /* 0x000fe40003f4f008 */
[----:B------:R-:W-:Y:S02]  /*3a10*/  PLOP3.LUT P4, PT, PT, PT, UP0, 0x80, 0x0 ;  /* 0x000000000000781c */ /* 0x000fe40003f8f008 */
[----:B------:R-:W-:Y:S01]  /*3a20*/  @P6 ISETP.GE.AND P6, PT, R0, UR4, PT ;  /* 0x0000000400006c0c */ /* 0x000fe2000bfc6270 */
[----:B------:R-:W-:Y:S02]  /*3a30*/  FMUL.FTZ R0, R241, 1.4426950216293334961 ;  /* 0x3fb8aa3bf1007820 */ /* 0x000fe40000410000 */
[-C--:B------:R-:W-:Y:S04]  /*3a40*/  HMMA.16816.F32 R20, R140, R160.reuse, R20 ;  /* 0x000000a08c14723c */ /* 0x080fe80000001814 */
[----:B------:R-:W-:Y:S02]  /*3a50*/  FSEL R0, R0, RZ, P5 ;  /* 0x000000ff00007208 */ /* 0x000fe40002800000 */
[----:B------:R-:W-:Y:S02]  /*3a60*/  PLOP3.LUT P5, PT, PT, PT, UP0, 0x80, 0x0 ;  /* 0x000000000000781c */ /* 0x000fe40003faf008 */
[C---:B------:R-:W-:Y:S08]  /*3a70*/  HMMA.16816.F32 R24, R156.reuse, R160, R24 ;  /* 0x000000a09c18723c */ /* 0x040ff00000001818 */
[-C--:B------:R-:W-:Y:S08]  /*3a80*/  HMMA.16816.F32 R28, R156, R162.reuse, R28 ;  /* 0x000000a29c1c723c */ /* 0x080ff0000000181c */
[C---:B------:R-:W-:Y:S08]  /*3a90*/  HMMA.16816.F32 R32, R140.reuse, R162, R32 ;  /* 0x000000a28c20723c */ /* 0x040ff00000001820 */
[-C--:B----4-:R-:W-:Y:S08]  /*3aa0*/  HMMA.16816.F32 R36, R140, R152.reuse, R36 ;  /* 0x000000988c24723c */ /* 0x090ff00000001824 */
[C---:B------:R-:W-:Y:S08]  /*3ab0*/  HMMA.16816.F32 R40, R156.reuse, R152, R40 ;  /* 0x000000989c28723c */ /* 0x040ff00000001828 */
[-C--:B------:R-:W-:Y:S08]  /*3ac0*/  HMMA.16816.F32 R44, R156, R154.reuse, R44 ;  /* 0x0000009a9c2c723c */ /* 0x080ff0000000182c */
[C---:B------:R-:W-:Y:S08]  /*3ad0*/  HMMA.16816.F32 R48, R140.reuse, R154, R48 ;  /* 0x0000009a8c30723c */ /* 0x040ff00000001830 */
[-C--:B------:R-:W-:Y:S08]  /*3ae0*/  HMMA.16816.F32 R52, R140, R164.reuse, R52 ;  /* 0x000000a48c34723c */ /* 0x080ff00000001834 */
[C---:B------:R-:W-:Y:S08]  /*3af0*/  HMMA.16816.F32 R56, R156.reuse, R164, R56 ;  /* 0x000000a49c38723c */ /* 0x040ff00000001838 */
[-C--:B------:R-:W-:Y:S08]  /*3b00*/  HMMA.16816.F32 R60, R156, R166.reuse, R60 ;  /* 0x000000a69c3c723c */ /* 0x080ff0000000183c */
[----:B------:R-:W-:Y:S08]  /*3b10*/  HMMA.16816.F32 R64, R140, R166, R64 ;  /* 0x000000a68c40723c */ /* 0x000ff00000001840 */
[-C--:B------:R-:W-:Y:S08]  /*3b20*/  HMMA.16816.F32 R4, R168, R172.reuse, R4 ;  /* 0x000000aca804723c */ /* 0x080ff00000001804 */
[C---:B------:R-:W-:Y:S08]  /*3b30*/  HMMA.16816.F32 R8, R132.reuse, R172, R8 ;  /* 0x000000ac8408723c */ /* 0x040ff00000001808 */
[-C--:B------:R-:W-:Y:S08]  /*3b40*/  HMMA.16816.F32 R12, R132, R174.reuse, R12 ;  /* 0x000000ae840c723c */ /* 0x080ff0000000180c */
[----:B------:R-:W-:Y:S01]  /*3b50*/  @P2 FSEL R5, R5, -INF , !P6 ;  /* 0xff80000005052808 */ /* 0x000fe20007000000 */
[C---:B------:R-:W-:Y:S01]  /*3b60*/  HMMA.16816.F32 R16, R168.reuse, R174, R16 ;  /* 0x000000aea810723c */ /* 0x040fe20000001810 */
[----:B------:R-:W-:Y:S03]  /*3b70*/  PLOP3.LUT P2, PT, PT, PT, UP0, 0x80, 0x0 ;  /* 0x000000000000781c */ /* 0x000fe60003f4f008 */
[----:B------:R-:W-:Y:S01]  /*3b80*/  @P0 FSEL R4, R4, -INF , !P3 ;  /* 0xff80000004040808 */ /* 0x000fe20005800000 */
[--C-:B------:R-:W-:Y:S01]  /*3b90*/  FFMA.FTZ R5, R5, c[0x0][0x23c], -R138.reuse ;  /* 0x00008f0005057a23 */ /* 0x100fe2000001088a */
[----:B------:R-:W-:Y:S02]  /*3ba0*/  PLOP3.LUT P0, PT, PT, PT, UP0, 0x80, 0x0 ;  /* 0x000000000000781c */ /* 0x000fe40003f0f008 */
[----:B------:R-:W-:Y:S01]  /*3bb0*/  @P4 FSEL R9, R9, -INF , !P6 ;  /* 0xff80000009094808 */ /* 0x000fe20007000000 */
[----:B------:R-:W-:Y:S01]  /*3bc0*/  MUFU.EX2 R157, R5 ;  /* 0x00000005009d7308 */ /* 0x000fe20000000800 */
[----:B------:R-:W-:Y:S02]  /*3bd0*/  PLOP3.LUT P4, PT, PT, PT, UP0, 0x80, 0x0 ;  /* 0x000000000000781c */ /* 0x000fe40003f8f008 */
[----:B------:R-:W-:Y:S02]  /*3be0*/  FFMA.FTZ R4, R4, c[0x0][0x23c], -R138 ;  /* 0x00008f0004047a23 */ /* 0x000fe4000001088a */
[----:B------:R-:W-:Y:S02]  /*3bf0*/  @P2 FSEL R7, R7, -INF , !P6 ;  /* 0xff80000007072808 */ /* 0x000fe40007000000 */
[----:B------:R-:W-:Y:S03]  /*3c00*/  FSETP.NEU.FTZ.AND P2, PT, R240, -INF , PT ;  /* 0xff800000f000780b */ /* 0x000fe60003f5d000 */
[----:B------:R1:W-:Y:S01]  /*3c10*/  MUFU.EX2 R158, R4 ;  /* 0x00000004009e7308 */ /* 0x0003e20000000800 */
[----:B------:R-:W-:Y:S01]  /*3c20*/  @P0 FSEL R6, R6, -INF , !P3 ;  /* 0xff80000006060808 */ /* 0x000fe20005800000 */
[--C-:B------:R-:W-:Y:S01]  /*3c30*/  FFMA.FTZ R7, R7, c[0x0][0x23c], -R136.reuse ;  /* 0x00008f0007077a23 */ /* 0x100fe20000010888 */
[----:B------:R-:W-:Y:S02]  /*3c40*/  PLOP3.LUT P0, PT, PT, PT, UP0, 0x80, 0x0 ;  /* 0x000000000000781c */ /* 0x000fe40003f0f008 */
[----:B------:R-:W-:Y:S01]  /*3c50*/  FSEL R2, R2, RZ, P2 ;  /* 0x000000ff02027208 */ /* 0x000fe20001000000 */
[----:B------:R-:W-:Y:S01]  /*3c60*/  FFMA.FTZ R6, R6, c[0x0][0x23c], -R136 ;  /* 0x00008f0006067a23 */ /* 0x000fe20000010888 */
[----:B------:R-:W-:Y:S03]  /*3c70*/  PLOP3.LUT P2, PT, PT, PT, UP0, 0x80, 0x0 ;  /* 0x000000000000781c */ /* 0x000fe60003f4f008 */
[----:B------:R-:W-:Y:S01]  /*3c80*/  MUFU.EX2 R156, R6 ;  /* 0x00000006009c7308 */ /* 0x000fe20000000800 */
[--C-:B------:R-:W-:Y:S05]  /*3c90*/  FFMA.FTZ R9, R9, c[0x0][0x23c], -R2.reuse ;  /* 0x00008f0009097a23 */ /* 0x100fea0000010802 */
[----:B------:R-:W-:Y:S02]  /*3ca0*/  @P0 FSEL R8, R8, -INF , !P3 ;  /* 0xff80000008080808 */ /* 0x000fe40005800000 */
[----:B------:R-:W-:Y:S02]  /*3cb0*/  PLOP3.LUT P0, PT, PT, PT, UP0, 0x80, 0x0 ;  /* 0x000000000000781c */ /* 0x000fe40003f0f008 */
[----:B------:R3:W-:Y:S01]  /*3cc0*/  MUFU.EX2 R228, R7 ;  /* 0x0000000700e47308 */ /* 0x0007e20000000800 */
[----:B------:R-:W-:Y:S01]  /*3cd0*/  @P2 FSEL R10, R10, -INF , !P3 ;  /* 0xff8000000a0a2808 */ /* 0x000fe20005800000 */
[----:B------:R-:W-:Y:S01]  /*3ce0*/  FFMA.FTZ R8, R8, c[0x0][0x23c], -R2 ;  /* 0x00008f0008087a23 */ /* 0x000fe20000010802 */
[----:B------:R-:W-:Y:S02]  /*3cf0*/  PLOP3.LUT P3, PT, PT, PT, UP0, 0x80, 0x0 ;  /* 0x000000000000781c */ /* 0x000fe40003f6f008 */
[----:B------:R-:W-:Y:S01]  /*3d00*/  PLOP3.LUT P2, PT, PT, PT, UP0, 0x80, 0x0 ;  /* 0x000000000000781c */ /* 0x000fe20003f4f008 */
[--C-:B------:R-:W-:Y:S04]  /*3d10*/  FFMA.FTZ R10, R10, c[0x0][0x23c], -R0.reuse ;  /* 0x00008f000a0a7a23 */ /* 0x100fe80000010800 */
[----:B------:R4:W-:Y:S01]  /*3d20*/  MUFU.EX2 R234, R8 ;  /* 0x0000000800ea7308 */ /* 0x0009e20000000800 */
[C---:B-1----:R-:W-:Y:S02]  /*3d30*/  @P0 IADD3 R4, R137.reuse, 0x8, RZ ;  /* 0x0000000889040810 */ /* 0x042fe40007ffe0ff */
[----:B------:R-:W-:Y:S02]  /*3d40*/  PLOP3.LUT P0, PT, PT, PT, UP0, 0x80, 0x0 ;  /* 0x000000000000781c */ /* 0x000fe40003f0f008 */
[----:B------:R-:W-:Y:S02]  /*3d50*/  @P4 ISETP.GE.AND P4, PT, R4, UR4, PT ;  /* 0x0000000404004c0c */ /* 0x000fe4000bf86270 */
[----:B------:R-:W-:Y:S02]  /*3d60*/  @P3 IADD3 R4, R137, 0x9, RZ ;  /* 0x0000000989043810 */ /* 0x000fe40007ffe0ff */
[----:B------:R-:W-:Y:S01]  /*3d70*/  @P2 FSEL R11, R11, -INF , !P6 ;  /* 0xff8000000b0b2808 */ /* 0x000fe20007000000 */
[----:B------:R-:W-:Y:S01]  /*3d80*/  MUFU.EX2 R233, R9 ;  /* 0x0000000900e97308 */ /* 0x000fe20000000800 */
[----:B------:R-:W-:Y:S02]  /*3d90*/  @P5 ISETP.GE.AND P5, PT, R4, UR4, PT ;  /* 0x0000000404005c0c */ /* 0x000fe4000bfa6270 */
[----:B------:R-:W-:Y:S01]  /*3da0*/  PLOP3.LUT P2, PT, PT, PT, UP0, 0x80, 0x0 ;  /* 0x000000000000781c */ /* 0x000fe20003f4f008 */
[----:B---3--:R-:W1:Y:S01]  /*3db0*/  LDSM.16.M88.4 R4, [R180+0xc800] ;  /* 0x00c80000b404783b */ /* 0x008e620000000200 */
[----:B------:R-:W-:Y:S01]  /*3dc0*/  PLOP3.LUT P6, PT, PT, PT, UP0, 0x80, 0x0 ;  /* 0x000000000000781c */ /* 0x000fe20003fcf008 */
[----:B------:R-:W-:Y:S01]  /*3dd0*/  FFMA.FTZ R11, R11, c[0x0][0x23c], -R0 ;  /* 0x00008f000b0b7a23 */ /* 0x000fe20000010800 */
[----:B------:R-:W-:Y:S02]  /*3de0*/  PLOP3.LUT P3, PT, PT, PT, UP0, 0x80, 0x0 ;  /* 0x000000000000781c */ /* 0x000fe40003f6f008 */
[----:B------:R-:W-:Y:S01]  /*3df0*/  @P0 FSEL R12, R12, -INF , !P4 ;  /* 0xff8000000c0c0808 */ /* 0x000fe20006000000 */
[----:B------:R-:W-:Y:S01]  /*3e00*/  MUFU.EX2 R238, R10 ;  /* 0x0000000a00ee7308 */ /* 0x000fe20000000800 */
[----:B------:R-:W-:Y:S03]  /*3e10*/  PLOP3.LUT P0, PT, PT, PT, UP0, 0x80, 0x0 ;  /* 0x000000000000781c */ /* 0x000fe60003f0f008 */
[--C-:B------:R-:W-:Y:S02]  /*3e20*/  FFMA.FTZ R12, R12, c[0x0][0x23c], -R2.reuse ;  /* 0x00008f000c0c7a23 */ /* 0x100fe40000010802 */
[----:B------:R-:W-:Y:S02]  /*3e30*/  @P2 FSEL R13, R13, -INF , !P5 ;  /* 0xff8000000d0d2808 */ /* 0x000fe40006800000 */
[----:B------:R-:W-:Y:S02]  /*3e40*/  PLOP3.LUT P2, PT, PT, PT, UP0, 0x80, 0x0 ;  /* 0x000000000000781c */ /* 0x000fe40003f4f008 */
[----:B------:R3:W-:Y:S01]  /*3e50*/  MUFU.EX2 R237, R11 ;  /* 0x0000000b00ed7308 */ /* 0x0007e20000000800 */
[----:B------:R-:W-:Y:S01]  /*3e60*/  @P3 FSEL R18, R18, -INF , !P4 ;  /* 0xff80000012123808 */ /* 0x000fe20006000000 */
[----:B------:R-:W-:Y:S01]  /*3e70*/  FFMA.FTZ R13, R13, c[0x0][0x23c], -R2 ;  /* 0x00008f000d0d7a23 */ /* 0x000fe20000010802 */
[----:B------:R-:W-:Y:S02]  /*3e80*/  PLOP3.LUT P3, PT, PT, PT, UP0, 0x80, 0x0 ;  /* 0x000000000000781c */ /* 0x000fe40003f6f008 */
[----:B------:R-:W-:Y:S01]  /*3e90*/  @P0 FSEL R14, R14, -INF , !P4 ;  /* 0xff8000000e0e0808 */ /* 0x000fe20006000000 */
[----:B------:R-:W-:Y:S01]  /*3ea0*/  FFMA.FTZ R18, R18, c[0x0][0x23c], -R136 ;  /* 0x00008f0012127a23 */ /* 0x000fe20000010888 */
[----:B------:R-:W-:Y:S03]  /*3eb0*/  PLOP3.LUT P0, PT, PT, PT, UP0, 0x80, 0x0 ;  /* 0x000000000000781c */ /* 0x000fe60003f0f008 */
[----:B------:R-:W-:Y:S01]  /*3ec0*/  MUFU.EX2 R222, R18 ;  /* 0x0000001200de7308 */ /* 0x000fe20000000800 */
[--C-:B------:R-:W-:Y:S01]  /*3ed0*/  FFMA.FTZ R14, R14, c[0x0][0x23c], -R0.reuse ;  /* 0x00008f000e0e7a23 */ /* 0x100fe20000010800 */
[----:B------:R-:W-:Y:S02]  /*3ee0*/  @P2 FSEL R15, R15, -INF , !P5 ;  /* 0xff8000000f0f2808 */ /* 0x000fe40006800000 */
[----:B------:R-:W-:Y:S03]  /*3ef0*/  PLOP3.LUT P2, PT, PT, PT, UP0, 0x80, 0x0 ;  /* 0x000000000000781c */ /* 0x000fe60003f4f008 */
[----:B------:R-:W-:Y:S03]  /*3f00*/  FFMA.FTZ R15, R15, c[0x0][0x23c], -R0 ;  /* 0x00008f000f0f7a23 */ /* 0x000fe60000010800 */
[----:B------:R-:W-:Y:S01]  /*3f10*/  @P0 FSEL R16, R16, -INF , !P4 ;  /* 0xff80000010100808 */ /* 0x000fe20006000000 */
[----:B------:R-:W-:Y:S01]  /*3f20*/  MUFU.EX2 R232, R12 ;  /* 0x0000000c00e87308 */ /* 0x000fe20000000800 */
[----:B------:R-:W-:Y:S01]  /*3f30*/  PLOP3.LUT P0, PT, PT, PT, UP0, 0x80, 0x0 ;  /* 0x000000000000781c */ /* 0x000fe20003f0f008 */
[-C--:B-1----:R-:W-:Y:S01]  /*3f40*/  HMMA.16816.F32 R20, R168, R4.reuse, R20 ;  /* 0x00000004a814723c */ /* 0x082fe20000001814 */
[----:B------:R-:W-:Y:S03]  /*3f50*/  PLOP3.LUT P4, PT, PT, PT, UP0, 0x80, 0x0 ;  /* 0x000000000000781c */ /* 0x000fe60003f8f008 */
[----:B------:R-:W-:Y:S01]  /*3f60*/  @P2 FSEL R17, R17, -INF , !P5 ;  /* 0xff80000011112808 */ /* 0x000fe20006800000 */
[--C-:B------:R-:W-:Y:S01]  /*3f70*/  FFMA.FTZ R16, R16, c[0x0][0x23c], -R138.reuse ;  /* 0x00008f0010107a23 */ /* 0x100fe2000001088a */
[----:B------:R-:W-:Y:S02]  /*3f80*/  PLOP3.LUT P2, PT, PT, PT, UP0, 0x80, 0x0 ;  /* 0x000000000000781c */ /* 0x000fe40003f4f008 */
[----:B------:R-:W-:Y:S01]  /*3f90*/  MUFU.EX2 R231, R13 ;  /* 0x0000000d00e77308 */ /* 0x000fe20000000800 */
[C---:B------:R-:W-:Y:S04]  /*3fa0*/  HMMA.16816.F32 R24, R132.reuse, R4, R24 ;  /* 0x000000048418723c */ /* 0x040fe80000001818 */
[----:B----4-:R-:W-:Y:S01]  /*3fb0*/  @P0 IADD3 R8, R137, 0x10, RZ ;  /* 0x0000001089080810 */ /* 0x010fe20007ffe0ff */
[----:B------:R-:W-:Y:S01]  /*3fc0*/  FFMA.FTZ R17, R17, c[0x0][0x23c], -R138 ;  /* 0x00008f0011117a23 */ /* 0x000fe2000001088a */
[----:B------:R-:W-:Y:S02]  /*3fd0*/  PLOP3.LUT P0, PT, PT, PT, UP0, 0x80, 0x0 ;  /* 0x000000000000781c */ /* 0x000fe40003f0f008 */
[-C--:B------:R-:W-:Y:S01]  /*3fe0*/  HMMA.16816.F32 R28, R132, R6.reuse, R28 ;  /* 0x00000006841c723c */ /* 0x080fe2000000181c */
[----:B------:R-:W-:Y:S02]  /*3ff0*/  MUFU.EX2 R152, R16 ;  /* 0x0000001000987308 */ /* 0x000fe40000000800 */
[----:B------:R-:W-:Y:S02]  /*4000*/  @P6 ISETP.GE.AND P6, PT, R8, UR4, PT ;  /* 0x0000000408006c0c */ /* 0x000fe4000bfc6270 */
[----:B------:R-:W-:Y:S02]  /*4010*/  @P3 IADD3 R8, R137, 0x11, RZ ;  /* 0x0000001189083810 */ /* 0x000fe40007ffe0ff */
[----:B------:R-:W-:Y:S01]  /*4020*/  @P2 FSEL R19, R19, -INF , !P5 ;  /* 0xff80000013132808 */ /* 0x000fe20006800000 */
[C---:B------:R-:W-:Y:S01]  /*4030*/  HMMA.16816.F32 R32, R168.reuse, R6, R32 ;  /* 0x00000006a820723c */ /* 0x040fe20000001820 */
[----:B------:R-:W-:Y:S02]  /*4040*/  PLOP3.LUT P2, PT, PT, PT, UP0, 0x80, 0x0 ;  /* 0x000000000000781c */ /* 0x000fe40003f4f008 */
[----:B------:R-:W-:Y:S01]  /*4050*/  PLOP3.LUT P3, PT, PT, PT, UP0, 0x80, 0x0 ;  /* 0x000000000000781c */ /* 0x000fe20003f6f008 */
[----:B------:R-:W-:Y:S01]  /*4060*/  FFMA.FTZ R19, R19, c[0x0][0x23c], -R136 ;  /* 0x00008f0013137a23 */ /* 0x000fe20000010888 */
[----:B------:R-:W-:Y:S01]  /*4070*/  @P4 ISETP.GE.AND P4, PT, R8, UR4, PT ;  /* 0x0000000408004c0c */ /* 0x000fe2000bf86270 */
[----:B------:R-:W1:Y:S01]  /*4080*/  MUFU.EX2 R213, R17 ;  /* 0x0000001100d57308 */ /* 0x000e620000000800 */
[----:B------:R-:W-:Y:S01]  /*4090*/  PLOP3.LUT P5, PT, PT, PT, UP0, 0x80, 0x0 ;  /* 0x000000000000781c */ /* 0x000fe20003faf008 */
[----:B---3--:R-:W3:Y:S01]  /*40a0*/  LDSM.16.M88.4 R8, [R180+0xd000] ;  /* 0x00d00000b408783b */ /* 0x008ee20000000200 */
[----:B------:R-:W-:Y:S02]  /*40b0*/  @P0 FSEL R20, R20, -INF , !P6 ;  /* 0xff80000014140808 */ /* 0x000fe40007000000 */
[----:B------:R-:W-:Y:S03]  /*40c0*/  PLOP3.LUT P0, PT, PT, PT, UP0, 0x80, 0x0 ;  /* 0x000000000000781c */ /* 0x000fe60003f0f008 */
[----:B------:R-:W-:Y:S02]  /*40d0*/  FFMA.FTZ R20, R20, c[0x0][0x23c], -R138 ;  /* 0x00008f0014147a23 */ /* 0x000fe4000001088a */
[----:B------:R-:W-:Y:S01]  /*40e0*/  @P3 FSEL R26, R26, -INF , !P6 ;  /* 0xff8000001a1a3808 */ /* 0x000fe20007000000 */
[----:B------:R-:W4:Y:S01]  /*40f0*/  MUFU.EX2 R220, R19 ;  /* 0x0000001300dc7308 */ /* 0x000f220000000800 */
[----:B------:R-:W-:Y:S02]  /*4100*/  @P2 FSEL R21, R21, -INF , !P4 ;  /* 0xff80000015152808 */ /* 0x000fe40006000000 */
[----:B------:R-:W-:Y:S01]  /*4110*/  PLOP3.LUT P2, PT, PT, PT, UP0, 0x80, 0x0 ;  /* 0x000000000000781c */ /* 0x000fe20003f4f008 */
[----:B------:R-:W-:Y:S01]  /*4120*/  FFMA.FTZ R26, R26, c[0x0][0x23c], -R0 ;  /* 0x00008f001a1a7a23 */ /* 0x000fe20000010800 */
[----:B------:R-:W-:Y:S01]  /*4130*/  PLOP3.LUT P3, PT, PT, PT, UP0, 0x80, 0x0 ;  /* 0x000000000000781c */ /* 0x000fe20003f6f008 */
[----:B------:R-:W-:Y:S01]  /*4140*/  FFMA.FTZ R21, R21, c[0x0][0x23c], -R138 ;  /* 0x00008f0015157a23 */ /* 0x000fe2000001088a */
[----:B------:R-:W-:Y:S02]  /*4150*/  @P0 FSEL R22, R22, -INF , !P6 ;  /* 0xff80000016160808 */ /* 0x000fe40007000000 */
[----:B------:R-:W-:Y:S01]  /*4160*/  PLOP3.LUT P0, PT, PT, PT, UP0, 0x80, 0x0 ;  /* 0x000000000000781c */ /* 0x000fe20003f0f008 */
[----:B------:R-:W-:Y:S02]  /*4170*/  MUFU.EX2 R236, R14 ;  /* 0x0000000e00ec7308 */ /* 0x000fe40000000800 */
[--C-:B------:R-:W-:Y:S04]  /*4180*/  FFMA.FTZ R22, R22, c[0x0][0x23c], -R136.reuse ;  /* 0x00008f0016167a23 */ /* 0x100fe80000010888 */
[----:B------:R-:W-:Y:S02]  /*4190*/  @P2 FSEL R23, R23, -INF , !P4 ;  /* 0xff80000017172808 */ /* 0x000fe40006000000 */
[----:B------:R-:W-:Y:S02]  /*41a0*/  PLOP3.LUT P2, PT, PT, PT, UP0, 0x80, 0x0 ;  /* 0x000000000000781c */ /* 0x000fe40003f4f008 */
[----:B------:R-:W-:Y:S01]  /*41b0*/  MUFU.EX2 R155, R20 ;  /* 0x00000014009b7308 */ /* 0x000fe20000000800 */
[----:B------:R-:W-:Y:S01]  /*41c0*/  FFMA.FTZ R23, R23, c[0x0][0x23c], -R136 ;  /* 0x00008f0017177a23 */ /* 0x000fe20000010888 */
[----:B------:R-:W-:Y:S02]  /*41d0*/  @P0 FSEL R24, R24, -INF , !P6 ;  /* 0xff80000018180808 */ /* 0x000fe40007000000 */
[----:B------:R-:W-:Y:S02]  /*41e0*/  PLOP3.LUT P0, PT, PT, PT, UP0, 0x80, 0x0 ;  /* 0x000000000000781c */ /* 0x000fe40003f0f008 */
[----:B------:R-:W-:Y:S01]  /*41f0*/  PLOP3.LUT P6, PT, PT, PT, UP0, 0x80, 0x0 ;  /* 0x000000000000781c */ /* 0x000fe20003fcf008 */
[--C-:B------:R-:W-:Y:S03]  /*4200*/  FFMA.FTZ R24, R24, c[0x0][0x23c], -R2.reuse ;  /* 0x00008f0018187a23 */ /* 0x100fe60000010802 */
[----:B------:R-:W-:Y:S01]  /*4210*/  MUFU.EX2 R235, R15 ;  /* 0x0000000f00eb7308 */ /* 0x000fe20000000800 */
[-C--:B---3--:R-:W-:Y:S03]  /*4220*/  HMMA.16816.F32 R36, R168, R8.reuse, R36 ;  /* 0x00000008a824723c */ /* 0x088fe60000001824 */
[----:B------:R-:W-:Y:S02]  /*4230*/  @P2 FSEL R25, R25, -INF , !P4 ;  /* 0xff80000019192808 */ /* 0x000fe40006000000 */
[----:B------:R-:W-:Y:S02]  /*4240*/  PLOP3.LUT P2, PT, PT, PT, UP0, 0x80, 0x0 ;  /* 0x000000000000781c */ /* 0x000fe40003f4f008 */
[----:B------:R-:W-:Y:S01]  /*4250*/  @P0 IADD3 R4, R137, 0x18, RZ ;  /* 0x0000001889040810 */ /* 0x000fe20007ffe0ff */
[C---:B------:R-:W-:Y:S01]  /*4260*/  HMMA.16816.F32 R40, R132.reuse, R8, R40 ;  /* 0x000000088428723c */ /* 0x040fe20000001828 */
[----:B------:R-:W-:Y:S01]  /*4270*/  PLOP3.LUT P0, PT, PT, PT, UP0, 0x80, 0x0 ;  /* 0x000000000000781c */ /* 0x000fe20003f0f008 */
[----:B------:R-:W-:Y:S02]  /*4280*/  MUFU.EX2 R151, R21 ;  /* 0x0000001500977308 */ /* 0x000fe40000000800 */
[----:B------:R-:W-:Y:S01]  /*4290*/  @P5 ISETP.GE.AND P5, PT, R4, UR4, PT ;  /* 0x0000000404005c0c */ /* 0x000fe2000bfa6270 */
[----:B------:R-:W-:Y:S01]  /*42a0*/  FFMA.FTZ R25, R25, c[0x0][0x23c], -R2 ;  /* 0x00008f0019197a23 */ /* 0x000fe20000010802 */
[----:B------:R-:W-:Y:S02]  /*42b0*/  @P3 IADD3 R4, R137, 0x19, RZ ;  /* 0x0000001989043810 */ /* 0x000fe40007ffe0ff */
[-C--:B------:R-:W-:Y:S01]  /*42c0*/  HMMA.16816.F32 R44, R132, R10.reuse, R44 ;  /* 0x0000000a842c723c */ /* 0x080fe2000000182c */
[----:B------:R-:W-:Y:S02]  /*42d0*/  PLOP3.LUT P3, PT, PT, PT, UP0, 0x80, 0x0 ;  /* 0x000000000000781c */ /* 0x000fe40003f6f008 */
[----:B------:R-:W-:Y:S01]  /*42e0*/  @P6 ISETP.GE.AND P6, PT, R4, UR4, PT ;  /* 0x0000000404006c0c */ /* 0x000fe2000bfc6270 */
[----:B------:R-:W-:Y:S01]  /*42f0*/  MUFU.EX2 R225, R24 ;  /* 0x0000001800e17308 */ /* 0x000fe20000000800 */
[----:B------:R-:W-:Y:S02]  /*4300*/  @P2 FSEL R27, R27, -INF , !P4 ;  /* 0xff8000001b1b2808 */ /* 0x000fe40006000000 */
[----:B------:R-:W-:Y:S01]  /*4310*/  PLOP3.LUT P2, PT, PT, PT, UP0, 0x80, 0x0 ;  /* 0x000000000000781c */ /* 0x000fe20003f4f008 */
[C---:B------:R-:W-:Y:S01]  /*4320*/  HMMA.16816.F32 R48, R168.reuse, R10, R48 ;  /* 0x0000000aa830723c */ /* 0x040fe20000001830 */
[----:B------:R-:W-:Y:S03]  /*4330*/  PLOP3.LUT P4, PT, PT, PT, UP0, 0x80, 0x0 ;  /* 0x000000000000781c */ /* 0x000fe60003f8f008 */
[----:B------:R-:W-:Y:S01]  /*4340*/  @P0 FSEL R28, R28, -INF , !P5 ;  /* 0xff8000001c1c0808 */ /* 0x000fe20006800000 */
[----:B------:R-:W-:Y:S01]  /*4350*/  FFMA.FTZ R27, R27, c[0x0][0x23c], -R0 ;  /* 0x00008f001b1b7a23 */ /* 0x000fe20000010800 */
[----:B------:R-:W-:Y:S01]  /*4360*/  PLOP3.LUT P0, PT, PT, PT, UP0, 0x80, 0x0 ;  /* 0x000000000000781c */ /* 0x000fe20003f0f008 */
[----:B------:R-:W-:Y:S01]  /*4370*/  MUFU.EX2 R217, R22 ;  /* 0x0000001600d97308 */ /* 0x000fe20000000800 */
[----:B------:R-:W-:Y:S01]  /*4380*/  @P3 FSEL R34, R34, -INF , !P5 ;  /* 0xff80000022223808 */ /* 0x000fe20006800000 */
[----:B------:R-:W-:Y:S01]  /*4390*/  FFMA.FTZ R28, R28, c[0x0][0x23c], -R2 ;  /* 0x00008f001c1c7a23 */ /* 0x000fe20000010802 */
[----:B------:R-:W-:Y:S02]  /*43a0*/  PLOP3.LUT P3, PT, PT, PT, UP0, 0x80, 0x0 ;  /* 0x000000000000781c */ /* 0x000fe40003f6f008 */
[----:B------:R-:W-:Y:S01]  /*43b0*/  @P2 FSEL R29, R29, -INF , !P6 ;  /* 0xff8000001d1d2808 */ /* 0x000fe20007000000 */
[----:B------:R-:W-:Y:S01]  /*43c0*/  FFMA.FTZ R34, R34, c[0x0][0x23c], -R136 ;  /* 0x00008f0022227a23 */ /* 0x000fe20000010888 */
[----:B------:R-:W-:Y:S03]  /*43d0*/  PLOP3.LUT P2, PT, PT, PT, UP0, 0x80, 0x0 ;  /* 0x000000000000781c */ /* 0x000fe60003f4f008 */
[----:B------:R-:W-:Y:S01]  /*43e0*/  FFMA.FTZ R29, R29, c[0x0][0x23c], -R2 ;  /* 0x00008f001d1d7a23 */ /* 0x000fe20000010802 */
[----:B------:R-:W-:Y:S01]  /*43f0*/  MUFU.EX2 R216, R23 ;  /* 0x0000001700d87308 */ /* 0x000fe20000000800 */
[----:B------:R-:W-:Y:S02]  /*4400*/  @P0 FSEL R30, R30, -INF , !P5 ;  /* 0xff8000001e1e0808 */ /* 0x000fe40006800000 */
[----:B------:R-:W-:Y:S03]  /*4410*/  PLOP3.LUT P0, PT, PT, PT, UP0, 0x80, 0x0 ;  /* 0x000000000000781c */ /* 0x000fe60003f0f008 */
[--C-:B------:R-:W-:Y:S03]  /*4420*/  FFMA.FTZ R30, R30, c[0x0][0x23c], -R0.reuse ;  /* 0x00008f001e1e7a23 */ /* 0x100fe60000010800 */
[----:B------:R-:W-:Y:S01]  /*4430*/  @P2 FSEL R31, R31, -INF , !P6 ;  /* 0xff8000001f1f2808 */ /* 0x000fe20007000000 */
[----:B------:R-:W-:Y:S01]  /*4440*/  MUFU.EX2 R209, R34 ;  /* 0x0000002200d17308 */ /* 0x000fe20000000800 */
[----:B------:R-:W-:Y:S03]  /*4450*/  PLOP3.LUT P2, PT, PT, PT, UP0, 0x80, 0x0 ;  /* 0x000000000000781c */ /* 0x000fe60003f4f008 */
[----:B------:R-:W-:Y:S02]  /*4460*/  FFMA.FTZ R31, R31, c[0x0][0x23c], -R0 ;  /* 0x00008f001f1f7a23 */ /* 0x000fe40000010800 */
[----:B------:R-:W-:Y:S02]  /*4470*/  @P0 FSEL R32, R32, -INF , !P5 ;  /* 0xff80000020200808 */ /* 0x000fe40006800000 */
[----:B------:R-:W-:Y:S02]  /*4480*/  PLOP3.LUT P0, PT, PT, PT, UP0, 0x80, 0x0 ;  /* 0x000000000000781c */ /* 0x000fe40003f0f008 */
[----:B------:R-:W-:Y:S01]  /*4490*/  PLOP3.LUT P5, PT, PT, PT, UP0, 0x80, 0x0 ;  /* 0x000000000000781c */ /* 0x000fe20003faf008 */
[--C-:B------:R-:W-:Y:S01]  /*44a0*/  FFMA.FTZ R32, R32, c[0x0][0x23c], -R138.reuse ;  /* 0x00008f0020207a23 */ /* 0x100fe2000001088a */
[----:B------:R-:W-:Y:S02]  /*44b0*/  MUFU.EX2 R224, R25 ;  /* 0x0000001900e07308 */ /* 0x000fe40000000800 */
[----:B------:R-:W-:Y:S02]  /*44c0*/  @P2 FSEL R33, R33, -INF , !P6 ;  /* 0xff80000021212808 */ /* 0x000fe40007000000 */
[----:B------:R-:W-:Y:S03]  /*44d0*/  PLOP3.LUT P2, PT, PT, PT, UP0, 0x80, 0x0 ;  /* 0x000000000000781c */ /* 0x000fe60003f4f008 */
[----:B------:R-:W-:Y:S02]  /*44e0*/  FFMA.FTZ R33, R33, c[0x0][0x23c], -R138 ;  /* 0x00008f0021217a23 */ /* 0x000fe4000001088a */
[C---:B------:R-:W-:Y:S01]  /*44f0*/  @P0 IADD3 R4, R137.reuse, 0x20, RZ ;  /* 0x0000002089040810 */ /* 0x040fe20007ffe0ff */
[----:B------:R-:W-:Y:S01]  /*4500*/  MUFU.EX2 R150, R32 ;  /* 0x0000002000967308 */ /* 0x000fe20000000800 */
[----:B------:R-:W-:Y:S02]  /*4510*/  PLOP3.LUT P0, PT, PT, PT, UP0, 0x80, 0x0 ;  /* 0x000000000000781c */ /* 0x000fe40003f0f008 */
[----:B------:R-:W-:Y:S02]  /*4520*/  @P4 ISETP.GE.AND P4, PT, R4, UR4, PT ;  /* 0x0000000404004c0c */ /* 0x000fe4000bf86270 */
[----:B------:R-:W-:Y:S02]  /*4530*/  @P3 IADD3 R4, R137, 0x21, RZ ;  /* 0x0000002189043810 */ /* 0x000fe40007ffe0ff */
[----:B------:R-:W-:Y:S02]  /*4540*/  @P2 FSEL R35, R35, -INF , !P6 ;  /* 0xff80000023232808 */ /* 0x000fe40007000000 */
[----:B------:R-:W-:Y:S01]  /*4550*/  @P5 ISETP.GE.AND P5, PT, R4, UR4, PT ;  /* 0x0000000404005c0c */ /* 0x000fe2000bfa6270 */
[----:B------:R-:W-:Y:S01]  /*4560*/  MUFU.EX2 R202, R33 ;  /* 0x0000002100ca7308 */ /* 0x000fe20000000800 */
[----:B------:R-:W-:Y:S01]  /*4570*/  PLOP3.LUT P2, PT, PT, PT, UP0, 0x80, 0x0 ;  /* 0x000000000000781c */ /* 0x000fe20003f4f008 */
[----:B------:R-:W-:Y:S01]  /*4580*/  FFMA.FTZ R35, R35, c[0x0][0x23c], -R136 ;  /* 0x00008f0023237a23 */ /* 0x000fe20000010888 */
[----:B------:R-:W-:Y:S02]  /*4590*/  PLOP3.LUT P3, PT, PT, PT, UP0, 0x80, 0x0 ;  /* 0x000000000000781c */ /* 0x000fe40003f6f008 */
[----:B------:R-:W-:Y:S02]  /*45a0*/  PLOP3.LUT P6, PT, PT, PT, UP0, 0x80, 0x0 ;  /* 0x000000000000781c */ /* 0x000fe40003fcf008 */
[----:B------:R-:W-:Y:S02]  /*45b0*/  @P0 FSEL R36, R36, -INF , !P4 ;  /* 0xff80000024240808 */ /* 0x000fe40006000000 */
[----:B------:R-:W-:Y:S01]  /*45c0*/  PLOP3.LUT P0, PT, PT, PT, UP0, 0x80, 0x0 ;  /* 0x000000000000781c */ /* 0x000fe20003f0f008 */
[----:B------:R-:W-:Y:S02]  /*45d0*/  MUFU.EX2 R207, R35 ;  /* 0x0000002300cf7308 */ /* 0x000fe40000000800 */
[--C-:B------:R-:W-:Y:S02]  /*45e0*/  FFMA.FTZ R36, R36, c[0x0][0x23c], -R138.reuse ;  /* 0x00008f0024247a23 */ /* 0x100fe4000001088a */
[----:B------:R-:W-:Y:S02]  /*45f0*/  @P2 FSEL R37, R37, -INF , !P5 ;  /* 0xff80000025252808 */ /* 0x000fe40006800000 */
[----:B------:R-:W-:Y:S02]  /*4600*/  PLOP3.LUT P2, PT, PT, PT, UP0, 0x80, 0x0 ;  /* 0x000000000000781c */ /* 0x000fe40003f4f008 */
[----:B------:R-:W-:Y:S01]  /*4610*/  @P3 FSEL R42, R42, -INF , !P4 ;  /* 0xff8000002a2a3808 */ /* 0x000fe20006000000 */
[----:B------:R-:W-:Y:S01]  /*4620*/  FFMA.FTZ R37, R37, c[0x0][0x23c], -R138 ;  /* 0x00008f0025257a23 */ /* 0x000fe2000001088a */
[----:B------:R-:W-:Y:S01]  /*4630*/  PLOP3.LUT P3, PT, PT, PT, UP0, 0x80, 0x0 ;  /* 0x000000000000781c */ /* 0x000fe20003f6f008 */
[----:B------:R-:W-:Y:S01]  /*4640*/  MUFU.EX2 R230, R26 ;  /* 0x0000001a00e67308 */ /* 0x000fe20000000800 */
[----:B------:R-:W-:Y:S01]  /*4650*/  @P0 FSEL R38, R38, -INF , !P4 ;  /* 0xff80000026260808 */ /* 0x000fe20006000000 */
[----:B------:R-:W-:Y:S01]  /*4660*/  FFMA.FTZ R42, R42, c[0x0][0x23c], -R0 ;  /* 0x00008f002a2a7a23 */ /* 0x000fe20000010800 */
[----:B------:R-:W-:Y:S03]  /*4670*/  PLOP3.LUT P0, PT, PT, PT, UP0, 0x80, 0x0 ;  /* 0x000000000000781c */ /* 0x000fe60003f0f008 */
[--C-:B------:R-:W-:Y:S02]  /*4680*/  FFMA.FTZ R38, R38, c[0x0][0x23c], -R136.reuse ;  /* 0x00008f0026267a23 */ /* 0x100fe40000010888 */
[----:B------:R-:W-:Y:S02]  /*4690*/  @P2 FSEL R39, R39, -INF , !P5 ;  /* 0xff80000027272808 */ /* 0x000fe40006800000 */
[----:B------:R-:W-:Y:S01]  /*46a0*/  PLOP3.LUT P2, PT, PT, PT, UP0, 0x80, 0x0 ;  /* 0x000000000000781c */ /* 0x000fe20003f4f008 */
[----:B------:R-:W-:Y:S02]  /*46b0*/  MUFU.EX2 R229, R27 ;  /* 0x0000001b00e57308 */ /* 0x000fe40000000800 */
[----:B------:R-:W-:Y:S03]  /*46c0*/  FFMA.FTZ R39, R39, c[0x0][0x23c], -R136 ;  /* 0x00008f0027277a23 */ /* 0x000fe60000010888 */
[----:B------:R-:W-:Y:S02]  /*46d0*/  @P0 FSEL R40, R40, -INF , !P4 ;  /* 0xff80000028280808 */ /* 0x000fe40006000000 */
[----:B------:R-:W-:Y:S02]  /*46e0*/  PLOP3.LUT P0, PT, PT, PT, UP0, 0x80, 0x0 ;  /* 0x000000000000781c */ /* 0x000fe40003f0f008 */
[----:B------:R-:W-:Y:S01]  /*46f0*/  PLOP3.LUT P4, PT, PT, PT, UP0, 0x80, 0x0 ;  /* 0x000000000000781c */ /* 0x000fe20003f8f008 */
[--C-:B------:R-:W-:Y:S01]  /*4700*/  FFMA.FTZ R40, R40, c[0x0][0x23c], -R2.reuse ;  /* 0x00008f0028287a23 */ /* 0x100fe20000010802 */
[----:B------:R-:W-:Y:S01]  /*4710*/  MUFU.EX2 R223, R28 ;  /* 0x0000001c00df7308 */ /* 0x000fe20000000800 */
[----:B------:R-:W-:Y:S02]  /*4720*/  @P2 FSEL R41, R41, -INF , !P5 ;  /* 0xff80000029292808 */ /* 0x000fe40006800000 */
[----:B------:R-:W-:Y:S03]  /*4730*/  PLOP3.LUT P2, PT, PT, PT, UP0, 0x80, 0x0 ;  /* 0x000000000000781c */ /* 0x000fe60003f4f008 */
[----:B------:R-:W-:Y:S03]  /*4740*/  FFMA.FTZ R41, R41, c[0x0][0x23c], -R2 ;  /* 0x00008f0029297a23 */ /* 0x000fe60000010802 */
        /* <DEDUP_REMOVED lines=9> */
[----:B------:R-:W3:Y:S01]  /*47e0*/  LDSM.16.M88.4 R4, [R180+0xd800] ;  /* 0x00d80000b404783b */ /* 0x000ee20000000200 */
[----:B------:R-:W-:Y:S01]  /*47f0*/  PLOP3.LUT P3, PT, PT, PT, UP0, 0x80, 0x0 ;  /* 0x000000000000781c */ /* 0x000fe20003f6f008 */
[----:B------:R-:W-:Y:S01]  /*4800*/  FFMA.FTZ R43, R43, c[0x0][0x23c], -R0 ;  /* 0x00008f002b2b7a23 */ /* 0x000fe20000010800 */
        /* <DEDUP_REMOVED lines=22> */
[-C--:B---3--:R-:W-:Y:S01]  /*4970*/  HMMA.16816.F32 R52, R168, R4.reuse, R52 ;  /* 0x00000004a834723c */ /* 0x088fe20000001834 */
[----:B------:R-:W-:Y:S02]  /*4980*/  MUFU.EX2 R212, R40 ;  /* 0x0000002800d47308 */ /* 0x000fe40000000800 */
[----:B------:R-:W-:Y:S01]  /*4990*/  @P2 FSEL R49, R49, -INF , !P4 ;  /* 0xff80000031312808 */ /* 0x000fe20006000000 */
[--C-:B------:R-:W-:Y:S01]  /*49a0*/  FFMA.FTZ R48, R48, c[0x0][0x23c], -R138.reuse ;  /* 0x00008f0030307a23 */ /* 0x100fe2000001088a */
[----:B------:R-:W-:Y:S03]  /*49b0*/  PLOP3.LUT P2, PT, PT, PT, UP0, 0x80, 0x0 ;  /* 0x000000000000781c */ /* 0x000fe60003f4f008 */
[C---:B------:R-:W-:Y:S03]  /*49c0*/  HMMA.16816.F32 R56, R132.reuse, R4, R56 ;  /* 0x000000048438723c */ /* 0x040fe60000001838 */
[----:B------:R-:W-:Y:S01]  /*49d0*/  MUFU.EX2 R165, R48 ;  /* 0x0000003000a57308 */ /* 0x000fe20000000800 */
[----:B------:R-:W-:Y:S01]  /*49e0*/  @P0 IADD3 R8, R137, 0x30, RZ ;  /* 0x0000003089080810 */ /* 0x000fe20007ffe0ff */
[----:B------:R-:W-:Y:S01]  /*49f0*/  FFMA.FTZ R49, R49, c[0x0][0x23c], -R138 ;  /* 0x00008f0031317a23 */ /* 0x000fe2000001088a */
[----:B------:R-:W-:Y:S02]  /*4a00*/  PLOP3.LUT P0, PT, PT, PT, UP0, 0x80, 0x0 ;  /* 0x000000000000781c */ /* 0x000fe40003f0f008 */
[-C--:B------:R-:W-:Y:S03]  /*4a10*/  HMMA.16816.F32 R60, R132, R6.reuse, R60 ;  /* 0x00000006843c723c */ /* 0x080fe6000000183c */
[----:B------:R-:W-:Y:S02]  /*4a20*/  @P5 ISETP.GE.AND P5, PT, R8, UR4, PT ;  /* 0x0000000408005c0c */ /* 0x000fe4000bfa6270 */
[----:B------:R-:W-:Y:S01]  /*4a30*/  @P3 IADD3 R8, R137, 0x31, RZ ;  /* 0x0000003189083810 */ /* 0x000fe20007ffe0ff */
[----:B------:R-:W-:Y:S01]  /*4a40*/  MUFU.EX2 R164, R49 ;  /* 0x0000003100a47308 */ /* 0x000fe20000000800 */
[----:B------:R-:W-:Y:S01]  /*4a50*/  @P2 FSEL R51, R51, -INF , !P4 ;  /* 0xff80000033332808 */ /* 0x000fe20006000000 */
[----:B------:R-:W-:Y:S01]  /*4a60*/  HMMA.16816.F32 R64, R168, R6, R64 ;  /* 0x00000006a840723c */ /* 0x000fe20000001840 */
[----:B------:R-:W-:Y:S01]  /*4a70*/  PLOP3.LUT P2, PT, PT, PT, UP0, 0x80, 0x0 ;  /* 0x000000000000781c */ /* 0x000fe20003f4f008 */
[----:B------:R-:W3:Y:S01]  /*4a80*/  LDL R171, [R1+0x14] ;  /* 0x0000140001ab7983 */ /* 0x000ee20000100800 */
[----:B------:R-:W-:Y:S01]  /*4a90*/  PLOP3.LUT P4, PT, PT, PT, UP0, 0x80, 0x0 ;  /* 0x000000000000781c */ /* 0x000fe20003f8f008 */
[----:B------:R-:W-:Y:S01]  /*4aa0*/  FFMA.FTZ R51, R51, c[0x0][0x23c], -R136 ;  /* 0x00008f0033337a23 */ /* 0x000fe20000010888 */
[----:B------:R-:W-:Y:S02]  /*4ab0*/  @P6 ISETP.GE.AND P6, PT, R8, UR4, PT ;  /* 0x0000000408006c0c */ /* 0x000fe4000bfc6270 */
[----:B------:R-:W-:Y:S01]  /*4ac0*/  PLOP3.LUT P3, PT, PT, PT, UP0, 0x80, 0x0 ;  /* 0x000000000000781c */ /* 0x000fe20003f6f008 */
[----:B------:R-:W-:Y:S01]  /*4ad0*/  MUFU.EX2 R191, R37 ;  /* 0x0000002500bf7308 */ /* 0x000fe20000000800 */
[----:B------:R-:W-:Y:S02]  /*4ae0*/  @P0 FSEL R52, R52, -INF , !P5 ;  /* 0xff80000034340808 */ /* 0x000fe40006800000 */
[----:B------:R-:W-:Y:S02]  /*4af0*/  PLOP3.LUT P0, PT, PT, PT, UP0, 0x80, 0x0 ;  /* 0x000000000000781c */ /* 0x000fe40003f0f008 */
[----:B-1----:R-:W-:Y:S01]  /*4b00*/  F2FP.PACK_AB R5, R213, R152 ;  /* 0x00000098d505723e */ /* 0x002fe200000000ff */
[--C-:B------:R-:W-:Y:S01]  /*4b10*/  FFMA.FTZ R52, R52, c[0x0][0x23c], -R138.reuse ;  /* 0x00008f0034347a23 */ /* 0x100fe2000001088a */
[----:B------:R-:W-:Y:S02]  /*4b20*/  F2FP.PACK_AB R6, R233, R234 ;  /* 0x000000eae906723e */ /* 0x000fe400000000ff */
[----:B------:R-:W-:Y:S01]  /*4b30*/  @P4 IADD3 R4, R137, 0x38, RZ ;  /* 0x0000003889044810 */ /* 0x000fe20007ffe0ff */
[----:B------:R-:W-:Y:S01]  /*4b40*/  MUFU.EX2 R206, R38 ;  /* 0x0000002600ce7308 */ /* 0x000fe20000000800 */
[----:B------:R-:W-:Y:S02]  /*4b50*/  @P2 FSEL R53, R53, -INF , !P6 ;  /* 0xff80000035352808 */ /* 0x000fe40007000000 */
[----:B------:R-:W-:Y:S02]  /*4b60*/  PLOP3.LUT P2, PT, PT, PT, UP0, 0x80, 0x0 ;  /* 0x000000000000781c */ /* 0x000fe40003f4f008 */
[----:B------:R-:W-:Y:S01]  /*4b70*/  PLOP3.LUT P4, PT, PT, PT, UP0, 0x80, 0x0 ;  /* 0x000000000000781c */ /* 0x000fe20003f8f008 */
[----:B------:R-:W-:Y:S01]  /*4b80*/  FFMA.FTZ R53, R53, c[0x0][0x23c], -R138 ;  /* 0x00008f0035357a23 */ /* 0x000fe2000001088a */
[----:B------:R-:W-:Y:S02]  /*4b90*/  @P0 FSEL R54, R54, -INF , !P5 ;  /* 0xff80000036360808 */ /* 0x000fe40006800000 */
[----:B------:R-:W-:Y:S01]  /*4ba0*/  PLOP3.LUT P0, PT, PT, PT, UP0, 0x80, 0x0 ;  /* 0x000000000000781c */ /* 0x000fe20003f0f008 */
[----:B------:R-:W-:Y:S01]  /*4bb0*/  MUFU.EX2 R205, R39 ;  /* 0x0000002700cd7308 */ /* 0x000fe20000000800 */
[----:B------:R-:W-:Y:S01]  /*4bc0*/  @P3 FSEL R56, R56, -INF , !P5 ;  /* 0xff80000038383808 */ /* 0x000fe20006800000 */
[----:B------:R-:W-:Y:S01]  /*4bd0*/  FFMA.FTZ R54, R54, c[0x0][0x23c], -R136 ;  /* 0x00008f0036367a23 */ /* 0x000fe20000010888 */
[----:B------:R-:W-:Y:S03]  /*4be0*/  PLOP3.LUT P3, PT, PT, PT, UP0, 0x80, 0x0 ;  /* 0x000000000000781c */ /* 0x000fe60003f6f008 */
[----:B------:R-:W-:Y:S01]  /*4bf0*/  @P2 FSEL R55, R55, -INF , !P6 ;  /* 0xff80000037372808 */ /* 0x000fe20007000000 */
[----:B------:R-:W-:Y:S01]  /*4c00*/  FFMA.FTZ R56, R56, c[0x0][0x23c], -R2 ;  /* 0x00008f0038387a23 */ /* 0x000fe20000010802 */
[----:B------:R-:W-:Y:S02]  /*4c10*/  PLOP3.LUT P2, PT, PT, PT, UP0, 0x80, 0x0 ;  /* 0x000000000000781c */ /* 0x000fe40003f4f008 */
[----:B------:R-:W1:Y:S01]  /*4c20*/  MUFU.EX2 R173, R51 ;  /* 0x0000003300ad7308 */ /* 0x000e620000000800 */
[----:B------:R-:W-:Y:S01]  /*4c30*/  FFMA.FTZ R55, R55, c[0x0][0x23c], -R136 ;  /* 0x00008f0037377a23 */ /* 0x000fe20000010888 */
[----:B------:R-:W-:Y:S02]  /*4c40*/  @P0 FSEL R57, R57, -INF , !P6 ;  /* 0xff80000039390808 */ /* 0x000fe40007000000 */
[----:B------:R-:W-:Y:S03]  /*4c50*/  PLOP3.LUT P0, PT, PT, PT, UP0, 0x80, 0x0 ;  /* 0x000000000000781c */ /* 0x000fe60003f0f008 */
[----:B------:R-:W-:Y:S03]  /*4c60*/  FFMA.FTZ R57, R57, c[0x0][0x23c], -R2 ;  /* 0x00008f0039397a23 */ /* 0x000fe60000010802 */
[----:B------:R-:W-:Y:S01]  /*4c70*/  MUFU.EX2 R211, R41 ;  /* 0x0000002900d37308 */ /* 0x000fe20000000800 */
[----:B------:R-:W-:Y:S02]  /*4c80*/  @P2 FSEL R58, R58, -INF , !P5 ;  /* 0xff8000003a3a2808 */ /* 0x000fe40006800000 */
[----:B------:R-:W-:Y:S02]  /*4c90*/  PLOP3.LUT P2, PT, PT, PT, UP0, 0x80, 0x0 ;  /* 0x000000000000781c */ /* 0x000fe40003f4f008 */
[----:B------:R-:W-:Y:S01]  /*4ca0*/  @P3 ISETP.GE.AND P5, PT, R4, UR4, PT ;  /* 0x0000000404003c0c */ /* 0x000fe2000bfa6270 */
[--C-:B------:R-:W-:Y:S01]  /*4cb0*/  FFMA.FTZ R58, R58, c[0x0][0x23c], -R0.reuse ;  /* 0x00008f003a3a7a23 */ /* 0x100fe20000010800 */
[----:B------:R-:W-:Y:S02]  /*4cc0*/  PLOP3.LUT P3, PT, PT, PT, UP0, 0x80, 0x0 ;  /* 0x000000000000781c */ /* 0x000fe40003f6f008 */
[----:B------:R-:W-:Y:S01]  /*4cd0*/  @P0 FSEL R59, R59, -INF , !P6 ;  /* 0xff8000003b3b0808 */ /* 0x000fe20007000000 */
[----:B------:R-:W-:Y:S01]  /*4ce0*/  MUFU.EX2 R219, R42 ;  /* 0x0000002a00db7308 */ /* 0x000fe20000000800 */
[----:B------:R-:W-:Y:S02]  /*4cf0*/  PLOP3.LUT P0, PT, PT, PT, UP0, 0x80, 0x0 ;  /* 0x000000000000781c */ /* 0x000fe40003f0f008 */
[----:B------:R-:W-:Y:S01]  /*4d00*/  F2FP.PACK_AB R4, R157, R158 ;  /* 0x0000009e9d04723e */ /* 0x000fe200000000ff */
[----:B------:R-:W-:Y:S02]  /*4d10*/  FFMA.FTZ R59, R59, c[0x0][0x23c], -R0 ;  /* 0x00008f003b3b7a23 */ /* 0x000fe40000010800 */
[----:B------:R-:W-:Y:S02]  /*4d20*/  @P2 IADD3 R137, R137, 0x39, RZ ;  /* 0x0000003989892810 */ /* 0x000fe40007ffe0ff */
[----:B------:R1:W-:Y:S01]  /*4d30*/  STS [R193+0x1c000], R4 ;  /* 0x01c00004c1007388 */ /* 0x0003e20000000800 */
[----:B------:R-:W-:Y:S01]  /*4d40*/  PLOP3.LUT P2, PT, PT, PT, UP0, 0x80, 0x0 ;  /* 0x000000000000781c */ /* 0x000fe20003f4f008 */
[----:B------:R-:W2:Y:S01]  /*4d50*/  MUFU.EX2 R218, R43 ;  /* 0x0000002b00da7308 */ /* 0x000ea20000000800 */
[----:B------:R-:W-:Y:S02]  /*4d60*/  @P4 ISETP.GE.AND P4, PT, R137, UR4, PT ;  /* 0x0000000489004c0c */ /* 0x000fe4000bf86270 */
[----:B------:R-:W-:Y:S05]  /*4d70*/  @P3 FSEL R60, R60, -INF , !P5 ;  /* 0xff8000003c3c3808 */ /* 0x000fea0006800000 */
[----:B------:R-:W-:Y:S02]  /*4d80*/  FFMA.FTZ R60, R60, c[0x0][0x23c], -R2 ;  /* 0x00008f003c3c7a23 */ /* 0x000fe40000010802 */
[----:B------:R-:W-:Y:S02]  /*4d90*/  MUFU.EX2 R210, R44 ;  /* 0x0000002c00d27308 */ /* 0x000fe40000000800 */
[----:B------:R-:W-:Y:S02]  /*4da0*/  @P2 FSEL R62, R62, -INF , !P5 ;  /* 0xff8000003e3e2808 */ /* 0x000fe40006800000 */
[----:B------:R-:W-:Y:S02]  /*4db0*/  @P0 FSEL R61, R61, -INF , !P4 ;  /* 0xff8000003d3d0808 */ /* 0x000fe40006000000 */
[----:B------:R-:W-:Y:S01]  /*4dc0*/  PLOP3.LUT P0, PT, PT, PT, UP0, 0x80, 0x0 ;  /* 0x000000000000781c */ /* 0x000fe20003f0f008 */
[----:B------:R-:W-:Y:S01]  /*4dd0*/  FFMA.FTZ R62, R62, c[0x0][0x23c], -R0 ;  /* 0x00008f003e3e7a23 */ /* 0x000fe20000010800 */
[----:B------:R-:W-:Y:S01]  /*4de0*/  PLOP3.LUT P2, PT, PT, PT, UP0, 0x80, 0x0 ;  /* 0x000000000000781c */ /* 0x000fe20003f4f008 */
[----:B------:R-:W-:Y:S01]  /*4df0*/  FFMA.FTZ R2, R61, c[0x0][0x23c], -R2 ;  /* 0x00008f003d027a23 */ /* 0x000fe20000010802 */
[----:B------:R-:W2:Y:S01]  /*4e00*/  MUFU.EX2 R208, R45 ;  /* 0x0000002d00d07308 */ /* 0x000ea20000000800 */
[----:B-1----:R-:W-:Y:S08]  /*4e10*/  F2FP.PACK_AB R4, R237, R238 ;  /* 0x000000eeed04723e */ /* 0x002ff000000000ff */
[----:B------:R-:W-:Y:S01]  /*4e20*/  @P0 FSEL R64, R64, -INF , !P5 ;  /* 0xff80000040400808 */ /* 0x000fe20006800000 */
[----:B------:R1:W-:Y:S01]  /*4e30*/  MUFU.EX2 R168, R2 ;  /* 0x0000000200a87308 */ /* 0x0003e20000000800 */
[----:B------:R-:W-:Y:S02]  /*4e40*/  PLOP3.LUT P0, PT, PT, PT, UP0, 0x80, 0x0 ;  /* 0x000000000000781c */ /* 0x000fe40003f0f008 */
[----:B------:R-:W-:Y:S01]  /*4e50*/  @P2 FSEL R65, R65, -INF , !P4 ;  /* 0xff80000041412808 */ /* 0x000fe20006000000 */
[--C-:B------:R-:W-:Y:S01]  /*4e60*/  FFMA.FTZ R64, R64, c[0x0][0x23c], -R138.reuse ;  /* 0x00008f0040407a23 */ /* 0x100fe2000001088a */
[----:B------:R-:W-:Y:S03]  /*4e70*/  PLOP3.LUT P2, PT, PT, PT, UP0, 0x80, 0x0 ;  /* 0x000000000000781c */ /* 0x000fe60003f4f008 */
[----:B------:R-:W-:Y:S02]  /*4e80*/  FFMA.FTZ R138, R65, c[0x0][0x23c], -R138 ;  /* 0x00008f00418a7a23 */ /* 0x000fe4000001088a */
[----:B------:R-:W-:Y:S04]  /*4e90*/  MUFU.EX2 R215, R46 ;  /* 0x0000002e00d77308 */ /* 0x000fe80000000800 */
[----:B------:R-:W-:Y:S02]  /*4ea0*/  @P0 FSEL R66, R66, -INF , !P5 ;  /* 0xff80000042420808 */ /* 0x000fe40006800000 */
[----:B------:R-:W-:Y:S02]  /*4eb0*/  PLOP3.LUT P0, PT, PT, PT, UP0, 0x80, 0x0 ;  /* 0x000000000000781c */ /* 0x000fe40003f0f008 */
[----:B------:R-:W-:Y:S01]  /*4ec0*/  @P2 FSEL R67, R67, -INF , !P4 ;  /* 0xff80000043432808 */ /* 0x000fe20006000000 */
[--C-:B------:R-:W-:Y:S01]  /*4ed0*/  FFMA.FTZ R66, R66, c[0x0][0x23c], -R136.reuse ;  /* 0x00008f0042427a23 */ /* 0x100fe20000010888 */
[----:B------:R-:W-:Y:S03]  /*4ee0*/  MUFU.EX2 R214, R47 ;  /* 0x0000002f00d67308 */ /* 0x000fe60000000800 */
[----:B------:R-:W-:Y:S01]  /*4ef0*/  FFMA.FTZ R136, R67, c[0x0][0x23c], -R136 ;  /* 0x00008f0043887a23 */ /* 0x000fe20000010888 */
[----:B-1----:R-:W-:Y:S05]  /*4f00*/  F2FP.PACK_AB R2, R228, R156 ;  /* 0x0000009ce402723e */ /* 0x002fea00000000ff */
[----:B------:R4:W-:Y:S01]  /*4f10*/  STS [R193+0x1c400], R2 ;  /* 0x01c40002c1007388 */ /* 0x0009e20000000800 */
[----:B------:R-:W-:Y:S01]  /*4f20*/  @P0 FSEL R63, R63, -INF , !P4 ;  /* 0xff8000003f3f0808 */ /* 0x000fe20006000000 */
[----:B------:R-:W-:Y:S01]  /*4f30*/  MUFU.EX2 R153, R52 ;  /* 0x0000003400997308 */ /* 0x000fe20000000800 */
[----:B--2---:R-:W-:Y:S01]  /*4f40*/  IADD3 R148, P0, R148, UR11, RZ ;  /* 0x0000000b94947c10 */ /* 0x004fe2000ff1e0ff */
[----:B------:R1:W-:Y:S02]  /*4f50*/  STS [R196+0x1c000], R5 ;  /* 0x01c00005c4007388 */ /* 0x0003e40000000800 */
[----:B------:R-:W-:Y:S06]  /*4f60*/  FFMA.FTZ R0, R63, c[0x0][0x23c], -R0 ;  /* 0x00008f003f007a23 */ /* 0x000fec0000010800 */
[----:B------:R2:W-:Y:S10]  /*4f70*/  MUFU.EX2 R166, R0 ;  /* 0x0000000000a67308 */ /* 0x0005f40000000800 */
[----:B------:R-:W-:Y:S01]  /*4f80*/  MUFU.EX2 R163, R53 ;  /* 0x0000003500a37308 */ /* 0x000fe20000000800 */
[----:B----4-:R-:W-:Y:S02]  /*4f90*/  F2FP.PACK_AB R2, R220, R222 ;  /* 0x000000dedc02723e */ /* 0x010fe400000000ff */
[----:B-1----:R-:W-:Y:S03]  /*4fa0*/  F2FP.PACK_AB R5, R231, R232 ;  /* 0x000000e8e705723e */ /* 0x002fe600000000ff */
[----:B------:R1:W-:Y:S04]  /*4fb0*/  STS [R196+0x1c400], R2 ;  /* 0x01c40002c4007388 */ /* 0x0003e80000000800 */
[----:B------:R-:W-:Y:S01]  /*4fc0*/  MUFU.EX2 R172, R54 ;  /* 0x0000003600ac7308 */ /* 0x000fe20000000800 */
[----:B------:R4:W-:Y:S01]  /*4fd0*/  STS [R193+0x1e400], R4 ;  /* 0x01e40004c1007388 */ /* 0x0009e20000000800 */
[----:B--2---:R-:W-:Y:S03]  /*4fe0*/  F2FP.PACK_AB R0, R173, R174 ;  /* 0x000000aead00723e */ /* 0x004fe600000000ff */
[----:B------:R2:W-:Y:S04]  /*4ff0*/  STS [R193+0x1e000], R6 ;  /* 0x01e00006c1007388 */ /* 0x0005e80000000800 */
[----:B------:R2:W-:Y:S01]  /*5000*/  STS [R196+0x1e000], R5 ;  /* 0x01e00005c4007388 */ /* 0x0005e20000000800 */
[----:B------:R-:W-:Y:S10]  /*5010*/  MUFU.EX2 R167, R55 ;  /* 0x0000003700a77308 */ /* 0x000ff40000000800 */
[----:B------:R-:W-:Y:S01]  /*5020*/  MUFU.EX2 R160, R64 ;  /* 0x0000004000a07308 */ /* 0x000fe20000000800 */
[----:B-1----:R-:W-:Y:S02]  /*5030*/  F2FP.PACK_AB R2, R151, R155 ;  /* 0x0000009b9702723e */ /* 0x002fe400000000ff */
[----:B----4-:R-:W-:Y:S02]  /*5040*/  F2FP.PACK_AB R4, R235, R236 ;  /* 0x000000eceb04723e */ /* 0x010fe400000000ff */
[----:B--2---:R-:W-:Y:S03]  /*5050*/  F2FP.PACK_AB R6, R216, R217 ;  /* 0x000000d9d806723e */ /* 0x004fe600000000ff */
[----:B------:R1:W-:Y:S02]  /*5060*/  STS [R196+0x1e400], R4 ;  /* 0x01e40004c4007388 */ /* 0x0003e40000000800 */
[----:B------:R-:W2:Y:S01]  /*5070*/  MUFU.EX2 R159, R138 ;  /* 0x0000008a009f7308 */ /* 0x000ea20000000800 */
[----:B------:R-:W-:Y:S01]  /*5080*/  F2FP.PACK_AB R5, R224, R225 ;  /* 0x000000e1e005723e */ /* 0x000fe200000000ff */
[----:B------:R4:W-:Y:S04]  /*5090*/  STS [R200+0x1c000], R2 ;  /* 0x01c00002c8007388 */ /* 0x0009e80000000800 */
[----:B------:R2:W-:Y:S04]  /*50a0*/  STS [R200+0x1c400], R6 ;  /* 0x01c40006c8007388 */ /* 0x0005e80000000800 */
[----:B------:R-:W-:Y:S10]  /*50b0*/  MUFU.EX2 R162, R66 ;  /* 0x0000004200a27308 */ /* 0x000ff40000000800 */
[----:B------:R-:W-:Y:S01]  /*50c0*/  MUFU.EX2 R161, R136 ;  /* 0x0000008800a17308 */ /* 0x000fe20000000800 */
[----:B-1----:R-:W-:Y:S02]  /*50d0*/  F2FP.PACK_AB R4, R202, R150 ;  /* 0x00000096ca04723e */ /* 0x002fe400000000ff */
[----:B----4-:R-:W-:Y:S03]  /*50e0*/  F2FP.PACK_AB R2, R207, R209 ;  /* 0x000000d1cf02723e */ /* 0x010fe600000000ff */
[----:B------:R1:W-:Y:S04]  /*50f0*/  STS [R199+0x1c000], R4 ;  /* 0x01c00004c7007388 */ /* 0x0003e80000000800 */
[----:B------:R-:W-:Y:S01]  /*5100*/  MUFU.EX2 R201, R56 ;  /* 0x0000003800c97308 */ /* 0x000fe20000000800 */
[----:B--2---:R-:W-:Y:S01]  /*5110*/  F2FP.PACK_AB R6, R229, R230 ;  /* 0x000000e6e506723e */ /* 0x004fe200000000ff */
[----:B------:R2:W-:Y:S04]  /*5120*/  STS [R199+0x1c400], R2 ;  /* 0x01c40002c7007388 */ /* 0x0005e80000000800 */
[----:B------:R4:W-:Y:S04]  /*5130*/  STS [R200+0x1e000], R5 ;  /* 0x01e00005c8007388 */ /* 0x0009e80000000800 */
[----:B------:R-:W3:Y:S01]  /*5140*/  MUFU.EX2 R175, R57 ;  /* 0x0000003900af7308 */ /* 0x000ee20000000800 */
[----:B------:R4:W-:Y:S09]  /*5150*/  STS [R200+0x1e400], R6 ;  /* 0x01e40006c8007388 */ /* 0x0009f20000000800 */
[----:B------:R-:W-:Y:S01]  /*5160*/  MUFU.EX2 R204, R58 ;  /* 0x0000003a00cc7308 */ /* 0x000fe20000000800 */
[----:B-1----:R-:W-:Y:S02]  /*5170*/  F2FP.PACK_AB R4, R226, R227 ;  /* 0x000000e3e204723e */ /* 0x002fe400000000ff */
[----:B--2---:R-:W-:Y:S03]  /*5180*/  F2FP.PACK_AB R2, R191, R154 ;  /* 0x0000009abf02723e */ /* 0x004fe600000000ff */
[----:B------:R1:W-:Y:S04]  /*5190*/  STS [R199+0x1e400], R4 ;  /* 0x01e40004c7007388 */ /* 0x0003e80000000800 */
[----:B------:R-:W2:Y:S01]  /*51a0*/  MUFU.EX2 R203, R59 ;  /* 0x0000003b00cb7308 */ /* 0x000ea20000000800 */
[----:B----4-:R-:W-:Y:S02]  /*51b0*/  F2FP.PACK_AB R5, R221, R223 ;  /* 0x000000dfdd05723e */ /* 0x010fe400000000ff */
[----:B------:R-:W-:Y:S03]  /*51c0*/  F2FP.PACK_AB R6, R205, R206 ;  /* 0x000000cecd06723e */ /* 0x000fe600000000ff */
[----:B------:R4:W-:Y:S04]  /*51d0*/  STS [R199+0x1e000], R5 ;  /* 0x01e00005c7007388 */ /* 0x0009e80000000800 */
[----:B------:R-:W2:Y:S01]  /*51e0*/  MUFU.EX2 R169, R60 ;  /* 0x0000003c00a97308 */ /* 0x000ea20000000800 */
[----:B------:R2:W-:Y:S04]  /*51f0*/  STS [R194+0x1c000], R2 ;  /* 0x01c00002c2007388 */ /* 0x0005e80000000800 */
[----:B------:R2:W-:Y:S04]  /*5200*/  STS [R194+0x1c400], R6 ;  /* 0x01c40006c2007388 */ /* 0x0005e80000000800 */
[----:B------:R2:W-:Y:S01]  /*5210*/  STS [R195+0x1c400], R0 ;  /* 0x01c40000c3007388 */ /* 0x0005e20000000800 */
[----:B------:R-:W2:Y:S01]  /*5220*/  MUFU.EX2 R170, R62 ;  /* 0x0000003e00aa7308 */ /* 0x000ea20000000800 */
[----:B-1----:R-:W-:Y:S02]  /*5230*/  F2FP.PACK_AB R4, R218, R219 ;  /* 0x000000dbda04723e */ /* 0x002fe400000000ff */
[----:B----4-:R-:W-:Y:S02]  /*5240*/  F2FP.PACK_AB R5, R211, R212 ;  /* 0x000000d4d305723e */ /* 0x010fe400000000ff */
[----:B--2---:R-:W-:Y:S02]  /*5250*/  F2FP.PACK_AB R2, R164, R165 ;  /* 0x000000a5a402723e */ /* 0x004fe400000000ff */
[----:B------:R-:W-:Y:S03]  /*5260*/  F2FP.PACK_AB R6, R208, R210 ;  /* 0x000000d2d006723e */ /* 0x000fe600000000ff */
[----:B------:R1:W-:Y:S01]  /*5270*/  STS [R195+0x1c000], R2 ;  /* 0x01c00002c3007388 */ /* 0x0003e20000000800 */
[----:B------:R-:W-:Y:S03]  /*5280*/  F2FP.PACK_AB R0, R159, R160 ;  /* 0x000000a09f00723e */ /* 0x000fe600000000ff */
[----:B------:R2:W-:Y:S04]  /*5290*/  STS [R194+0x1e000], R5 ;  /* 0x01e00005c2007388 */ /* 0x0005e80000000800 */
[----:B------:R4:W-:Y:S01]  /*52a0*/  STS [R194+0x1e400], R4 ;  /* 0x01e40004c2007388 */ /* 0x0009e20000000800 */
[----:B---3--:R-:W-:Y:S02]  /*52b0*/  IADD3.X R149, R171, UR10, RZ, P0, !PT ;  /* 0x0000000aab957c10 */ /* 0x008fe400087fe4ff */
[----:B------:R-:W-:Y:S01]  /*52c0*/  PLOP3.LUT P0, PT, PT, PT, UP5, 0x80, 0x0 ;  /* 0x000000000000781c */ /* 0x000fe20003f0f058 */
[----:B------:R3:W-:Y:S01]  /*52d0*/  STS [R195+0x1e000], R6 ;  /* 0x01e00006c3007388 */ /* 0x0007e20000000800 */
[----:B-1----:R-:W-:Y:S02]  /*52e0*/  F2FP.PACK_AB R2, R167, R172 ;  /* 0x000000aca702723e */ /* 0x002fe400000000ff */
[----:B--2---:R-:W-:Y:S02]  /*52f0*/  F2FP.PACK_AB R5, R214, R215 ;  /* 0x000000d7d605723e */ /* 0x004fe400000000ff */
[----:B----4-:R-:W-:Y:S03]  /*5300*/  F2FP.PACK_AB R4, R163, R153 ;  /* 0x00000099a304723e */ /* 0x010fe600000000ff */
[----:B------:R1:W-:Y:S01]  /*5310*/  STS [R195+0x1e400], R5 ;  /* 0x01e40005c3007388 */ /* 0x0003e20000000800 */
[----:B---3--:R-:W-:Y:S03]  /*5320*/  F2FP.PACK_AB R6, R175, R201 ;  /* 0x000000c9af06723e */ /* 0x008fe600000000ff */
[----:B------:R2:W-:Y:S04]  /*5330*/  STS [R198+0x1c000], R4 ;  /* 0x01c00004c6007388 */ /* 0x0005e80000000800 */
[----:B------:R3:W-:Y:S04]  /*5340*/  STS [R198+0x1c400], R2 ;  /* 0x01c40002c6007388 */ /* 0x0007e80000000800 */
[----:B------:R4:W-:Y:S01]  /*5350*/  STS [R197+0x1c000], R0 ;  /* 0x01c00000c5007388 */ /* 0x0009e20000000800 */
[----:B-1----:R-:W-:Y:S02]  /*5360*/  F2FP.PACK_AB R5, R203, R204 ;  /* 0x000000cccb05723e */ /* 0x002fe400000000ff */
[----:B--2---:R-:W-:Y:S02]  /*5370*/  F2FP.PACK_AB R4, R161, R162 ;  /* 0x000000a2a104723e */ /* 0x004fe400000000ff */
[----:B---3--:R-:W-:Y:S03]  /*5380*/  F2FP.PACK_AB R2, R168, R169 ;  /* 0x000000a9a802723e */ /* 0x008fe600000000ff */
[----:B------:R-:W-:Y:S01]  /*5390*/  STS [R197+0x1c400], R4 ;  /* 0x01c40004c5007388 */ /* 0x000fe20000000800 */
[----:B----4-:R-:W-:Y:S03]  /*53a0*/  F2FP.PACK_AB R0, R166, R170 ;  /* 0x000000aaa600723e */ /* 0x010fe600000000ff */
[----:B------:R-:W-:Y:S04]  /*53b0*/  STS [R198+0x1e000], R6 ;  /* 0x01e00006c6007388 */ /* 0x000fe80000000800 */
[----:B------:R-:W-:Y:S04]  /*53c0*/  STS [R198+0x1e400], R5 ;  /* 0x01e40005c6007388 */ /* 0x000fe80000000800 */
[----:B------:R1:W-:Y:S04]  /*53d0*/  STS [R197+0x1e000], R2 ;  /* 0x01e00002c5007388 */ /* 0x0003e80000000800 */
[----:B------:R-:W-:Y:S04]  /*53e0*/  STS [R197+0x1e400], R0 ;  /* 0x01e40000c5007388 */ /* 0x000fe80000000800 */
[----:B------:R-:W-:Y:S08]  /*53f0*/  LDSM.16.M88.4 R64, [R185+0x8000] ;  /* 0x00800000b940783b */ /* 0x000ff00000000200 */
[----:B------:R-:W2:Y:S08]  /*5400*/  LDSM.16.M88.4 R16, [R178+0x10000] ;  /* 0x01000000b210783b */ /* 0x000eb00000000200 */
[----:B------:R-:W3:Y:S08]  /*5410*/  LDSM.16.M88.4 R60, [R185+0xa000] ;  /* 0x00a00000b93c783b */ /* 0x000ef00000000200 */
[----:B------:R-:W3:Y:S08]  /*5420*/  LDSM.16.M88.4 R32, [R178+0x10800] ;  /* 0x01080000b220783b */ /* 0x000ef00000000200 */
[----:B-1----:R-:W4:Y:S04]  /*5430*/  LDG.E R2, [R148.64+0x120] ;  /* 0x0001201294027981 */ /* 0x002f28000c1e1900 */
[----:B------:R-:W1:Y:S08]  /*5440*/  LDSM.16.M88.4 R48, [R178+0x11000] ;  /* 0x01100000b230783b */ /* 0x000e700000000200 */
[----:B------:R-:W1:Y:S01]  /*5450*/  LDSM.16.M88.4 R132, [R178+0x11800] ;  /* 0x01180000b284783b */ /* 0x000e620000000200 */
[-C--:B--2---:R-:W-:Y:S07]  /*5460*/  HMMA.16816.F32 R4, R64, R16.reuse, RZ ;  /* 0x000000104004723c */ /* 0x084fee00000018ff */
[----:B------:R-:W-:Y:S01]  /*5470*/  LDSM.16.M88.4 R136, [R182+0x8000] ;  /* 0x00800000b688783b */ /* 0x000fe20000000200 */
[C---:B---3--:R-:W-:Y:S07]  /*5480*/  HMMA.16816.F32 R8, R60.reuse, R16, RZ ;  /* 0x000000103c08723c */ /* 0x048fee00000018ff */
[----:B------:R-:W2:Y:S01]  /*5490*/  LDSM.16.M88.4 R140, [R181+0x10000] ;  /* 0x01000000b58c783b */ /* 0x000ea20000000200 */
[-C--:B------:R-:W-:Y:S07]  /*54a0*/  HMMA.16816.F32 R12, R60, R18.reuse, RZ ;  /* 0x000000123c0c723c */ /* 0x080fee00000018ff */
[----:B------:R-:W3:Y:S01]  /*54b0*/  LDSM.16.M88.4 R144, [R182+0xa000] ;  /* 0x00a00000b690783b */ /* 0x000ee20000000200 */
[C---:B------:R-:W-:Y:S08]  /*54c0*/  HMMA.16816.F32 R16, R64.reuse, R18, RZ ;  /* 0x000000124010723c */ /* 0x040ff000000018ff */
[-C--:B------:R-:W-:Y:S08]  /*54d0*/  HMMA.16816.F32 R20, R64, R32.reuse, RZ ;  /* 0x000000204014723c */ /* 0x080ff000000018ff */
[C---:B------:R-:W-:Y:S08]  /*54e0*/  HMMA.16816.F32 R24, R60.reuse, R32, RZ ;  /* 0x000000203c18723c */ /* 0x040ff000000018ff */
[-C--:B------:R-:W-:Y:S08]  /*54f0*/  HMMA.16816.F32 R28, R60, R34.reuse, RZ ;  /* 0x000000223c1c723c */ /* 0x080ff000000018ff */
[C---:B------:R-:W-:Y:S08]  /*5500*/  HMMA.16816.F32 R32, R64.reuse, R34, RZ ;  /* 0x000000224020723c */ /* 0x040ff000000018ff */
[-C--:B-1----:R-:W-:Y:S08]  /*5510*/  HMMA.16816.F32 R36, R64, R48.reuse, RZ ;  /* 0x000000304024723c */ /* 0x082ff000000018ff */
[C---:B------:R-:W-:Y:S08]  /*5520*/  HMMA.16816.F32 R40, R60.reuse, R48, RZ ;  /* 0x000000303c28723c */ /* 0x040ff000000018ff */
[-C--:B------:R-:W-:Y:S08]  /*5530*/  HMMA.16816.F32 R44, R60, R50.reuse, RZ ;  /* 0x000000323c2c723c */ /* 0x080ff000000018ff */
[C---:B------:R-:W-:Y:S08]  /*5540*/  HMMA.16816.F32 R48, R64.reuse, R50, RZ ;  /* 0x000000324030723c */ /* 0x040ff000000018ff */
[-C--:B------:R-:W-:Y:S08]  /*5550*/  HMMA.16816.F32 R52, R64, R132.reuse, RZ ;  /* 0x000000844034723c */ /* 0x080ff000000018ff */
[C---:B------:R-:W-:Y:S08]  /*5560*/  HMMA.16816.F32 R56, R60.reuse, R132, RZ ;  /* 0x000000843c38723c */ /* 0x040ff000000018ff */
[-C--:B------:R-:W-:Y:S08]  /*5570*/  HMMA.16816.F32 R60, R60, R134.reuse, RZ ;  /* 0x000000863c3c723c */ /* 0x080ff000000018ff */
[----:B------:R-:W-:Y:S01]  /*5580*/  HMMA.16816.F32 R64, R64, R134, RZ ;  /* 0x000000864040723c */ /* 0x000fe200000018ff */
[----:B------:R-:W1:Y:S07]  /*5590*/  LDSM.16.M88.4 R132, [R181+0x10800] ;  /* 0x01080000b584783b */ /* 0x000e6e0000000200 */
[-C--:B--2---:R-:W-:Y:S08]  /*55a0*/  HMMA.16816.F32 R4, R136, R140.reuse, R4 ;  /* 0x0000008c8804723c */ /* 0x084ff00000001804 */
[C---:B---3--:R-:W-:Y:S08]  /*55b0*/  HMMA.16816.F32 R8, R144.reuse, R140, R8 ;  /* 0x0000008c9008723c */ /* 0x048ff00000001808 */
[-C--:B------:R-:W-:Y:S08]  /*55c0*/  HMMA.16816.F32 R12, R144, R142.reuse, R12 ;  /* 0x0000008e900c723c */ /* 0x080ff0000000180c */
[C---:B------:R-:W-:Y:S01]  /*55d0*/  HMMA.16816.F32 R16, R136.reuse, R142, R16 ;  /* 0x0000008e8810723c */ /* 0x040fe20000001810 */
[----:B------:R-:W2:Y:S07]  /*55e0*/  LDSM.16.M88.4 R140, [R181+0x11000] ;  /* 0x01100000b58c783b */ /* 0x000eae0000000200 */
[-C--:B-1----:R-:W-:Y:S08]  /*55f0*/  HMMA.16816.F32 R20, R136, R132.reuse, R20 ;  /* 0x000000848814723c */ /* 0x082ff00000001814 */
[C---:B------:R-:W-:Y:S08]  /*5600*/  HMMA.16816.F32 R24, R144.reuse, R132, R24 ;  /* 0x000000849018723c */ /* 0x040ff00000001818 */
[-C--:B------:R-:W-:Y:S08]  /*5610*/  HMMA.16816.F32 R28, R144, R134.reuse, R28 ;  /* 0x00000086901c723c */ /* 0x080ff0000000181c */
[C---:B------:R-:W-:Y:S01]  /*5620*/  HMMA.16816.F32 R32, R136.reuse, R134, R32 ;  /* 0x000000868820723c */ /* 0x040fe20000001820 */
[----:B------:R-:W1:Y:S07]  /*5630*/  LDSM.16.M88.4 R132, [R181+0x11800] ;  /* 0x01180000b584783b */ /* 0x000e6e0000000200 */
[-C--:B--2---:R-:W-:Y:S08]  /*5640*/  HMMA.16816.F32 R36, R136, R140.reuse, R36 ;  /* 0x0000008c8824723c */ /* 0x084ff00000001824 */
[C---:B------:R-:W-:Y:S08]  /*5650*/  HMMA.16816.F32 R40, R144.reuse, R140, R40 ;  /* 0x0000008c9028723c */ /* 0x040ff00000001828 */
[-C--:B------:R-:W-:Y:S08]  /*5660*/  HMMA.16816.F32 R44, R144, R142.reuse, R44 ;  /* 0x0000008e902c723c */ /* 0x080ff0000000182c */
[C---:B------:R-:W-:Y:S08]  /*5670*/  HMMA.16816.F32 R48, R136.reuse, R142, R48 ;  /* 0x0000008e8830723c */ /* 0x040ff00000001830 */
[-C--:B-1----:R-:W-:Y:S08]  /*5680*/  HMMA.16816.F32 R52, R136, R132.reuse, R52 ;  /* 0x000000848834723c */ /* 0x082ff00000001834 */
[C---:B------:R-:W-:Y:S08]  /*5690*/  HMMA.16816.F32 R56, R144.reuse, R132, R56 ;  /* 0x000000849038723c */ /* 0x040ff00000001838 */
[-C--:B------:R-:W-:Y:S01]  /*56a0*/  HMMA.16816.F32 R60, R144, R134.reuse, R60 ;  /* 0x00000086903c723c */ /* 0x080fe2000000183c */
[----:B------:R-:W2:Y:S04]  /*56b0*/  LDG.E R146, [R148.64] ;  /* 0x0000001294927981 */ /* 0x000ea8000c1e1900 */
[----:B------:R-:W3:Y:S02]  /*56c0*/  LDG.E R144, [R148.64+0x20] ;  /* 0x0000201294907981 */ /* 0x000ee4000c1e1900 */
[----:B------:R-:W-:Y:S01]  /*56d0*/  IMAD.IADD R145, R177, 0x1, R185 ;  /* 0x00000001b1917824 */ /* 0x000fe200078e02b9 */
[----:B------:R-:W-:Y:S01]  /*56e0*/  HMMA.16816.F32 R64, R136, R134, R64 ;  /* 0x000000868840723c */ /* 0x000fe20000001840 */
[----:B------:R-:W-:Y:S03]  /*56f0*/  LDSM.16.M88.4 R132, [R179+0x10000] ;  /* 0x01000000b384783b */ /* 0x000fe60000000200 */
[----:B------:R-:W-:Y:S05]  /*5700*/  IMAD.IADD R0, R186, 0x1, R145 ;  /* 0x00000001ba007824 */ /* 0x000fea00078e0291 */
[----:B------:R-:W1:Y:S08]  /*5710*/  LDSM.16.M88.4 R140, [R145+0x8000] ;  /* 0x00800000918c783b */ /* 0x000e700000000200 */
[----:B------:R-:W4:Y:S01]  /*5720*/  LDSM.16.M88.4 R136, [R145+0xa000] ;  /* 0x00a000009188783b */ /* 0x000f220000000200 */
[-C--:B-1----:R-:W-:Y:S08]  /*5730*/  HMMA.16816.F32 R4, R140, R132.reuse, R4 ;  /* 0x000000848c04723c */ /* 0x082ff00000001804 */
[C---:B----4-:R-:W-:Y:S08]  /*5740*/  HMMA.16816.F32 R8, R136.reuse, R132, R8 ;  /* 0x000000848808723c */ /* 0x050ff00000001808 */
[-C--:B------:R-:W-:Y:S08]  /*5750*/  HMMA.16816.F32 R12, R136, R134.reuse, R12 ;  /* 0x00000086880c723c */ /* 0x080ff0000000180c */
[C---:B------:R-:W-:Y:S01]  /*5760*/  HMMA.16816.F32 R16, R140.reuse, R134, R16 ;  /* 0x000000868c10723c */ /* 0x040fe20000001810 */
[----:B------:R-:W1:Y:S07]  /*5770*/  LDSM.16.M88.4 R132, [R179+0x10800] ;  /* 0x01080000b384783b */ /* 0x000e6e0000000200 */
[-C--:B-1----:R-:W-:Y:S08]  /*5780*/  HMMA.16816.F32 R20, R140, R132.reuse, R20 ;  /* 0x000000848c14723c */ /* 0x082ff00000001814 */
[C---:B------:R-:W-:Y:S08]  /*5790*/  HMMA.16816.F32 R24, R136.reuse, R132, R24 ;  /* 0x000000848818723c */ /* 0x040ff00000001818 */
        /* <DEDUP_REMOVED lines=10> */
[-C--:B------:R-:W-:Y:S01]  /*5840*/  HMMA.16816.F32 R60, R136, R134.reuse, R60 ;  /* 0x00000086883c723c */ /* 0x080fe2000000183c */
[----:B------:R-:W-:Y:S07]  /*5850*/  LDSM.16.M88.4 R136, [R180+0x10000] ;  /* 0x01000000b488783b */ /* 0x000fee0000000200 */
[----:B------:R-:W-:Y:S01]  /*5860*/  HMMA.16816.F32 R64, R140, R134, R64 ;  /* 0x000000868c40723c */ /* 0x000fe20000001840 */
[----:B------:R-:W1:Y:S08]  /*5870*/  LDSM.16.M88.4 R132, [R0+0x8000] ;  /* 0x008000000084783b */ /* 0x000e700000000200 */
[----:B------:R-:W4:Y:S01]  /*5880*/  LDSM.16.M88.4 R140, [R0+0xa000] ;  /* 0x00a00000008c783b */ /* 0x000f220000000200 */
[-C--:B-1----:R-:W-:Y:S08]  /*5890*/  HMMA.16816.F32 R4, R132, R136.reuse, R4 ;  /* 0x000000888404723c */ /* 0x082ff00000001804 */
[C---:B----4-:R-:W-:Y:S08]  /*58a0*/  HMMA.16816.F32 R8, R140.reuse, R136, R8 ;  /* 0x000000888c08723c */ /* 0x050ff00000001808 */
[-C--:B------:R-:W-:Y:S08]  /*58b0*/  HMMA.16816.F32 R12, R140, R138.reuse, R12 ;  /* 0x0000008a8c0c723c */ /* 0x080ff0000000180c */
[----:B--2---:R-:W-:Y:S01]  /*58c0*/  FADD.FTZ R4, -R146, R4 ;  /* 0x0000000492047221 */ /* 0x004fe20000010100 */
[C---:B------:R-:W-:Y:S01]  /*58d0*/  HMMA.16816.F32 R16, R132.reuse, R138, R16 ;  /* 0x0000008a8410723c */ /* 0x040fe20000001810 */
[----:B------:R-:W1:Y:S03]  /*58e0*/  LDSM.16.M88.4 R136, [R180+0x10800] ;  /* 0x01080000b488783b */ /* 0x000e660000000200 */
[----:B------:R-:W-:Y:S02]  /*58f0*/  FMUL.FTZ R158, R158, R4 ;  /* 0x000000049e9e7220 */ /* 0x000fe40000410000 */
[----:B------:R-:W-:Y:S02]  /*5900*/  FADD.FTZ R5, -R146, R5 ;  /* 0x0000000592057221 */ /* 0x000fe40000010100 */
[C---:B---3--:R-:W-:Y:S01]  /*5910*/  FADD.FTZ R6, -R144.reuse, R6 ;  /* 0x0000000690067221 */ /* 0x048fe20000010100 */
[----:B------:R2:W3:Y:S03]  /*5920*/  LDG.E R4, [R148.64+0x100] ;  /* 0x0001001294047981 */ /* 0x0004e6000c1e1900 */
[----:B------:R-:W-:Y:S02]  /*5930*/  FMUL.FTZ R157, R157, R5 ;  /* 0x000000059d9d7220 */ /* 0x000fe40000410000 */
[----:B------:R-:W-:Y:S02]  /*5940*/  FADD.FTZ R7, -R144, R7 ;  /* 0x0000000790077221 */ /* 0x000fe40000010100 */
[C---:B------:R-:W-:Y:S02]  /*5950*/  FADD.FTZ R10, -R2.reuse, R10 ;  /* 0x0000000a020a7221 */ /* 0x040fe40000010100 */
[C---:B------:R-:W-:Y:S02]  /*5960*/  FADD.FTZ R11, -R2.reuse, R11 ;  /* 0x0000000b020b7221 */ /* 0x040fe40000010100 */
[----:B------:R-:W-:Y:S02]  /*5970*/  FADD.FTZ R15, -R2, R15 ;  /* 0x0000000f020f7221 */ /* 0x000fe40000010100 */
[----:B------:R-:W-:Y:S02]  /*5980*/  FMUL.FTZ R156, R156, R6 ;  /* 0x000000069c9c7220 */ /* 0x000fe40000410000 */
[C---:B------:R-:W-:Y:S02]  /*5990*/  FADD.FTZ R17, -R146.reuse, R17 ;  /* 0x0000001192117221 */ /* 0x040fe40000010100 */
[----:B------:R-:W-:Y:S02]  /*59a0*/  FADD.FTZ R16, -R146, R16 ;  /* 0x0000001092107221 */ /* 0x000fe40000010100 */
[C---:B------:R-:W-:Y:S02]  /*59b0*/  FADD.FTZ R18, -R144.reuse, R18 ;  /* 0x0000001290127221 */ /* 0x040fe40000010100 */
[----:B------:R-:W-:Y:S02]  /*59c0*/  FADD.FTZ R19, -R144, R19 ;  /* 0x0000001390137221 */ /* 0x000fe40000010100 */
[----:B------:R-:W-:Y:S01]  /*59d0*/  FMUL.FTZ R152, R152, R16 ;  /* 0x0000001098987220 */ /* 0x000fe20000410000 */
[-C--:B-1----:R-:W-:Y:S08]  /*59e0*/  HMMA.16816.F32 R20, R132, R136.reuse, R20 ;  /* 0x000000888414723c */ /* 0x082ff00000001814 */
[C---:B------:R-:W-:Y:S08]  /*59f0*/  HMMA.16816.F32 R24, R140.reuse, R136, R24 ;  /* 0x000000888c18723c */ /* 0x040ff00000001818 */
[-C--:B------:R-:W-:Y:S08]  /*5a00*/  HMMA.16816.F32 R28, R140, R138.reuse, R28 ;  /* 0x0000008a8c1c723c */ /* 0x080ff0000000181c */
[----:B------:R-:W-:Y:S01]  /*5a10*/  FADD.FTZ R22, -R144, R22 ;  /* 0x0000001690167221 */ /* 0x000fe20000010100 */
[C---:B------:R-:W-:Y:S01]  /*5a20*/  HMMA.16816.F32 R32, R132.reuse, R138, R32 ;  /* 0x0000008a8420723c */ /* 0x040fe20000001820 */
[----:B------:R-:W1:Y:S03]  /*5a30*/  LDSM.16.M88.4 R136, [R180+0x11000] ;  /* 0x01100000b488783b */ /* 0x000e660000000200 */
[C---:B------:R-:W-:Y:S02]  /*5a40*/  FADD.FTZ R20, -R146.reuse, R20 ;  /* 0x0000001492147221 */ /* 0x040fe40000010100 */
[----:B------:R-:W-:Y:S02]  /*5a50*/  FADD.FTZ R21, -R146, R21 ;  /* 0x0000001592157221 */ /* 0x000fe40000010100 */
[----:B------:R-:W-:Y:S04]  /*5a60*/  FADD.FTZ R23, -R144, R23 ;  /* 0x0000001790177221 */ /* 0x000fe80000010100 */
[----:B------:R-:W-:Y:S02]  /*5a70*/  FMUL.FTZ R155, R155, R20 ;  /* 0x000000149b9b7220 */ /* 0x000fe40000410000 */
[----:B------:R-:W-:Y:S02]  /*5a80*/  FMUL.FTZ R151, R151, R21 ;  /* 0x0000001597977220 */ /* 0x000fe40000410000 */
[----:B------:R-:W-:Y:S02]  /*5a90*/  FMUL.FTZ R20, R220, R19 ;  /* 0x00000013dc147220 */ /* 0x000fe40000410000 */
[----:B------:R-:W-:Y:S06]  /*5aa0*/  FMUL.FTZ R21, R235, R15 ;  /* 0x0000000feb157220 */ /* 0x000fec0000410000 */
        /* <DEDUP_REMOVED lines=8> */
[C---:B------:R-:W-:Y:S01]  /*5b30*/  FADD.FTZ R36, -R146.reuse, R36 ;  /* 0x0000002492247221 */ /* 0x040fe20000010100 */
[C---:B------:R-:W-:Y:S01]  /*5b40*/  HMMA.16816.F32 R48, R132.reuse, R138, R48 ;  /* 0x0000008a8430723c */ /* 0x040fe20000001830 */
[----:B------:R-:W1:Y:S03]  /*5b50*/  LDSM.16.M88.4 R136, [R180+0x11800] ;  /* 0x01180000b488783b */ /* 0x000e660000000200 */
[----:B------:R-:W-:Y:S02]  /*5b60*/  FADD.FTZ R37, -R146, R37 ;  /* 0x0000002592257221 */ /* 0x000fe40000010100 */
[----:B------:R-:W-:Y:S02]  /*5b70*/  FMUL.FTZ R154, R154, R36 ;  /* 0x000000249a9a7220 */ /* 0x000fe40000410000 */
[----:B--2---:R-:W-:Y:S04]  /*5b80*/  FMUL.FTZ R149, R191, R37 ;  /* 0x00000025bf957220 */ /* 0x004fe80000410000 */
[C---:B------:R-:W-:Y:S02]  /*5b90*/  FADD.FTZ R38, -R144.reuse, R38 ;  /* 0x0000002690267221 */ /* 0x040fe40000010100 */
[----:B------:R-:W-:Y:S02]  /*5ba0*/  FADD.FTZ R39, -R144, R39 ;  /* 0x0000002790277221 */ /* 0x000fe40000010100 */
[----:B------:R-:W-:Y:S02]  /*5bb0*/  FADD.FTZ R32, -R2, R46 ;  /* 0x0000002e02207221 */ /* 0x000fe40000010100 */
[----:B------:R-:W-:Y:S02]  /*5bc0*/  IMAD.MOV.U32 R191, RZ, RZ, R189 ;  /* 0x000000ffffbf7224 */ /* 0x000fe400078e00bd */
[----:B------:R-:W-:Y:S04]  /*5bd0*/  FMUL.FTZ R32, R215, R32 ;  /* 0x00000020d7207220 */ /* 0x000fe80000410000 */
[----:B------:R-:W-:Y:S02]  /*5be0*/  FADD.FTZ R48, -R146, R48 ;  /* 0x0000003092307221 */ /* 0x000fe40000010100 */
[C---:B------:R-:W-:Y:S02]  /*5bf0*/  FADD.FTZ R50, -R144.reuse, R50 ;  /* 0x0000003290327221 */ /* 0x040fe40000010100 */
[----:B------:R-:W-:Y:S02]  /*5c00*/  FADD.FTZ R51, -R144, R51 ;  /* 0x0000003390337221 */ /* 0x000fe40000010100 */
[----:B------:R-:W-:Y:S02]  /*5c10*/  FADD.FTZ R49, -R146, R49 ;  /* 0x0000003192317221 */ /* 0x000fe40000010100 */
[----:B------:R-:W-:Y:S01]  /*5c20*/  FMUL.FTZ R148, R165, R48 ;  /* 0x00000030a5947220 */ /* 0x000fe20000410000 */
[-C--:B-1----:R-:W-:Y:S08]  /*5c30*/  HMMA.16816.F32 R52, R132, R136.reuse, R52 ;  /* 0x000000888434723c */ /* 0x082ff00000001834 */
[C---:B------:R-:W-:Y:S07]  /*5c40*/  HMMA.16816.F32 R56, R140.reuse, R136, R56 ;  /* 0x000000888c38723c */ /* 0x040fee0000001838 */
[----:B------:R-:W-:Y:S01]  /*5c50*/  FMUL.FTZ R137, R209, R34 ;  /* 0x00000022d1897220 */ /* 0x000fe20000410000 */
[-C--:B------:R-:W-:Y:S04]  /*5c60*/  HMMA.16816.F32 R60, R140, R138.reuse, R60 ;  /* 0x0000008a8c3c723c */ /* 0x080fe8000000183c */
[----:B------:R-:W-:Y:S03]  /*5c70*/  FMUL.FTZ R136, R206, R38 ;  /* 0x00000026ce887220 */ /* 0x000fe60000410000 */
[----:B------:R-:W-:Y:S01]  /*5c80*/  FMUL.FTZ R143, R213, R17 ;  /* 0x00000011d58f7220 */ /* 0x000fe20000410000 */
[----:B------:R-:W-:Y:S04]  /*5c90*/  HMMA.16816.F32 R64, R132, R138, R64 ;  /* 0x0000008a8440723c */ /* 0x000fe80000001840 */
[C---:B------:R-:W-:Y:S02]  /*5ca0*/  FADD.FTZ R52, -R146.reuse, R52 ;  /* 0x0000003492347221 */ /* 0x040fe40000010100 */
[----:B------:R-:W-:Y:S02]  /*5cb0*/  FADD.FTZ R53, -R146, R53 ;  /* 0x0000003592357221 */ /* 0x000fe40000010100 */
[----:B------:R-:W-:Y:S04]  /*5cc0*/  FMUL.FTZ R142, R202, R33 ;  /* 0x00000021ca8e7220 */ /* 0x000fe80000410000 */
[----:B------:R-:W-:Y:S02]  /*5cd0*/  FMUL.FTZ R153, R153, R52 ;  /* 0x0000003499997220 */ /* 0x000fe40000410000 */
[----:B------:R-:W-:Y:S02]  /*5ce0*/  FMUL.FTZ R147, R163, R53 ;  /* 0x00000035a3937220 */ /* 0x000fe40000410000 */
[----:B------:R-:W-:Y:S02]  /*5cf0*/  FMUL.FTZ R138, R217, R22 ;  /* 0x00000016d98a7220 */ /* 0x000fe40000410000 */
[----:B------:R-:W-:Y:S02]  /*5d00*/  FMUL.FTZ R132, R207, R35 ;  /* 0x00000023cf847220 */ /* 0x000fe40000410000 */
[----:B------:R-:W-:Y:S02]  /*5d10*/  FMUL.FTZ R135, R174, R50 ;  /* 0x00000032ae877220 */ /* 0x000fe40000410000 */
[----:B------:R-:W-:Y:S02]  /*5d20*/  FADD.FTZ R54, -R144, R54 ;  /* 0x0000003690367221 */ /* 0x000fe40000010100 */
[C---:B------:R-:W-:Y:S02]  /*5d30*/  FADD.FTZ R64, -R146.reuse, R64 ;  /* 0x0000004092407221 */ /* 0x040fe40000010100 */
[----:B------:R-:W-:Y:S02]  /*5d40*/  FADD.FTZ R65, -R146, R65 ;  /* 0x0000004192417221 */ /* 0x000fe40000010100 */
[----:B------:R-:W-:Y:S02]  /*5d50*/  FMUL.FTZ R146, R160, R64 ;  /* 0x00000040a0927220 */ /* 0x000fe40000410000 */
[----:B------:R-:W-:Y:S02]  /*5d60*/  FMUL.FTZ R64, R173, R51 ;  /* 0x00000033ad407220 */ /* 0x000fe40000410000 */
        /* <DEDUP_REMOVED lines=25> */
[C---:B---3--:R-:W-:Y:S02]  /*5f00*/  FADD.FTZ R13, -R4.reuse, R13 ;  /* 0x0000000d040d7221 */ /* 0x048fe40000010100 */
[C---:B------:R-:W-:Y:S02]  /*5f10*/  FADD.FTZ R29, -R4.reuse, R29 ;  /* 0x0000001d041d7221 */ /* 0x040fe40000010100 */
[C---:B------:R-:W-:Y:S02]  /*5f20*/  FADD.FTZ R0, -R4.reuse, R44 ;  /* 0x0000002c04007221 */ /* 0x040fe40000010100 */
[C---:B------:R-:W-:Y:S02]  /*5f30*/  FADD.FTZ R8, -R4.reuse, R8 ;  /* 0x0000000804087221 */ /* 0x040fe40000010100 */
[C---:B------:R-:W-:Y:S02]  /*5f40*/  FADD.FTZ R9, -R4.reuse, R9 ;  /* 0x0000000904097221 */ /* 0x040fe40000010100 */
[C---:B------:R-:W-:Y:S02]  /*5f50*/  FADD.FTZ R12, -R4.reuse, R12 ;  /* 0x0000000c040c7221 */ /* 0x040fe40000010100 */
[----:B------:R-:W-:Y:S02]  /*5f60*/  FMUL.FTZ R22, R231, R13 ;  /* 0x0000000de7167220 */ /* 0x000fe40000410000 */
[C---:B------:R-:W-:Y:S02]  /*5f70*/  FADD.FTZ R24, -R4.reuse, R24 ;  /* 0x0000001804187221 */ /* 0x040fe40000010100 */
[C---:B------:R-:W-:Y:S02]  /*5f80*/  FADD.FTZ R25, -R4.reuse, R25 ;  /* 0x0000001904197221 */ /* 0x040fe40000010100 */
[C---:B------:R-:W-:Y:S02]  /*5f90*/  FADD.FTZ R28, -R4.reuse, R28 ;  /* 0x0000001c041c7221 */ /* 0x040fe40000010100 */
        /* <DEDUP_REMOVED lines=37> */
[----:B------:R-:W-:Y:S01]  /*61f0*/  MOV R5, R239 ;  /* 0x000000ef00057202 */ /* 0x000fe20000000f00 */
[----:B------:R-:W-:Y:S01]  /*6200*/  IMAD.MOV.U32 R6, RZ, RZ, c[0x0][0x190] ;  /* 0x00006400ff067624 */ /* 0x000fe200078e00ff */
[----:B------:R-:W-:Y:S01]  /*6210*/  ULOP3.LUT UR12, UR5, 0x1, URZ, 0xc0, !UPT ;  /* 0x00000001050c7892 */ /* 0x000fe2000f8ec03f */
[----:B------:R-:W-:Y:S02]  /*6220*/  IMAD.MOV.U32 R4, RZ, RZ, R244 ;  /* 0x000000ffff047224 */ /* 0x000fe400078e00f4 */
[C---:B------:R-:W-:Y:S01]  /*6230*/  IMAD.U32 R2, R6.reuse, -0x80, RZ ;  /* 0xffffff8006027824 */ /* 0x040fe200078e00ff */
[----:B------:R-:W-:Y:S01]  /*6240*/  UISETP.NE.U32.AND UP1, UPT, UR12, 0x1, UPT ;  /* 0x000000010c00788c */ /* 0x000fe2000bf25070 */
[----:B------:R-:W-:Y:S03]  /*6250*/  IMAD.SHL.U32 R10, R6, 0x40, RZ ;  /* 0x00000040060a7824 */ /* 0x000fe600078e00ff */
[C---:B------:R-:W-:Y:S01]  /*6260*/  LEA R244, P2, R2.reuse, R4, 0x1 ;  /* 0x0000000402f47211 */ /* 0x040fe200078408ff */
[----:B------:R-:W-:Y:S01]  /*6270*/  IMAD.MOV.U32 R4, RZ, RZ, 0x6 ;  /* 0x00000006ff047424 */ /* 0x000fe200078e00ff */
[----:B------:R-:W-:Y:S02]  /*6280*/  USEL UR12, UR41, 0x4000, !UP1 ;  /* 0x00004000290c7887 */ /* 0x000fe4000c800000 */
[----:B------:R-:W-:Y:S02]  /*6290*/  MOV R8, R244 ;  /* 0x000000f400087202 */ /* 0x000fe40000000f00 */
[----:B------:R-:W-:Y:S02]  /*62a0*/  LEA.HI.X.SX32 R239, R2, R5, 0x1, P2 ;  /* 0x0000000502ef7211 */ /* 0x000fe400010f0eff */
[----:B------:R-:W-:Y:S02]  /*62b0*/  SHF.L.U64.HI R2, R6, R4, c[0x0][0x194] ;  /* 0x0000650006027619 */ /* 0x000fe40000010204 */
[-C--:B------:R-:W-:Y:S01]  /*62c0*/  IADD3 R6, P2, R8, R10.reuse, RZ ;  /* 0x0000000a08067210 */ /* 0x080fe20007f5e0ff */
[----:B------:R-:W-:Y:S01]  /*62d0*/  IMAD.MOV.U32 R9, RZ, RZ, R239 ;  /* 0x000000ffff097224 */ /* 0x000fe200078e00ef */
[----:B------:R-:W-:Y:S02]  /*62e0*/  IADD3 R192, R192, UR12, RZ ;  /* 0x0000000cc0c07c10 */ /* 0x000fe4000fffe0ff */
[-C--:B------:R-:W-:Y:S01]  /*62f0*/  IADD3 R4, P3, R6, R10.reuse, RZ ;  /* 0x0000000a06047210 */ /* 0x080fe20007f7e0ff */
[--C-:B------:R-:W-:Y:S01]  /*6300*/  IMAD.X R7, R9, 0x1, R2.reuse, P2 ;  /* 0x0000000109077824 */ /* 0x100fe200010e0602 */
[----:B------:R-:W-:Y:S01]  /*6310*/  IADD3 R183, R183, UR12, RZ ;  /* 0x0000000cb7b77c10 */ /* 0x000fe2000fffe0ff */
[----:B------:R-:W-:Y:S01]  /*6320*/  @!PT LDS RZ, [RZ] ;  /* 0x00000000fffff984 */ /* 0x000fe20000000800 */
[----:B------:R-:W-:Y:S01]  /*6330*/  @!PT LDS RZ, [RZ] ;  /* 0x00000000fffff984 */ /* 0x000fe20000000800 */
[----:B------:R-:W-:Y:S01]  /*6340*/  @!PT LDS RZ, [RZ] ;  /* 0x00000000fffff984 */ /* 0x000fe20000000800 */
[----:B------:R1:W-:Y:S01]  /*6350*/  LDGSTS.E.BYPASS.LTC128B.128 [R192], [R8.64] ;  /* 0x0000000008c07fae */ /* 0x0003e2000b901d46 */
[----:B------:R-:W-:Y:S02]  /*6360*/  IADD3 R10, P2, R4, R10, RZ ;  /* 0x0000000a040a7210 */ /* 0x000fe40007f5e0ff */
[----:B------:R-:W-:Y:S01]  /*6370*/  IADD3.X R5, R7, R2, RZ, P3, !PT ;  /* 0x0000000207057210 */ /* 0x000fe20001ffe4ff */
[----:B------:R1:W-:Y:S04]  /*6380*/  LDGSTS.E.BYPASS.LTC128B.128 [R192+0x1000], [R6.64] ;  /* 0x0100000006c07fae */ /* 0x0003e8000b901d46 */
[----:B------:R1:W-:Y:S01]  /*6390*/  LDGSTS.E.BYPASS.LTC128B.128 [R192+0x2000], [R4.64] ;  /* 0x0200000004c07fae */ /* 0x0003e2000b901d46 */
[----:B------:R-:W-:Y:S05]  /*63a0*/  IMAD.X R11, R5, 0x1, R2, P2 ;  /* 0x00000001050b7824 */ /* 0x000fea00010e0602 */
[----:B------:R1:W-:Y:S04]  /*63b0*/  LDGSTS.E.BYPASS.LTC128B.128 [R192+0x3000], [R10.64] ;  /* 0x030000000ac07fae */ /* 0x0003e8000b901d46 */
[----:B------:R-:W0:Y:S02]  /*63c0*/  LDGDEPBAR ;  /* 0x00000000000079af */ /* 0x000e240000000000 */
.L_x_395:
[----:B------:R-:W-:Y:S01]  /*63d0*/  F2FP.PACK_AB R28, R157, R158 ;  /* 0x0000009e9d1c723e */ /* 0x000fe200000000ff */
[----:B------:R-:W2:Y:S01]  /*63e0*/  LDL R42, [R1+0x18] ;  /* 0x00001800012a7983 */ /* 0x000ea20000100800 */
        /* <DEDUP_REMOVED lines=24> */
[----:B-1----:R-:W-:Y:S02]  /*6570*/  F2FP.PACK_AB R11, R65, R136 ;  /* 0x00000088410b723e */ /* 0x002fe400000000ff */
        /* <DEDUP_REMOVED lines=32> */
[----:B------:R1:W-:Y:S04]  /*6780*/  STS [R197+0x14000], R0 ;  /* 0x01400000c5007388 */ /* 0x0003e80000000800 */
[----:B------:R-:W-:Y:S04]  /*6790*/  STS [R197+0x14400], R29 ;  /* 0x0144001dc5007388 */ /* 0x000fe80000000800 */
[----:B------:R-:W-:Y:S04]  /*67a0*/  STS [R198+0x16000], R31 ;  /* 0x0160001fc6007388 */ /* 0x000fe80000000800 */
[----:B------:R-:W-:Y:S04]  /*67b0*/  STS [R198+0x16400], R30 ;  /* 0x0164001ec6007388 */ /* 0x000fe80000000800 */
[----:B------:R-:W-:Y:S04]  /*67c0*/  STS [R197+0x16000], R33 ;  /* 0x01600021c5007388 */ /* 0x000fe80000000800 */
[----:B------:R-:W-:Y:S04]  /*67d0*/  STS [R197+0x16400], R32 ;  /* 0x01640020c5007388 */ /* 0x000fe80000000800 */
[----:B------:R-:W-:Y:S01]  /*67e0*/  BAR.SYNC.DEFER_BLOCKING 0x0 ;  /* 0x0000000000007b1d */ /* 0x000fe20000010000 */
[----:B-1----:R-:W-:Y:S04]  /*67f0*/  IMAD.SHL.U32 R0, R187, 0x2, RZ ;  /* 0x00000002bb007824 */ /* 0x002fe800078e00ff */
[----:B------:R-:W-:Y:S01]  /*6800*/  IMAD.IADD R2, R0, 0x1, R177 ;  /* 0x0000000100027824 */ /* 0x000fe200078e02b1 */
[----:B------:R-:W-:Y:S04]  /*6810*/  LDSM.16.MT88.4 R4, [R3+0x1c000] ;  /* 0x01c000000304783b */ /* 0x000fe80000004200 */
[----:B------:R-:W1:Y:S04]  /*6820*/  LDSM.16.MT88.4 R8, [R0+0x8000] ;  /* 0x008000000008783b */ /* 0x000e680000004200 */
[----:B------:R-:W3:Y:S04]  /*6830*/  LDSM.16.MT88.4 R12, [R3+0x20000] ;  /* 0x02000000030c783b */ /* 0x000ee80000004200 */
[----:B------:R-:W4:Y:S04]  /*6840*/  LDSM.16.MT88.4 R16, [R2+0x8000] ;  /* 0x008000000210783b */ /* 0x000f280000004200 */
[----:B------:R-:W-:Y:S04]  /*6850*/  LDSM.16.MT88.4 R20, [R3+0x1c800] ;  /* 0x01c800000314783b */ /* 0x000fe80000004200 */
[----:B------:R-:W5:Y:S04]  /*6860*/  LDSM.16.MT88.4 R24, [R0+0x8800] ;  /* 0x008800000018783b */ /* 0x000f680000004200 */
[----:B------:R-:W4:Y:S04]  /*6870*/  LDSM.16.MT88.4 R28, [R3+0x20800] ;  /* 0x02080000031c783b */ /* 0x000f280000004200 */
[----:B------:R-:W4:Y:S01]  /*6880*/  LDSM.16.MT88.4 R32, [R2+0x8800] ;  /* 0x008800000220783b */ /* 0x000f220000004200 */
[-C--:B-1----:R-:W-:Y:S08]  /*6890*/  HMMA.16816.F32 R68, R4, R8.reuse, R68 ;  /* 0x000000080444723c */ /* 0x082ff00000001844 */
[C---:B---3--:R-:W-:Y:S08]  /*68a0*/  HMMA.16816.F32 R72, R12.reuse, R8, R72 ;  /* 0x000000080c48723c */ /* 0x048ff00000001848 */
[-C--:B------:R-:W-:Y:S08]  /*68b0*/  HMMA.16816.F32 R76, R12, R10.reuse, R76 ;  /* 0x0000000a0c4c723c */ /* 0x080ff0000000184c */
[C---:B------:R-:W-:Y:S01]  /*68c0*/  HMMA.16816.F32 R80, R4.reuse, R10, R80 ;  /* 0x0000000a0450723c */ /* 0x040fe20000001850 */
[----:B------:R-:W-:Y:S07]  /*68d0*/  LDSM.16.MT88.4 R8, [R0+0x9000] ;  /* 0x009000000008783b */ /* 0x000fee0000004200 */
[-C--:B----4-:R-:W-:Y:S08]  /*68e0*/  HMMA.16816.F32 R84, R4, R16.reuse, R84 ;  /* 0x000000100454723c */ /* 0x090ff00000001854 */
[C---:B------:R-:W-:Y:S08]  /*68f0*/  HMMA.16816.F32 R88, R12.reuse, R16, R88 ;  /* 0x000000100c58723c */ /* 0x040ff00000001858 */
[-C--:B------:R-:W-:Y:S01]  /*6900*/  HMMA.16816.F32 R92, R12, R18.reuse, R92 ;  /* 0x000000120c5c723c */ /* 0x080fe2000000185c */
[----:B------:R-:W-:Y:S07]  /*6910*/  LDSM.16.MT88.4 R12, [R3+0x21000] ;  /* 0x02100000030c783b */ /* 0x000fee0000004200 */
[----:B------:R-:W-:Y:S01]  /*6920*/  HMMA.16816.F32 R96, R4, R18, R96 ;  /* 0x000000120460723c */ /* 0x000fe20000001860 */
[----:B------:R-:W1:Y:S04]  /*6930*/  LDSM.16.MT88.4 R4, [R3+0x1d000] ;  /* 0x01d000000304783b */ /* 0x000e680000004200 */
[----:B------:R-:W3:Y:S03]  /*6940*/  LDSM.16.MT88.4 R16, [R2+0x9000] ;  /* 0x009000000210783b */ /* 0x000ee60000004200 */
[-C--:B-----5:R-:W-:Y:S08]  /*6950*/  HMMA.16816.F32 R68, R20, R24.reuse, R68 ;  /* 0x000000181444723c */ /* 0x0a0ff00000001844 */
[C---:B------:R-:W-:Y:S08]  /*6960*/  HMMA.16816.F32 R72, R28.reuse, R24, R72 ;  /* 0x000000181c48723c */ /* 0x040ff00000001848 */
[-C--:B------:R-:W-:Y:S08]  /*6970*/  HMMA.16816.F32 R76, R28, R26.reuse, R76 ;  /* 0x0000001a1c4c723c */ /* 0x080ff0000000184c */
[C---:B------:R-:W-:Y:S01]  /*6980*/  HMMA.16816.F32 R80, R20.reuse, R26, R80 ;  /* 0x0000001a1450723c */ /* 0x040fe20000001850 */
[----:B------:R-:W-:Y:S07]  /*6990*/  LDSM.16.MT88.4 R24, [R0+0x9800] ;  /* 0x009800000018783b */ /* 0x000fee0000004200 */
[-C--:B------:R-:W-:Y:S04]  /*69a0*/  HMMA.16816.F32 R84, R20, R32.reuse, R84 ;  /* 0x000000201454723c */ /* 0x080fe80000001854 */
[----:B--2---:R-:W-:Y:S04]  /*69b0*/  IMAD.SHL.U32 R146, R42, 0x2, RZ ;  /* 0x000000022a927824 */ /* 0x004fe800078e00ff */
[C---:B------:R-:W-:Y:S08]  /*69c0*/  HMMA.16816.F32 R88, R28.reuse, R32, R88 ;  /* 0x000000201c58723c */ /* 0x040ff00000001858 */
[-C--:B------:R-:W-:Y:S01]  /*69d0*/  HMMA.16816.F32 R92, R28, R34.reuse, R92 ;  /* 0x000000221c5c723c */ /* 0x080fe2000000185c */
[----:B------:R-:W-:Y:S07]  /*69e0*/  LDSM.16.MT88.4 R28, [R3+0x21800] ;  /* 0x02180000031c783b */ /* 0x000fee0000004200 */
[----:B------:R-:W-:Y:S01]  /*69f0*/  HMMA.16816.F32 R96, R20, R34, R96 ;  /* 0x000000221460723c */ /* 0x000fe20000001860 */
[----:B------:R-:W2:Y:S04]  /*6a00*/  LDSM.16.MT88.4 R20, [R3+0x1d800] ;  /* 0x01d800000314783b */ /* 0x000ea80000004200 */
[----:B------:R-:W4:Y:S03]  /*6a10*/  LDSM.16.MT88.4 R32, [R2+0x9800] ;  /* 0x009800000220783b */ /* 0x000f260000004200 */
[-C--:B-1----:R-:W-:Y:S08]  /*6a20*/  HMMA.16816.F32 R68, R4, R8.reuse, R68 ;  /* 0x000000080444723c */ /* 0x082ff00000001844 */
[C---:B------:R-:W-:Y:S08]  /*6a30*/  HMMA.16816.F32 R72, R12.reuse, R8, R72 ;  /* 0x000000080c48723c */ /* 0x040ff00000001848 */
        /* <DEDUP_REMOVED lines=9> */
[----:B------:R-:W3:Y:S03]  /*6ad0*/  LDSM.16.MT88.4 R16, [R2+0xa000] ;  /* 0x00a000000210783b */ /* 0x000ee60000004200 */
[-C--:B--2---:R-:W-:Y:S08]  /*6ae0*/  HMMA.16816.F32 R68, R20, R24.reuse, R68 ;  /* 0x000000181444723c */ /* 0x084ff00000001844 */
[C---:B------:R-:W-:Y:S08]  /*6af0*/  HMMA.16816.F32 R72, R28.reuse, R24, R72 ;  /* 0x000000181c48723c */ /* 0x040ff00000001848 */
        /* <DEDUP_REMOVED lines=34> */
[-C--:B-1----:R-:W-:Y:S01]  /*6d20*/  HMMA.16816.F32 R68, R4, R8.reuse, R68 ;  /* 0x000000080444723c */ /* 0x082fe20000001844 */
[----:B------:R-:W-:Y:S07]  /*6d30*/  BAR.SYNC.DEFER_BLOCKING 0x0 ;  /* 0x0000000000007b1d */ /* 0x000fee0000010000 */
[C---:B------:R-:W-:Y:S08]  /*6d40*/  HMMA.16816.F32 R72, R12.reuse, R8, R72 ;  /* 0x000000080c48723c */ /* 0x040ff00000001848 */
[-C--:B------:R-:W-:Y:S08]  /*6d50*/  HMMA.16816.F32 R76, R12, R10.reuse, R76 ;  /* 0x0000000a0c4c723c */ /* 0x080ff0000000184c */
[C---:B------:R-:W-:Y:S08]  /*6d60*/  HMMA.16816.F32 R80, R4.reuse, R10, R80 ;  /* 0x0000000a0450723c */ /* 0x040ff00000001850 */
[-C--:B---3--:R-:W-:Y:S08]  /*6d70*/  HMMA.16816.F32 R84, R4, R16.reuse, R84 ;  /* 0x000000100454723c */ /* 0x088ff00000001854 */
[C---:B------:R-:W-:Y:S08]  /*6d80*/  HMMA.16816.F32 R88, R12.reuse, R16, R88 ;  /* 0x000000100c58723c */ /* 0x040ff00000001858 */
[-C--:B------:R-:W-:Y:S08]  /*6d90*/  HMMA.16816.F32 R92, R12, R18.reuse, R92 ;  /* 0x000000120c5c723c */ /* 0x080ff0000000185c */
[----:B------:R-:W-:Y:S08]  /*6da0*/  HMMA.16816.F32 R96, R4, R18, R96 ;  /* 0x000000120460723c */ /* 0x000ff00000001860 */
[-C--:B--2---:R-:W-:Y:S08]  /*6db0*/  HMMA.16816.F32 R68, R20, R24.reuse, R68 ;  /* 0x000000181444723c */ /* 0x084ff00000001844 */
        /* <DEDUP_REMOVED lines=9> */
[----:B------:R-:W-:Y:S01]  /*6e50*/  MOV R4, R246 ;  /* 0x000000f600047202 */ /* 0x000fe20000000f00 */
[----:B------:R-:W-:Y:S02]  /*6e60*/  IMAD.MOV.U32 R5, RZ, RZ, R245 ;  /* 0x000000ffff057224 */ /* 0x000fe400078e00f5 */
[C---:B------:R-:W-:Y:S02]  /*6e70*/  IMAD.U32 R6, R11.reuse, -0x80, RZ ;  /* 0xffffff800b067824 */ /* 0x040fe400078e00ff */
[C---:B------:R-:W-:Y:S03]  /*6e80*/  IMAD.SHL.U32 R10, R11.reuse, 0x40, RZ ;  /* 0x000000400b0a7824 */ /* 0x040fe600078e00ff */
[C---:B------:R-:W-:Y:S02]  /*6e90*/  LEA R246, P2, R6.reuse, R4, 0x1 ;  /* 0x0000000406f67211 */ /* 0x040fe400078408ff */
[----:B------:R-:W-:Y:S02]  /*6ea0*/  MOV R4, 0x6 ;  /* 0x0000000600047802 */ /* 0x000fe40000000f00 */
[----:B------:R-:W-:Y:S01]  /*6eb0*/  LEA.HI.X.SX32 R245, R6, R5, 0x1, P2 ;  /* 0x0000000506f57211 */ /* 0x000fe200010f0eff */
[----:B------:R-:W-:Y:S01]  /*6ec0*/  IMAD.MOV.U32 R8, RZ, RZ, R246 ;  /* 0x000000ffff087224 */ /* 0x000fe200078e00f6 */
[----:B------:R-:W-:Y:S03]  /*6ed0*/  SHF.L.U64.HI R11, R11, R4, c[0x0][0x374] ;  /* 0x0000dd000b0b7619 */ /* 0x000fe60000010204 */
[----:B------:R-:W-:Y:S01]  /*6ee0*/  IMAD.MOV.U32 R9, RZ, RZ, R245 ;  /* 0x000000ffff097224 */ /* 0x000fe200078e00f5 */
[-C--:B------:R-:W-:Y:S04]  /*6ef0*/  IADD3 R6, P2, R8, R10.reuse, RZ ;  /* 0x0000000a08067210 */ /* 0x080fe80007f5e0ff */
[----:B------:R-:W-:Y:S01]  /*6f00*/  @!PT LDS RZ, [RZ] ;  /* 0x00000000fffff984 */ /* 0x000fe20000000800 */
[----:B------:R-:W-:Y:S01]  /*6f10*/  @!PT LDS RZ, [RZ] ;  /* 0x00000000fffff984 */ /* 0x000fe20000000800 */
[----:B------:R-:W-:Y:S01]  /*6f20*/  @!PT LDS RZ, [RZ] ;  /* 0x00000000fffff984 */ /* 0x000fe20000000800 */
[----:B------:R1:W-:Y:S01]  /*6f30*/  LDGSTS.E.BYPASS.LTC128B.128 [R146+0x8000], [R8.64] ;  /* 0x0800000008927fae */ /* 0x0003e2000b901d46 */
[-C--:B------:R-:W-:Y:S02]  /*6f40*/  IADD3 R4, P3, R6, R10.reuse, RZ ;  /* 0x0000000a06047210 */ /* 0x080fe40007f7e0ff */
[-C--:B------:R-:W-:Y:S02]  /*6f50*/  IADD3.X R7, R9, R11.reuse, RZ, P2, !PT ;  /* 0x0000000b09077210 */ /* 0x080fe400017fe4ff */
[----:B------:R-:W-:Y:S03]  /*6f60*/  IADD3 R10, P2, R4, R10, RZ ;  /* 0x0000000a040a7210 */ /* 0x000fe60007f5e0ff */
[----:B------:R1:W-:Y:S01]  /*6f70*/  LDGSTS.E.BYPASS.LTC128B.128 [R146+0x9000], [R6.64] ;  /* 0x0900000006927fae */ /* 0x0003e2000b901d46 */
[----:B------:R-:W-:Y:S05]  /*6f80*/  IMAD.X R5, R7, 0x1, R11, P3 ;  /* 0x0000000107057824 */ /* 0x000fea00018e060b */
[----:B------:R1:W-:Y:S01]  /*6f90*/  LDGSTS.E.BYPASS.LTC128B.128 [R146+0xa000], [R4.64] ;  /* 0x0a00000004927fae */ /* 0x0003e2000b901d46 */
[----:B------:R-:W-:Y:S05]  /*6fa0*/  IADD3.X R11, R5, R11, RZ, P2, !PT ;  /* 0x0000000b050b7210 */ /* 0x000fea00017fe4ff */
[----:B------:R1:W-:Y:S04]  /*6fb0*/  LDGSTS.E.BYPASS.LTC128B.128 [R146+0xb000], [R10.64] ;  /* 0x0b0000000a927fae */ /* 0x0003e8000b901d46 */
[----:B------:R-:W0:Y:S02]  /*6fc0*/  LDGDEPBAR ;  /* 0x00000000000079af */ /* 0x000e240000000000 */
.L_x_396:
[----:B------:R-:W-:Y:S01]  /*6fd0*/  LDSM.16.M88.4 R32, [R184+0x14000] ;  /* 0x01400000b820783b */ /* 0x000fe20000000200 */
[----:B------:R-:W-:Y:S01]  /*6fe0*/  IMAD.IADD R144, R177, 0x1, R182 ;  /* 0x00000001b1907824 */ /* 0x000fe200078e02b6 */
[----:B------:R-:W-:Y:S01]  /*6ff0*/  ULOP3.LUT UR12, UR5, 0x1, URZ, 0xc0, !UPT ;  /* 0x00000001050c7892 */ /* 0x000fe2000f8ec03f */
[----:B------:R-:W-:Y:S02]  /*7000*/  IMAD.MOV.U32 R150, RZ, RZ, c[0x0][0x22c] ;  /* 0x00008b00ff967624 */ /* 0x000fe400078e00ff */
[----:B------:R-:W2:Y:S01]  /*7010*/  LDSM.16.MT88.4 R16, [R0+0xc000] ;  /* 0x00c000000010783b */ /* 0x000ea20000004200 */
[----:B------:R-:W-:Y:S01]  /*7020*/  IMAD.MOV.U32 R147, RZ, RZ, c[0x0][0x22c] ;  /* 0x00008b00ff937624 */ /* 0x000fe200078e00ff */
[----:B------:R-:W-:Y:S01]  /*7030*/  UISETP.NE.U32.AND UP1, UPT, UR12, 0x1, UPT ;  /* 0x000000010c00788c */ /* 0x000fe2000bf25070 */
[----:B------:R-:W-:Y:S01]  /*7040*/  IMAD R150, R150, c[0x0][0x1c0], RZ ;  /* 0x0000700096967a24 */ /* 0x000fe200078e02ff */
[----:B------:R-:W-:Y:S01]  /*7050*/  UIADD3 UR12, UR5, -0x1, URZ ;  /* 0xffffffff050c7890 */ /* 0x000fe2000fffe03f */
[----:B------:R-:W3:Y:S01]  /*7060*/  LDSM.16.M88.4 R28, [R184+0x16000] ;  /* 0x01600000b81c783b */ /* 0x000ee20000000200 */
[----:B------:R-:W-:Y:S02]  /*7070*/  IMAD R147, R147, c[0x0][0x1c0], RZ ;  /* 0x0000700093937a24 */ /* 0x000fe400078e02ff */
[----:B------:R-:W-:Y:S02]  /*7080*/  IMAD R150, R150, 0x18, RZ ;  /* 0x0000001896967824 */ /* 0x000fe400078e02ff */
[----:B------:R-:W3:Y:S01]  /*7090*/  LDSM.16.MT88.4 R36, [R2+0xc000] ;  /* 0x00c000000224783b */ /* 0x000ee20000004200 */
[----:B------:R-:W-:Y:S04]  /*70a0*/  IMAD.U32 R147, R147, -0x80, RZ ;  /* 0xffffff8093937824 */ /* 0x000fe800078e00ff */
[----:B------:R-:W4:Y:S01]  /*70b0*/  LDL R149, [R1+0xc] ;  /* 0x00000c0001957983 */ /* 0x000f220000100800 */
[C---:B------:R-:W-:Y:S04]  /*70c0*/  LEA R190, P2, R147.reuse, R190, 0x2 ;  /* 0x000000be93be7211 */ /* 0x040fe800078410ff */
[----:B------:R-:W-:Y:S01]  /*70d0*/  LDSM.16.M88.4 R40, [R182+0x14000] ;  /* 0x01400000b628783b */ /* 0x000fe20000000200 */
[----:B------:R-:W-:Y:S01]  /*70e0*/  LEA.HI.X.SX32 R189, R147, R191, 0x2, P2 ;  /* 0x000000bf93bd7211 */ /* 0x000fe200010f16ff */
[----:B------:R-:W-:Y:S03]  /*70f0*/  IMAD.MOV.U32 R147, RZ, RZ, c[0x0][0x22c] ;  /* 0x00008b00ff937624 */ /* 0x000fe600078e00ff */
[----:B------:R-:W4:Y:S01]  /*7100*/  LDL R148, [R1+0x1c] ;  /* 0x00001c0001947983 */ /* 0x000f220000100800 */
[----:B------:R-:W-:Y:S04]  /*7110*/  IMAD R147, R147, c[0x0][0x1c0], RZ ;  /* 0x0000700093937a24 */ /* 0x000fe800078e02ff */
[----:B------:R-:W1:Y:S01]  /*7120*/  LDSM.16.MT88.4 R44, [R0+0xc800] ;  /* 0x00c80000002c783b */ /* 0x000e620000004200 */
[----:B------:R-:W-:Y:S04]  /*7130*/  IMAD.SHL.U32 R147, R147, 0x8, RZ ;  /* 0x0000000893937824 */ /* 0x000fe800078e00ff */
[----:B------:R-:W1:Y:S02]  /*7140*/  LDSM.16.M88.4 R48, [R182+0x16000] ;  /* 0x01600000b630783b */ /* 0x000e640000000200 */
[-C--:B-12---:R-:W-:Y:S03]  /*7150*/  HMMA.16816.F32 R4, R32, R16.reuse, RZ ;  /* 0x000000102004723c */ /* 0x086fe600000018ff */
[----:B------:R-:W1:Y:S05]  /*7160*/  LDSM.16.MT88.4 R52, [R2+0xc800] ;  /* 0x00c800000234783b */ /* 0x000e6a0000004200 */
[----:B------:R-:W-:Y:S01]  /*7170*/  LDSM.16.M88.4 R56, [R145+0x14000] ;  /* 0x014000009138783b */ /* 0x000fe20000000200 */
[C---:B---3--:R-:W-:Y:S04]  /*7180*/  HMMA.16816.F32 R8, R28.reuse, R16, RZ ;  /* 0x000000101c08723c */ /* 0x048fe800000018ff */
[----:B------:R-:W2:Y:S04]  /*7190*/  LDSM.16.MT88.4 R60, [R0+0xd000] ;  /* 0x00d00000003c783b */ /* 0x000ea80000004200 */
[-C--:B------:R-:W-:Y:S01]  /*71a0*/  HMMA.16816.F32 R12, R28, R18.reuse, RZ ;  /* 0x000000121c0c723c */ /* 0x080fe200000018ff */
[----:B------:R-:W3:Y:S05]  /*71b0*/  LDSM.16.M88.4 R64, [R145+0x16000] ;  /* 0x016000009140783b */ /* 0x000eea0000000200 */
[----:B------:R-:W1:Y:S02]  /*71c0*/  LDSM.16.MT88.4 R132, [R2+0xd000] ;  /* 0x00d000000284783b */ /* 0x000e640000004200 */
[C---:B------:R-:W-:Y:S03]  /*71d0*/  HMMA.16816.F32 R16, R32.reuse, R18, RZ ;  /* 0x000000122010723c */ /* 0x040fe600000018ff */
[----:B------:R-:W-:Y:S05]  /*71e0*/  LDSM.16.M88.4 R136, [R144+0x16000] ;  /* 0x016000009088783b */ /* 0x000fea0000000200 */
[-C--:B------:R-:W-:Y:S01]  /*71f0*/  HMMA.16816.F32 R20, R32, R36.reuse, RZ ;  /* 0x000000242014723c */ /* 0x080fe200000018ff */
[----:B------:R-:W-:Y:S07]  /*7200*/  LDSM.16.MT88.4 R140, [R2+0xd800] ;  /* 0x00d80000028c783b */ /* 0x000fee0000004200 */
[C---:B------:R-:W-:Y:S08]  /*7210*/  HMMA.16816.F32 R24, R28.reuse, R36, RZ ;  /* 0x000000241c18723c */ /* 0x040ff000000018ff */
[-C--:B------:R-:W-:Y:S08]  /*7220*/  HMMA.16816.F32 R28, R28, R38.reuse, RZ ;  /* 0x000000261c1c723c */ /* 0x080ff000000018ff */
[----:B------:R-:W-:Y:S01]  /*7230*/  HMMA.16816.F32 R32, R32, R38, RZ ;  /* 0x000000262020723c */ /* 0x000fe200000018ff */
[----:B------:R-:W-:Y:S07]  /*7240*/  LDSM.16.M88.4 R36, [R144+0x14000] ;  /* 0x014000009024783b */ /* 0x000fee0000000200 */
[-C--:B------:R-:W-:Y:S08]  /*7250*/  HMMA.16816.F32 R4, R40, R44.reuse, R4 ;  /* 0x0000002c2804723c */ /* 0x080ff00000001804 */
[C---:B------:R-:W-:Y:S08]  /*7260*/  HMMA.16816.F32 R8, R48.reuse, R44, R8 ;  /* 0x0000002c3008723c */ /* 0x040ff00000001808 */
[-C--:B------:R-:W-:Y:S08]  /*7270*/  HMMA.16816.F32 R12, R48, R46.reuse, R12 ;  /* 0x0000002e300c723c */ /* 0x080ff0000000180c */
[C---:B------:R-:W-:Y:S01]  /*7280*/  HMMA.16816.F32 R16, R40.reuse, R46, R16 ;  /* 0x0000002e2810723c */ /* 0x040fe20000001810 */
[----:B------:R-:W3:Y:S07]  /*7290*/  LDSM.16.MT88.4 R44, [R0+0xd800] ;  /* 0x00d80000002c783b */ /* 0x000eee0000004200 */
[-C--:B-1----:R-:W-:Y:S08]  /*72a0*/  HMMA.16816.F32 R20, R40, R52.reuse, R20 ;  /* 0x000000342814723c */ /* 0x082ff00000001814 */
[C---:B------:R-:W-:Y:S08]  /*72b0*/  HMMA.16816.F32 R24, R48.reuse, R52, R24 ;  /* 0x000000343018723c */ /* 0x040ff00000001818 */
[-C--:B------:R-:W-:Y:S01]  /*72c0*/  HMMA.16816.F32 R28, R48, R54.reuse, R28 ;  /* 0x00000036301c723c */ /* 0x080fe2000000181c */
[----:B------:R-:W-:Y:S07]  /*72d0*/  LDSM.16.MT88.4 R48, [R0+0xe000] ;  /* 0x00e000000030783b */ /* 0x000fee0000004200 */
[----:B------:R-:W-:Y:S01]  /*72e0*/  HMMA.16816.F32 R32, R40, R54, R32 ;  /* 0x000000362820723c */ /* 0x000fe20000001820 */
[----:B------:R-:W1:Y:S05]  /*72f0*/  LDSM.16.M88.4 R40, [R184+0x18000] ;  /* 0x01800000b828783b */ /* 0x000e6a0000000200 */
[----:B------:R-:W1:Y:S02]  /*7300*/  LDSM.16.M88.4 R52, [R184+0x1a000] ;  /* 0x01a00000b834783b */ /* 0x000e640000000200 */
[-C--:B--2---:R-:W-:Y:S08]  /*7310*/  HMMA.16816.F32 R4, R56, R60.reuse, R4 ;  /* 0x0000003c3804723c */ /* 0x084ff00000001804 */
[C---:B---3--:R-:W-:Y:S08]  /*7320*/  HMMA.16816.F32 R8, R64.reuse, R60, R8 ;  /* 0x0000003c4008723c */ /* 0x048ff00000001808 */
[-C--:B------:R-:W-:Y:S08]  /*7330*/  HMMA.16816.F32 R12, R64, R62.reuse, R12 ;  /* 0x0000003e400c723c */ /* 0x080ff0000000180c */
[C---:B------:R-:W-:Y:S01]  /*7340*/  HMMA.16816.F32 R16, R56.reuse, R62, R16 ;  /* 0x0000003e3810723c */ /* 0x040fe20000001810 */
[----:B------:R-:W2:Y:S07]  /*7350*/  LDSM.16.MT88.4 R60, [R2+0xe000] ;  /* 0x00e00000023c783b */ /* 0x000eae0000004200 */
[-C--:B------:R-:W-:Y:S08]  /*7360*/  HMMA.16816.F32 R20, R56, R132.reuse, R20 ;  /* 0x000000843814723c */ /* 0x080ff00000001814 */
[C---:B------:R-:W-:Y:S08]  /*7370*/  HMMA.16816.F32 R24, R64.reuse, R132, R24 ;  /* 0x000000844018723c */ /* 0x040ff00000001818 */
[-C--:B------:R-:W-:Y:S01]  /*7380*/  HMMA.16816.F32 R28, R64, R134.reuse, R28 ;  /* 0x00000086401c723c */ /* 0x080fe2000000181c */
[----:B------:R-:W-:Y:S07]  /*7390*/  LDSM.16.M88.4 R64, [R182+0x1a000] ;  /* 0x01a00000b640783b */ /* 0x000fee0000000200 */
[----:B------:R-:W-:Y:S01]  /*73a0*/  HMMA.16816.F32 R32, R56, R134, R32 ;  /* 0x000000863820723c */ /* 0x000fe20000001820 */
[----:B------:R-:W-:Y:S05]  /*73b0*/  LDSM.16.MT88.4 R56, [R0+0xe800] ;  /* 0x00e800000038783b */ /* 0x000fea0000004200 */
[----:B------:R-:W-:Y:S02]  /*73c0*/  LDSM.16.MT88.4 R132, [R2+0xe800] ;  /* 0x00e800000284783b */ /* 0x000fe40000004200 */
[-C--:B------:R-:W-:Y:S08]  /*73d0*/  HMMA.16816.F32 R4, R36, R44.reuse, R4 ;  /* 0x0000002c2404723c */ /* 0x080ff00000001804 */
[C---:B------:R-:W-:Y:S08]  /*73e0*/  HMMA.16816.F32 R8, R136.reuse, R44, R8 ;  /* 0x0000002c8808723c */ /* 0x040ff00000001808 */
[-C--:B------:R-:W-:Y:S08]  /*73f0*/  HMMA.16816.F32 R12, R136, R46.reuse, R12 ;  /* 0x0000002e880c723c */ /* 0x080ff0000000180c */
[C---:B------:R-:W-:Y:S01]  /*7400*/  HMMA.16816.F32 R16, R36.reuse, R46, R16 ;  /* 0x0000002e2410723c */ /* 0x040fe20000001810 */
[----:B------:R-:W3:Y:S07]  /*7410*/  LDSM.16.M88.4 R44, [R182+0x18000] ;  /* 0x01800000b62c783b */ /* 0x000eee0000000200 */
[-C--:B------:R-:W-:Y:S08]  /*7420*/  HMMA.16816.F32 R20, R36, R140.reuse, R20 ;  /* 0x0000008c2414723c */ /* 0x080ff00000001814 */
[C---:B------:R-:W-:Y:S08]  /*7430*/  HMMA.16816.F32 R24, R136.reuse, R140, R24 ;  /* 0x0000008c8818723c */ /* 0x040ff00000001818 */
[-C--:B------:R-:W-:Y:S01]  /*7440*/  HMMA.16816.F32 R28, R136, R142.reuse, R28 ;  /* 0x0000008e881c723c */ /* 0x080fe2000000181c */
[----:B------:R-:W-:Y:S07]  /*7450*/  LDSM.16.M88.4 R136, [R145+0x1a000] ;  /* 0x01a000009188783b */ /* 0x000fee0000000200 */
[----:B------:R-:W-:Y:S01]  /*7460*/  HMMA.16816.F32 R32, R36, R142, R32 ;  /* 0x0000008e2420723c */ /* 0x000fe20000001820 */
[----:B------:R-:W-:Y:S05]  /*7470*/  LDSM.16.M88.4 R36, [R145+0x18000] ;  /* 0x018000009124783b */ /* 0x000fea0000000200 */
[----:B------:R-:W-:Y:S02]  /*7480*/  LDSM.16.MT88.4 R140, [R2+0xf000] ;  /* 0x00f00000028c783b */ /* 0x000fe40000004200 */
        /* <DEDUP_REMOVED lines=8> */
[----:B------:R2:W-:Y:S07]  /*7510*/  LDSM.16.MT88.4 R52, [R0+0xf800] ;  /* 0x00f800000034783b */ /* 0x0005ee0000004200 */
[----:B------:R-:W-:Y:S01]  /*7520*/  HMMA.16816.F32 R32, R40, R62, R32 ;  /* 0x0000003e2820723c */ /* 0x000fe20000001820 */
[----:B------:R-:W1:Y:S05]  /*7530*/  LDSM.16.M88.4 R40, [R144+0x18000] ;  /* 0x018000009028783b */ /* 0x000e6a0000000200 */
[----:B------:R4:W-:Y:S02]  /*7540*/  LDSM.16.MT88.4 R60, [R2+0xf800] ;  /* 0x00f80000023c783b */ /* 0x0009e40000004200 */
[-C--:B---3--:R-:W-:Y:S08]  /*7550*/  HMMA.16816.F32 R4, R44, R56.reuse, R4 ;  /* 0x000000382c04723c */ /* 0x088ff00000001804 */
[C---:B------:R-:W-:Y:S01]  /*7560*/  HMMA.16816.F32 R8, R64.reuse, R56, R8 ;  /* 0x000000384008723c */ /* 0x040fe20000001808 */
[----:B--2---:R-:W-:Y:S04]  /*7570*/  IMAD.MOV.U32 R0, RZ, RZ, c[0x0][0x22c] ;  /* 0x00008b00ff007624 */ /* 0x004fe800078e00ff */
[----:B------:R-:W-:Y:S03]  /*7580*/  IMAD R0, R0, c[0x0][0x1c0], RZ ;  /* 0x0000700000007a24 */ /* 0x000fe600078e02ff */
[-C--:B------:R-:W-:Y:S04]  /*7590*/  HMMA.16816.F32 R12, R64, R58.reuse, R12 ;  /* 0x0000003a400c723c */ /* 0x080fe8000000180c */
[----:B------:R-:W-:Y:S02]  /*75a0*/  IMAD R0, R0, 0x28, RZ ;  /* 0x0000002800007824 */ /* 0x000fe400078e02ff */
[----:B----4-:R-:W-:Y:S02]  /*75b0*/  IMAD.MOV.U32 R2, RZ, RZ, c[0x0][0x22c] ;  /* 0x00008b00ff027624 */ /* 0x010fe400078e00ff */
[C---:B------:R-:W-:Y:S01]  /*75c0*/  HMMA.16816.F32 R16, R44.reuse, R58, R16 ;  /* 0x0000003a2c10723c */ /* 0x040fe20000001810 */
[----:B------:R-:W2:Y:S03]  /*75d0*/  LDSM.16.M88.4 R56, [R144+0x1a000] ;  /* 0x01a000009038783b */ /* 0x000ea60000000200 */
[----:B------:R-:W-:Y:S04]  /*75e0*/  IMAD R2, R2, c[0x0][0x1c0], RZ ;  /* 0x0000700002027a24 */ /* 0x000fe800078e02ff */
[-C--:B------:R-:W-:Y:S04]  /*75f0*/  HMMA.16816.F32 R20, R44, R132.reuse, R20 ;  /* 0x000000842c14723c */ /* 0x080fe80000001814 */
[----:B------:R-:W-:Y:S04]  /*7600*/  IMAD.SHL.U32 R2, R2, 0x40, RZ ;  /* 0x0000004002027824 */ /* 0x000fe800078e00ff */
[C---:B------:R-:W-:Y:S08]  /*7610*/  HMMA.16816.F32 R24, R64.reuse, R132, R24 ;  /* 0x000000844018723c */ /* 0x040ff00000001818 */
[-C--:B------:R-:W-:Y:S08]  /*7620*/  HMMA.16816.F32 R28, R64, R134.reuse, R28 ;  /* 0x00000086401c723c */ /* 0x080ff0000000181c */
[----:B------:R-:W-:Y:S08]  /*7630*/  HMMA.16816.F32 R32, R44, R134, R32 ;  /* 0x000000862c20723c */ /* 0x000ff00000001820 */
[-C--:B-1----:R-:W-:Y:S08]  /*7640*/  HMMA.16816.F32 R4, R36, R48.reuse, R4 ;  /* 0x000000302404723c */ /* 0x082ff00000001804 */
[C---:B------:R-:W-:Y:S07]  /*7650*/  HMMA.16816.F32 R8, R136.reuse, R48, R8 ;  /* 0x000000308808723c */ /* 0x040fee0000001808 */
[----:B------:R-:W-:Y:S01]  /*7660*/  IMAD.MOV.U32 R48, RZ, RZ, c[0x0][0x22c] ;  /* 0x00008b00ff307624 */ /* 0x000fe200078e00ff */
[-C--:B------:R-:W-:Y:S01]  /*7670*/  HMMA.16816.F32 R12, R136, R50.reuse, R12 ;  /* 0x00000032880c723c */ /* 0x080fe2000000180c */
[----:B------:R-:W-:Y:S03]  /*7680*/  IMAD.MOV.U32 R49, RZ, RZ, c[0x0][0x22c] ;  /* 0x00008b00ff317624 */ /* 0x000fe600078e00ff */
[----:B------:R-:W-:Y:S02]  /*7690*/  IMAD R48, R48, c[0x0][0x1c0], RZ ;  /* 0x0000700030307a24 */ /* 0x000fe400078e02ff */
[----:B------:R-:W-:Y:S02]  /*76a0*/  IMAD R49, R49, c[0x0][0x1c0], RZ ;  /* 0x0000700031317a24 */ /* 0x000fe400078e02ff */
[C---:B------:R-:W-:Y:S04]  /*76b0*/  HMMA.16816.F32 R16, R36.reuse, R50, R16 ;  /* 0x000000322410723c */ /* 0x040fe80000001810 */
[----:B------:R-:W-:Y:S02]  /*76c0*/  IMAD R48, R48, 0x30, RZ ;  /* 0x0000003030307824 */ /* 0x000fe400078e02ff */
[----:B------:R-:W-:Y:S02]  /*76d0*/  IMAD R49, R49, 0x48, RZ ;  /* 0x0000004831317824 */ /* 0x000fe400078e02ff */
[-C--:B------:R-:W-:Y:S01]  /*76e0*/  HMMA.16816.F32 R20, R36, R140.reuse, R20 ;  /* 0x0000008c2414723c */ /* 0x080fe20000001814 */
[----:B------:R-:W-:Y:S04]  /*76f0*/  IMAD.MOV.U32 R50, RZ, RZ, c[0x0][0x22c] ;  /* 0x00008b00ff327624 */ /* 0x000fe800078e00ff */
[----:B------:R-:W-:Y:S03]  /*7700*/  IMAD R50, R50, c[0x0][0x1c0], RZ ;  /* 0x0000700032327a24 */ /* 0x000fe600078e02ff */
[C---:B------:R-:W-:Y:S04]  /*7710*/  HMMA.16816.F32 R24, R136.reuse, R140, R24 ;  /* 0x0000008c8818723c */ /* 0x040fe80000001818 */
[----:B------:R-:W-:Y:S04]  /*7720*/  IMAD R50, R50, 0x58, RZ ;  /* 0x0000005832327824 */ /* 0x000fe800078e02ff */
[-C--:B------:R-:W-:Y:S08]  /*7730*/  HMMA.16816.F32 R28, R136, R142.reuse, R28 ;  /* 0x0000008e881c723c */ /* 0x080ff0000000181c */
[----:B------:R-:W-:Y:S07]  /*7740*/  HMMA.16816.F32 R32, R36, R142, R32 ;  /* 0x0000008e2420723c */ /* 0x000fee0000001820 */
[----:B------:R-:W-:Y:S01]  /*7750*/  @P0 IADD3 R38, P3, R149, UR9, RZ ;  /* 0x0000000995260c10 */ /* 0x000fe2000ff7e0ff */
[-C--:B------:R-:W-:Y:S01]  /*7760*/  HMMA.16816.F32 R4, R40, R52.reuse, R4 ;  /* 0x000000342804723c */ /* 0x080fe20000001804 */
[----:B------:R-:W-:Y:S01]  /*7770*/  IMAD.MOV.U32 R149, RZ, RZ, c[0x0][0x22c] ;  /* 0x00008b00ff957624 */ /* 0x000fe200078e00ff */
[----:B------:R-:W-:Y:S03]  /*7780*/  @UP5 UIADD3 UR9, UP4, UR9, -0x200, URZ ;  /* 0xfffffe0009095890 */ /* 0x000fe6000ff9e03f */
[----:B------:R-:W-:Y:S01]  /*7790*/  @P0 IADD3.X R39, R148, UR8, RZ, P3, !PT ;  /* 0x0000000894270c10 */ /* 0x000fe20009ffe4ff */
[----:B------:R-:W-:Y:S01]  /*77a0*/  IMAD.MOV.U32 R36, RZ, RZ, R190 ;  /* 0x000000ffff247224 */ /* 0x000fe200078e00be */
[----:B------:R-:W-:Y:S01]  /*77b0*/  @UP5 UIADD3.X UR8, UR8, -0x1, URZ, UP4, !UPT ;  /* 0xffffffff08085890 */ /* 0x000fe2000a7fe43f */
[C---:B--2---:R-:W-:Y:S01]  /*77c0*/  HMMA.16816.F32 R8, R56.reuse, R52, R8 ;  /* 0x000000343808723c */ /* 0x044fe20000001808 */
[----:B------:R-:W2:Y:S03]  /*77d0*/  LDL R52, [R1+0x8] ;  /* 0x0000080001347983 */ /* 0x000ea60000100800 */
[-C--:B------:R-:W-:Y:S01]  /*77e0*/  LEA R44, P2, R147, R36.reuse, 0x2 ;  /* 0x00000024932c7211 */ /* 0x080fe200078410ff */
[----:B------:R-:W-:Y:S01]  /*77f0*/  IMAD.MOV.U32 R37, RZ, RZ, R189 ;  /* 0x000000ffff257224 */ /* 0x000fe200078e00bd */
[----:B------:R1:W5:Y:S01]  /*7800*/  @P0 LDG.E R242, [R38.64] ;  /* 0x0000000626f20981 */ /* 0x000362000c1e1900 */
[----:B------:R-:W-:Y:S01]  /*7810*/  IMAD R149, R149, c[0x0][0x1c0], RZ ;  /* 0x0000700095957a24 */ /* 0x000fe200078e02ff */
[-C--:B------:R-:W-:Y:S01]  /*7820*/  HMMA.16816.F32 R12, R56, R54.reuse, R12 ;  /* 0x00000036380c723c */ /* 0x080fe2000000180c */
[----:B------:R-:W-:Y:S02]  /*7830*/  IMAD.MOV.U32 R148, RZ, RZ, c[0x0][0x22c] ;  /* 0x00008b00ff947624 */ /* 0x000fe400078e00ff */
[----:B------:R1:W5:Y:S01]  /*7840*/  @P0 LDG.E R243, [R38.64+0x20] ;  /* 0x0000200626f30981 */ /* 0x000362000c1e1900 */
[-C--:B------:R-:W-:Y:S01]  /*7850*/  LEA.HI.X.SX32 R45, R147, R37.reuse, 0x2, P2 ;  /* 0x00000025932d7211 */ /* 0x080fe200010f16ff */
[----:B------:R-:W-:Y:S02]  /*7860*/  IMAD.SHL.U32 R149, R149, 0x10, RZ ;  /* 0x0000001095957824 */ /* 0x000fe400078e00ff */
[----:B------:R-:W-:Y:S01]  /*7870*/  IMAD R148, R148, c[0x0][0x1c0], RZ ;  /* 0x0000700094947a24 */ /* 0x000fe200078e02ff */
[C---:B------:R-:W-:Y:S01]  /*7880*/  HMMA.16816.F32 R16, R40.reuse, R54, R16 ;  /* 0x000000362810723c */ /* 0x040fe20000001810 */
[----:B------:R1:W5:Y:S03]  /*7890*/  @P0 LDG.E R240, [R38.64+0x100] ;  /* 0x0001000626f00981 */ /* 0x000366000c1e1900 */
[----:B------:R-:W-:Y:S01]  /*78a0*/  IMAD.SHL.U32 R148, R148, 0x20, RZ ;  /* 0x0000002094947824 */ /* 0x000fe200078e00ff */
[C---:B------:R-:W-:Y:S01]  /*78b0*/  IADD3 R53, R149.reuse, 0x20, RZ ;  /* 0x0000002095357810 */ /* 0x040fe20007ffe0ff */
[----:B------:R1:W5:Y:S01]  /*78c0*/  @P0 LDG.E R241, [R38.64+0x120] ;  /* 0x0001200626f10981 */ /* 0x000362000c1e1900 */
[CC--:B------:R-:W-:Y:S01]  /*78d0*/  LEA R46, P0, R149.reuse, R36.reuse, 0x2 ;  /* 0x00000024952e7211 */ /* 0x0c0fe200078010ff */
[-C--:B------:R-:W-:Y:S03]  /*78e0*/  HMMA.16816.F32 R20, R40, R60.reuse, R20 ;  /* 0x0000003c2814723c */ /* 0x080fe60000001814 */
[----:B------:R3:W-:Y:S01]  /*78f0*/  RED.E.ADD.F32.FTZ.RN.STRONG.GPU [R36.64], R4 ;  /* 0x000000042400798e */ /* 0x0007e2000c10e786 */
[CC--:B------:R-:W-:Y:S02]  /*7900*/  LEA.HI.X.SX32 R47, R149.reuse, R37.reuse, 0x2, P0 ;  /* 0x00000025952f7211 */ /* 0x0c0fe400000f16ff */
[C---:B------:R-:W-:Y:S02]  /*7910*/  IADD3 R55, R149.reuse, 0x20, RZ ;  /* 0x0000002095377810 */ /* 0x040fe40007ffe0ff */
[C---:B------:R-:W-:Y:S01]  /*7920*/  HMMA.16816.F32 R24, R56.reuse, R60, R24 ;  /* 0x0000003c3818723c */ /* 0x040fe20000001818 */
[----:B------:R4:W-:Y:S03]  /*7930*/  RED.E.ADD.F32.FTZ.RN.STRONG.GPU [R44.64], R5 ;  /* 0x000000052c00798e */ /* 0x0009e6000c10e786 */
[C---:B------:R-:W-:Y:S02]  /*7940*/  IADD3 R54, R149.reuse, 0x20, RZ ;  /* 0x0000002095367810 */ /* 0x040fe40007ffe0ff */
[----:B------:R1:W-:Y:S02]  /*7950*/  RED.E.ADD.F32.FTZ.RN.STRONG.GPU [R46.64], R6 ;  /* 0x000000062e00798e */ /* 0x0003e4000c10e786 */
[-C--:B------:R-:W-:Y:S07]  /*7960*/  HMMA.16816.F32 R28, R56, R62.reuse, R28 ;  /* 0x0000003e381c723c */ /* 0x080fee000000181c */
[----:B------:R-:W-:Y:S01]  /*7970*/  IADD3 R56, R149, 0x20, RZ ;  /* 0x0000002095387810 */ /* 0x000fe20007ffe0ff */
[----:B------:R-:W-:Y:S04]  /*7980*/  HMMA.16816.F32 R32, R40, R62, R32 ;  /* 0x0000003e2820723c */ /* 0x000fe80000001820 */
[-C--:B---3--:R-:W-:Y:S03]  /*7990*/  LEA R4, P0, R148, R36.reuse, 0x2 ;  /* 0x0000002494047211 */ /* 0x088fe600078010ff */
[----:B------:R-:W-:Y:S01]  /*79a0*/  IMAD.MOV.U32 R43, RZ, RZ, c[0x0][0x22c] ;  /* 0x00008b00ff2b7624 */ /* 0x000fe200078e00ff */
[CC--:B------:R-:W-:Y:S01]  /*79b0*/  LEA R40, P2, R150.reuse, R36.reuse, 0x2 ;  /* 0x0000002496287211 */ /* 0x0c0fe200078410ff */
[----:B------:R-:W-:Y:S03]  /*79c0*/  IMAD.MOV.U32 R42, RZ, RZ, c[0x0][0x22c] ;  /* 0x00008b00ff2a7624 */ /* 0x000fe600078e00ff */
[-C--:B------:R-:W-:Y:S01]  /*79d0*/  LEA.HI.X.SX32 R41, R150, R37.reuse, 0x2, P2 ;  /* 0x0000002596297211 */ /* 0x080fe200010f16ff */
[----:B------:R-:W-:Y:S01]  /*79e0*/  IMAD R43, R43, c[0x0][0x1c0], RZ ;  /* 0x000070002b2b7a24 */ /* 0x000fe200078e02ff */
[-C--:B----4-:R-:W-:Y:S01]  /*79f0*/  LEA.HI.X.SX32 R5, R148, R37.reuse, 0x2, P0 ;  /* 0x0000002594057211 */ /* 0x090fe200000f16ff */
[----:B------:R-:W-:Y:S01]  /*7a00*/  IMAD R42, R42, c[0x0][0x1c0], RZ ;  /* 0x000070002a2a7a24 */ /* 0x000fe200078e02ff */
[-C--:B-1----:R-:W-:Y:S01]  /*7a10*/  LEA R38, P2, R0, R36.reuse, 0x2 ;  /* 0x0000002400267211 */ /* 0x082fe200078410ff */
[----:B------:R1:W-:Y:S01]  /*7a20*/  RED.E.ADD.F32.FTZ.RN.STRONG.GPU [R40.64], R7 ;  /* 0x000000072800798e */ /* 0x0003e2000c10e786 */
[-C--:B------:R-:W-:Y:S01]  /*7a30*/  LEA R6, P0, R48, R36.reuse, 0x2 ;  /* 0x0000002430067211 */ /* 0x080fe200078010ff */
[----:B------:R-:W-:Y:S01]  /*7a40*/  IMAD R43, R43, 0x70, RZ ;  /* 0x000000702b2b7824 */ /* 0x000fe200078e02ff */
[-C--:B------:R-:W-:Y:S01]  /*7a50*/  LEA.HI.X.SX32 R39, R0, R37.reuse, 0x2, P2 ;  /* 0x0000002500277211 */ /* 0x080fe200010f16ff */
[----:B------:R-:W-:Y:S01]  /*7a60*/  IMAD.MOV.U32 R0, RZ, RZ, c[0x0][0x22c] ;  /* 0x00008b00ff007624 */ /* 0x000fe200078e00ff */
[----:B------:R3:W-:Y:S01]  /*7a70*/  RED.E.ADD.F32.FTZ.RN.STRONG.GPU [R4.64], R8 ;  /* 0x000000080400798e */ /* 0x0007e2000c10e786 */
[----:B------:R-:W-:Y:S02]  /*7a80*/  IMAD R42, R42, 0x78, RZ ;  /* 0x000000782a2a7824 */ /* 0x000fe400078e02ff */
[----:B------:R-:W-:Y:S02]  /*7a90*/  IMAD R0, R0, c[0x0][0x1c0], RZ ;  /* 0x0000700000007a24 */ /* 0x000fe400078e02ff */
[----:B------:R4:W-:Y:S01]  /*7aa0*/  RED.E.ADD.F32.FTZ.RN.STRONG.GPU [R38.64], R9 ;  /* 0x000000092600798e */ /* 0x0009e2000c10e786 */
[----:B------:R-:W-:Y:S02]  /*7ab0*/  IMAD.MOV.U32 R148, RZ, RZ, c[0x0][0x22c] ;  /* 0x00008b00ff947624 */ /* 0x000fe400078e00ff */
[----:B------:R-:W-:Y:S02]  /*7ac0*/  IMAD R0, R0, 0x38, RZ ;  /* 0x0000003800007824 */ /* 0x000fe400078e02ff */
[----:B------:R-:W-:Y:S04]  /*7ad0*/  IMAD R148, R148, c[0x0][0x1c0], RZ ;  /* 0x0000700094947a24 */ /* 0x000fe800078e02ff */
[----:B------:R-:W-:Y:S04]  /*7ae0*/  IMAD.SHL.U32 R148, R148, 0x8, RZ ;  /* 0x0000000894947824 */ /* 0x000fe800078e00ff */
[C---:B------:R-:W-:Y:S02]  /*7af0*/  IMAD.IADD R55, R148.reuse, 0x1, R55 ;  /* 0x0000000194377824 */ /* 0x040fe400078e0237 */
[----:B------:R-:W-:Y:S01]  /*7b00*/  IMAD.IADD R54, R148, 0x1, R54 ;  /* 0x0000000194367824 */ /* 0x000fe200078e0236 */
[-C--:B-1----:R-:W-:Y:S01]  /*7b10*/  LEA.HI.X.SX32 R7, R48, R37.reuse, 0x2, P0 ;  /* 0x0000002530077211 */ /* 0x082fe200000f16ff */
[----:B------:R-:W-:Y:S02]  /*7b20*/  IMAD.MOV.U32 R48, RZ, RZ, c[0x0][0x22c] ;  /* 0x00008b00ff307624 */ /* 0x000fe400078e00ff */
[----:B------:R-:W-:Y:S01]  /*7b30*/  IMAD.IADD R53, R148, 0x1, R53 ;  /* 0x0000000194357824 */ /* 0x000fe200078e0235 */
[-C--:B---3--:R-:W-:Y:S01]  /*7b40*/  LEA R4, P2, R0, R36.reuse, 0x2 ;  /* 0x0000002400047211 */ /* 0x088fe200078410ff */
[----:B------:R1:W-:Y:S01]  /*7b50*/  RED.E.ADD.F32.FTZ.RN.STRONG.GPU [R6.64], R10 ;  /* 0x0000000a0600798e */ /* 0x0003e2000c10e786 */
[-C--:B------:R-:W-:Y:S01]  /*7b60*/  LEA R8, P0, R2, R36.reuse, 0x2 ;  /* 0x0000002402087211 */ /* 0x080fe200078010ff */
[----:B------:R-:W-:Y:S01]  /*7b70*/  IMAD R48, R48, c[0x0][0x1c0], RZ ;  /* 0x0000700030307a24 */ /* 0x000fe200078e02ff */
[-C--:B------:R-:W-:Y:S01]  /*7b80*/  LEA.HI.X.SX32 R5, R0, R37.reuse, 0x2, P2 ;  /* 0x0000002500057211 */ /* 0x080fe200010f16ff */
[----:B------:R-:W-:Y:S01]  /*7b90*/  IMAD.IADD R54, R148, 0x1, R54 ;  /* 0x0000000194367824 */ /* 0x000fe200078e0236 */
[----:B------:R-:W3:Y:S01]  /*7ba0*/  LDL R0, [R1+0x4] ;  /* 0x0000040001007983 */ /* 0x000ee20000100800 */
[-C--:B----4-:R-:W-:Y:S01]  /*7bb0*/  LEA.HI.X.SX32 R9, R2, R37.reuse, 0x2, P0 ;  /* 0x0000002502097211 */ /* 0x090fe200000f16ff */
[----:B------:R-:W-:Y:S02]  /*7bc0*/  IMAD R48, R48, 0x50, RZ ;  /* 0x0000005030307824 */ /* 0x000fe400078e02ff */
[----:B------:R-:W-:Y:S01]  /*7bd0*/  IMAD.IADD R53, R148, 0x1, R53 ;  /* 0x0000000194357824 */ /* 0x000fe200078e0235 */
[----:B------:R-:W4:Y:S01]  /*7be0*/  LDL R2, [R1] ;  /* 0x0000000001027983 */ /* 0x000f220000100800 */
[-C--:B------:R-:W-:Y:S02]  /*7bf0*/  LEA R46, P6, R54, R36.reuse, 0x2 ;  /* 0x00000024362e7211 */ /* 0x080fe400078c10ff */
[----:B------:R-:W-:Y:S02]  /*7c00*/  IMAD.IADD R53, R148, 0x1, R53 ;  /* 0x0000000194357824 */ /* 0x000fe400078e0235 */
[----:B------:R1:W-:Y:S01]  /*7c10*/  RED.E.ADD.F32.FTZ.RN.STRONG.GPU [R4.64], R11 ;  /* 0x0000000b0400798e */ /* 0x0003e2000c10e786 */
[-C--:B------:R-:W-:Y:S04]  /*7c20*/  LEA.HI.X.SX32 R47, R54, R37.reuse, 0x2, P6 ;  /* 0x00000025362f7211 */ /* 0x080fe800030f16ff */
[----:B------:R1:W-:Y:S02]  /*7c30*/  RED.E.ADD.F32.FTZ.RN.STRONG.GPU [R8.64], R16 ;  /* 0x000000100800798e */ /* 0x0003e4000c10e786 */
[CC--:B-1----:R-:W-:Y:S04]  /*7c40*/  LEA R6, P2, R49.reuse, R36.reuse, 0x2 ;  /* 0x0000002431067211 */ /* 0x0c2fe800078410ff */
[-C--:B------:R-:W-:Y:S01]  /*7c50*/  LEA.HI.X.SX32 R7, R49, R37.reuse, 0x2, P2 ;  /* 0x0000002531077211 */ /* 0x080fe200010f16ff */
[----:B------:R-:W-:Y:S04]  /*7c60*/  IMAD.MOV.U32 R49, RZ, RZ, c[0x0][0x22c] ;  /* 0x00008b00ff317624 */ /* 0x000fe800078e00ff */
[----:B------:R1:W-:Y:S01]  /*7c70*/  RED.E.ADD.F32.FTZ.RN.STRONG.GPU [R6.64], R17 ;  /* 0x000000110600798e */ /* 0x0003e2000c10e786 */
[----:B------:R-:W-:Y:S04]  /*7c80*/  IMAD R49, R49, c[0x0][0x1c0], RZ ;  /* 0x0000700031317a24 */ /* 0x000fe800078e02ff */
[----:B------:R-:W-:Y:S01]  /*7c90*/  IMAD R49, R49, 0x60, RZ ;  /* 0x0000006031317824 */ /* 0x000fe200078e02ff */
[CC--:B------:R-:W-:Y:S04]  /*7ca0*/  LEA R4, P0, R48.reuse, R36.reuse, 0x2 ;  /* 0x0000002430047211 */ /* 0x0c0fe800078010ff */
[-C--:B------:R-:W-:Y:S01]  /*7cb0*/  LEA.HI.X.SX32 R5, R48, R37.reuse, 0x2, P0 ;  /* 0x0000002530057211 */ /* 0x080fe200000f16ff */
[----:B------:R-:W-:Y:S01]  /*7cc0*/  IMAD.MOV.U32 R48, RZ, RZ, c[0x0][0x22c] ;  /* 0x00008b00ff307624 */ /* 0x000fe200078e00ff */
[-C--:B------:R-:W-:Y:S02]  /*7cd0*/  LEA R16, P2, R50, R36.reuse, 0x2 ;  /* 0x0000002432107211 */ /* 0x080fe400078410ff */
[CC--:B------:R-:W-:Y:S01]  /*7ce0*/  LEA R10, P0, R49.reuse, R36.reuse, 0x2 ;  /* 0x00000024310a7211 */ /* 0x0c0fe200078010ff */
[----:B------:R1:W-:Y:S01]  /*7cf0*/  RED.E.ADD.F32.FTZ.RN.STRONG.GPU [R4.64], R18 ;  /* 0x000000120400798e */ /* 0x0003e2000c10e786 */
[----:B------:R-:W-:Y:S02]  /*7d00*/  IMAD R48, R48, c[0x0][0x1c0], RZ ;  /* 0x0000700030307a24 */ /* 0x000fe400078e02ff */
[-C--:B------:R-:W-:Y:S02]  /*7d10*/  LEA.HI.X.SX32 R11, R49, R37.reuse, 0x2, P0 ;  /* 0x00000025310b7211 */ /* 0x080fe400000f16ff */
[----:B------:R-:W-:Y:S05]  /*7d20*/  IMAD R48, R48, 0x68, RZ ;  /* 0x0000006830307824 */ /* 0x000fea00078e02ff */
[-C--:B------:R-:W-:Y:S02]  /*7d30*/  LEA R8, P3, R48, R36.reuse, 0x2 ;  /* 0x0000002430087211 */ /* 0x080fe400078610ff */
[-C--:B-1----:R-:W-:Y:S02]  /*7d40*/  LEA.HI.X.SX32 R17, R50, R37.reuse, 0x2, P2 ;  /* 0x0000002532117211 */ /* 0x082fe400010f16ff */
[-C--:B------:R-:W-:Y:S02]  /*7d50*/  LEA.HI.X.SX32 R9, R48, R37.reuse, 0x2, P3 ;  /* 0x0000002530097211 */ /* 0x080fe400018f16ff */
[CC--:B------:R-:W-:Y:S01]  /*7d60*/  LEA R6, P2, R43.reuse, R36.reuse, 0x2 ;  /* 0x000000242b067211 */ /* 0x0c0fe200078410ff */
[----:B------:R1:W-:Y:S03]  /*7d70*/  RED.E.ADD.F32.FTZ.RN.STRONG.GPU [R16.64], R19 ;  /* 0x000000131000798e */ /* 0x0003e6000c10e786 */
[-C--:B------:R-:W-:Y:S02]  /*7d80*/  LEA.HI.X.SX32 R7, R43, R37.reuse, 0x2, P2 ;  /* 0x000000252b077211 */ /* 0x080fe400010f16ff */
[----:B------:R1:W-:Y:S01]  /*7d90*/  RED.E.ADD.F32.FTZ.RN.STRONG.GPU [R10.64], R12 ;  /* 0x0000000c0a00798e */ /* 0x0003e2000c10e786 */
[-C--:B------:R-:W-:Y:S04]  /*7da0*/  LEA R50, P2, R56, R36.reuse, 0x2 ;  /* 0x0000002438327211 */ /* 0x080fe800078410ff */
[----:B------:R1:W-:Y:S01]  /*7db0*/  RED.E.ADD.F32.FTZ.RN.STRONG.GPU [R8.64], R13 ;  /* 0x0000000d0800798e */ /* 0x0003e2000c10e786 */
[-C--:B------:R-:W-:Y:S02]  /*7dc0*/  LEA R4, P0, R42, R36.reuse, 0x2 ;  /* 0x000000242a047211 */ /* 0x080fe400078010ff */
[-C--:B------:R-:W-:Y:S02]  /*7dd0*/  LEA.HI.X.SX32 R51, R56, R37.reuse, 0x2, P2 ;  /* 0x0000002538337211 */ /* 0x080fe400010f16ff */
[----:B------:R1:W-:Y:S01]  /*7de0*/  RED.E.ADD.F32.FTZ.RN.STRONG.GPU [R6.64], R14 ;  /* 0x0000000e0600798e */ /* 0x0003e2000c10e786 */
[-C--:B------:R-:W-:Y:S02]  /*7df0*/  LEA.HI.X.SX32 R5, R42, R37.reuse, 0x2, P0 ;  /* 0x000000252a057211 */ /* 0x080fe400000f16ff */
[-C--:B------:R-:W-:Y:S02]  /*7e00*/  LEA R48, P0, R55, R36.reuse, 0x2 ;  /* 0x0000002437307211 */ /* 0x080fe400078010ff */
[-C--:B------:R-:W-:Y:S01]  /*7e10*/  LEA R42, P5, R53, R36.reuse, 0x2 ;  /* 0x00000024352a7211 */ /* 0x080fe200078a10ff */
[----:B------:R1:W-:Y:S01]  /*7e20*/  RED.E.ADD.F32.FTZ.RN.STRONG.GPU [R4.64], R15 ;  /* 0x0000000f0400798e */ /* 0x0003e2000c10e786 */
[-C--:B------:R-:W-:Y:S02]  /*7e30*/  LEA.HI.X.SX32 R49, R55, R37.reuse, 0x2, P0 ;  /* 0x0000002537317211 */ /* 0x080fe400000f16ff */
[-C--:B------:R-:W-:Y:S02]  /*7e40*/  LEA.HI.X.SX32 R43, R53, R37.reuse, 0x2, P5 ;  /* 0x00000025352b7211 */ /* 0x080fe400028f16ff */
[----:B------:R-:W-:Y:S01]  /*7e50*/  RED.E.ADD.F32.FTZ.RN.STRONG.GPU [R36.64+0x80], R20 ;  /* 0x000080142400798e */ /* 0x000fe2000c10e786 */
[CC--:B-1----:R-:W-:Y:S04]  /*7e60*/  LEA R16, P0, R252.reuse, R36.reuse, 0x2 ;  /* 0x00000024fc107211 */ /* 0x0c2fe800078010ff */
[----:B------:R-:W-:Y:S01]  /*7e70*/  RED.E.ADD.F32.FTZ.RN.STRONG.GPU [R44.64+0x80], R21 ;  /* 0x000080152c00798e */ /* 0x000fe2000c10e786 */
[-C--:B------:R-:W-:Y:S02]  /*7e80*/  LEA.HI.X.SX32 R17, R252, R37.reuse, 0x2, P0 ;  /* 0x00000025fc117211 */ /* 0x080fe400000f16ff */
[CC--:B------:R-:W-:Y:S02]  /*7e90*/  LEA R12, P5, R250.reuse, R36.reuse, 0x2 ;  /* 0x00000024fa0c7211 */ /* 0x0c0fe400078a10ff */
[----:B------:R-:W-:Y:S02]  /*7ea0*/  RED.E.ADD.F32.FTZ.RN.STRONG.GPU [R50.64], R22 ;  /* 0x000000163200798e */ /* 0x000fe4000c10e786 */
[-C--:B------:R-:W-:Y:S03]  /*7eb0*/  LEA.HI.X.SX32 R13, R250, R37.reuse, 0x2, P5 ;  /* 0x00000025fa0d7211 */ /* 0x080fe600028f16ff */
[----:B------:R-:W-:Y:S01]  /*7ec0*/  RED.E.ADD.F32.FTZ.RN.STRONG.GPU [R48.64], R23 ;  /* 0x000000173000798e */ /* 0x000fe2000c10e786 */
[CC--:B------:R-:W-:Y:S04]  /*7ed0*/  LEA R14, P6, R251.reuse, R36.reuse, 0x2 ;  /* 0x00000024fb0e7211 */ /* 0x0c0fe800078c10ff */
[----:B------:R-:W-:Y:S01]  /*7ee0*/  RED.E.ADD.F32.FTZ.RN.STRONG.GPU [R46.64], R24 ;  /* 0x000000182e00798e */ /* 0x000fe2000c10e786 */
[-C--:B------:R-:W-:Y:S04]  /*7ef0*/  LEA.HI.X.SX32 R15, R251, R37.reuse, 0x2, P6 ;  /* 0x00000025fb0f7211 */ /* 0x080fe800030f16ff */
[----:B------:R-:W-:Y:S05]  /*7f00*/  RED.E.ADD.F32.FTZ.RN.STRONG.GPU [R42.64], R25 ;  /* 0x000000192a00798e */ /* 0x000fea000c10e786 */
[----:B------:R-:W-:Y:S01]  /*7f10*/  LDSM.16.MT88.4 R20, [R3+0x14800] ;  /* 0x014800000314783b */ /* 0x000fe20000004200 */
[CC--:B--2---:R-:W-:Y:S04]  /*7f20*/  LEA R40, P4, R52.reuse, R36.reuse, 0x2 ;  /* 0x0000002434287211 */ /* 0x0c4fe800078810ff */
[-C--:B------:R-:W-:Y:S02]  /*7f30*/  LEA.HI.X.SX32 R41, R52, R37.reuse, 0x2, P4 ;  /* 0x0000002534297211 */ /* 0x080fe400020f16ff */
[CC--:B------:R-:W-:Y:S03]  /*7f40*/  LEA R10, P4, R249.reuse, R36.reuse, 0x2 ;  /* 0x00000024f90a7211 */ /* 0x0c0fe600078810ff */
[----:B------:R-:W-:Y:S01]  /*7f50*/  RED.E.ADD.F32.FTZ.RN.STRONG.GPU [R40.64], R26 ;  /* 0x0000001a2800798e */ /* 0x000fe2000c10e786 */
[-C--:B------:R-:W-:Y:S02]  /*7f60*/  LEA.HI.X.SX32 R11, R249, R37.reuse, 0x2, P4 ;  /* 0x00000025f90b7211 */ /* 0x080fe400020f16ff */
[CC--:B---3--:R-:W-:Y:S04]  /*7f70*/  LEA R38, P3, R0.reuse, R36.reuse, 0x2 ;  /* 0x0000002400267211 */ /* 0x0c8fe800078610ff */
[-C--:B------:R-:W-:Y:S01]  /*7f80*/  LEA.HI.X.SX32 R39, R0, R37.reuse, 0x2, P3 ;  /* 0x0000002500277211 */ /* 0x080fe200018f16ff */
[----:B------:R-:W-:Y:S01]  /*7f90*/  IMAD.IADD R0, R147, 0x1, R247 ;  /* 0x0000000193007824 */ /* 0x000fe200078e02f7 */
[-C--:B----4-:R-:W-:Y:S02]  /*7fa0*/  LEA R18, P2, R2, R36.reuse, 0x2 ;  /* 0x0000002402127211 */ /* 0x090fe400078410ff */
[-C--:B------:R-:W-:Y:S01]  /*7fb0*/  LEA R8, P3, R248, R36.reuse, 0x2 ;  /* 0x00000024f8087211 */ /* 0x080fe200078610ff */
[----:B------:R-:W-:Y:S01]  /*7fc0*/  RED.E.ADD.F32.FTZ.RN.STRONG.GPU [R38.64], R27 ;  /* 0x0000001b2600798e */ /* 0x000fe2000c10e786 */
[-C--:B------:R-:W-:Y:S02]  /*7fd0*/  LEA.HI.X.SX32 R19, R2, R37.reuse, 0x2, P2 ;  /* 0x0000002502137211 */ /* 0x080fe400010f16ff */
[-C--:B------:R-:W-:Y:S02]  /*7fe0*/  LEA.HI.X.SX32 R9, R248, R37.reuse, 0x2, P3 ;  /* 0x00000025f8097211 */ /* 0x080fe400018f16ff */
[CC--:B------:R-:W-:Y:S01]  /*7ff0*/  LEA R6, P2, R247.reuse, R36.reuse, 0x2 ;  /* 0x00000024f7067211 */ /* 0x0c0fe200078410ff */
[----:B------:R-:W-:Y:S01]  /*8000*/  RED.E.ADD.F32.FTZ.RN.STRONG.GPU [R18.64], R32 ;  /* 0x000000201200798e */ /* 0x000fe2000c10e786 */
[C---:B------:R-:W-:Y:S02]  /*8010*/  LEA R4, P0, R0.reuse, R36, 0x2 ;  /* 0x0000002400047211 */ /* 0x040fe400078010ff */
[-C--:B------:R-:W-:Y:S02]  /*8020*/  LEA.HI.X.SX32 R7, R247, R37.reuse, 0x2, P2 ;  /* 0x00000025f7077211 */ /* 0x080fe400010f16ff */
[----:B------:R-:W-:Y:S01]  /*8030*/  RED.E.ADD.F32.FTZ.RN.STRONG.GPU [R16.64], R33 ;  /* 0x000000211000798e */ /* 0x000fe2000c10e786 */
[----:B------:R-:W-:Y:S01]  /*8040*/  LEA.HI.X.SX32 R5, R0, R37, 0x2, P0 ;  /* 0x0000002500057211 */ /* 0x000fe200000f16ff */
[----:B------:R-:W-:Y:S01]  /*8050*/  IMAD.MOV.U32 R0, RZ, RZ, 0x40 ;  /* 0x00000040ff007424 */ /* 0x000fe200078e00ff */
[----:B------:R-:W-:Y:S01]  /*8060*/  PLOP3.LUT P0, PT, PT, PT, UP1, 0x80, 0x0 ;  /* 0x000000000000781c */ /* 0x000fe20003f0f018 */
[----:B------:R-:W-:Y:S01]  /*8070*/  @UP5 UIADD3 UR11, UP1, UR11, -0x200, URZ ;  /* 0xfffffe000b0b5890 */ /* 0x000fe2000ff3e03f */
[----:B------:R-:W-:Y:S01]  /*8080*/  RED.E.ADD.F32.FTZ.RN.STRONG.GPU [R14.64], R34 ;  /* 0x000000220e00798e */ /* 0x000fe2000c10e786 */
[----:B------:R-:W-:Y:S01]  /*8090*/  ISETP.LT.AND P2, PT, RZ, UR5, PT ;  /* 0x00000005ff007c0c */ /* 0x000fe2000bf41270 */
[----:B------:R-:W-:Y:S01]  /*80a0*/  UMOV UR5, UR12 ;  /* 0x0000000c00057c82 */ /* 0x000fe20008000000 */
[----:B------:R-:W-:Y:S01]  /*80b0*/  SEL R177, R0, 0xffffffc0, !P1 ;  /* 0xffffffc000b17807 */ /* 0x000fe20004800000 */
[----:B------:R-:W-:Y:S01]  /*80c0*/  @UP5 UIADD3.X UR10, UR10, -0x1, URZ, UP1, !UPT ;  /* 0xffffffff0a0a5890 */ /* 0x000fe20008ffe43f */
[----:B------:R-:W-:Y:S03]  /*80d0*/  RED.E.ADD.F32.FTZ.RN.STRONG.GPU [R12.64], R35 ;  /* 0x000000230c00798e */ /* 0x000fe6000c10e786 */
[----:B------:R-:W-:Y:S02]  /*80e0*/  IMAD.IADD R0, R177, 0x1, R176 ;  /* 0x00000001b1007824 */ /* 0x000fe400078e02b0 */
[----:B------:R-:W-:Y:S05]  /*80f0*/  RED.E.ADD.F32.FTZ.RN.STRONG.GPU [R10.64], R28 ;  /* 0x0000001c0a00798e */ /* 0x000fea000c10e786 */
[----:B------:R-:W-:Y:S05]  /*8100*/  RED.E.ADD.F32.FTZ.RN.STRONG.GPU [R8.64], R29 ;  /* 0x0000001d0800798e */ /* 0x000fea000c10e786 */
[----:B------:R-:W-:Y:S05]  /*8110*/  RED.E.ADD.F32.FTZ.RN.STRONG.GPU [R6.64], R30 ;  /* 0x0000001e0600798e */ /* 0x000fea000c10e786 */
[----:B------:R-:W-:Y:S05]  /*8120*/  LDSM.16.MT88.4 R8, [R176] ;  /* 0x00000000b008783b */ /* 0x000fea0000004200 */
[----:B------:R-:W-:Y:S05]  /*8130*/  RED.E.ADD.F32.FTZ.RN.STRONG.GPU [R4.64], R31 ;  /* 0x0000001f0400798e */ /* 0x000fea000c10e786 */
[----:B------:R-:W1:Y:S05]  /*8140*/  LDSM.16.MT88.4 R4, [R3+0x14000] ;  /* 0x014000000304783b */ /* 0x000e6a0000004200 */
[----:B------:R-:W2:Y:S05]  /*8150*/  LDSM.16.MT88.4 R12, [R3+0x18000] ;  /* 0x01800000030c783b */ /* 0x000eaa0000004200 */
[----:B------:R-:W3:Y:S05]  /*8160*/  LDSM.16.MT88.4 R16, [R0] ;  /* 0x000000000010783b */ /* 0x000eea0000004200 */
[----:B------:R-:W4:Y:S05]  /*8170*/  LDSM.16.MT88.4 R24, [R176+0x800] ;  /* 0x00080000b018783b */ /* 0x000f2a0000004200 */
[----:B------:R-:W3:Y:S05]  /*8180*/  LDSM.16.MT88.4 R32, [R3+0x18800] ;  /* 0x018800000320783b */ /* 0x000eea0000004200 */
[----:B------:R-:W3:Y:S05]  /*8190*/  LDSM.16.MT88.4 R28, [R0+0x800] ;  /* 0x00080000001c783b */ /* 0x000eea0000004200 */
[----:B------:R-:W-:Y:S05]  /*81a0*/  LDSM.16.MT88.4 R36, [R3+0x19000] ;  /* 0x019000000324783b */ /* 0x000fea0000004200 */
[----:B------:R-:W-:Y:S01]  /*81b0*/  LDSM.16.MT88.4 R40, [R0+0x1000] ;  /* 0x001000000028783b */ /* 0x000fe20000004200 */
        /* <DEDUP_REMOVED lines=10> */
[----:B------:R-:W-:Y:S05]  /*8260*/  LDSM.16.MT88.4 R4, [R3+0x15800] ;  /* 0x015800000304783b */ /* 0x000fea0000004200 */
[----:B------:R-:W2:Y:S02]  /*8270*/  LDSM.16.MT88.4 R16, [R176+0x1800] ;  /* 0x00180000b010783b */ /* 0x000ea40000004200 */
        /* <DEDUP_REMOVED lines=10> */
[----:B------:R-:W-:Y:S05]  /*8320*/  LDSM.16.MT88.4 R20, [R176+0x2000] ;  /* 0x00200000b014783b */ /* 0x000fea0000004200 */
[----:B------:R-:W-:Y:S02]  /*8330*/  LDSM.16.MT88.4 R28, [R3+0x1a000] ;  /* 0x01a00000031c783b */ /* 0x000fe40000004200 */
[-C--:B-1----:R-:W-:Y:S08]  /*8340*/  HMMA.16816.F32 R100, R8, R12.reuse, R100 ;  /* 0x0000000c0864723c */ /* 0x082ff00000001864 */
[C---:B------:R-:W-:Y:S08]  /*8350*/  HMMA.16816.F32 R104, R36.reuse, R12, R104 ;  /* 0x0000000c2468723c */ /* 0x040ff00000001868 */
[-C--:B------:R-:W-:Y:S08]  /*8360*/  HMMA.16816.F32 R108, R36, R14.reuse, R108 ;  /* 0x0000000e246c723c */ /* 0x080ff0000000186c */
[C---:B------:R-:W-:Y:S01]  /*8370*/  HMMA.16816.F32 R112, R8.reuse, R14, R112 ;  /* 0x0000000e0870723c */ /* 0x040fe20000001870 */
[----:B------:R-:W1:Y:S07]  /*8380*/  LDSM.16.MT88.4 R12, [R3+0x16000] ;  /* 0x01600000030c783b */ /* 0x000e6e0000004200 */
[-C--:B------:R-:W-:Y:S08]  /*8390*/  HMMA.16816.F32 R116, R8, R40.reuse, R116 ;  /* 0x000000280874723c */ /* 0x080ff00000001874 */
[C---:B------:R-:W-:Y:S08]  /*83a0*/  HMMA.16816.F32 R120, R36.reuse, R40, R120 ;  /* 0x000000282478723c */ /* 0x040ff00000001878 */
[-C--:B------:R-:W-:Y:S01]  /*83b0*/  HMMA.16816.F32 R124, R36, R42.reuse, R124 ;  /* 0x0000002a247c723c */ /* 0x080fe2000000187c */
[----:B------:R-:W1:Y:S07]  /*83c0*/  LDSM.16.MT88.4 R36, [R0+0x2000] ;  /* 0x002000000024783b */ /* 0x000e6e0000004200 */
[----:B------:R-:W-:Y:S01]  /*83d0*/  HMMA.16816.F32 R128, R8, R42, R128 ;  /* 0x0000002a0880723c */ /* 0x000fe20000001880 */
[----:B------:R-:W-:Y:S05]  /*83e0*/  LDSM.16.MT88.4 R8, [R3+0x16800] ;  /* 0x016800000308783b */ /* 0x000fea0000004200 */
[----:B------:R-:W-:Y:S02]  /*83f0*/  LDSM.16.MT88.4 R40, [R0+0x2800] ;  /* 0x002800000028783b */ /* 0x000fe40000004200 */
[-C--:B--2---:R-:W-:Y:S08]  /*8400*/  HMMA.16816.F32 R100, R4, R16.reuse, R100 ;  /* 0x000000100464723c */ /* 0x084ff00000001864 */
[C---:B---3--:R-:W-:Y:S08]  /*8410*/  HMMA.16816.F32 R104, R24.reuse, R16, R104 ;  /* 0x000000101868723c */ /* 0x048ff00000001868 */
[-C--:B------:R-:W-:Y:S08]  /*8420*/  HMMA.16816.F32 R108, R24, R18.reuse, R108 ;  /* 0x00000012186c723c */ /* 0x080ff0000000186c */
[C---:B------:R-:W-:Y:S01]  /*8430*/  HMMA.16816.F32 R112, R4.reuse, R18, R112 ;  /* 0x000000120470723c */ /* 0x040fe20000001870 */
[----:B------:R-:W2:Y:S07]  /*8440*/  LDSM.16.MT88.4 R16, [R176+0x2800] ;  /* 0x00280000b010783b */ /* 0x000eae0000004200 */
[-C--:B----4-:R-:W-:Y:S08]  /*8450*/  HMMA.16816.F32 R116, R4, R32.reuse, R116 ;  /* 0x000000200474723c */ /* 0x090ff00000001874 */
[C---:B------:R-:W-:Y:S08]  /*8460*/  HMMA.16816.F32 R120, R24.reuse, R32, R120 ;  /* 0x000000201878723c */ /* 0x040ff00000001878 */
[-C--:B------:R-:W-:Y:S01]  /*8470*/  HMMA.16816.F32 R124, R24, R34.reuse, R124 ;  /* 0x00000022187c723c */ /* 0x080fe2000000187c */
[----:B------:R-:W3:Y:S07]  /*8480*/  LDSM.16.MT88.4 R24, [R3+0x1a800] ;  /* 0x01a800000318783b */ /* 0x000eee0000004200 */
        /* <DEDUP_REMOVED lines=11> */
[----:B------:R-:W4:Y:S07]  /*8540*/  LDSM.16.MT88.4 R28, [R3+0x1b000] ;  /* 0x01b00000031c783b */ /* 0x000f2e0000004200 */
[----:B------:R-:W-:Y:S01]  /*8550*/  HMMA.16816.F32 R128, R12, R38, R128 ;  /* 0x000000260c80723c */ /* 0x000fe20000001880 */
[----:B------:R-:W-:Y:S05]  /*8560*/  LDSM.16.MT88.4 R12, [R3+0x17800] ;  /* 0x01780000030c783b */ /* 0x000fea0000004200 */
[----:B------:R1:W-:Y:S02]  /*8570*/  LDSM.16.MT88.4 R36, [R0+0x3800] ;  /* 0x003800000024783b */ /* 0x0003e40000004200 */
[-C--:B--2---:R-:W-:Y:S08]  /*8580*/  HMMA.16816.F32 R100, R8, R16.reuse, R100 ;  /* 0x000000100864723c */ /* 0x084ff00000001864 */
[C---:B---3--:R-:W-:Y:S08]  /*8590*/  HMMA.16816.F32 R104, R24.reuse, R16, R104 ;  /* 0x000000101868723c */ /* 0x048ff00000001868 */
[-C--:B------:R-:W-:Y:S04]  /*85a0*/  HMMA.16816.F32 R108, R24, R18.reuse, R108 ;  /* 0x00000012186c723c */ /* 0x080fe8000000186c */
[C---:B-1----:R-:W-:Y:S02]  /*85b0*/  IADD3 R0, R176.reuse, -0x4000, RZ ;  /* 0xffffc000b0007810 */ /* 0x042fe40007ffe0ff */
[----:B------:R-:W-:Y:S02]  /*85c0*/  @P0 IADD3 R0, R176, 0x4000, RZ ;  /* 0x00004000b0000810 */ /* 0x000fe40007ffe0ff */
[C---:B------:R-:W-:Y:S01]  /*85d0*/  HMMA.16816.F32 R112, R8.reuse, R18, R112 ;  /* 0x000000120870723c */ /* 0x040fe20000001870 */
[----:B------:R1:W2:Y:S07]  /*85e0*/  LDSM.16.MT88.4 R16, [R176+0x3800] ;  /* 0x00380000b010783b */ /* 0x0002ae0000004200 */
[-C--:B------:R-:W-:Y:S08]  /*85f0*/  HMMA.16816.F32 R116, R8, R40.reuse, R116 ;  /* 0x000000280874723c */ /* 0x080ff00000001874 */
[C---:B------:R-:W-:Y:S08]  /*8600*/  HMMA.16816.F32 R120, R24.reuse, R40, R120 ;  /* 0x000000281878723c */ /* 0x040ff00000001878 */
[-C--:B------:R-:W-:Y:S01]  /*8610*/  HMMA.16816.F32 R124, R24, R42.reuse, R124 ;  /* 0x0000002a187c723c */ /* 0x080fe2000000187c */
[----:B------:R-:W3:Y:S03]  /*8620*/  LDSM.16.MT88.4 R24, [R3+0x1b800] ;  /* 0x01b800000318783b */ /* 0x000ee60000004200 */
[----:B-1----:R-:W-:Y:S04]  /*8630*/  IMAD.MOV.U32 R176, RZ, RZ, R0 ;  /* 0x000000ffffb07224 */ /* 0x002fe800078e0000 */
[----:B------:R-:W-:Y:S08]  /*8640*/  HMMA.16816.F32 R128, R8, R42, R128 ;  /* 0x0000002a0880723c */ /* 0x000ff00000001880 */
[-C--:B------:R-:W-:Y:S08]  /*8650*/  HMMA.16816.F32 R100, R4, R20.reuse, R100 ;  /* 0x000000140464723c */ /* 0x080ff00000001864 */
[C---:B----4-:R-:W-:Y:S08]  /*8660*/  HMMA.16816.F32 R104, R28.reuse, R20, R104 ;  /* 0x000000141c68723c */ /* 0x050ff00000001868 */
        /* <DEDUP_REMOVED lines=15> */
[----:B------:R-:W2:Y:S04]  /*8760*/  LDL R54, [R1+0x28] ;  /* 0x0000280001367983 */ /* 0x000ea80000100800 */
[----:B------:R-:W3:Y:S04]  /*8770*/  LDL R56, [R1+0x58] ;  /* 0x0000580001387983 */ /* 0x000ee80000100800 */
[----:B------:R-:W4:Y:S04]  /*8780*/  LDL R55, [R1+0x44] ;  /* 0x0000440001377983 */ /* 0x000f280000100800 */
        /* <DEDUP_REMOVED lines=9> */
[----:B------:R-:W4:Y:S01]  /*8820*/  LDL R44, [R1+0x48] ;  /* 0x00004800012c7983 */ /* 0x000f220000100800 */
[----:B------:R-:W-:-:S02]  /*8830*/  FMUL.FTZ R100, R100, c[0x0][0x2e0] ;  /* 0x0000b80064647a20 */ /* 0x000fc40000410000 */
[----:B------:R-:W-:Y:S02]  /*8840*/  FMUL.FTZ R17, R101, c[0x0][0x2e0] ;  /* 0x0000b80065117a20 */ /* 0x000fe40000410000 */
[----:B------:R-:W-:Y:S02]  /*8850*/  FMUL.FTZ R102, R102, c[0x0][0x2e0] ;  /* 0x0000b80066667a20 */ /* 0x000fe40000410000 */
[----:B------:R-:W-:Y:S02]  /*8860*/  FMUL.FTZ R16, R103, c[0x0][0x2e0] ;  /* 0x0000b80067107a20 */ /* 0x000fe40000410000 */
[----:B------:R-:W-:Y:S02]  /*8870*/  FMUL.FTZ R112, R112, c[0x0][0x2e0] ;  /* 0x0000b80070707a20 */ /* 0x000fe40000410000 */
[----:B------:R-:W-:Y:S02]  /*8880*/  FMUL.FTZ R13, R113, c[0x0][0x2e0] ;  /* 0x0000b800710d7a20 */ /* 0x000fe40000410000 */
[----:B------:R-:W-:-:S02]  /*8890*/  FMUL.FTZ R114, R114, c[0x0][0x2e0] ;  /* 0x0000b80072727a20 */ /* 0x000fc40000410000 */
[----:B------:R-:W-:Y:S01]  /*88a0*/  FMUL.FTZ R12, R115, c[0x0][0x2e0] ;  /* 0x0000b800730c7a20 */ /* 0x000fe20000410000 */
[----:B------:R-:W-:Y:S01]  /*88b0*/  F2FP.PACK_AB R17, R17, R100 ;  /* 0x000000641111723e */ /* 0x000fe200000000ff */
[----:B------:R-:W-:Y:S01]  /*88c0*/  BAR.SYNC.DEFER_BLOCKING 0x0 ;  /* 0x0000000000007b1d */ /* 0x000fe20000010000 */
[----:B------:R-:W-:Y:S02]  /*88d0*/  FMUL.FTZ R104, R104, c[0x0][0x2e0] ;  /* 0x0000b80068687a20 */ /* 0x000fe40000410000 */
[----:B------:R-:W-:Y:S01]  /*88e0*/  FMUL.FTZ R15, R105, c[0x0][0x2e0] ;  /* 0x0000b800690f7a20 */ /* 0x000fe20000410000 */
[----:B------:R-:W-:Y:S01]  /*88f0*/  F2FP.PACK_AB R16, R16, R102 ;  /* 0x000000661010723e */ /* 0x000fe200000000ff */
[----:B------:R-:W-:Y:S02]  /*8900*/  FMUL.FTZ R106, R106, c[0x0][0x2e0] ;  /* 0x0000b8006a6a7a20 */ /* 0x000fe40000410000 */
[----:B------:R-:W-:Y:S01]  /*8910*/  FMUL.FTZ R14, R107, c[0x0][0x2e0] ;  /* 0x0000b8006b0e7a20 */ /* 0x000fe20000410000 */
[----:B------:R-:W-:Y:S01]  /*8920*/  F2FP.PACK_AB R13, R13, R112 ;  /* 0x000000700d0d723e */ /* 0x000fe200000000ff */
[----:B------:R-:W-:-:S02]  /*8930*/  FMUL.FTZ R108, R108, c[0x0][0x2e0] ;  /* 0x0000b8006c6c7a20 */ /* 0x000fc40000410000 */
[----:B------:R-:W-:Y:S01]  /*8940*/  FMUL.FTZ R11, R109, c[0x0][0x2e0] ;  /* 0x0000b8006d0b7a20 */ /* 0x000fe20000410000 */
[----:B------:R-:W-:Y:S01]  /*8950*/  F2FP.PACK_AB R12, R12, R114 ;  /* 0x000000720c0c723e */ /* 0x000fe200000000ff */
        /* <DEDUP_REMOVED lines=26> */
[----:B------:R-:W-:Y:S02]  /*8b00*/  F2FP.PACK_AB R7, R7, R120 ;  /* 0x000000780707723e */ /* 0x000fe400000000ff */
[----:B------:R-:W-:Y:S02]  /*8b10*/  F2FP.PACK_AB R68, R69, R68 ;  /* 0x000000444544723e */ /* 0x000fe400000000ff */
[----:B------:R-:W-:Y:S02]  /*8b20*/  F2FP.PACK_AB R70, R71, R70 ;  /* 0x000000464746723e */ /* 0x000fe400000000ff */
[----:B------:R-:W-:Y:S02]  /*8b30*/  F2FP.PACK_AB R80, R81, R80 ;  /* 0x000000505150723e */ /* 0x000fe400000000ff */
[----:B------:R-:W-:Y:S02]  /*8b40*/  F2FP.PACK_AB R82, R83, R82 ;  /* 0x000000525352723e */ /* 0x000fe400000000ff */
[----:B------:R-:W-:-:S02]  /*8b50*/  F2FP.PACK_AB R72, R73, R72 ;  /* 0x000000484948723e */ /* 0x000fc400000000ff */
        /* <DEDUP_REMOVED lines=8> */
[----:B------:R-:W-:Y:S01]  /*8be0*/  F2FP.PACK_AB R90, R91, R90 ;  /* 0x0000005a5b5a723e */ /* 0x000fe200000000ff */
[----:B------:R-:W-:Y:S01]  /*8bf0*/  UISETP.NE.AND UP0, UPT, UR22, -0x1, UPT ;  /* 0xffffffff1600788c */ /* 0x000fe2000bf05270 */
[----:B------:R-:W-:Y:S01]  /*8c00*/  F2FP.PACK_AB R6, R6, R122 ;  /* 0x0000007a0606723e */ /* 0x000fe200000000ff */
[----:B------:R-:W-:Y:S01]  /*8c10*/  ULDC.64 UR10, c[0x0][0x3a0] ;  /* 0x0000e800000a7ab9 */ /* 0x000fe20000000a00 */
[----:B------:R-:W-:Y:S02]  /*8c20*/  F2FP.PACK_AB R2, R2, R124 ;  /* 0x0000007c0202723e */ /* 0x000fe400000000ff */
[----:B------:R-:W-:-:S02]  /*8c30*/  F2FP.PACK_AB R0, R0, R126 ;  /* 0x0000007e0000723e */ /* 0x000fc400000000ff */
[----:B------:R-:W-:Y:S02]  /*8c40*/  F2FP.PACK_AB R92, R93, R92 ;  /* 0x0000005c5d5c723e */ /* 0x000fe400000000ff */
[----:B------:R-:W-:Y:S02]  /*8c50*/  F2FP.PACK_AB R94, R95, R94 ;  /* 0x0000005e5f5e723e */ /* 0x000fe400000000ff */
[----:B------:R-:W-:Y:S01]  /*8c60*/  PLOP3.LUT P0, PT, PT, PT, UP0, 0x80, 0x0 ;  /* 0x000000000000781c */ /* 0x000fe20003f0f008 */
[----:B------:R-:W-:-:S04]  /*8c70*/  @UP0 UIADD3 UR5, UR14, UR22, URZ ;  /* 0x000000160e050290 */ /* 0x000fc8000fffe03f */
[----:B------:R-:W-:-:S04]  /*8c80*/  @UP0 UIMAD.WIDE.U32 UR8, UR5, UR10, URZ ;  /* 0x0000000a050802a5 */ /* 0x000fc8000f8e003f */
[----:B------:R-:W-:-:S03]  /*8c90*/  @UP0 UIMAD UR16, UR5, UR11, UR9 ;  /* 0x0000000b051002a4 */ /* 0x000fc6000f8e0209 */
[----:B------:R-:W-:Y:S01]  /*8ca0*/  @UP0 UMOV UR15, UR8 ;  /* 0x00000008000f0c82 */ /* 0x000fe20008000000 */
[----:B--2---:R1:W-:Y:S04]  /*8cb0*/  STS [R54], R17 ;  /* 0x0000001136007388 */ /* 0x0043e80000000800 */
[----:B------:R1:W-:Y:S04]  /*8cc0*/  STS [R54+0x400], R16 ;  /* 0x0004001036007388 */ /* 0x0003e80000000800 */
[----:B---3--:R1:W-:Y:S04]  /*8cd0*/  STS [R56], R13 ;  /* 0x0000000d38007388 */ /* 0x0083e80000000800 */
[----:B----4-:R1:W-:Y:S04]  /*8ce0*/  STS [R55], R12 ;  /* 0x0000000c37007388 */ /* 0x0103e80000000800 */
[----:B------:R1:W-:Y:S04]  /*8cf0*/  STS [R54+0x2000], R15 ;  /* 0x0020000f36007388 */ /* 0x0003e80000000800 */
[----:B------:R1:W-:Y:S04]  /*8d00*/  STS [R54+0x2400], R14 ;  /* 0x0024000e36007388 */ /* 0x0003e80000000800 */
[----:B------:R1:W-:Y:S04]  /*8d10*/  STS [R53], R11 ;  /* 0x0000000b35007388 */ /* 0x0003e80000000800 */
        /* <DEDUP_REMOVED lines=26> */
[----:B------:R-:W-:Y:S02]  /*8ec0*/  USHF.R.S32.HI UR5, URZ, 0x1f, UR14 ;  /* 0x0000001f3f057899 */ /* 0x000fe4000801140e */
[----:B------:R-:W-:-:S02]  /*8ed0*/  ULDC.64 UR10, c[0x0][0x3a0] ;  /* 0x0000e800000a7ab9 */ /* 0x000fc40000000a00 */
[----:B------:R-:W-:Y:S02]  /*8ee0*/  UIMAD UR5, UR5, UR10, URZ ;  /* 0x0000000a050572a4 */ /* 0x000fe4000f8e023f */
[----:B------:R-:W-:Y:S02]  /*8ef0*/  UIMAD.WIDE.U32 UR8, UR14, UR10, URZ ;  /* 0x0000000a0e0872a5 */ /* 0x000fe4000f8e003f */
[----:B------:R-:W-:Y:S02]  /*8f00*/  UIMAD UR11, UR14, UR11, UR5 ;  /* 0x0000000b0e0b72a4 */ /* 0x000fe4000f8e0205 */
[----:B------:R-:W-:Y:S02]  /*8f10*/  USHF.R.S32.HI UR15, URZ, 0x1f, UR32 ;  /* 0x0000001f3f0f7899 */ /* 0x000fe40008011420 */
[----:B------:R-:W-:Y:S02]  /*8f20*/  UIADD3 UR9, UR9, UR11, URZ ;  /* 0x0000000b09097290 */ /* 0x000fe4000fffe03f */
[----:B------:R-:W-:-:S02]  /*8f30*/  ULDC.64 UR12, c[0x0][0x388] ;  /* 0x0000e200000c7ab9 */ /* 0x000fc40000000a00 */
[----:B------:R-:W-:Y:S02]  /*8f40*/  UIMAD UR5, UR15, UR12, URZ ;  /* 0x0000000c0f0572a4 */ /* 0x000fe4000f8e023f */
[----:B------:R-:W-:Y:S02]  /*8f50*/  UIMAD.WIDE.U32 UR8, UR32, UR12, UR8 ;  /* 0x0000000c200872a5 */ /* 0x000fe4000f8e0008 */
[----:B------:R-:W-:-:S04]  /*8f60*/  UIMAD UR5, UR32, UR13, UR5 ;  /* 0x0000000d200572a4 */ /* 0x000fc8000f8e0205 */
[----:B------:R-:W-:Y:S02]  /*8f70*/  UIADD3 UR16, UR9, UR5, URZ ;  /* 0x0000000509107290 */ /* 0x000fe4000fffe03f */
[----:B------:R-:W-:Y:S02]  /*8f80*/  UMOV UR15, UR8 ;  /* 0x00000008000f7c82 */ /* 0x000fe40008000000 */
.L_x_398:
        /* <DEDUP_REMOVED lines=9> */
[----:B------:R-:W-:Y:S02]  /*9020*/  UIMAD.WIDE.U32 UR8, UR14, UR10, URZ ;  /* 0x0000000a0e0872a5 */ /* 0x000fe4000f8e003f */
[----:B------:R-:W-:Y:S02]  /*9030*/  UIMAD UR11, UR14, UR11, UR5 ;  /* 0x0000000b0e0b72a4 */ /* 0x000fe4000f8e0205 */
[----:B------:R-:W-:-:S02]  /*9040*/  USHF.R.S32.HI UR17, URZ, 0x1f, UR32 ;  /* 0x0000001f3f117899 */ /* 0x000fc40008011420 */
[----:B------:R-:W-:Y:S02]  /*9050*/  UIADD3 UR9, UR9, UR11, URZ ;  /* 0x0000000b09097290 */ /* 0x000fe4000fffe03f */
[----:B------:R-:W-:Y:S02]  /*9060*/  ULDC.64 UR12, c[0x0][0x390] ;  /* 0x0000e400000c7ab9 */ /* 0x000fe40000000a00 */
[----:B------:R-:W-:Y:S02]  /*9070*/  UIMAD UR5, UR17, UR12, URZ ;  /* 0x0000000c110572a4 */ /* 0x000fe4000f8e023f */
[----:B------:R-:W-:Y:S02]  /*9080*/  UIMAD.WIDE.U32 UR8, UR32, UR12, UR8 ;  /* 0x0000000c200872a5 */ /* 0x000fe4000f8e0008 */
[----:B------:R-:W-:-:S04]  /*9090*/  UIMAD UR5, UR32, UR13, UR5 ;  /* 0x0000000d200572a4 */ /* 0x000fc8000f8e0205 */
[----:B------:R-:W-:Y:S02]  /*90a0*/  UIADD3 UR12, UR9, UR5, URZ ;  /* 0x00000005090c7290 */ /* 0x000fe4000fffe03f */
[----:B------:R-:W-:Y:S02]  /*90b0*/  UMOV UR11, UR8 ;  /* 0x00000008000b7c82 */ /* 0x000fe40008000000 */
.L_x_399:
[----:B-1----:R-:W1:Y:S01]  /*90c0*/  S2R R4, SR_TID.X ;  /* 0x0000000000047919 */ /* 0x002e620000002100 */
[----:B------:R-:W-:Y:S01]  /*90d0*/  USHF.L.U32 UR5, UR20, 0x7, URZ ;  /* 0x0000000714057899 */ /* 0x000fe2000800063f */
[----:B------:R-:W-:Y:S01]  /*90e0*/  BSSY B0, `(.L_x_400) ;  /* 0x000002e000007945 */ /* 0x000fe20003800000 */
[----:B------:R-:W-:Y:S01]  /*90f0*/  ULDC.64 UR8, c[0x0][0x3a0] ;  /* 0x0000e80000087ab9 */ /* 0x000fe20000000a00 */
[----:B------:R-:W-:Y:S01]  /*9100*/  BAR.SYNC.DEFER_BLOCKING 0x0 ;  /* 0x0000000000007b1d */ /* 0x000fe20000010000 */
[----:B------:R-:W-:Y:S02]  /*9110*/  USHF.R.S32.HI UR10, URZ, 0x1f, UR5 ;  /* 0x0000001f3f0a7899 */ /* 0x000fe40008011405 */
[----:B------:R-:W-:Y:S01]  /*9120*/  IMAD.U32 R13, RZ, RZ, UR5 ;  /* 0x00000005ff0d7e24 */ /* 0x000fe2000f8e00ff */
[----:B------:R-:W-:-:S02]  /*9130*/  UIMAD UR4, UR20, -0x80, UR4 ;  /* 0xffffff80140478a4 */ /* 0x000fc4000f8e0204 */
[----:B------:R-:W-:Y:S02]  /*9140*/  UIMAD UR8, UR10, UR8, URZ ;  /* 0x000000080a0872a4 */ /* 0x000fe4000f8e023f */
[----:B------:R-:W-:Y:S02]  /*9150*/  USHF.R.S32.HI UR13, URZ, 0x1f, UR37 ;  /* 0x0000001f3f0d7899 */ /* 0x000fe40008011425 */
[----:B------:R-:W-:Y:S01]  /*9160*/  UIMAD UR8, UR5, UR9, UR8 ;  /* 0x00000009050872a4 */ /* 0x000fe2000f8e0208 */
[----:B-1----:R-:W-:-:S04]  /*9170*/  SHF.R.S32.HI R2, RZ, 0x1f, R4 ;  /* 0x0000001fff027819 */ /* 0x002fc80000011404 */
[----:B------:R-:W-:Y:S01]  /*9180*/  LEA.HI R2, R2, R4, RZ, 0x3 ;  /* 0x0000000402027211 */ /* 0x000fe200078f18ff */
[----:B------:R1:W2:Y:S03]  /*9190*/  LDS.128 R20, [R146+0xd000] ;  /* 0x00d0000092147984 */ /* 0x0002a60000000c00 */
[----:B------:R-:W-:Y:S01]  /*91a0*/  LOP3.LUT R0, R2, 0xfffffff8, RZ, 0xc0, !PT ;  /* 0xfffffff802007812 */ /* 0x000fe200078ec0ff */
[----:B------:R1:W3:Y:S04]  /*91b0*/  LDS.128 R24, [R146+0xe000] ;  /* 0x00e0000092187984 */ /* 0x0002e80000000c00 */
[----:B------:R-:W-:Y:S01]  /*91c0*/  IMAD.IADD R0, R4, 0x1, -R0 ;  /* 0x0000000104007824 */ /* 0x000fe200078e0a00 */
[----:B------:R1:W4:Y:S03]  /*91d0*/  LDS.128 R28, [R146+0xf000] ;  /* 0x00f00000921c7984 */ /* 0x0003260000000c00 */
[----:B------:R-:W-:Y:S01]  /*91e0*/  IMAD.SHL.U32 R6, R0, 0x8, RZ ;  /* 0x0000000800067824 */ /* 0x000fe200078e00ff */
[----:B------:R1:W1:Y:S01]  /*91f0*/  LDS.128 R32, [R146+0x10000] ;  /* 0x0100000092207984 */ /* 0x0002620000000c00 */
[----:B------:R-:W-:Y:S01]  /*9200*/  IMAD.U32 R0, RZ, RZ, UR8 ;  /* 0x00000008ff007e24 */ /* 0x000fe2000f8e00ff */
[----:B------:R-:W-:-:S02]  /*9210*/  ULDC.64 UR8, c[0x0][0x3b8] ;  /* 0x0000ee0000087ab9 */ /* 0x000fc40000000a00 */
[----:B------:R1:W1:Y:S01]  /*9220*/  LDS.128 R36, [R146+0x11000] ;  /* 0x0110000092247984 */ /* 0x0002620000000c00 */
[--C-:B------:R-:W-:Y:S01]  /*9230*/  SHF.R.S32.HI R7, RZ, 0x1f, R6.reuse ;  /* 0x0000001fff077819 */ /* 0x100fe20000011406 */
[----:B------:R-:W-:Y:S02]  /*9240*/  UIMAD UR8, UR13, UR8, URZ ;  /* 0x000000080d0872a4 */ /* 0x000fe4000f8e023f */
[----:B------:R1:W1:Y:S02]  /*9250*/  LDS.128 R40, [R146+0x12000] ;  /* 0x0120000092287984 */ /* 0x0002640000000c00 */
[----:B------:R-:W-:Y:S01]  /*9260*/  IMAD.WIDE.U32 R4, R13, c[0x0][0x3a0], R6 ;  /* 0x0000e8000d047a25 */ /* 0x000fe200078e0006 */
[----:B------:R-:W-:Y:S01]  /*9270*/  UIMAD UR8, UR37, UR9, UR8 ;  /* 0x00000009250872a4 */ /* 0x000fe2000f8e0208 */
[----:B------:R1:W1:Y:S03]  /*9280*/  LDS.128 R44, [R146+0x13000] ;  /* 0x01300000922c7984 */ /* 0x0002660000000c00 */
[----:B------:R-:W-:-:S04]  /*9290*/  IADD3 R4, P0, R4, UR15, RZ ;  /* 0x0000000f04047c10 */ /* 0x000fc8000ff1e0ff */
[----:B------:R-:W-:Y:S02]  /*92a0*/  IADD3.X R5, R5, UR16, R0, P0, !PT ;  /* 0x0000001005057c10 */ /* 0x000fe400087fe400 */
[----:B------:R-:W-:Y:S01]  /*92b0*/  SHF.R.S32.HI R0, RZ, 0x3, R2 ;  /* 0x00000003ff007819 */ /* 0x000fe20000011402 */
[----:B------:R-:W-:-:S03]  /*92c0*/  IMAD.U32 R2, RZ, RZ, UR37 ;  /* 0x00000025ff027e24 */ /* 0x000fc6000f8e00ff */
[----:B------:R-:W-:Y:S01]  /*92d0*/  ISETP.GE.AND P4, PT, R0, UR4, PT ;  /* 0x0000000400007c0c */ /* 0x000fe2000bf86270 */
[----:B------:R-:W-:Y:S01]  /*92e0*/  IMAD.WIDE.U32 R4, R2, c[0x0][0x3b8], R4 ;  /* 0x0000ee0002047a25 */ /* 0x000fe200078e0004 */
[----:B------:R-:W-:-:S04]  /*92f0*/  SHF.R.S32.HI R14, RZ, 0x1f, R0 ;  /* 0x0000001fff0e7819 */ /* 0x000fc80000011400 */
[----:B------:R-:W-:-:S07]  /*9300*/  IADD3 R12, R5, UR8, RZ ;  /* 0x00000008050c7c10 */ /* 0x000fce000fffe0ff */
[----:B------:R-:W-:Y:S05]  /*9310*/  @P4 BRA `(.L_x_401) ;  /* 0x000000a000004947 */ /* 0x000fea0003800000 */
[----:B--234-:R-:W2:Y:S01]  /*9320*/  LDS.128 R16, [R146+0xc000] ;  /* 0x00c0000092107984 */ /* 0x01cea20000000c00 */
        /* <DEDUP_REMOVED lines=9> */
.L_x_401:
[----:B--234-:R-:W-:Y:S05]  /*93c0*/  BSYNC B0 ;  /* 0x0000000000007941 */ /* 0x01cfea0003800000 */
.L_x_400:
[----:B------:R-:W-:Y:S01]  /*93d0*/  IADD3 R2, R0, 0x20, RZ ;  /* 0x0000002000027810 */ /* 0x000fe20007ffe0ff */
[----:B------:R-:W-:Y:S03]  /*93e0*/  BSSY B0, `(.L_x_402) ;  /* 0x000000e000007945 */ /* 0x000fe60003800000 */
[----:B------:R-:W-:-:S13]  /*93f0*/  ISETP.GE.AND P3, PT, R2, UR4, PT ;  /* 0x0000000402007c0c */ /* 0x000fda000bf66270 */
[----:B------:R-:W-:Y:S05]  /*9400*/  @P3 BRA `(.L_x_403) ;  /* 0x000000b000003947 */ /* 0x000fea0003800000 */
[----:B------:R-:W-:Y:S02]  /*9410*/  IADD3 R2, P0, R0, 0x20, RZ ;  /* 0x0000002000027810 */ /* 0x000fe40007f1e0ff */
[----:B------:R-:W-:-:S03]  /*9420*/  MOV R9, R12 ;  /* 0x0000000c00097202 */ /* 0x000fc60000000f00 */
[----:B------:R-:W-:-:S04]  /*9430*/  IMAD.X R8, RZ, RZ, R14, P0 ;  /* 0x000000ffff087224 */ /* 0x000fc800000e060e */
[----:B------:R-:W-:Y:S02]  /*9440*/  IMAD R10, R8, c[0x0][0x3a0], RZ ;  /* 0x0000e800080a7a24 */ /* 0x000fe400078e02ff */
[----:B------:R-:W-:-:S04]  /*9450*/  IMAD.MOV.U32 R8, RZ, RZ, R4 ;  /* 0x000000ffff087224 */ /* 0x000fc800078e0004 */
[----:B------:R-:W-:-:S04]  /*9460*/  IMAD.WIDE.U32 R8, R2, c[0x0][0x3a0], R8 ;  /* 0x0000e80002087a25 */ /* 0x000fc800078e0008 */
[----:B------:R-:W-:Y:S01]  /*9470*/  IMAD R2, R2, c[0x0][0x3a4], R10 ;  /* 0x0000e90002027a24 */ /* 0x000fe200078e020a */
[----:B------:R-:W-:-:S04]  /*9480*/  LEA R10, P0, R8, c[0x0][0x340], 0x1 ;  /* 0x0000d000080a7a11 */ /* 0x000fc800078008ff */
[----:B------:R-:W-:-:S04]  /*9490*/  IADD3 R2, R9, R2, RZ ;  /* 0x0000000209027210 */ /* 0x000fc80007ffe0ff */
[----:B------:R-:W-:-:S05]  /*94a0*/  LEA.HI.X R11, R8, c[0x0][0x344], R2, 0x1, P0 ;  /* 0x0000d100080b7a11 */ /* 0x000fca00000f0c02 */
[----:B------:R2:W-:Y:S02]  /*94b0*/  STG.E.128 [R10.64], R20 ;  /* 0x000000140a007986 */ /* 0x0005e4000c101d06 */
.L_x_403:
[----:B------:R-:W-:Y:S05]  /*94c0*/  BSYNC B0 ;  /* 0x0000000000007941 */ /* 0x000fea0003800000 */
.L_x_402:
[----:B------:R-:W-:Y:S01]  /*94d0*/  IADD3 R2, R0, 0x40, RZ ;  /* 0x0000004000027810 */ /* 0x000fe20007ffe0ff */
[----:B------:R-:W-:Y:S03]  /*94e0*/  BSSY B0, `(.L_x_404) ;  /* 0x000000e000007945 */ /* 0x000fe60003800000 */
[----:B------:R-:W-:-:S13]  /*94f0*/  ISETP.GE.AND P2, PT, R2, UR4, PT ;  /* 0x0000000402007c0c */ /* 0x000fda000bf46270 */
[----:B------:R-:W-:Y:S05]  /*9500*/  @P2 BRA `(.L_x_405) ;  /* 0x000000b000002947 */ /* 0x000fea0003800000 */
[----:B------:R-:W-:Y:S02]  /*9510*/  IADD3 R2, P0, R0, 0x40, RZ ;  /* 0x0000004000027810 */ /* 0x000fe40007f1e0ff */
[----:B------:R-:W-:-:S03]  /*9520*/  MOV R9, R12 ;  /* 0x0000000c00097202 */ /* 0x000fc60000000f00 */
[----:B------:R-:W-:-:S04]  /*9530*/  IMAD.X R8, RZ, RZ, R14, P0 ;  /* 0x000000ffff087224 */ /* 0x000fc800000e060e */
[----:B--2---:R-:W-:Y:S02]  /*9540*/  IMAD R10, R8, c[0x0][0x3a0], RZ ;  /* 0x0000e800080a7a24 */ /* 0x004fe400078e02ff */
[----:B------:R-:W-:-:S04]  /*9550*/  IMAD.MOV.U32 R8, RZ, RZ, R4 ;  /* 0x000000ffff087224 */ /* 0x000fc800078e0004 */
[----:B------:R-:W-:-:S04]  /*9560*/  IMAD.WIDE.U32 R8, R2, c[0x0][0x3a0], R8 ;  /* 0x0000e80002087a25 */ /* 0x000fc800078e0008 */
[----:B------:R-:W-:Y:S01]  /*9570*/  IMAD R2, R2, c[0x0][0x3a4], R10 ;  /* 0x0000e90002027a24 */ /* 0x000fe200078e020a */
[----:B------:R-:W-:-:S04]  /*9580*/  LEA R10, P0, R8, c[0x0][0x340], 0x1 ;  /* 0x0000d000080a7a11 */ /* 0x000fc800078008ff */
[----:B------:R-:W-:-:S04]  /*9590*/  IADD3 R2, R9, R2, RZ ;  /* 0x0000000209027210 */ /* 0x000fc80007ffe0ff */
[----:B------:R-:W-:-:S05]  /*95a0*/  LEA.HI.X R11, R8, c[0x0][0x344], R2, 0x1, P0 ;  /* 0x0000d100080b7a11 */ /* 0x000fca00000f0c02 */
[----:B------:R2:W-:Y:S02]  /*95b0*/  STG.E.128 [R10.64], R24 ;  /* 0x000000180a007986 */ /* 0x0005e4000c101d06 */
.L_x_405:
[----:B------:R-:W-:Y:S05]  /*95c0*/  BSYNC B0 ;  /* 0x0000000000007941 */ /* 0x000fea0003800000 */
.L_x_404:
[----:B------:R-:W-:Y:S01]  /*95d0*/  IADD3 R2, R0, 0x60, RZ ;  /* 0x0000006000027810 */ /* 0x000fe20007ffe0ff */
[----:B------:R-:W-:Y:S03]  /*95e0*/  BSSY B0, `(.L_x_406) ;  /* 0x000000d000007945 */ /* 0x000fe60003800000 */
[----:B------:R-:W-:-:S13]  /*95f0*/  ISETP.GE.AND P1, PT, R2, UR4, PT ;  /* 0x0000000402007c0c */ /* 0x000fda000bf26270 */
[----:B------:R-:W-:Y:S05]  /*9600*/  @P1 BRA `(.L_x_407) ;  /* 0x000000a000001947 */ /* 0x000fea0003800000 */
[----:B------:R-:W-:-:S04]  /*9610*/  IADD3 R2, P0, R0, 0x60, RZ ;  /* 0x0000006000027810 */ /* 0x000fc80007f1e0ff */
[----:B------:R-:W-:-:S05]  /*9620*/  IADD3.X R5, RZ, R14, RZ, P0, !PT ;  /* 0x0000000eff057210 */ /* 0x000fca00007fe4ff */
[----:B--2---:R-:W-:Y:S01]  /*9630*/  IMAD R10, R5, c[0x0][0x3a0], RZ ;  /* 0x0000e800050a7a24 */ /* 0x004fe200078e02ff */
[----:B------:R-:W-:-:S05]  /*9640*/  MOV R5, R12 ;  /* 0x0000000c00057202 */ /* 0x000fca0000000f00 */
[----:B------:R-:W-:-:S04]  /*9650*/  IMAD.WIDE.U32 R8, R2, c[0x0][0x3a0], R4 ;  /* 0x0000e80002087a25 */ /* 0x000fc800078e0004 */
[----:B------:R-:W-:Y:S01]  /*9660*/  IMAD R2, R2, c[0x0][0x3a4], R10 ;  /* 0x0000e90002027a24 */ /* 0x000fe200078e020a */
[----:B------:R-:W-:-:S04]  /*9670*/  LEA R4, P0, R8, c[0x0][0x340], 0x1 ;  /* 0x0000d00008047a11 */ /* 0x000fc800078008ff */
[----:B------:R-:W-:-:S04]  /*9680*/  IADD3 R2, R9, R2, RZ ;  /* 0x0000000209027210 */ /* 0x000fc80007ffe0ff */
[----:B------:R-:W-:-:S05]  /*9690*/  LEA.HI.X R5, R8, c[0x0][0x344], R2, 0x1, P0 ;  /* 0x0000d10008057a11 */ /* 0x000fca00000f0c02 */
[----:B------:R2:W-:Y:S02]  /*96a0*/  STG.E.128 [R4.64], R28 ;  /* 0x0000001c04007986 */ /* 0x0005e4000c101d06 */
.L_x_407:
[----:B------:R-:W-:Y:S05]  /*96b0*/  BSYNC B0 ;  /* 0x0000000000007941 */ /* 0x000fea0003800000 */
.L_x_406:
[----:B------:R-:W-:Y:S01]  /*96c0*/  ULDC.64 UR8, c[0x0][0x3a8] ;  /* 0x0000ea0000087ab9 */ /* 0x000fe20000000a00 */
[----:B------:R-:W-:Y:S01]  /*96d0*/  IMAD.WIDE.U32 R6, R13, c[0x0][0x3a8], R6 ;  /* 0x0000ea000d067a25 */ /* 0x000fe200078e0006 */
[----:B------:R-:W-:Y:S01]  /*96e0*/  UIMAD UR4, UR10, UR8, URZ ;  /* 0x000000080a0472a4 */ /* 0x000fe2000f8e023f */
[----:B------:R-:W-:Y:S01]  /*96f0*/  BSSY B0, `(.L_x_408) ;  /* 0x0000016000007945 */ /* 0x000fe20003800000 */
[----:B------:R-:W-:Y:S02]  /*9700*/  USHF.R.S32.HI UR13, URZ, 0x1f, UR37 ;  /* 0x0000001f3f0d7899 */ /* 0x000fe40008011425 */
[----:B------:R-:W-:Y:S01]  /*9710*/  UIMAD UR5, UR5, UR9, UR4 ;  /* 0x00000009050572a4 */ /* 0x000fe2000f8e0204 */
[----:B--2---:R-:W-:-:S05]  /*9720*/  IADD3 R4, P0, R6, UR11, RZ ;  /* 0x0000000b06047c10 */ /* 0x004fca000ff1e0ff */
[----:B------:R-:W-:Y:S01]  /*9730*/  IMAD.U32 R2, RZ, RZ, UR5 ;  /* 0x00000005ff027e24 */ /* 0x000fe2000f8e00ff */
[----:B------:R-:W-:Y:S02]  /*9740*/  ULDC.64 UR4, c[0x0][0x3c0] ;  /* 0x0000f00000047ab9 */ /* 0x000fe40000000a00 */
[----:B------:R-:W-:Y:S02]  /*9750*/  UIMAD UR4, UR13, UR4, URZ ;  /* 0x000000040d0472a4 */ /* 0x000fe4000f8e023f */
[----:B------:R-:W-:Y:S02]  /*9760*/  IADD3.X R5, R7, UR12, R2, P0, !PT ;  /* 0x0000000c07057c10 */ /* 0x000fe400087fe402 */
[----:B------:R-:W-:Y:S01]  /*9770*/  MOV R2, UR37 ;  /* 0x0000002500027c02 */ /* 0x000fe20008000f00 */
[----:B------:R-:W-:-:S04]  /*9780*/  UIMAD UR4, UR37, UR5, UR4 ;  /* 0x00000005250472a4 */ /* 0x000fc8000f8e0204 */
[----:B------:R-:W-:-:S05]  /*9790*/  IMAD.WIDE.U32 R4, R2, c[0x0][0x3c0], R4 ;  /* 0x0000f00002047a25 */ /* 0x000fca00078e0004 */
[----:B------:R-:W-:Y:S01]  /*97a0*/  IADD3 R10, R5, UR4, RZ ;  /* 0x00000004050a7c10 */ /* 0x000fe2000fffe0ff */
        /* <DEDUP_REMOVED lines=10> */
.L_x_409:
[----:B------:R-:W-:Y:S05]  /*9850*/  BSYNC B0 ;  /* 0x0000000000007941 */ /* 0x000fea0003800000 */
.L_x_408:
[----:B------:R-:W-:Y:S01]  /*9860*/  BSSY B0, `(.L_x_410) ;  /* 0x000000d000007945 */ /* 0x000fe20003800000 */
[----:B------:R-:W-:Y:S05]  /*9870*/  @P3 BRA `(.L_x_411) ;  /* 0x000000b000003947 */ /* 0x000fea0003800000 */
[----:B------:R-:W-:Y:S02]  /*9880*/  IADD3 R2, P0, R0, 0x20, RZ ;  /* 0x0000002000027810 */ /* 0x000fe40007f1e0ff */
[----:B------:R-:W-:-:S03]  /*9890*/  MOV R7, R10 ;  /* 0x0000000a00077202 */ /* 0x000fc60000000f00 */
[----:B------:R-:W-:-:S04]  /*98a0*/  IMAD.X R6, RZ, RZ, R14, P0 ;  /* 0x000000ffff067224 */ /* 0x000fc800000e060e */
[----:B-1----:R-:W-:Y:S02]  /*98b0*/  IMAD R8, R6, c[0x0][0x3a8], RZ ;  /* 0x0000ea0006087a24 */ /* 0x002fe400078e02ff */
[----:B------:R-:W-:-:S04]  /*98c0*/  IMAD.MOV.U32 R6, RZ, RZ, R4 ;  /* 0x000000ffff067224 */ /* 0x000fc800078e0004 */
[----:B------:R-:W-:-:S04]  /*98d0*/  IMAD.WIDE.U32 R6, R2, c[0x0][0x3a8], R6 ;  /* 0x0000ea0002067a25 */ /* 0x000fc800078e0006 */
[----:B------:R-:W-:Y:S01]  /*98e0*/  IMAD R2, R2, c[0x0][0x3ac], R8 ;  /* 0x0000eb0002027a24 */ /* 0x000fe200078e0208 */
[----:B------:R-:W-:-:S04]  /*98f0*/  LEA R8, P0, R6, c[0x0][0x348], 0x1 ;  /* 0x0000d20006087a11 */ /* 0x000fc800078008ff */
[----:B------:R-:W-:-:S04]  /*9900*/  IADD3 R2, R7, R2, RZ ;  /* 0x0000000207027210 */ /* 0x000fc80007ffe0ff */
[----:B------:R-:W-:-:S05]  /*9910*/  LEA.HI.X R9, R6, c[0x0][0x34c], R2, 0x1, P0 ;  /* 0x0000d30006097a11 */ /* 0x000fca00000f0c02 */
[----:B------:R1:W-:Y:S02]  /*9920*/  STG.E.128 [R8.64], R36 ;  /* 0x0000002408007986 */ /* 0x0003e4000c101d06 */
.L_x_411:
[----:B------:R-:W-:Y:S05]  /*9930*/  BSYNC B0 ;  /* 0x0000000000007941 */ /* 0x000fea0003800000 */
.L_x_410:
        /* <DEDUP_REMOVED lines=13> */
.L_x_413:
[----:B------:R-:W-:Y:S05]  /*9a10*/  BSYNC B0 ;  /* 0x0000000000007941 */ /* 0x000fea0003800000 */
.L_x_412:
        /* <DEDUP_REMOVED lines=10> */
[----:B-1----:R1:W-:Y:S01]  /*9ac0*/  STG.E.128 [R4.64], R44 ;  /* 0x0000002c04007986 */ /* 0x0023e2000c101d06 */
[----:B------:R-:W-:Y:S05]  /*9ad0*/  BRA `(.L_x_414) ;  /* 0x00000b8000007947 */ /* 0x000fea0003800000 */
.L_x_394:
[----:B------:R-:W-:Y:S02]  /*9ae0*/  UISETP.NE.AND UP0, UPT, UR22, -0x1, UPT ;  /* 0xffffffff1600788c */ /* 0x000fe4000bf05270 */
[----:B------:R-:W-:-:S04]  /*9af0*/  ULDC.64 UR10, c[0x0][0x3a0] ;  /* 0x0000e800000a7ab9 */ /* 0x000fc80000000a00 */
[----:B------:R-:W-:-:S05]  /*9b00*/  PLOP3.LUT P0, PT, PT, PT, UP0, 0x80, 0x0 ;  /* 0x000000000000781c */ /* 0x000fca0003f0f008 */
[----:B------:R-:W-:-:S04]  /*9b10*/  @UP0 UIADD3 UR5, UR14, UR22, URZ ;  /* 0x000000160e050290 */ /* 0x000fc8000fffe03f */
        /* <DEDUP_REMOVED lines=9> */
[----:B------:R-:W-:-:S02]  /*9bb0*/  ULDC.64 UR12, c[0x0][0x388] ;  /* 0x0000e200000c7ab9 */ /* 0x000fc40000000a00 */
[----:B------:R-:W-:Y:S02]  /*9bc0*/  UIADD3 UR9, UR9, UR11, URZ ;  /* 0x0000000b09097290 */ /* 0x000fe4000fffe03f */
[----:B------:R-:W-:Y:S02]  /*9bd0*/  UIMAD UR5, UR61, UR12, URZ ;  /* 0x0000000c3d0572a4 */ /* 0x000fe4000f8e023f */
[----:B------:R-:W-:Y:S02]  /*9be0*/  UIMAD.WIDE.U32 UR8, UR32, UR12, UR8 ;  /* 0x0000000c200872a5 */ /* 0x000fe4000f8e0008 */
[----:B------:R-:W-:-:S04]  /*9bf0*/  UIMAD UR5, UR32, UR13, UR5 ;  /* 0x0000000d200572a4 */ /* 0x000fc8000f8e0205 */
[----:B------:R-:W-:Y:S02]  /*9c00*/  UIADD3 UR16, UR9, UR5, URZ ;  /* 0x0000000509107290 */ /* 0x000fe4000fffe03f */
[----:B------:R-:W-:Y:S02]  /*9c10*/  UMOV UR15, UR8 ;  /* 0x00000008000f7c82 */ /* 0x000fe40008000000 */
.L_x_415:
        /* <DEDUP_REMOVED lines=18> */
.L_x_416:
[----:B------:R-:W1:Y:S01]  /*9d40*/  S2R R8, SR_TID.X ;  /* 0x0000000000087919 */ /* 0x000e620000002100 */
[----:B------:R-:W-:Y:S01]  /*9d50*/  USHF.L.U32 UR5, UR20, 0x7, URZ ;  /* 0x0000000714057899 */ /* 0x000fe2000800063f */
[----:B------:R-:W-:Y:S01]  /*9d60*/  BSSY B0, `(.L_x_417) ;  /* 0x0000020000007945 */ /* 0x000fe20003800000 */
[----:B------:R-:W-:Y:S02]  /*9d70*/  ULDC.64 UR8, c[0x0][0x3a0] ;  /* 0x0000e80000087ab9 */ /* 0x000fe40000000a00 */
[----:B------:R-:W-:Y:S02]  /*9d80*/  USHF.R.S32.HI UR10, URZ, 0x1f, UR5 ;  /* 0x0000001f3f0a7899 */ /* 0x000fe40008011405 */
[----:B------:R-:W-:Y:S01]  /*9d90*/  IMAD.U32 R13, RZ, RZ, UR5 ;  /* 0x00000005ff0d7e24 */ /* 0x000fe2000f8e00ff */
[----:B------:R-:W-:-:S02]  /*9da0*/  UIMAD UR4, UR20, -0x80, UR4 ;  /* 0xffffff80140478a4 */ /* 0x000fc4000f8e0204 */
[----:B------:R-:W-:Y:S01]  /*9db0*/  UIMAD UR8, UR10, UR8, URZ ;  /* 0x000000080a0872a4 */ /* 0x000fe2000f8e023f */
[----:B------:R-:W-:-:S03]  /*9dc0*/  IMAD.WIDE.U32 R6, R13, c[0x0][0x3a0], R4 ;  /* 0x0000e8000d067a25 */ /* 0x000fc600078e0004 */
[----:B------:R-:W-:Y:S02]  /*9dd0*/  UIMAD UR8, UR5, UR9, UR8 ;  /* 0x00000009050872a4 */ /* 0x000fe4000f8e0208 */
[----:B------:R-:W-:-:S04]  /*9de0*/  IADD3 R6, P0, R6, UR15, RZ ;  /* 0x0000000f06067c10 */ /* 0x000fc8000ff1e0ff */
[----:B------:R-:W-:Y:S01]  /*9df0*/  IMAD.U32 R2, RZ, RZ, UR8 ;  /* 0x00000008ff027e24 */ /* 0x000fe2000f8e00ff */
[----:B------:R-:W-:Y:S02]  /*9e00*/  ULDC.64 UR8, c[0x0][0x3b8] ;  /* 0x0000ee0000087ab9 */ /* 0x000fe40000000a00 */
[----:B------:R-:W-:Y:S01]  /*9e10*/  UIMAD UR8, UR60, UR8, URZ ;  /* 0x000000083c0872a4 */ /* 0x000fe2000f8e023f */
[----:B-1----:R-:W-:Y:S02]  /*9e20*/  SHF.R.S32.HI R0, RZ, 0x1f, R8 ;  /* 0x0000001fff007819 */ /* 0x002fe40000011408 */
[----:B------:R-:W-:Y:S01]  /*9e30*/  IADD3.X R7, R7, UR16, R2, P0, !PT ;  /* 0x0000001007077c10 */ /* 0x000fe200087fe402 */
[----:B------:R-:W-:Y:S01]  /*9e40*/  IMAD.U32 R2, RZ, RZ, UR37 ;  /* 0x00000025ff027e24 */ /* 0x000fe2000f8e00ff */
[----:B------:R-:W-:Y:S01]  /*9e50*/  LEA.HI R0, R0, R8, RZ, 0x3 ;  /* 0x0000000800007211 */ /* 0x000fe200078f18ff */
[----:B------:R-:W-:Y:S02]  /*9e60*/  UIMAD UR8, UR37, UR9, UR8 ;  /* 0x00000009250872a4 */ /* 0x000fe4000f8e0208 */
[----:B------:R-:W-:Y:S01]  /*9e70*/  IMAD.WIDE.U32 R6, R2, c[0x0][0x3b8], R6 ;  /* 0x0000ee0002067a25 */ /* 0x000fe200078e0006 */
[----:B------:R-:W-:-:S04]  /*9e80*/  SHF.R.S32.HI R0, RZ, 0x3, R0 ;  /* 0x00000003ff007819 */ /* 0x000fc80000011400 */
[----:B------:R-:W-:Y:S02]  /*9e90*/  ISETP.GE.AND P4, PT, R0, UR4, PT ;  /* 0x0000000400007c0c */ /* 0x000fe4000bf86270 */
[----:B------:R-:W-:Y:S02]  /*9ea0*/  IADD3 R12, R7, UR8, RZ ;  /* 0x00000008070c7c10 */ /* 0x000fe4000fffe0ff */
[----:B------:R-:W-:-:S09]  /*9eb0*/  SHF.R.S32.HI R14, RZ, 0x1f, R0 ;  /* 0x0000001fff0e7819 */ /* 0x000fd20000011400 */
        /* <DEDUP_REMOVED lines=10> */
.L_x_418:
[----:B------:R-:W-:Y:S05]  /*9f60*/  BSYNC B0 ;  /* 0x0000000000007941 */ /* 0x000fea0003800000 */
.L_x_417:
[----:B------:R-:W-:Y:S01]  /*9f70*/  IADD3 R2, R0, 0x20, RZ ;  /* 0x0000002000027810 */ /* 0x000fe20007ffe0ff */
[----:B------:R-:W-:Y:S03]  /*9f80*/  BSSY B0, `(.L_x_419) ;  /* 0x000000e000007945 */ /* 0x000fe60003800000 */
[----:B------:R-:W-:-:S13]  /*9f90*/  ISETP.GE.AND P3, PT, R2, UR4, PT ;  /* 0x0000000402007c0c */ /* 0x000fda000bf66270 */
        /* <DEDUP_REMOVED lines=11> */
[----:B------:R1:W-:Y:S02]  /*a050*/  STG.E.128 [R10.64], RZ ;  /* 0x000000ff0a007986 */ /* 0x0003e4000c101d2c */
.L_x_420:
[----:B------:R-:W-:Y:S05]  /*a060*/  BSYNC B0 ;  /* 0x0000000000007941 */ /* 0x000fea0003800000 */
.L_x_419:
        /* <DEDUP_REMOVED lines=15> */
.L_x_422:
[----:B------:R-:W-:Y:S05]  /*a160*/  BSYNC B0 ;  /* 0x0000000000007941 */ /* 0x000fea0003800000 */
.L_x_421:
[----:B------:R-:W-:Y:S01]  /*a170*/  IADD3 R2, R0, 0x60, RZ ;  /* 0x0000006000027810 */ /* 0x000fe20007ffe0ff */
[----:B------:R-:W-:Y:S03]  /*a180*/  BSSY B0, `(.L_x_423) ;  /* 0x000000d000007945 */ /* 0x000fe60003800000 */
[----:B------:R-:W-:-:S13]  /*a190*/  ISETP.GE.AND P1, PT, R2, UR4, PT ;  /* 0x0000000402007c0c */ /* 0x000fda000bf26270 */
[----:B------:R-:W-:Y:S05]  /*a1a0*/  @P1 BRA `(.L_x_424) ;  /* 0x000000a000001947 */ /* 0x000fea0003800000 */
[----:B------:R-:W-:-:S04]  /*a1b0*/  IADD3 R2, P0, R0, 0x60, RZ ;  /* 0x0000006000027810 */ /* 0x000fc80007f1e0ff */
[----:B------:R-:W-:-:S05]  /*a1c0*/  IADD3.X R7, RZ, R14, RZ, P0, !PT ;  /* 0x0000000eff077210 */ /* 0x000fca00007fe4ff */
[----:B-1----:R-:W-:Y:S01]  /*a1d0*/  IMAD R10, R7, c[0x0][0x3a0], RZ ;  /* 0x0000e800070a7a24 */ /* 0x002fe200078e02ff */
[----:B------:R-:W-:-:S05]  /*a1e0*/  MOV R7, R12 ;  /* 0x0000000c00077202 */ /* 0x000fca0000000f00 */
[----:B------:R-:W-:-:S04]  /*a1f0*/  IMAD.WIDE.U32 R8, R2, c[0x0][0x3a0], R6 ;  /* 0x0000e80002087a25 */ /* 0x000fc800078e0006 */
[----:B------:R-:W-:Y:S01]  /*a200*/  IMAD R2, R2, c[0x0][0x3a4], R10 ;  /* 0x0000e90002027a24 */ /* 0x000fe200078e020a */
[----:B------:R-:W-:-:S04]  /*a210*/  LEA R6, P0, R8, c[0x0][0x340], 0x1 ;  /* 0x0000d00008067a11 */ /* 0x000fc800078008ff */
[----:B------:R-:W-:-:S04]  /*a220*/  IADD3 R2, R2, R9, RZ ;  /* 0x0000000902027210 */ /* 0x000fc80007ffe0ff */
[----:B------:R-:W-:-:S05]  /*a230*/  LEA.HI.X R7, R8, c[0x0][0x344], R2, 0x1, P0 ;  /* 0x0000d10008077a11 */ /* 0x000fca00000f0c02 */
[----:B------:R1:W-:Y:S02]  /*a240*/  STG.E.128 [R6.64], RZ ;  /* 0x000000ff06007986 */ /* 0x0003e4000c101d2c */
.L_x_424:
[----:B------:R-:W-:Y:S05]  /*a250*/  BSYNC B0 ;  /* 0x0000000000007941 */ /* 0x000fea0003800000 */
.L_x_423:
[----:B------:R-:W-:Y:S01]  /*a260*/  ULDC.64 UR8, c[0x0][0x3a8] ;  /* 0x0000ea0000087ab9 */ /* 0x000fe20000000a00 */
[----:B------:R-:W-:Y:S01]  /*a270*/  IMAD.WIDE.U32 R4, R13, c[0x0][0x3a8], R4 ;  /* 0x0000ea000d047a25 */ /* 0x000fe200078e0004 */
[----:B------:R-:W-:Y:S01]  /*a280*/  UIMAD UR4, UR10, UR8, URZ ;  /* 0x000000080a0472a4 */ /* 0x000fe2000f8e023f */
[----:B------:R-:W-:Y:S03]  /*a290*/  BSSY B0, `(.L_x_425) ;  /* 0x0000015000007945 */ /* 0x000fe60003800000 */
[----:B------:R-:W-:Y:S01]  /*a2a0*/  UIMAD UR5, UR5, UR9, UR4 ;  /* 0x00000009050572a4 */ /* 0x000fe2000f8e0204 */
[----:B------:R-:W-:-:S05]  /*a2b0*/  IADD3 R4, P0, R4, UR11, RZ ;  /* 0x0000000b04047c10 */ /* 0x000fca000ff1e0ff */
[----:B------:R-:W-:Y:S01]  /*a2c0*/  IMAD.U32 R2, RZ, RZ, UR5 ;  /* 0x00000005ff027e24 */ /* 0x000fe2000f8e00ff */
[----:B------:R-:W-:Y:S02]  /*a2d0*/  ULDC.64 UR4, c[0x0][0x3c0] ;  /* 0x0000f00000047ab9 */ /* 0x000fe40000000a00 */
[----:B------:R-:W-:Y:S02]  /*a2e0*/  UIMAD UR4, UR60, UR4, URZ ;  /* 0x000000043c0472a4 */ /* 0x000fe4000f8e023f */
[----:B------:R-:W-:Y:S02]  /*a2f0*/  IADD3.X R5, R5, UR12, R2, P0, !PT ;  /* 0x0000000c05057c10 */ /* 0x000fe400087fe402 */
[----:B------:R-:W-:Y:S01]  /*a300*/  MOV R2, UR37 ;  /* 0x0000002500027c02 */ /* 0x000fe20008000f00 */
[----:B------:R-:W-:-:S04]  /*a310*/  UIMAD UR4, UR37, UR5, UR4 ;  /* 0x00000005250472a4 */ /* 0x000fc8000f8e0204 */
[----:B------:R-:W-:-:S05]  /*a320*/  IMAD.WIDE.U32 R4, R2, c[0x0][0x3c0], R4 ;  /* 0x0000f00002047a25 */ /* 0x000fca00078e0004 */
[----:B-1----:R-:W-:Y:S01]  /*a330*/  IADD3 R10, R5, UR4, RZ ;  /* 0x00000004050a7c10 */ /* 0x002fe2000fffe0ff */
        /* <DEDUP_REMOVED lines=10> */
.L_x_426:
[----:B------:R-:W-:Y:S05]  /*a3e0*/  BSYNC B0 ;  /* 0x0000000000007941 */ /* 0x000fea0003800000 */
.L_x_425:
        /* <DEDUP_REMOVED lines=13> */
.L_x_428:
[----:B------:R-:W-:Y:S05]  /*a4c0*/  BSYNC B0 ;  /* 0x0000000000007941 */ /* 0x000fea0003800000 */
.L_x_427:
        /* <DEDUP_REMOVED lines=13> */
.L_x_430:
[----:B------:R-:W-:Y:S05]  /*a5a0*/  BSYNC B0 ;  /* 0x0000000000007941 */ /* 0x000fea0003800000 */
.L_x_429:
        /* <DEDUP_REMOVED lines=11> */
.L_x_414:
[----:B------:R-:W-:Y:S05]  /*a660*/  BSYNC B1 ;  /* 0x0000000000017941 */ /* 0x000fea0003800000 */
.L_x_389:
        /* <DEDUP_REMOVED lines=11> */
.L_x_431:
[----:B------:R-:W-:Y:S05]  /*a720*/  EXIT ;  /* 0x000000000000794d */ /* 0x000fea0003800000 */
.L_x_433:
        /* <DEDUP_REMOVED lines=13> */
.L_x_2458:


//--------------------- .text._ZN5flash44flash_bwd_dq_dk_dv_loop_seqk_parallel_kernelI23Flash_bwd_kernel_traitsILi64ELi128ELi128ELi8ELi4ELi4ELi4ELb0ELb0EN7cutlass6half_tE19Flash_kernel_traitsILi64ELi128ELi128ELi8ES3_EELb0ELb0ELb0ELb0ELb0ELb0ELb0EEEvNS_16Flash_bwd_paramsE --------------------------
	.section	.text._ZN5flash44flash_bwd_dq_dk_dv_loop_seqk_parallel_kernelI23Flash_bwd_kernel_traitsILi64ELi128ELi128ELi8ELi4ELi4ELi4ELb0ELb0EN7cutlass6half_tE19Flash_kernel_traitsILi64ELi128ELi128ELi8ES3_EELb0ELb0ELb0ELb0ELb0ELb0ELb0EEEvNS_16Flash_bwd_paramsE,"ax",@progbits
	.sectioninfo	@"SHI_REGISTERS=255"
	.align	128
        .global         _ZN5flash44flash_bwd_dq_dk_dv_loop_seqk_parallel_kernelI23Flash_bwd_kernel_traitsILi64ELi128ELi128ELi8ELi4ELi4ELi4ELb0ELb0EN7cutlass6half_tE19Flash_kernel_traitsILi64ELi128ELi128ELi8ES3_EELb0ELb0ELb0ELb0ELb0ELb0ELb0EEEvNS_16Flash_bwd_paramsE
        .type           _ZN5flash44flash_bwd_dq_dk_dv_loop_seqk_parallel_kernelI23Flash_bwd_kernel_traitsILi64ELi128ELi128ELi8ELi4ELi4ELi4ELb0ELb0EN7cutlass6half_tE19Flash_kernel_traitsILi64ELi128ELi128ELi8ES3_EELb0ELb0ELb0ELb0ELb0ELb0ELb0EEEvNS_16Flash_bwd_paramsE,@function
        .size           _ZN5flash44flash_bwd_dq_dk_dv_loop_seqk_parallel_kernelI23Flash_bwd_kernel_traitsILi64ELi128ELi128ELi8ELi4ELi4ELi4ELb0ELb0EN7cutlass6half_tE19Flash_kernel_traitsILi64ELi128ELi128ELi8ES3_EELb0ELb0ELb0ELb0ELb0ELb0ELb0EEEvNS_16Flash_bwd_paramsE,(.L_x_2459 - _ZN5flash44flash_bwd_dq_dk_dv_loop_seqk_parallel_kernelI23Flash_bwd_kernel_traitsILi64ELi128ELi128ELi8ELi4ELi4ELi4ELb0ELb0EN7cutlass6half_tE19Flash_kernel_traitsILi64ELi128ELi128ELi8ES3_EELb0ELb0ELb0ELb0ELb0ELb0ELb0EEEvNS_16Flash_bwd_paramsE)
        .other          _ZN5flash44flash_bwd_dq_dk_dv_loop_seqk_parallel_kernelI23Flash_bwd_kernel_traitsILi64ELi128ELi128ELi8ELi4ELi4ELi4ELb0ELb0EN7cutlass6half_tE19Flash_kernel_traitsILi64ELi128ELi128ELi8ES3_EELb0ELb0ELb0ELb0ELb0ELb0ELb0EEEvNS_16Flash_bwd_paramsE,@"STO_CUDA_ENTRY STV_DEFAULT"
_ZN5flash44flash_bwd_dq_dk_dv_loop_seqk_parallel_kernelI23Flash_bwd_kernel_traitsILi64ELi128ELi128ELi8ELi4ELi4ELi4ELb0ELb0EN7cutlass6half_tE19Flash_kernel_traitsILi64ELi128ELi128ELi8ES3_EELb0ELb0ELb0ELb0ELb0ELb0ELb0EEEvNS_16Flash_bwd_paramsE:
.text._ZN5flash44flash_bwd_dq_dk_dv_loop_seqk_parallel_kernelI23Flash_bwd_kernel_traitsILi64ELi128ELi128ELi8ELi4ELi4ELi4ELb0ELb0EN7cutlass6half_tE19Flash_kernel_traitsILi64ELi128ELi128ELi8ES3_EELb0ELb0ELb0ELb0ELb0ELb0ELb0EEEvNS_16Flash_bwd_paramsE:
        /* <DEDUP_REMOVED lines=15> */
[----:B------:R-:W-:Y:S01]  /*00f0*/  USHF.R.S32.HI UR5, URZ, 0x1f, UR14 ;  /* 0x0000001f3f057899 */ /* 0x000fe2000801140e */
[----:B------:R-:W-:Y:S01]  /*0100*/  IMAD.MOV.U32 R194, RZ, RZ, -0x10 ;  /* 0xfffffff0ffc27424 */ /* 0x000fe200078e00ff */
[----:B------:R-:W-:Y:S02]  /*0110*/  UMOV UR8, 0x80 ;  /* 0x0000008000087882 */ /* 0x000fe40000000000 */
[----:B------:R-:W-:Y:S01]  /*0120*/  ULDC UR4, c[0x0][0x210] ;  /* 0x0000840000047ab9 */ /* 0x000fe20000000800 */
[----:B------:R-:W3:Y:S01]  /*0130*/  S2UR UR34, SR_CTAID.Y ;  /* 0x00000000002279c3 */ /* 0x000ee20000002600 */
[----:B------:R-:W-:-:S02]  /*0140*/  ULDC UR58, c[0x0][0x234] ;  /* 0x00008d00003a7ab9 */ /* 0x000fc40000000800 */
[----:B------:R-:W-:Y:S02]  /*0150*/  UIMAD UR58, UR8, UR4, UR58 ;  /* 0x00000004083a72a4 */ /* 0x000fe4000f8e023a */
[----:B------:R-:W-:Y:S02]  /*0160*/  ULDC.U8 UR9, c[0x0][0x328] ;  /* 0x0000ca0000097ab9 */ /* 0x000fe40000000000 */
[----:B------:R-:W-:Y:S02]  /*0170*/  UISETP.NE.AND UP2, UPT, UR9, URZ, UPT ;  /* 0x0000003f0900728c */ /* 0x000fe4000bf45270 */
[----:B------:R-:W-:Y:S02]  /*0180*/  ULDC UR49, c[0x0][0x22c] ;  /* 0x00008b0000317ab9 */ /* 0x000fe40000000800 */
[----:B------:R-:W-:Y:S02]  /*0190*/  ULDC UR38, c[0x0][0x1c0] ;  /* 0x0000700000267ab9 */ /* 0x000fe40000000800 */
[----:B------:R-:W-:Y:S01]  /*01a0*/  ULDC UR12, c[0x0][0x1c0] ;  /* 0x00007000000c7ab9 */ /* 0x000fe20000000800 */
[----:B-1----:R-:W-:Y:S01]  /*01b0*/  SHF.R.S32.HI R11, RZ, 0x1f, R13 ;  /* 0x0000001fff0b7819 */ /* 0x002fe2000001140d */
[----:B--2---:R-:W-:-:S02]  /*01c0*/  USHF.R.S32.HI UR15, URZ, 0x1f, UR37 ;  /* 0x0000001f3f0f7899 */ /* 0x004fc40008011425 */
[----:B------:R-:W-:Y:S01]  /*01d0*/  USHF.R.S32.HI UR9, URZ, 0x1f, UR37 ;  /* 0x0000001f3f097899 */ /* 0x000fe20008011425 */
[CC--:B------:R-:W-:Y:S01]  /*01e0*/  LEA.HI R6, R11.reuse, R13.reuse, RZ, 0x4 ;  /* 0x0000000d0b067211 */ /* 0x0c0fe200078f20ff */
[----:B------:R-:W-:Y:S01]  /*01f0*/  UIMAD.WIDE UR38, UR49, UR38, URZ ;  /* 0x00000026312672a5 */ /* 0x000fe2000f8e023f */
[C---:B------:R-:W-:Y:S01]  /*0200*/  LEA.HI R4, R11.reuse, R13, RZ, 0x5 ;  /* 0x0000000d0b047211 */ /* 0x040fe200078f28ff */
[----:B------:R-:W-:Y:S01]  /*0210*/  UIMAD UR50, UR37, UR49, URZ ;  /* 0x00000031253272a4 */ /* 0x000fe2000f8e023f */
[----:B------:R-:W-:Y:S01]  /*0220*/  SHF.R.S32.HI R3, RZ, 0x4, R6 ;  /* 0x00000004ff037819 */ /* 0x000fe20000011406 */
[----:B---3--:R-:W-:Y:S01]  /*0230*/  UIMAD.WIDE.U32 UR46, UR34, UR14, URZ ;  /* 0x0000000e222e72a5 */ /* 0x008fe2000f8e003f */
[--C-:B------:R-:W-:Y:S01]  /*0240*/  SHF.R.S32.HI R5, RZ, 0x5, R4.reuse ;  /* 0x00000005ff057819 */ /* 0x100fe20000011404 */
[----:B------:R-:W-:Y:S01]  /*0250*/  USHF.L.U32 UR14, UR34, 0x7, URZ ;  /* 0x00000007220e7899 */ /* 0x000fe2000800063f */
[----:B------:R-:W-:Y:S01]  /*0260*/  LEA.HI R0, R6, R3, RZ, 0x1 ;  /* 0x0000000306007211 */ /* 0x000fe200078f08ff */
[----:B------:R-:W-:Y:S01]  /*0270*/  USHF.R.S32.HI UR8, URZ, 0x1f, UR34 ;  /* 0x0000001f3f087899 */ /* 0x000fe20008011422 */
[----:B------:R-:W-:Y:S01]  /*0280*/  SHF.R.S32.HI R2, RZ, 0x1f, R4 ;  /* 0x0000001fff027819 */ /* 0x000fe20000011404 */
[----:B------:R-:W-:Y:S01]  /*0290*/  UIMAD UR49, UR49, UR12, URZ ;  /* 0x0000000c313172a4 */ /* 0x000fe2000f8e023f */
[----:B------:R-:W-:Y:S01]  /*02a0*/  LOP3.LUT R0, R0, 0xfffffffe, RZ, 0xc0, !PT ;  /* 0xfffffffe00007812 */ /* 0x000fe200078ec0ff */
[----:B------:R-:W-:Y:S01]  /*02b0*/  ULDC UR13, c[0x0][0x1c0] ;  /* 0x00007000000d7ab9 */ /* 0x000fe20000000800 */
[----:B------:R-:W-:Y:S01]  /*02c0*/  LEA.HI R2, R2, R5, RZ, 0x2 ;  /* 0x0000000502027211 */ /* 0x000fe200078f10ff */
[----:B------:R-:W-:Y:S01]  /*02d0*/  ULDC UR11, c[0x0][0x1c0] ;  /* 0x00007000000b7ab9 */ /* 0x000fe20000000800 */
[-C--:B------:R-:W-:Y:S01]  /*02e0*/  LEA.HI R15, R11, R13.reuse, RZ, 0x2 ;  /* 0x0000000d0b0f7211 */ /* 0x080fe200078f10ff */
[----:B------:R-:W-:Y:S01]  /*02f0*/  IMAD.IADD R188, R3, 0x1, -R0 ;  /* 0x0000000103bc7824 */ /* 0x000fe200078e0a00 */
[----:B------:R-:W-:Y:S01]  /*0300*/  LOP3.LUT R0, R2, 0xfffffffc, RZ, 0xc0, !PT ;  /* 0xfffffffc02007812 */ /* 0x000fe200078ec0ff */
[----:B------:R-:W-:Y:S01]  /*0310*/  UIMAD UR55, UR5, UR34, URZ ;  /* 0x00000022053772a4 */ /* 0x000fe2000f8e023f */
[--C-:B------:R-:W-:Y:S01]  /*0320*/  SHF.R.S32.HI R2, RZ, 0x1f, R15.reuse ;  /* 0x0000001fff027819 */ /* 0x100fe2000001140f */
[----:B------:R-:W-:Y:S01]  /*0330*/  UIMAD UR4, UR34, UR11, UR37 ;  /* 0x0000000b220472a4 */ /* 0x000fe2000f8e0225 */
[----:B------:R-:W-:Y:S01]  /*0340*/  LEA.HI R14, R11, R13, RZ, 0x3 ;  /* 0x0000000d0b0e7211 */ /* 0x000fe200078f18ff */
[----:B------:R-:W-:Y:S01]  /*0350*/  IMAD.IADD R8, R5, 0x1, -R0 ;  /* 0x0000000105087824 */ /* 0x000fe200078e0a00 */
[----:B------:R-:W-:Y:S01]  /*0360*/  LOP3.LUT R0, R4, 0xffffffe0, RZ, 0xc0, !PT ;  /* 0xffffffe004007812 */ /* 0x000fe200078ec0ff */
[----:B------:R-:W-:Y:S01]  /*0370*/  @!UP2 UIMAD UR5, UR34, UR13, UR37 ;  /* 0x0000000d2205a2a4 */ /* 0x000fe2000f8e0225 */
[----:B------:R-:W-:Y:S01]  /*0380*/  SHF.R.S32.HI R5, RZ, 0x2, R15 ;  /* 0x00000002ff057819 */ /* 0x000fe2000001140f */
[----:B------:R-:W-:Y:S01]  /*0390*/  USHF.L.U32 UR48, UR49, 0x7, URZ ;  /* 0x0000000731307899 */ /* 0x000fe2000800063f */
[----:B------:R-:W-:Y:S01]  /*03a0*/  LOP3.LUT R4, R6, 0xfffffff0, RZ, 0xc0, !PT ;  /* 0xfffffff006047812 */ /* 0x000fe200078ec0ff */
[----:B------:R-:W-:Y:S01]  /*03b0*/  IMAD.IADD R0, R13, 0x1, -R0 ;  /* 0x000000010d007824 */ /* 0x000fe200078e0a00 */
[----:B------:R-:W-:Y:S01]  /*03c0*/  LEA.HI R2, R2, R5, RZ, 0x3 ;  /* 0x0000000502027211 */ /* 0x000fe200078f18ff */
[----:B------:R-:W-:-:S02]  /*03d0*/  ULDC UR52, c[0x0][0x214] ;  /* 0x0000850000347ab9 */ /* 0x000fc40000000800 */
[----:B------:R-:W-:Y:S01]  /*03e0*/  ULDC UR59, c[0x0][0x1c8] ;  /* 0x00007200003b7ab9 */ /* 0x000fe20000000800 */
[----:B------:R-:W-:Y:S01]  /*03f0*/  SHF.R.S32.HI R3, RZ, 0x1f, R0 ;  /* 0x0000001fff037819 */ /* 0x000fe20000011400 */
[----:B------:R-:W-:Y:S01]  /*0400*/  ULDC.U8 UR10, c[0x0][0x3d0] ;  /* 0x0000f400000a7ab9 */ /* 0x000fe20000000000 */
[----:B------:R-:W-:Y:S01]  /*0410*/  LOP3.LUT R2, R2, 0xfffffff8, RZ, 0xc0, !PT ;  /* 0xfffffff802027812 */ /* 0x000fe200078ec0ff */
[----:B------:R-:W-:Y:S01]  /*0420*/  ULDC UR53, c[0x0][0x224] ;  /* 0x0000890000357ab9 */ /* 0x000fe20000000800 */
[----:B------:R-:W-:Y:S01]  /*0430*/  LEA.HI R10, R3, R0, RZ, 0x2 ;  /* 0x00000000030a7211 */ /* 0x000fe200078f10ff */
[----:B------:R-:W-:Y:S01]  /*0440*/  ULDC UR61, c[0x0][0x374] ;  /* 0x0000dd00003d7ab9 */ /* 0x000fe20000000800 */
[----:B------:R-:W-:Y:S01]  /*0450*/  SHF.R.S32.HI R0, RZ, 0x3, R14 ;  /* 0x00000003ff007819 */ /* 0x000fe2000001140e */
[----:B------:R-:W-:Y:S01]  /*0460*/  IMAD.IADD R7, R5, 0x1, -R2 ;  /* 0x0000000105077824 */ /* 0x000fe200078e0a02 */
[----:B------:R-:W-:Y:S01]  /*0470*/  LOP3.LUT R3, R14, 0xfffffff8, RZ, 0xc0, !PT ;  /* 0xfffffff80e037812 */ /* 0x000fe200078ec0ff */
[----:B------:R-:W-:-:S02]  /*0480*/  ULDC UR60, c[0x0][0x194] ;  /* 0x00006500003c7ab9 */ /* 0x000fc40000000800 */
[----:B------:R-:W-:Y:S01]  /*0490*/  IMAD.SHL.U32 R2, R0, 0x40, RZ ;  /* 0x0000004000027824 */ /* 0x000fe200078e00ff */
[----:B------:R-:W-:Y:S01]  /*04a0*/  @UP2 UIMAD UR57, UR34, UR52, URZ ;  /* 0x00000034223922a4 */ /* 0x000fe2000f8e023f */
[C---:B------:R-:W-:Y:S01]  /*04b0*/  IMAD.IADD R0, R13.reuse, 0x1, -R3 ;  /* 0x000000010d007824 */ /* 0x040fe200078e0a03 */
[----:B------:R-:W-:Y:S02]  /*04c0*/  ULDC.64 UR6, c[0x0][0x118] ;  /* 0x0000460000067ab9 */ /* 0x000fe40000000a00 */
[----:B------:R-:W-:Y:S01]  /*04d0*/  LOP3.LUT R3, R2, 0x1c0, RZ, 0xc0, !PT ;  /* 0x000001c002037812 */ /* 0x000fe200078ec0ff */
[----:B------:R-:W-:Y:S01]  /*04e0*/  IMAD.IADD R2, R13, 0x1, -R4 ;  /* 0x000000010d027824 */ /* 0x000fe200078e0a04 */
[C---:B------:R-:W-:Y:S01]  /*04f0*/  LOP3.LUT P4, RZ, R0.reuse, 0x2, RZ, 0xc0, !PT ;  /* 0x0000000200ff7812 */ /* 0x040fe2000788c0ff */
[C---:B------:R-:W-:Y:S01]  /*0500*/  IMAD.SHL.U32 R200, R0.reuse, 0x8, RZ ;  /* 0x0000000800c87824 */ /* 0x040fe200078e00ff */
[----:B------:R-:W-:Y:S01]  /*0510*/  SHF.R.U32.HI R4, RZ, 0x3, R3 ;  /* 0x00000003ff047819 */ /* 0x000fe20000011603 */
[----:B------:R-:W-:Y:S01]  /*0520*/  UMOV UR41, 0xffffc000 ;  /* 0xffffc00000297882 */ /* 0x000fe20000000000 */
[----:B------:R-:W-:Y:S01]  /*0530*/  SHF.R.S32.HI R5, RZ, 0x1f, R2 ;  /* 0x0000001fff057819 */ /* 0x000fe20000011402 */
[----:B------:R-:W-:Y:S01]  /*0540*/  ULOP3.LUT UR59, UR37, UR59, URZ, 0x3c, !UPT ;  /* 0x0000003b253b7292 */ /* 0x000fe2000f8e3c3f */
[----:B------:R-:W-:Y:S01]  /*0550*/  LOP3.LUT R3, R3, 0x38, R200, 0xf8, !PT ;  /* 0x0000003803037812 */ /* 0x000fe200078ef8c8 */
[----:B------:R-:W-:Y:S01]  /*0560*/  UISETP.NE.AND UP3, UPT, UR10, URZ, UPT ;  /* 0x0000003f0a00728c */ /* 0x000fe2000bf65270 */
[----:B------:R-:W-:Y:S01]  /*0570*/  LEA.HI R9, R5, R2, RZ, 0x3 ;  /* 0x0000000205097211 */ /* 0x000fe200078f18ff */
[----:B------:R-:W-:Y:S01]  /*0580*/  UIMAD UR61, UR61, 0xc0, URZ ;  /* 0x000000c03d3d78a4 */ /* 0x000fe2000f8e023f */
[-C--:B------:R-:W-:Y:S01]  /*0590*/  LEA.HI R5, R11, R13.reuse, RZ, 0x6 ;  /* 0x0000000d0b057211 */ /* 0x080fe200078f30ff */
[----:B------:R-:W-:Y:S01]  /*05a0*/  UIMAD UR60, UR60, 0xc0, URZ ;  /* 0x000000c03c3c78a4 */ /* 0x000fe2000f8e023f */
[----:B------:R-:W-:Y:S01]  /*05b0*/  LOP3.LUT R4, R3, R4, RZ, 0x3c, !PT ;  /* 0x0000000403047212 */ /* 0x000fe200078e3cff */
[----:B------:R-:W-:Y:S01]  /*05c0*/  UIMAD.WIDE.U32 UR42, UR38, UR46, URZ ;  /* 0x0000002e262a72a5 */ /* 0x000fe2000f8e003f */
[----:B------:R-:W-:Y:S01]  /*05d0*/  LOP3.LUT R3, R9, 0xfffffff8, RZ, 0xc0, !PT ;  /* 0xfffffff809037812 */ /* 0x000fe200078ec0ff */
[----:B------:R-:W-:Y:S01]  /*05e0*/  IMAD.SHL.U32 R5, R5, 0x8, RZ ;  /* 0x0000000805057824 */ /* 0x000fe200078e00ff */
[C---:B------:R-:W-:Y:S01]  /*05f0*/  LOP3.LUT P3, RZ, R0.reuse, 0x4, RZ, 0xc0, !PT ;  /* 0x0000000400ff7812 */ /* 0x040fe2000786c0ff */
[----:B------:R-:W-:Y:S01]  /*0600*/  IMAD.SHL.U32 R0, R0, 0x40, RZ ;  /* 0x0000004000007824 */ /* 0x000fe200078e00ff */
[----:B------:R-:W-:Y:S01]  /*0610*/  SEL R180, R196, 0xffffffe0, !P4 ;  /* 0xffffffe0c4b47807 */ /* 0x000fe20006000000 */
[----:B------:R-:W-:Y:S01]  /*0620*/  IMAD.IADD R12, R2, 0x1, -R3 ;  /* 0x00000001020c7824 */ /* 0x000fe200078e0a03 */
[----:B------:R-:W-:Y:S01]  /*0630*/  LOP3.LUT R2, R4, 0xfffffe00, R5, 0xf8, !PT ;  /* 0xfffffe0004027812 */ /* 0x000fe200078ef805 */
[----:B------:R-:W-:Y:S01]  /*0640*/  IMAD.U32 R3, RZ, RZ, UR15 ;  /* 0x0000000fff037e24 */ /* 0x000fe2000f8e00ff */
[----:B------:R-:W-:Y:S01]  /*0650*/  LEA.HI R3, R11, R13, RZ, 0x7 ;  /* 0x0000000d0b037211 */ /* 0x000fe200078f38ff */
[----:B------:R-:W-:Y:S01]  /*0660*/  IMAD.SHL.U32 R5, R188, 0x200, RZ ;  /* 0x00000200bc057824 */ /* 0x000fe200078e00ff */
[----:B------:R-:W-:Y:S01]  /*0670*/  LOP3.LUT R0, R0, 0x1c0, RZ, 0xc0, !PT ;  /* 0x000001c000007812 */ /* 0x000fe200078ec0ff */
[----:B------:R1:W-:Y:S01]  /*0680*/  STL [R1+0x24], R2 ;  /* 0x0000240201007387 */ /* 0x0003e20000100800 */
[----:B------:R-:W-:-:S02]  /*0690*/  UIMAD UR54, UR39, UR46, URZ ;  /* 0x0000002e273672a4 */ /* 0x000fc4000f8e023f */
[----:B------:R-:W-:Y:S01]  /*06a0*/  LOP3.LUT R178, R0, 0x8, R14, 0xf8, !PT ;  /* 0x0000000800b27812 */ /* 0x000fe200078ef80e */
[----:B------:R-:W-:Y:S01]  /*06b0*/  USHF.R.S32.HI UR56, URZ, 0x1f, UR50 ;  /* 0x0000001f3f387899 */ /* 0x000fe20008011432 */
[----:B------:R-:W-:Y:S01]  /*06c0*/  SHF.R.U32.HI R4, RZ, 0x3, R0 ;  /* 0x00000003ff047819 */ /* 0x000fe20000011600 */
[----:B------:R-:W-:Y:S02]  /*06d0*/  UIMAD UR53, UR4, UR53, URZ ;  /* 0x00000035043572a4 */ /* 0x000fe4000f8e023f */
[----:B------:R-:W-:Y:S01]  /*06e0*/  @!UP2 UIMAD UR52, UR5, UR52, URZ ;  /* 0x000000340534a2a4 */ /* 0x000fe2000f8e023f */
[----:B------:R-:W-:Y:S01]  /*06f0*/  LOP3.LUT R178, R178, R4, RZ, 0x3c, !PT ;  /* 0x00000004b2b27212 */ /* 0x000fe200078e3cff */
[----:B------:R-:W-:Y:S02]  /*0700*/  USHF.R.S32.HI UR51, URZ, 0x1f, UR48 ;  /* 0x0000001f3f337899 */ /* 0x000fe40008011430 */
[----:B------:R-:W-:Y:S01]  /*0710*/  ULDC.64 UR44, c[0x0][0x118] ;  /* 0x00004600002c7ab9 */ /* 0x000fe20000000a00 */
[----:B-1----:R-:W-:-:S04]  /*0720*/  LOP3.LUT R2, R7, 0x1, RZ, 0xc0, !PT ;  /* 0x0000000107027812 */ /* 0x002fc800078ec0ff */
[----:B------:R-:W-:Y:S02]  /*0730*/  ISETP.NE.U32.AND P0, PT, R2, 0x1, PT ;  /* 0x000000010200780c */ /* 0x000fe40003f05070 */
[----:B------:R-:W-:Y:S01]  /*0740*/  SHF.R.S32.HI R2, RZ, 0x7, R3 ;  /* 0x00000007ff027819 */ /* 0x000fe20000011403 */
[----:B------:R-:W-:Y:S01]  /*0750*/  IMAD.SHL.U32 R3, R8, 0x10, RZ ;  /* 0x0000001008037824 */ /* 0x000fe200078e00ff */
[----:B------:R-:W-:Y:S02]  /*0760*/  R2P PR, R7, 0x6 ;  /* 0x0000000607007804 */ /* 0x000fe40000000000 */
[----:B------:R-:W-:Y:S02]  /*0770*/  SEL R194, R194, 0x10, !P0 ;  /* 0x00000010c2c27807 */ /* 0x000fe40004000000 */
[----:B------:R-:W-:Y:S01]  /*0780*/  LOP3.LUT R6, R0, 0x30, R3, 0xf8, !PT ;  /* 0x0000003000067812 */ /* 0x000fe200078ef803 */
[----:B------:R-:W-:Y:S01]  /*0790*/  IMAD R0, R2, 0x1000, R5 ;  /* 0x0000100002007824 */ /* 0x000fe200078e0205 */
[----:B------:R-:W-:Y:S01]  /*07a0*/  LEA.HI.SX32 R16, R10, R3, 0x1e ;  /* 0x000000030a107211 */ /* 0x000fe200078ff2ff */
[----:B------:R-:W-:Y:S01]  /*07b0*/  IMAD.U32 R10, RZ, RZ, UR14 ;  /* 0x0000000eff0a7e24 */ /* 0x000fe2000f8e00ff */
[----:B------:R-:W-:Y:S01]  /*07c0*/  LOP3.LUT R3, R6, 0x8, R14, 0xf8, !PT ;  /* 0x0000000806037812 */ /* 0x000fe200078ef80e */
[----:B------:R-:W-:Y:S01]  /*07d0*/  IMAD.IADD R178, R0, 0x1, R178 ;  /* 0x0000000100b27824 */ /* 0x000fe200078e02b2 */
[----:B------:R-:W-:Y:S01]  /*07e0*/  LOP3.LUT R0, R15, 0x7ffffffc, RZ, 0xc0, !PT ;  /* 0x7ffffffc0f007812 */ /* 0x000fe200078ec0ff */
[----:B------:R-:W-:Y:S01]  /*07f0*/  IMAD.SHL.U32 R10, R13, 0x2, RZ ;  /* 0x000000020d0a7824 */ /* 0x000fe200078e00ff */
[----:B------:R-:W-:Y:S01]  /*0800*/  LOP3.LUT R3, R5, R3, R4, 0xf6, !PT ;  /* 0x0000000305037212 */ /* 0x000fe200078ef604 */
[----:B------:R-:W-:Y:S01]  /*0810*/  IMAD.SHL.U32 R4, R2, 0x8, RZ ;  /* 0x0000000802047824 */ /* 0x000fe200078e00ff */
[----:B------:R-:W-:Y:S01]  /*0820*/  STL [R1+0x30], R16 ;  /* 0x0000301001007387 */ /* 0x000fe20000100800 */
[----:B------:R-:W-:Y:S01]  /*0830*/  IMAD.IADD R6, R13, 0x1, -R0 ;  /* 0x000000010d067824 */ /* 0x000fe200078e0a00 */
[----:B------:R-:W-:Y:S01]  /*0840*/  LOP3.LUT R10, R10, 0x6, RZ, 0xc0, !PT ;  /* 0x000000060a0a7812 */ /* 0x000fe200078ec0ff */
[----:B------:R-:W-:Y:S01]  /*0850*/  IMAD.SHL.U32 R0, R7, 0x40, RZ ;  /* 0x0000004007007824 */ /* 0x000fe200078e00ff */
[----:B------:R-:W-:Y:S01]  /*0860*/  LOP3.LUT R4, R4, 0x8, RZ, 0xc0, !PT ;  /* 0x0000000804047812 */ /* 0x000fe200078ec0ff */
[----:B------:R-:W-:Y:S01]  /*0870*/  IMAD.SHL.U32 R6, R6, 0x2, RZ ;  /* 0x0000000206067824 */ /* 0x000fe200078e00ff */
[----:B------:R-:W-:Y:S01]  /*0880*/  SEL R196, R196, 0xffffffe0, !P1 ;  /* 0xffffffe0c4c47807 */ /* 0x000fe20004800000 */
[----:B------:R-:W-:Y:S01]  /*0890*/  IMAD.SHL.U32 R7, R188, 0x10, RZ ;  /* 0x00000010bc077824 */ /* 0x000fe200078e00ff */
[----:B------:R-:W-:Y:S01]  /*08a0*/  LOP3.LUT R0, R0, 0x1c0, RZ, 0xc0, !PT ;  /* 0x000001c000007812 */ /* 0x000fe200078ec0ff */
[----:B------:R-:W-:-:S02]  /*08b0*/  IMAD R10, R2, 0x40, R10 ;  /* 0x00000040020a7824 */ /* 0x000fc400078e020a */
[----:B------:R-:W-:Y:S01]  /*08c0*/  IMAD R2, R2, 0x2000, R6 ;  /* 0x0000200002027824 */ /* 0x000fe200078e0206 */
[----:B------:R-:W-:Y:S01]  /*08d0*/  SHF.R.U32.HI R5, RZ, 0x3, R0 ;  /* 0x00000003ff057819 */ /* 0x000fe20000011600 */
[----:B------:R-:W-:Y:S01]  /*08e0*/  IMAD.SHL.U32 R188, R188, 0x8, RZ ;  /* 0x00000008bcbc7824 */ /* 0x000fe200078e00ff */
[----:B------:R-:W-:Y:S01]  /*08f0*/  LOP3.LUT R7, R4, 0x10, R7, 0xf8, !PT ;  /* 0x0000001004077812 */ /* 0x000fe200078ef807 */
[C---:B------:R-:W-:Y:S01]  /*0900*/  IMAD R2, R8.reuse, 0x400, R2 ;  /* 0x0000040008027824 */ /* 0x040fe200078e0202 */
[CC--:B------:R-:W-:Y:S01]  /*0910*/  LOP3.LUT R4, R5.reuse, R0.reuse, R4, 0x1e, !PT ;  /* 0x0000000005047212 */ /* 0x0c0fe200078e1e04 */
[----:B------:R1:W-:Y:S01]  /*0920*/  STL [R1+0x2c], R10 ;  /* 0x00002c0a01007387 */ /* 0x0003e20000100800 */
[----:B------:R-:W-:Y:S01]  /*0930*/  LOP3.LUT R5, R5, R0, RZ, 0xfc, !PT ;  /* 0x0000000005057212 */ /* 0x000fe200078efcff */
[----:B------:R-:W-:Y:S02]  /*0940*/  IMAD R0, R8, 0x400, R6 ;  /* 0x0000040008007824 */ /* 0x000fe400078e0206 */
[----:B------:R-:W-:-:S02]  /*0950*/  IMAD.SHL.U32 R178, R178, 0x2, RZ ;  /* 0x00000002b2b27824 */ /* 0x000fc400078e00ff */
[----:B------:R-:W-:Y:S02]  /*0960*/  IMAD.IADD R192, R5, 0x1, R2 ;  /* 0x0000000105c07824 */ /* 0x000fe400078e0202 */
[----:B------:R-:W-:Y:S02]  /*0970*/  IMAD.U32 R2, RZ, RZ, UR8 ;  /* 0x00000008ff027e24 */ /* 0x000fe4000f8e00ff */
[----:B------:R-:W-:Y:S02]  /*0980*/  IMAD.SHL.U32 R2, R12, 0x40, RZ ;  /* 0x000000400c027824 */ /* 0x000fe400078e00ff */
[----:B------:R-:W-:Y:S01]  /*0990*/  IMAD.U32 R5, RZ, RZ, UR8 ;  /* 0x00000008ff057e24 */ /* 0x000fe2000f8e00ff */
[----:B------:R-:W-:Y:S01]  /*09a0*/  USHF.R.S32.HI UR8, URZ, 0x1f, UR37 ;  /* 0x0000001f3f087899 */ /* 0x000fe20008011425 */
[----:B------:R-:W-:Y:S01]  /*09b0*/  IMAD.SHL.U32 R192, R192, 0x2, RZ ;  /* 0x00000002c0c07824 */ /* 0x000fe200078e00ff */
[----:B------:R-:W-:Y:S01]  /*09c0*/  LOP3.LUT R2, R2, 0x1c0, RZ, 0xc0, !PT ;  /* 0x000001c002027812 */ /* 0x000fe200078ec0ff */
[----:B------:R-:W-:-:S02]  /*09d0*/  IMAD.IADD R181, R178, 0x1, R180 ;  /* 0x00000001b2b57824 */ /* 0x000fc400078e02b4 */
[C---:B------:R-:W-:Y:S01]  /*09e0*/  IMAD.IADD R195, R192.reuse, 0x1, R194 ;  /* 0x00000001c0c37824 */ /* 0x040fe200078e02c2 */
[----:B------:R-:W-:Y:S01]  /*09f0*/  SHF.R.U32.HI R5, RZ, 0x3, R2 ;  /* 0x00000003ff057819 */ /* 0x000fe20000011602 */
[----:B------:R-:W-:Y:S01]  /*0a00*/  IMAD.IADD R199, R192, 0x1, R196 ;  /* 0x00000001c0c77824 */ /* 0x000fe200078e02c4 */
[----:B------:R-:W-:Y:S01]  /*0a10*/  LOP3.LUT R188, R2, 0x8, R188, 0xf8, !PT ;  /* 0x0000000802bc7812 */ /* 0x000fe200078ef8bc */
[----:B------:R-:W-:Y:S01]  /*0a20*/  IMAD.IADD R198, R195, 0x1, R196 ;  /* 0x00000001c3c67824 */ /* 0x000fe200078e02c4 */
[----:B------:R-:W-:Y:S01]  /*0a30*/  LOP3.LUT R2, R5, R7, R2, 0x1e, !PT ;  /* 0x0000000705027212 */ /* 0x000fe200078e1e02 */
[----:B------:R-:W-:Y:S01]  /*0a40*/  IMAD.SHL.U32 R3, R3, 0x2, RZ ;  /* 0x0000000203037824 */ /* 0x000fe200078e00ff */
[----:B------:R-:W-:Y:S01]  /*0a50*/  LOP3.LUT R188, R188, R5, RZ, 0x3c, !PT ;  /* 0x00000005bcbc7212 */ /* 0x000fe200078e3cff */
[----:B-1----:R-:W-:Y:S02]  /*0a60*/  IMAD.IADD R10, R0, 0x1, R4 ;  /* 0x00000001000a7824 */ /* 0x002fe400078e0204 */
[----:B------:R-:W-:Y:S01]  /*0a70*/  IMAD.U32 R4, RZ, RZ, UR9 ;  /* 0x00000009ff047e24 */ /* 0x000fe2000f8e00ff */
[----:B------:R-:W-:Y:S01]  /*0a80*/  IADD3 R4, R16, -0x80, RZ ;  /* 0xffffff8010047810 */ /* 0x000fe20007ffe0ff */
[----:B------:R-:W-:Y:S01]  /*0a90*/  IMAD.SHL.U32 R0, R9, 0x40, RZ ;  /* 0x0000004009007824 */ /* 0x000fe200078e00ff */
[----:B------:R-:W-:Y:S01]  /*0aa0*/  LEA R10, R10, 0xc000, 0x1 ;  /* 0x0000c0000a0a7811 */ /* 0x000fe200078e08ff */
[----:B------:R-:W-:Y:S01]  /*0ab0*/  IMAD.U32 R9, RZ, RZ, UR8 ;  /* 0x00000008ff097e24 */ /* 0x000fe2000f8e00ff */
[----:B------:R-:W-:-:S02]  /*0ac0*/  SHF.R.S32.HI R6, RZ, 0x1f, R4 ;  /* 0x0000001fff067819 */ /* 0x000fc40000011404 */
[----:B------:R-:W-:Y:S01]  /*0ad0*/  LOP3.LUT R0, R0, 0xfffffe00, RZ, 0xc0, !PT ;  /* 0xfffffe0000007812 */ /* 0x000fe200078ec0ff */
[----:B------:R-:W-:Y:S01]  /*0ae0*/  IMAD.IADD R5, R196, 0x1, R10 ;  /* 0x00000001c4057824 */ /* 0x000fe200078e020a */
[----:B------:R-:W-:Y:S02]  /*0af0*/  SHF.L.U64.HI R6, R4, 0x2, R6 ;  /* 0x0000000204067819 */ /* 0x000fe40000010206 */
[----:B------:R-:W-:Y:S01]  /*0b00*/  LOP3.LUT R187, R2, R0, RZ, 0xfc, !PT ;  /* 0x0000000002bb7212 */ /* 0x000fe200078efcff */
[----:B------:R-:W-:Y:S01]  /*0b10*/  IMAD R4, R8, 0x400, R0 ;  /* 0x0000040008047824 */ /* 0x000fe200078e0200 */
[C---:B------:R-:W-:Y:S01]  /*0b20*/  IADD3 R13, R10.reuse, 0x420, RZ ;  /* 0x000004200a0d7810 */ /* 0x040fe20007ffe0ff */
[----:B------:R-:W-:Y:S01]  /*0b30*/  IMAD.MOV.U32 R0, RZ, RZ, 0x40 ;  /* 0x00000040ff007424 */ /* 0x000fe200078e00ff */
[----:B------:R1:W-:Y:S01]  /*0b40*/  STL [R1+0x28], R6 ;  /* 0x0000280601007387 */ /* 0x0003e20000100800 */
[----:B------:R-:W-:Y:S01]  /*0b50*/  IMAD.MOV.U32 R2, RZ, RZ, 0x440 ;  /* 0x00000440ff027424 */ /* 0x000fe200078e00ff */
[----:B------:R-:W-:Y:S01]  /*0b60*/  IADD3 R9, R10, 0x2020, RZ ;  /* 0x000020200a097810 */ /* 0x000fe20007ffe0ff */
[----:B------:R-:W-:Y:S01]  /*0b70*/  IMAD.IADD R188, R4, 0x1, R188 ;  /* 0x0000000104bc7824 */ /* 0x000fe200078e02bc */
[C---:B------:R-:W-:Y:S01]  /*0b80*/  SEL R179, R0.reuse, 0xffffffc0, !P3 ;  /* 0xffffffc000b37807 */ /* 0x040fe20005800000 */
[----:B------:R-:W-:Y:S01]  /*0b90*/  STL [R1+0x34], R10 ;  /* 0x0000340a01007387 */ /* 0x000fe20000100800 */
[----:B------:R-:W-:-:S02]  /*0ba0*/  SEL R0, R0, 0xffffffc0, !P2 ;  /* 0xffffffc000007807 */ /* 0x000fc40005000000 */
[----:B------:R-:W-:Y:S01]  /*0bb0*/  SEL R2, R2, 0x3c0, !P2 ;  /* 0x000003c002027807 */ /* 0x000fe20005000000 */
[----:B------:R-:W-:Y:S01]  /*0bc0*/  IMAD.IADD R179, R178, 0x1, R179 ;  /* 0x00000001b2b37824 */ /* 0x000fe200078e02b3 */
[----:B------:R-:W-:Y:S01]  /*0bd0*/  @P1 IADD3 R13, R10, 0x3e0, RZ ;  /* 0x000003e00a0d1810 */ /* 0x000fe20007ffe0ff */
[----:B------:R-:W-:Y:S01]  /*0be0*/  IMAD.IADD R11, R0, 0x1, R10 ;  /* 0x00000001000b7824 */ /* 0x000fe200078e020a */
[C---:B------:R-:W-:Y:S01]  /*0bf0*/  IADD3 R12, R10.reuse, 0x2420, RZ ;  /* 0x000024200a0c7810 */ /* 0x040fe20007ffe0ff */
[C---:B------:R-:W-:Y:S01]  /*0c00*/  IMAD.IADD R4, R10.reuse, 0x1, R2 ;  /* 0x000000010a047824 */ /* 0x040fe200078e0202 */
[----:B------:R-:W-:Y:S01]  /*0c10*/  @P1 IADD3 R9, R10, 0x1fe0, RZ ;  /* 0x00001fe00a091810 */ /* 0x000fe20007ffe0ff */
[----:B------:R-:W-:Y:S01]  /*0c20*/  IMAD.IADD R193, R192, 0x1, R0 ;  /* 0x00000001c0c17824 */ /* 0x000fe200078e0200 */
[----:B------:R-:W-:Y:S01]  /*0c30*/  STL [R1+0x48], R11 ;  /* 0x0000480b01007387 */ /* 0x000fe20000100800 */
[----:B------:R-:W-:Y:S01]  /*0c40*/  @P1 IADD3 R12, R10, 0x23e0, RZ ;  /* 0x000023e00a0c1810 */ /* 0x000fe20007ffe0ff */
[----:B------:R-:W-:-:S02]  /*0c50*/  IMAD.IADD R180, R180, 0x1, R179 ;  /* 0x00000001b4b47824 */ /* 0x000fc400078e02b3 */
[----:B------:R2:W-:Y:S01]  /*0c60*/  STL [R1+0x64], R5 ;  /* 0x0000640501007387 */ /* 0x0005e20000100800 */
[--C-:B------:R-:W-:Y:S02]  /*0c70*/  IMAD.IADD R194, R194, 0x1, R193.reuse ;  /* 0x00000001c2c27824 */ /* 0x100fe400078e02c1 */
[----:B------:R-:W-:Y:S01]  /*0c80*/  IMAD.IADD R197, R196, 0x1, R193 ;  /* 0x00000001c4c57824 */ /* 0x000fe200078e02c1 */
[----:B------:R-:W-:Y:S01]  /*0c90*/  STL [R1+0x44], R4 ;  /* 0x0000440401007387 */ /* 0x000fe20000100800 */
[C---:B-1----:R-:W-:Y:S02]  /*0ca0*/  IADD3 R6, R10.reuse, 0x2040, RZ ;  /* 0x000020400a067810 */ /* 0x042fe40007ffe0ff */
[C---:B------:R-:W-:Y:S01]  /*0cb0*/  @P2 IADD3 R6, R10.reuse, 0x1fc0, RZ ;  /* 0x00001fc00a062810 */ /* 0x040fe20007ffe0ff */
[----:B------:R-:W-:Y:S04]  /*0cc0*/  STL [R1+0x50], R13 ;  /* 0x0000500d01007387 */ /* 0x000fe80000100800 */
[----:B------:R-:W-:Y:S04]  /*0cd0*/  STL [R1+0x38], R9 ;  /* 0x0000380901007387 */ /* 0x000fe80000100800 */
[----:B------:R-:W-:Y:S04]  /*0ce0*/  STL [R1+0x4c], R12 ;  /* 0x00004c0c01007387 */ /* 0x000fe80000100800 */
[----:B------:R1:W-:Y:S01]  /*0cf0*/  STL [R1+0x40], R6 ;  /* 0x0000400601007387 */ /* 0x0003e20000100800 */
[----:B--2---:R-:W-:-:S02]  /*0d00*/  IADD3 R5, R10, 0x2440, RZ ;  /* 0x000024400a057810 */ /* 0x004fc40007ffe0ff */
[----:B------:R-:W-:-:S05]  /*0d10*/  @P2 IADD3 R5, R10, 0x23c0, RZ ;  /* 0x000023c00a052810 */ /* 0x000fca0007ffe0ff */
[----:B------:R2:W-:Y:S01]  /*0d20*/  STL [R1+0x3c], R5 ;  /* 0x00003c0501007387 */ /* 0x0005e20000100800 */
[----:B-1----:R-:W-:-:S05]  /*0d30*/  IMAD.IADD R6, R196, 0x1, R11 ;  /* 0x00000001c4067824 */ /* 0x002fca00078e020b */
[----:B------:R1:W-:Y:S01]  /*0d40*/  STL [R1+0x60], R6 ;  /* 0x0000600601007387 */ /* 0x0003e20000100800 */
[----:B--2---:R-:W-:Y:S02]  /*0d50*/  IMAD.IADD R5, R196, 0x1, R4 ;  /* 0x00000001c4057824 */ /* 0x004fe400078e0204 */
[--C-:B------:R-:W-:Y:S02]  /*0d60*/  IMAD.IADD R4, R0, 0x1, R9.reuse ;  /* 0x0000000100047824 */ /* 0x100fe400078e0209 */
[----:B------:R-:W-:Y:S01]  /*0d70*/  IMAD.IADD R0, R2, 0x1, R9 ;  /* 0x0000000102007824 */ /* 0x000fe200078e0209 */
[----:B------:R1:W-:Y:S01]  /*0d80*/  STL [R1+0x5c], R5 ;  /* 0x00005c0501007387 */ /* 0x0003e20000100800 */
[----:B------:R-:W-:-:S03]  /*0d90*/  IMAD.IADD R196, R196, 0x1, R194 ;  /* 0x00000001c4c47824 */ /* 0x000fc600078e02c2 */
[----:B------:R1:W-:Y:S04]  /*0da0*/  STL [R1+0x58], R4 ;  /* 0x0000580401007387 */ /* 0x0003e80000100800 */
[----:B------:R1:W-:Y:S02]  /*0db0*/  STL [R1+0x54], R0 ;  /* 0x0000540001007387 */ /* 0x0003e40000100800 */
.L_x_510:
        /* <DEDUP_REMOVED lines=22> */
[----:B---3--:R1:W3:Y:S01]  /*0f20*/  @P2 LDG.E R2, [R4.64+0x4] ;  /* 0x0000041204022981 */ /* 0x0082e2000c1e1900 */
[----:B------:R-:W-:Y:S01]  /*0f30*/  UISETP.EQ.U32.AND UP1, UPT, URZ, UR8, UPT ;  /* 0x000000083f00728c */ /* 0x000fe2000bf22070 */
[----:B------:R-:W-:-:S03]  /*0f40*/  MOV R6, UR4 ;  /* 0x0000000400067c02 */ /* 0x000fc60008000f00 */
[----:B------:R-:W-:Y:S01]  /*0f50*/  IMAD.U32 R7, RZ, RZ, UR5 ;  /* 0x00000005ff077e24 */ /* 0x000fe2000f8e00ff */
[----:B------:R-:W-:Y:S02]  /*0f60*/  UISETP.EQ.OR.EX UP1, UPT, URZ, UR9, !UP5, UP1 ;  /* 0x000000093f00728c */ /* 0x000fe4000ef22710 */
[----:B------:R-:W-:Y:S02]  /*0f70*/  UIADD3 UR8, UP0, UR15, UR8, URZ ;  /* 0x000000080f087290 */ /* 0x000fe4000ff1e03f */
[----:B----4-:R-:W4:Y:S02]  /*0f80*/  @P0 LDG.E R6, [R6.64] ;  /* 0x0000001206060981 */ /* 0x010f24000c1e1900 */
        /* <DEDUP_REMOVED lines=25> */
.L_x_434:
        /* <DEDUP_REMOVED lines=23> */
[----:B------:R-:W-:Y:S02]  /*1290*/  UISETP.NE.AND UP1, UPT, UR14, -0x1, UPT ;  /* 0xffffffff0e00788c */ /* 0x000fe4000bf25270 */
[----:B------:R-:W-:Y:S02]  /*12a0*/  UIMAD.WIDE.U32 UR10, UR34, UR8, URZ ;  /* 0x00000008220a72a5 */ /* 0x000fe4000f8e003f */
[----:B------:R-:W-:Y:S02]  /*12b0*/  UIMAD UR9, UR34, UR9, UR5 ;  /* 0x00000009220972a4 */ /* 0x000fe4000f8e0205 */
[----:B------:R-:W-:-:S02]  /*12c0*/  ULDC.64 UR12, c[0x0][0x190] ;  /* 0x00006400000c7ab9 */ /* 0x000fc40000000a00 */
[----:B------:R-:W-:Y:S02]  /*12d0*/  UIADD3 UR36, UR11, UR9, URZ ;  /* 0x000000090b247290 */ /* 0x000fe4000fffe03f */
[----:B------:R-:W-:Y:S02]  /*12e0*/  UIMAD.WIDE.U32 UR8, UR14, UR12, URZ ;  /* 0x0000000c0e0872a5 */ /* 0x000fe4000f8e003f */
[----:B------:R-:W-:Y:S02]  /*12f0*/  UIMAD UR5, UR14, UR13, URZ ;  /* 0x0000000d0e0572a4 */ /* 0x000fe4000f8e023f */
[----:B-1----:R-:W-:Y:S02]  /*1300*/  UISETP.NE.AND UP0, UPT, UR23, -0x1, UPT ;  /* 0xffffffff1700788c */ /* 0x002fe4000bf05270 */
[----:B------:R-:W-:Y:S02]  /*1310*/  @UP1 UIADD3 UR36, UR9, UR5, URZ ;  /* 0x0000000509241290 */ /* 0x000fe4000fffe03f */
[----:B------:R-:W-:-:S02]  /*1320*/  UIADD3 UR5, UR32, 0x7f, URZ ;  /* 0x0000007f20057890 */ /* 0x000fc4000fffe03f */
[----:B------:R-:W-:Y:S01]  /*1330*/  USEL UR40, UR10, UR8, !UP1 ;  /* 0x000000080a287287 */ /* 0x000fe2000c800000 */
[----:B------:R-:W-:Y:S01]  /*1340*/  PLOP3.LUT P0, PT, PT, PT, UP0, 0x80, 0x0 ;  /* 0x000000000000781c */ /* 0x000fe20003f0f008 */
[----:B------:R-:W-:Y:S02]  /*1350*/  USHF.R.S32.HI UR8, URZ, 0x1f, UR5 ;  /* 0x0000001f3f087899 */ /* 0x000fe40008011405 */
[----:B------:R-:W-:Y:S02]  /*1360*/  ULDC.64 UR10, c[0x0][0x198] ;  /* 0x00006600000a7ab9 */ /* 0x000fe40000000a00 */
[----:B------:R-:W-:Y:S02]  /*1370*/  ULEA.HI UR35, UR8, UR5, URZ, 0x7 ;  /* 0x0000000508237291 */ /* 0x000fe4000f8f383f */
[----:B------:R-:W-:Y:S02]  /*1380*/  @UP0 UIADD3 UR12, UR16, UR23, URZ ;  /* 0x00000017100c0290 */ /* 0x000fe4000fffe03f */
[----:B------:R-:W-:-:S02]  /*1390*/  ULOP3.LUT UR5, UR35, 0xffffff80, URZ, 0xc0, !UPT ;  /* 0xffffff8023057892 */ /* 0x000fc4000f8ec03f */
[----:B------:R-:W-:Y:S02]  /*13a0*/  @UP0 UIMAD.WIDE.U32 UR8, UR12, UR10, URZ ;  /* 0x0000000a0c0802a5 */ /* 0x000fe4000f8e003f */
[----:B------:R-:W-:Y:S02]  /*13b0*/  UIADD3 UR21, UR5, -0x80, URZ ;  /* 0xffffff8005157890 */ /* 0x000fe4000fffe03f */
[----:B------:R-:W-:Y:S02]  /*13c0*/  @UP0 UIMAD UR30, UR12, UR11, UR9 ;  /* 0x0000000b0c1e02a4 */ /* 0x000fe4000f8e0209 */
[----:B------:R-:W-:Y:S02]  /*13d0*/  USHF.R.S32.HI UR33, URZ, 0x1f, UR21 ;  /* 0x0000001f3f217899 */ /* 0x000fe40008011415 */
[----:B------:R-:W-:Y:S01]  /*13e0*/  @UP0 UMOV UR29, UR8 ;  /* 0x00000008001d0c82 */ /* 0x000fe20008000000 */
[----:B------:R-:W-:Y:S05]  /*13f0*/  @P0 BRA `(.L_x_436) ;  /* 0x000000c000000947 */ /* 0x000fea0003800000 */
[----:B------:R-:W-:Y:S02]  /*1400*/  USHF.R.S32.HI UR5, URZ, 0x1f, UR16 ;  /* 0x0000001f3f057899 */ /* 0x000fe40008011410 */
[----:B------:R-:W-:-:S02]  /*1410*/  ULDC.64 UR8, c[0x0][0x198] ;  /* 0x0000660000087ab9 */ /* 0x000fc40000000a00 */
[----:B------:R-:W-:Y:S02]  /*1420*/  UIMAD UR5, UR5, UR8, URZ ;  /* 0x00000008050572a4 */ /* 0x000fe4000f8e023f */
[----:B------:R-:W-:Y:S02]  /*1430*/  ULDC.64 UR10, c[0x0][0x180] ;  /* 0x00006000000a7ab9 */ /* 0x000fe40000000a00 */
[----:B------:R-:W-:Y:S02]  /*1440*/  UIMAD UR12, UR16, UR9, UR5 ;  /* 0x00000009100c72a4 */ /* 0x000fe4000f8e0205 */
[----:B------:R-:W-:Y:S02]  /*1450*/  UIMAD.WIDE.U32 UR8, UR16, UR8, URZ ;  /* 0x00000008100872a5 */ /* 0x000fe4000f8e003f */
[----:B------:R-:W-:Y:S02]  /*1460*/  UIMAD UR5, UR20, UR10, URZ ;  /* 0x0000000a140572a4 */ /* 0x000fe4000f8e023f */
[----:B------:R-:W-:-:S02]  /*1470*/  UIADD3 UR9, UR9, UR12, URZ ;  /* 0x0000000c09097290 */ /* 0x000fc4000fffe03f */
[----:B------:R-:W-:Y:S02]  /*1480*/  UIMAD UR5, UR34, UR11, UR5 ;  /* 0x0000000b220572a4 */ /* 0x000fe4000f8e0205 */
[----:B------:R-:W-:-:S04]  /*1490*/  UIMAD.WIDE.U32 UR8, UR34, UR10, UR8 ;  /* 0x0000000a220872a5 */ /* 0x000fc8000f8e0008 */
[----:B------:R-:W-:-:S03]  /*14a0*/  UIADD3 UR30, UR9, UR5, URZ ;  /* 0x00000005091e7290 */ /* 0x000fc6000fffe03f */
[----:B------:R-:W-:Y:S02]  /*14b0*/  UMOV UR29, UR8 ;  /* 0x00000008001d7c82 */ /* 0x000fe40008000000 */
.L_x_436:
        /* <DEDUP_REMOVED lines=18> */
.L_x_437:
        /* <DEDUP_REMOVED lines=71> */
.L_x_438:
[----:B------:R-:W-:Y:S02]  /*1a50*/  UMOV UR12, UR53 ;  /* 0x00000035000c7c82 */ /* 0x000fe40008000000 */
.L_x_439:
[----:B------:R-:W1:Y:S01]  /*1a60*/  S2R R19, SR_TID.X ;  /* 0x0000000000137919 */ /* 0x000e620000002100 */
[----:B------:R-:W-:Y:S01]  /*1a70*/  UIADD3 UR8, UP5, UP4, UR8, UR48, UR50 ;  /* 0x0000003008087290 */ /* 0x000fe2000fcbe032 */
[----:B------:R-:W-:Y:S01]  /*1a80*/  SHF.R.S32.HI R201, RZ, 0x1f, R200 ;  /* 0x0000001fffc97819 */ /* 0x000fe200000114c8 */
[----:B------:R-:W-:Y:S01]  /*1a90*/  USHF.R.S32.HI UR14, URZ, 0x1f, UR37 ;  /* 0x0000001f3f0e7899 */ /* 0x000fe20008011425 */
[----:B------:R-:W-:Y:S01]  /*1aa0*/  IMAD.U32 R9, RZ, RZ, UR21 ;  /* 0x00000015ff097e24 */ /* 0x000fe2000f8e00ff */
[----:B------:R-:W-:Y:S01]  /*1ab0*/  UIADD3 UR22, UP1, UP0, UR22, UR8, UR25 ;  /* 0x0000000816167290 */ /* 0x000fe2000f83e019 */
[----:B------:R-:W-:Y:S01]  /*1ac0*/  IMAD.U32 R14, RZ, RZ, UR7 ;  /* 0x00000007ff0e7e24 */ /* 0x000fe2000f8e00ff */
[----:B------:R-:W-:Y:S01]  /*1ad0*/  UIADD3.X UR5, UR10, UR51, UR56, UP5, UP4 ;  /* 0x000000330a057290 */ /* 0x000fe2000afe8438 */
[----:B------:R-:W-:Y:S01]  /*1ae0*/  IMAD.U32 R13, RZ, RZ, UR6 ;  /* 0x00000006ff0d7e24 */ /* 0x000fe2000f8e00ff */
[----:B------:R-:W-:Y:S01]  /*1af0*/  ULDC.64 UR8, c[0x0][0x1a8] ;  /* 0x00006a0000087ab9 */ /* 0x000fe20000000a00 */
[----:B------:R-:W-:Y:S01]  /*1b00*/  BSSY B1, `(.L_x_435) ;  /* 0x0000970000017945 */ /* 0x000fe20003800000 */
[----:B------:R-:W-:-:S02]  /*1b10*/  UIADD3.X UR13, UR11, UR5, UR13, UP1, UP0 ;  /* 0x000000050b0d7290 */ /* 0x000fc40008fe040d */
[----:B------:R-:W-:Y:S02]  /*1b20*/  UIMAD UR5, UR14, UR8, URZ ;  /* 0x000000080e0572a4 */ /* 0x000fe4000f8e023f */
[----:B------:R-:W-:Y:S02]  /*1b30*/  UISETP.GE.AND UP0, UPT, UR32, 0x1, UPT ;  /* 0x000000012000788c */ /* 0x000fe4000bf06270 */
[----:B------:R-:W-:Y:S02]  /*1b40*/  UIMAD UR11, UR37, UR9, UR5 ;  /* 0x00000009250b72a4 */ /* 0x000fe4000f8e0205 */
[----:B------:R-:W-:Y:S02]  /*1b50*/  UIADD3 UR12, UR21, UR12, URZ ;  /* 0x0000000c150c7290 */ /* 0x000fe4000fffe03f */
[----:B------:R-:W-:Y:S02]  /*1b60*/  ULDC.64 UR8, c[0x0][0x378] ;  /* 0x0000de0000087ab9 */ /* 0x000fe40000000a00 */
[----:B------:R-:W-:Y:S01]  /*1b70*/  UIMAD UR5, UR14, UR8, URZ ;  /* 0x000000080e0572a4 */ /* 0x000fe2000f8e023f */
[----:B-1----:R-:W-:Y:S01]  /*1b80*/  SHF.R.S32.HI R20, RZ, 0x1f, R19 ;  /* 0x0000001fff147819 */ /* 0x002fe20000011413 */
[----:B------:R-:W-:-:S02]  /*1b90*/  ULDC.64 UR6, c[0x0][0x200] ;  /* 0x0000800000067ab9 */ /* 0x000fc40000000a00 */
[----:B------:R-:W-:Y:S01]  /*1ba0*/  UIMAD UR10, UR37, UR9, UR5 ;  /* 0x00000009250a72a4 */ /* 0x000fe2000f8e0205 */
[CC--:B------:R-:W-:Y:S01]  /*1bb0*/  LEA.HI R2, R20.reuse, R19.reuse, RZ, 0x3 ;  /* 0x0000001314027211 */ /* 0x0c0fe200078f18ff */
[----:B------:R-:W-:Y:S01]  /*1bc0*/  UMOV UR14, 0x4 ;  /* 0x00000004000e7882 */ /* 0x000fe20000000000 */
[----:B------:R-:W-:Y:S01]  /*1bd0*/  LEA.HI R8, R20, R19, RZ, 0x5 ;  /* 0x0000001314087211 */ /* 0x000fe200078f28ff */
[----:B------:R-:W-:Y:S01]  /*1be0*/  ULDC.64 UR8, c[0x0][0x370] ;  /* 0x0000dc0000087ab9 */ /* 0x000fe20000000a00 */
[----:B------:R-:W-:Y:S01]  /*1bf0*/  SHF.R.S32.HI R2, RZ, 0x3, R2 ;  /* 0x00000003ff027819 */ /* 0x000fe20000011402 */
[----:B------:R-:W-:Y:S02]  /*1c00*/  UIMAD UR5, UR33, UR8, URZ ;  /* 0x00000008210572a4 */ /* 0x000fe4000f8e023f */
[----:B------:R-:W-:Y:S01]  /*1c10*/  UIADD3 UR8, UR21, UR15, URZ ;  /* 0x0000000f15087290 */ /* 0x000fe2000fffe03f */
[----:B------:R-:W-:Y:S01]  /*1c20*/  SHF.R.S32.HI R18, RZ, 0x1f, R2 ;  /* 0x0000001fff127819 */ /* 0x000fe20000011402 */
[----:B------:R-:W-:Y:S01]  /*1c30*/  UIMAD UR5, UR21, UR9, UR5 ;  /* 0x00000009150572a4 */ /* 0x000fe2000f8e0205 */
[----:B------:R-:W-:Y:S01]  /*1c40*/  IADD3 R0, P0, R2, UR21, RZ ;  /* 0x0000001502007c10 */ /* 0x000fe2000ff1e0ff */
[----:B------:R-:W-:Y:S01]  /*1c50*/  UIMAD.WIDE UR8, UR8, UR14, UR6 ;  /* 0x0000000e080872a5 */ /* 0x000fe2000f8e0206 */
[----:B------:R1:W2:Y:S02]  /*1c60*/  R2UR UR7, R14 ;  /* 0x000000000e0773c2 */ /* 0x0002a400000e0000 */
[----:B------:R-:W-:Y:S01]  /*1c70*/  IADD3.X R7, R18, UR33, RZ, P0, !PT ;  /* 0x0000002112077c10 */ /* 0x000fe200087fe4ff */
[----:B------:R-:W-:-:S04]  /*1c80*/  IMAD.WIDE.U32 R4, R0, c[0x0][0x190], R200 ;  /* 0x0000640000047a25 */ /* 0x000fc800078e00c8 */
[----:B------:R-:W-:Y:S01]  /*1c90*/  IMAD R7, R7, c[0x0][0x190], RZ ;  /* 0x0000640007077a24 */ /* 0x000fe200078e02ff */
[----:B------:R-:W-:Y:S01]  /*1ca0*/  IADD3 R6, P0, R4, UR40, RZ ;  /* 0x0000002804067c10 */ /* 0x000fe2000ff1e0ff */
[----:B------:R1:W3:Y:S02]  /*1cb0*/  R2UR UR6, R13 ;  /* 0x000000000d0673c2 */ /* 0x0002e400000e0000 */
[----:B------:R-:W-:-:S05]  /*1cc0*/  IMAD R0, R0, c[0x0][0x194], R7 ;  /* 0x0000650000007a24 */ /* 0x000fca00078e0207 */
[----:B------:R-:W-:Y:S02]  /*1cd0*/  IADD3.X R7, R5, UR36, R0, P0, !PT ;  /* 0x0000002405077c10 */ /* 0x000fe400087fe400 */
[----:B------:R-:W-:Y:S02]  /*1ce0*/  LOP3.LUT R0, R8, 0xffffffe0, RZ, 0xc0, !PT ;  /* 0xffffffe008007812 */ /* 0x000fe400078ec0ff */
[----:B------:R-:W-:Y:S02]  /*1cf0*/  IADD3 R4, P0, R200, UR28, RZ ;  /* 0x0000001cc8047c10 */ /* 0x000fe4000ff1e0ff */
[----:B------:R-:W-:Y:S01]  /*1d00*/  SHF.R.S32.HI R8, RZ, 0x5, R8 ;  /* 0x00000005ff087819 */ /* 0x000fe20000011408 */
[----:B------:R-:W-:Y:S01]  /*1d10*/  IMAD.IADD R0, R19, 0x1, -R0 ;  /* 0x0000000113007824 */ /* 0x000fe200078e0a00 */
[----:B------:R-:W-:-:S03]  /*1d20*/  IADD3.X R5, R201, UR31, RZ, P0, !PT ;  /* 0x0000001fc9057c10 */ /* 0x000fc600087fe4ff */
[----:B------:R-:W-:Y:S02]  /*1d30*/  IMAD R0, R8, UR49, R0 ;  /* 0x0000003108007c24 */ /* 0x000fe4000f8e0200 */
[----:B------:R-:W-:-:S03]  /*1d40*/  IMAD.WIDE.U32 R4, R9, c[0x0][0x370], R4 ;  /* 0x0000dc0009047a25 */ /* 0x000fc600078e0004 */
[C---:B------:R-:W-:Y:S02]  /*1d50*/  IADD3 R8, P0, R0.reuse, UR22, RZ ;  /* 0x0000001600087c10 */ /* 0x040fe4000ff1e0ff */
[----:B------:R-:W-:Y:S01]  /*1d60*/  IADD3 R5, R5, UR5, RZ ;  /* 0x0000000505057c10 */ /* 0x000fe2000fffe0ff */
[----:B------:R-:W-:Y:S01]  /*1d70*/  ULEA.HI.SX32 UR5, UR35, 0xffffffff, 0x19 ;  /* 0xffffffff23057891 */ /* 0x000fe2000f8fca3f */
[----:B------:R-:W-:Y:S01]  /*1d80*/  LEA.HI.X.SX32 R11, R0, UR13, 0x1, P0 ;  /* 0x0000000d000b7c11 */ /* 0x000fe200080f0eff */
[----:B------:R-:W-:Y:S01]  /*1d90*/  IMAD.U32 R0, RZ, RZ, UR37 ;  /* 0x00000025ff007e24 */ /* 0x000fe2000f8e00ff */
[----:B------:R-:W-:-:S03]  /*1da0*/  LEA R9, P0, R8, c[0x0][0x350], 0x2 ;  /* 0x0000d40008097a11 */ /* 0x000fc600078010ff */
[----:B------:R-:W-:Y:S01]  /*1db0*/  IMAD.WIDE.U32 R4, R0, c[0x0][0x378], R4 ;  /* 0x0000de0000047a25 */ /* 0x000fe200078e0004 */
[----:B------:R-:W-:Y:S02]  /*1dc0*/  LEA.HI.X R8, R8, c[0x0][0x354], R11, 0x2, P0 ;  /* 0x0000d50008087a11 */ /* 0x000fe400000f140b */
[----:B------:R-:W-:Y:S01]  /*1dd0*/  PLOP3.LUT P0, PT, PT, PT, UP0, 0x80, 0x0 ;  /* 0x000000000000781c */ /* 0x000fe20003f0f008 */
[----:B------:R-:W-:Y:S01]  /*1de0*/  IMAD.WIDE.U32 R6, R0, c[0x0][0x1a8], R6 ;  /* 0x00006a0000067a25 */ /* 0x000fe200078e0006 */
[----:B------:R-:W-:-:S03]  /*1df0*/  IADD3 R5, R5, UR10, RZ ;  /* 0x0000000a05057c10 */ /* 0x000fc6000fffe0ff */
[----:B------:R-:W-:Y:S01]  /*1e00*/  IMAD R0, R18, c[0x0][0x370], RZ ;  /* 0x0000dc0012007a24 */ /* 0x000fe200078e02ff */
[----:B------:R-:W-:Y:S01]  /*1e10*/  IADD3 R10, R7, UR11, RZ ;  /* 0x0000000b070a7c10 */ /* 0x000fe2000fffe0ff */
[C---:B------:R-:W-:Y:S01]  /*1e20*/  IMAD.WIDE.U32 R4, R2.reuse, c[0x0][0x370], R4 ;  /* 0x0000dc0002047a25 */ /* 0x040fe200078e0004 */
[----:B------:R-:W-:Y:S02]  /*1e30*/  ULDC.64 UR10, c[0x0][0x3c8] ;  /* 0x0000f200000a7ab9 */ /* 0x000fe40000000a00 */
[----:B------:R-:W-:Y:S01]  /*1e40*/  UIMAD.WIDE UR12, UR12, UR14, UR10 ;  /* 0x0000000e0c0c72a5 */ /* 0x000fe2000f8e020a */
[----:B------:R-:W-:Y:S01]  /*1e50*/  IMAD R0, R2, c[0x0][0x374], R0 ;  /* 0x0000dd0002007a24 */ /* 0x000fe200078e0200 */
[----:B------:R-:W-:-:S03]  /*1e60*/  LEA R7, P1, R4, c[0x0][0x330], 0x1 ;  /* 0x0000cc0004077a11 */ /* 0x000fc600078208ff */
[----:B------:R-:W-:Y:S01]  /*1e70*/  IMAD.IADD R0, R5, 0x1, R0 ;  /* 0x0000000105007824 */ /* 0x000fe200078e0200 */
[----:B------:R-:W-:-:S04]  /*1e80*/  LEA R5, P2, R6, c[0x0][0x160], 0x1 ;  /* 0x0000580006057a11 */ /* 0x000fc800078408ff */
[----:B------:R-:W-:Y:S02]  /*1e90*/  LEA.HI.X R4, R4, c[0x0][0x334], R0, 0x1, P1 ;  /* 0x0000cd0004047a11 */ /* 0x000fe400008f0c00 */
[----:B------:R-:W-:Y:S01]  /*1ea0*/  LEA.HI.X R6, R6, c[0x0][0x164], R10, 0x1, P2 ;  /* 0x0000590006067a11 */ /* 0x000fe200010f0c0a */
[----:B-123--:R-:W-:Y:S05]  /*1eb0*/  @!P0 BRA `(.L_x_440) ;  /* 0x0000877000008947 */ /* 0x00efea0003800000 */
[----:B------:R-:W2:Y:S01]  /*1ec0*/  LDL R21, [R1+0x24] ;  /* 0x0000240001157983 */ /* 0x000ea20000100800 */
[----:B------:R-:W-:Y:S01]  /*1ed0*/  PLOP3.LUT P1, PT, PT, PT, UP3, 0x80, 0x0 ;  /* 0x000000000000781c */ /* 0x000fe20003f2f038 */
[----:B------:R-:W-:Y:S01]  /*1ee0*/  UMOV UR10, UR8 ;  /* 0x00000008000a7c82 */ /* 0x000fe20008000000 */
[----:B------:R-:W-:Y:S01]  /*1ef0*/  BSSY B0, `(.L_x_441) ;  /* 0x000001c000007945 */ /* 0x000fe20003800000 */
[----:B------:R-:W-:Y:S01]  /*1f00*/  UMOV UR8, UR5 ;  /* 0x0000000500087c82 */ /* 0x000fe20008000000 */
[----:B------:R-:W-:Y:S01]  /*1f10*/  MOV R203, R5 ;  /* 0x0000000500cb7202 */ /* 0x000fe20000000f00 */
[----:B------:R-:W-:Y:S01]  /*1f20*/  ULEA.HI UR5, UR8, UR8, URZ, 0x1 ;  /* 0x0000000808057291 */ /* 0x000fe2000f8f083f */
[----:B------:R-:W-:Y:S01]  /*1f30*/  IMAD.MOV.U32 R204, RZ, RZ, R6 ;  /* 0x000000ffffcc7224 */ /* 0x000fe200078e0006 */
[----:B------:R-:W-:Y:S01]  /*1f40*/  UMOV UR11, UR13 ;  /* 0x0000000d000b7c82 */ /* 0x000fe20008000000 */
[----:B------:R-:W-:Y:S01]  /*1f50*/  MOV R205, R7 ;  /* 0x0000000700cd7202 */ /* 0x000fe20000000f00 */
[----:B------:R-:W-:Y:S01]  /*1f60*/  ULOP3.LUT UR5, UR5, 0xfffffffe, URZ, 0xc0, !UPT ;  /* 0xfffffffe05057892 */ /* 0x000fe2000f8ec03f */
[----:B------:R-:W-:Y:S01]  /*1f70*/  IMAD.MOV.U32 R206, RZ, RZ, R4 ;  /* 0x000000ffffce7224 */ /* 0x000fe200078e0004 */
[----:B------:R-:W-:Y:S01]  /*1f80*/  MOV R191, R9 ;  /* 0x0000000900bf7202 */ /* 0x000fe20000000f00 */
[----:B------:R-:W-:Y:S01]  /*1f90*/  IMAD.MOV.U32 R190, RZ, RZ, R8 ;  /* 0x000000ffffbe7224 */ /* 0x000fe200078e0008 */
[----:B------:R-:W-:-:S04]  /*1fa0*/  UIADD3 UR5, UR8, -UR5, URZ ;  /* 0x8000000508057290 */ /* 0x000fc8000fffe03f */
[----:B------:R-:W-:Y:S02]  /*1fb0*/  UISETP.NE.AND UP0, UPT, UR5, 0x1, UPT ;  /* 0x000000010500788c */ /* 0x000fe4000bf05270 */
[----:B------:R-:W-:Y:S01]  /*1fc0*/  UIMAD UR5, UR8, -0x80, UR32 ;  /* 0xffffff80080578a4 */ /* 0x000fe2000f8e0220 */
[----:B------:R-:W-:Y:S05]  /*1fd0*/  @P1 BAR.SYNC.DEFER_BLOCKING 0x0 ;  /* 0x0000000000001b1d */ /* 0x000fea0000010000 */
[----:B------:R-:W-:Y:S01]  /*1fe0*/  ISETP.GE.AND P0, PT, R2, UR5, PT ;  /* 0x0000000502007c0c */ /* 0x000fe2000bf06270 */
[----:B--2---:R-:W-:-:S12]  /*1ff0*/  IMAD.SHL.U32 R0, R21, 0x2, RZ ;  /* 0x0000000215007824 */ /* 0x004fd800078e00ff */
[----:B------:R1:W-:Y:S01]  /*2000*/  @P0 STS.128 [R0+0x8000], RZ ;  /* 0x008000ff00000388 */ /* 0x0003e20000000c00 */
[----:B------:R-:W-:Y:S05]  /*2010*/  @P0 BRA `(.L_x_442) ;  /* 0x0000009000000947 */ /* 0x000fea0003800000 */
[----:B------:R-:W-:-:S13]  /*2020*/  ISETP.GE.AND P1, PT, R200, c[0x0][0x220], PT ;  /* 0x00008800c8007a0c */ /* 0x000fda0003f26270 */
[----:B------:R2:W-:Y:S01]  /*2030*/  @P1 STS.128 [R0+0x8000], RZ ;  /* 0x008000ff00001388 */ /* 0x0005e20000000c00 */
[----:B------:R-:W-:Y:S05]  /*2040*/  @P1 BRA `(.L_x_442) ;  /* 0x0000006000001947 */ /* 0x000fea0003800000 */
[----:B------:R-:W-:Y:S02]  /*2050*/  MOV R4, R205 ;  /* 0x000000cd00047202 */ /* 0x000fe40000000f00 */
[----:B------:R-:W-:-:S05]  /*2060*/  MOV R5, R206 ;  /* 0x000000ce00057202 */ /* 0x000fca0000000f00 */
[----:B------:R-:W-:Y:S01]  /*2070*/  @!PT LDS RZ, [RZ] ;  /* 0x00000000fffff984 */ /* 0x000fe20000000800 */
[----:B------:R-:W-:Y:S01]  /*2080*/  @!PT LDS RZ, [RZ] ;  /* 0x00000000fffff984 */ /* 0x000fe20000000800 */
[----:B------:R-:W-:Y:S01]  /*2090*/  @!PT LDS RZ, [RZ] ;  /* 0x00000000fffff984 */ /* 0x000fe20000000800 */
[----:B------:R3:W-:Y:S02]  /*20a0*/  LDGSTS.E.BYPASS.LTC128B.128 [R0+0x8000], [R4.64] ;  /* 0x0800000004007fae */ /* 0x0007e4000b901d52 */
.L_x_442:
[----:B------:R-:W-:Y:S05]  /*20b0*/  BSYNC B0 ;  /* 0x0000000000007941 */ /* 0x000fea0003800000 */
.L_x_441:
[----:B------:R-:W-:Y:S01]  /*20c0*/  IADD3 R11, R2, 0x20, RZ ;  /* 0x00000020020b7810 */ /* 0x000fe20007ffe0ff */
[----:B------:R-:W-:Y:S03]  /*20d0*/  BSSY B0, `(.L_x_443) ;  /* 0x000000f000007945 */ /* 0x000fe60003800000 */
[----:B------:R-:W-:-:S13]  /*20e0*/  ISETP.GE.AND P4, PT, R11, UR5, PT ;  /* 0x000000050b007c0c */ /* 0x000fda000bf86270 */
        /* <DEDUP_REMOVED lines=13> */
.L_x_444:
[----:B------:R-:W-:Y:S05]  /*21c0*/  BSYNC B0 ;  /* 0x0000000000007941 */ /* 0x000fea0003800000 */
.L_x_443:
        /* <DEDUP_REMOVED lines=16> */
.L_x_446:
[----:B------:R-:W-:Y:S05]  /*22d0*/  BSYNC B0 ;  /* 0x0000000000007941 */ /* 0x000fea0003800000 */
.L_x_445:
        /* <DEDUP_REMOVED lines=8> */
[----:B------:R-:W-:Y:S02]  /*2360*/  MOV R6, c[0x0][0x370] ;  /* 0x0000dc0000067a02 */ /* 0x000fe40000000f00 */
[----:B---3--:R-:W-:Y:S02]  /*2370*/  MOV R4, R205 ;  /* 0x000000cd00047202 */ /* 0x008fe40000000f00 */
[----:B------:R-:W-:-:S05]  /*2380*/  MOV R5, R206 ;  /* 0x000000ce00057202 */ /* 0x000fca0000000f00 */
[----:B------:R-:W-:-:S05]  /*2390*/  IMAD.WIDE.U32 R4, R6, 0xc0, R4 ;  /* 0x000000c006047825 */ /* 0x000fca00078e0004 */
[----:B------:R-:W-:-:S05]  /*23a0*/  IADD3 R5, R5, UR61, RZ ;  /* 0x0000003d05057c10 */ /* 0x000fca000fffe0ff */
[----:B------:R-:W-:Y:S01]  /*23b0*/  @!PT LDS RZ, [RZ] ;  /* 0x00000000fffff984 */ /* 0x000fe20000000800 */
[----:B------:R-:W-:Y:S01]  /*23c0*/  @!PT LDS RZ, [RZ] ;  /* 0x00000000fffff984 */ /* 0x000fe20000000800 */
[----:B------:R-:W-:Y:S01]  /*23d0*/  @!PT LDS RZ, [RZ] ;  /* 0x00000000fffff984 */ /* 0x000fe20000000800 */
[----:B------:R3:W-:Y:S02]  /*23e0*/  LDGSTS.E.BYPASS.LTC128B.128 [R0+0xb000], [R4.64] ;  /* 0x0b00000004007fae */ /* 0x0007e4000b901d52 */
.L_x_448:
[----:B------:R-:W-:Y:S05]  /*23f0*/  BSYNC B0 ;  /* 0x0000000000007941 */ /* 0x000fea0003800000 */
.L_x_447:
[----:B------:R-:W-:Y:S01]  /*2400*/  PLOP3.LUT P2, PT, PT, PT, UP0, 0x80, 0x0 ;  /* 0x000000000000781c */ /* 0x000fe20003f4f008 */
[----:B------:R-:W-:Y:S01]  /*2410*/  BSSY B0, `(.L_x_449) ;  /* 0x0000015000007945 */ /* 0x000fe20003800000 */
[----:B---3--:R-:W-:-:S04]  /*2420*/  IADD3 R4, R21, 0x2000, RZ ;  /* 0x0000200015047810 */ /* 0x008fc80007ffe0ff */
        /* <DEDUP_REMOVED lines=13> */
[----:B------:R-:W-:Y:S02]  /*2500*/  MOV R4, R203 ;  /* 0x000000cb00047202 */ /* 0x000fe40000000f00 */
[----:B------:R-:W-:-:S05]  /*2510*/  MOV R5, R204 ;  /* 0x000000cc00057202 */ /* 0x000fca0000000f00 */
[----:B------:R-:W-:Y:S01]  /*2520*/  @!PT LDS RZ, [RZ] ;  /* 0x00000000fffff984 */ /* 0x000fe20000000800 */
[----:B------:R-:W-:Y:S01]  /*2530*/  @!PT LDS RZ, [RZ] ;  /* 0x00000000fffff984 */ /* 0x000fe20000000800 */
[----:B------:R-:W-:Y:S01]  /*2540*/  @!PT LDS RZ, [RZ] ;  /* 0x00000000fffff984 */ /* 0x000fe20000000800 */
[----:B------:R1:W-:Y:S02]  /*2550*/  LDGSTS.E.BYPASS.LTC128B.128 [R189], [R4.64] ;  /* 0x0000000004bd7fae */ /* 0x0003e4000b901d52 */
.L_x_450:
[----:B------:R-:W-:Y:S05]  /*2560*/  BSYNC B0 ;  /* 0x0000000000007941 */ /* 0x000fea0003800000 */
.L_x_449:
        /* <DEDUP_REMOVED lines=20> */
.L_x_452:
[----:B------:R-:W-:Y:S05]  /*26b0*/  BSYNC B0 ;  /* 0x0000000000007941 */ /* 0x000fea0003800000 */
.L_x_451:
        /* <DEDUP_REMOVED lines=20> */
.L_x_454:
[----:B------:R-:W-:Y:S05]  /*2800*/  BSYNC B0 ;  /* 0x0000000000007941 */ /* 0x000fea0003800000 */
.L_x_453:
        /* <DEDUP_REMOVED lines=12> */
[----:B------:R-:W-:Y:S02]  /*28d0*/  MOV R6, c[0x0][0x190] ;  /* 0x0000640000067a02 */ /* 0x000fe40000000f00 */
[----:B-1----:R-:W-:-:S02]  /*28e0*/  MOV R4, R203 ;  /* 0x000000cb00047202 */ /* 0x002fc40000000f00 */
[----:B------:R-:W-:-:S05]  /*28f0*/  MOV R5, R204 ;  /* 0x000000cc00057202 */ /* 0x000fca0000000f00 */
[----:B------:R-:W-:-:S05]  /*2900*/  IMAD.WIDE.U32 R4, R6, 0xc0, R4 ;  /* 0x000000c006047825 */ /* 0x000fca00078e0004 */
[----:B------:R-:W-:-:S05]  /*2910*/  IADD3 R5, R5, UR60, RZ ;  /* 0x0000003c05057c10 */ /* 0x000fca000fffe0ff */
[----:B------:R-:W-:Y:S01]  /*2920*/  @!PT LDS RZ, [RZ] ;  /* 0x00000000fffff984 */ /* 0x000fe20000000800 */
[----:B------:R-:W-:Y:S01]  /*2930*/  @!PT LDS RZ, [RZ] ;  /* 0x00000000fffff984 */ /* 0x000fe20000000800 */
[----:B------:R-:W-:Y:S01]  /*2940*/  @!PT LDS RZ, [RZ] ;  /* 0x00000000fffff984 */ /* 0x000fe20000000800 */
[----:B------:R1:W-:Y:S02]  /*2950*/  LDGSTS.E.BYPASS.LTC128B.128 [R189+0x3000], [R4.64] ;  /* 0x0300000004bd7fae */ /* 0x0003e4000b901d52 */
.L_x_456:
[----:B------:R-:W-:Y:S05]  /*2960*/  BSYNC B0 ;  /* 0x0000000000007941 */ /* 0x000fea0003800000 */
.L_x_455:
[----:B--2---:R-:W2:Y:S01]  /*2970*/  LDL R21, [R1+0x30] ;  /* 0x0000300001157983 */ /* 0x004ea20000100800 */
[----:B------:R-:W-:Y:S01]  /*2980*/  ULDC.64 UR14, c[0x0][0x198] ;  /* 0x00006600000e7ab9 */ /* 0x000fe20000000a00 */
[----:B------:R-:W-:Y:S01]  /*2990*/  IMAD.U32 R13, RZ, RZ, UR24 ;  /* 0x00000018ff0d7e24 */ /* 0x000fe2000f8e00ff */
[----:B------:R-:W-:Y:S01]  /*29a0*/  UIMAD UR13, UR20, UR14, URZ ;  /* 0x0000000e140d72a4 */ /* 0x000fe2000f8e023f */
[----:B------:R-:W-:Y:S02]  /*29b0*/  IMAD.MOV.U32 R247, RZ, RZ, 0x7f800000 ;  /* 0x7f800000fff77424 */ /* 0x000fe400078e00ff */
[----:B-1----:R-:W-:Y:S01]  /*29c0*/  IMAD.WIDE.U32 R4, R13, c[0x0][0x198], R200 ;  /* 0x000066000d047a25 */ /* 0x002fe200078e00c8 */
[----:B------:R-:W-:-:S03]  /*29d0*/  UIMAD UR13, UR24, UR15, UR13 ;  /* 0x0000000f180d72a4 */ /* 0x000fc6000f8e020d */
[----:B------:R-:W-:Y:S01]  /*29e0*/  IMAD.MOV.U32 R248, RZ, RZ, 0x7f800000 ;  /* 0x7f800000fff87424 */ /* 0x000fe200078e00ff */
[----:B------:R-:W-:Y:S01]  /*29f0*/  IADD3 R6, P0, R4, UR29, RZ ;  /* 0x0000001d04067c10 */ /* 0x000fe2000ff1e0ff */
[----:B------:R-:W-:Y:S02]  /*2a00*/  IMAD.MOV.U32 R249, RZ, RZ, 0x7f800000 ;  /* 0x7f800000fff97424 */ /* 0x000fe400078e00ff */
[----:B------:R-:W-:Y:S02]  /*2a10*/  IMAD.U32 R4, RZ, RZ, UR13 ;  /* 0x0000000dff047e24 */ /* 0x000fe4000f8e00ff */
[----:B------:R-:W-:-:S03]  /*2a20*/  IMAD.MOV.U32 R246, RZ, RZ, 0x7f800000 ;  /* 0x7f800000fff67424 */ /* 0x000fc600078e00ff */
[----:B------:R-:W-:Y:S02]  /*2a30*/  IADD3.X R7, R5, UR30, R4, P0, !PT ;  /* 0x0000001e05077c10 */ /* 0x000fe400087fe404 */
[C---:B--2---:R-:W-:Y:S01]  /*2a40*/  IADD3 R4, R21.reuse, 0x48, RZ ;  /* 0x0000004815047810 */ /* 0x044fe20007ffe0ff */
[C---:B------:R-:W-:Y:S01]  /*2a50*/  IMAD.SHL.U32 R10, R21.reuse, 0x4, RZ ;  /* 0x00000004150a7824 */ /* 0x040fe200078e00ff */
[C---:B------:R-:W-:Y:S02]  /*2a60*/  IADD3 R8, R21.reuse, 0x8, RZ ;  /* 0x0000000815087810 */ /* 0x040fe40007ffe0ff */
[----:B------:R-:W-:Y:S02]  /*2a70*/  ISETP.GE.AND P1, PT, R4, UR5, PT ;  /* 0x0000000504007c0c */ /* 0x000fe4000bf26270 */
[----:B------:R-:W-:Y:S02]  /*2a80*/  IADD3 R5, R21, 0x40, RZ ;  /* 0x0000004015057810 */ /* 0x000fe40007ffe0ff */
[----:B------:R-:W-:-:S02]  /*2a90*/  ISETP.GE.AND P4, PT, R8, UR5, PT ;  /* 0x0000000508007c0c */ /* 0x000fc4000bf86270 */
[----:B------:R-:W-:Y:S02]  /*2aa0*/  ISETP.GE.AND P3, PT, R5, UR5, PT ;  /* 0x0000000505007c0c */ /* 0x000fe4000bf66270 */
[----:B------:R-:W-:Y:S02]  /*2ab0*/  SHF.R.S32.HI R5, RZ, 0x1f, R4 ;  /* 0x0000001fff057819 */ /* 0x000fe40000011404 */
[----:B------:R-:W-:Y:S02]  /*2ac0*/  ISETP.GE.AND P5, PT, R21, UR5, PT ;  /* 0x0000000515007c0c */ /* 0x000fe4000bfa6270 */
[----:B------:R-:W-:Y:S02]  /*2ad0*/  SHF.R.S32.HI R14, RZ, 0x1f, R21 ;  /* 0x0000001fff0e7819 */ /* 0x000fe40000011415 */
[----:B------:R-:W-:-:S04]  /*2ae0*/  @!P1 LEA R8, P0, R4, UR10, 0x2 ;  /* 0x0000000a04089c11 */ /* 0x000fc8000f8010ff */
[----:B------:R-:W-:Y:S02]  /*2af0*/  @!P1 LEA.HI.X R9, R4, UR9, R5, 0x2, P0 ;  /* 0x0000000904099c11 */ /* 0x000fe400080f1405 */
[----:B------:R-:W-:Y:S02]  /*2b00*/  IADD3 R4, P0, R10, UR10, RZ ;  /* 0x0000000a0a047c10 */ /* 0x000fe4000ff1e0ff */
[----:B------:R-:W-:Y:S01]  /*2b10*/  SHF.L.U64.HI R5, R21, 0x2, R14 ;  /* 0x0000000215057819 */ /* 0x000fe2000001020e */
[----:B------:R1:W5:Y:S01]  /*2b20*/  @!P1 LDG.E R247, [R8.64] ;  /* 0x0000001208f79981 */ /* 0x000362000c1e1900 */
[----:B------:R-:W-:Y:S02]  /*2b30*/  UIMAD UR5, UR17, -0x80, UR4 ;  /* 0xffffff80110578a4 */ /* 0x000fe4000f8e0204 */
[----:B------:R-:W-:-:S05]  /*2b40*/  IADD3.X R5, R5, UR9, RZ, P0, !PT ;  /* 0x0000000905057c10 */ /* 0x000fca00087fe4ff */
[----:B------:R2:W5:Y:S01]  /*2b50*/  @!P5 LDG.E R248, [R4.64] ;  /* 0x0000001204f8d981 */ /* 0x000562000c1e1900 */
[----:B------:R-:W-:-:S03]  /*2b60*/  ISETP.GE.AND P5, PT, R2, UR5, PT ;  /* 0x0000000502007c0c */ /* 0x000fc6000bfa6270 */
[----:B------:R2:W5:Y:S04]  /*2b70*/  @!P4 LDG.E R249, [R4.64+0x20] ;  /* 0x0000201204f9c981 */ /* 0x000568000c1e1900 */
[----:B------:R2:W5:Y:S06]  /*2b80*/  @!P3 LDG.E R246, [R4.64+0x100] ;  /* 0x0001001204f6b981 */ /* 0x00056c000c1e1900 */
[----:B------:R1:W-:Y:S01]  /*2b90*/  @P5 STS.128 [R0+0xc000], RZ ;  /* 0x00c000ff00005388 */ /* 0x0003e20000000c00 */
[----:B------:R-:W-:Y:S01]  /*2ba0*/  BSSY B0, `(.L_x_457) ;  /* 0x0000015000007945 */ /* 0x000fe20003800000 */
[----:B--2---:R-:W-:-:S04]  /*2bb0*/  IMAD R4, R15, c[0x0][0x1b0], RZ ;  /* 0x00006c000f047a24 */ /* 0x004fc800078e02ff */
        /* <DEDUP_REMOVED lines=19> */
.L_x_458:
[----:B-1----:R-:W-:Y:S05]  /*2cf0*/  BSYNC B0 ;  /* 0x0000000000007941 */ /* 0x002fea0003800000 */
.L_x_457:
[----:B------:R-:W-:Y:S01]  /*2d00*/  ISETP.GE.AND P4, PT, R11, UR5, PT ;  /* 0x000000050b007c0c */ /* 0x000fe2000bf86270 */
[----:B------:R-:W-:-:S12]  /*2d10*/  BSSY B0, `(.L_x_459) ;  /* 0x0000014000007945 */ /* 0x000fd80003800000 */
[----:B------:R1:W-:Y:S01]  /*2d20*/  @P4 STS.128 [R0+0xd000], RZ ;  /* 0x00d000ff00004388 */ /* 0x0003e20000000c00 */
[----:B------:R-:W-:Y:S05]  /*2d30*/  @P4 BRA `(.L_x_460) ;  /* 0x0000011000004947 */ /* 0x000fea0003800000 */
[----:B------:R-:W-:-:S13]  /*2d40*/  ISETP.GE.AND P0, PT, R200, c[0x0][0x220], PT ;  /* 0x00008800c8007a0c */ /* 0x000fda0003f06270 */
[----:B------:R1:W-:Y:S01]  /*2d50*/  @P0 STS.128 [R0+0xd000], RZ ;  /* 0x00d000ff00000388 */ /* 0x0003e20000000c00 */
[----:B------:R-:W-:Y:S05]  /*2d60*/  @P0 BRA `(.L_x_460) ;  /* 0x000000e000000947 */ /* 0x000fea0003800000 */
[----:B--2---:R-:W-:Y:S02]  /*2d70*/  IADD3 R8, P0, R2, 0x20, RZ ;  /* 0x0000002002087810 */ /* 0x004fe40007f1e0ff */
[----:B------:R-:W-:-:S03]  /*2d80*/  MOV R7, R10 ;  /* 0x0000000a00077202 */ /* 0x000fc60000000f00 */
[----:B------:R-:W-:-:S04]  /*2d90*/  IMAD.X R6, RZ, RZ, R18, P0 ;  /* 0x000000ffff067224 */ /* 0x000fc800000e0612 */
[----:B------:R-:W-:Y:S02]  /*2da0*/  IMAD R9, R6, c[0x0][0x198], RZ ;  /* 0x0000660006097a24 */ /* 0x000fe400078e02ff */
[----:B------:R-:W-:Y:S02]  /*2db0*/  IMAD.MOV.U32 R6, RZ, RZ, R4 ;  /* 0x000000ffff067224 */ /* 0x000fe400078e0004 */
[C---:B------:R-:W-:Y:S02]  /*2dc0*/  IMAD R9, R8.reuse, c[0x0][0x19c], R9 ;  /* 0x0000670008097a24 */ /* 0x040fe400078e0209 */
[----:B------:R-:W-:-:S05]  /*2dd0*/  IMAD.WIDE.U32 R6, R8, c[0x0][0x198], R6 ;  /* 0x0000660008067a25 */ /* 0x000fca00078e0006 */
[----:B------:R-:W-:Y:S02]  /*2de0*/  LEA R8, P0, R6, c[0x0][0x168], 0x1 ;  /* 0x00005a0006087a11 */ /* 0x000fe400078008ff */
[----:B------:R-:W-:-:S04]  /*2df0*/  IADD3 R9, R7, R9, RZ ;  /* 0x0000000907097210 */ /* 0x000fc80007ffe0ff */
[----:B------:R-:W-:-:S05]  /*2e00*/  LEA.HI.X R9, R6, c[0x0][0x16c], R9, 0x1, P0 ;  /* 0x00005b0006097a11 */ /* 0x000fca00000f0c09 */
[----:B------:R-:W-:Y:S01]  /*2e10*/  @!PT LDS RZ, [RZ] ;  /* 0x00000000fffff984 */ /* 0x000fe20000000800 */
[----:B------:R-:W-:Y:S01]  /*2e20*/  @!PT LDS RZ, [RZ] ;  /* 0x00000000fffff984 */ /* 0x000fe20000000800 */
[----:B------:R-:W-:Y:S01]  /*2e30*/  @!PT LDS RZ, [RZ] ;  /* 0x00000000fffff984 */ /* 0x000fe20000000800 */
[----:B------:R2:W-:Y:S02]  /*2e40*/  LDGSTS.E.BYPASS.LTC128B.128 [R0+0xd000], [R8.64] ;  /* 0x0d00000008007fae */ /* 0x0005e4000b901d52 */
.L_x_460:
[----:B------:R-:W-:Y:S05]  /*2e50*/  BSYNC B0 ;  /* 0x0000000000007941 */ /* 0x000fea0003800000 */
.L_x_459:
        /* <DEDUP_REMOVED lines=21> */
.L_x_462:
[----:B------:R-:W-:Y:S05]  /*2fb0*/  BSYNC B0 ;  /* 0x0000000000007941 */ /* 0x000fea0003800000 */
.L_x_461:
[----:B------:R-:W-:Y:S01]  /*2fc0*/  ISETP.GE.AND P1, PT, R17, UR5, PT ;  /* 0x0000000511007c0c */ /* 0x000fe2000bf26270 */
[----:B------:R-:W-:-:S12]  /*2fd0*/  BSSY B0, `(.L_x_463) ;  /* 0x0000014000007945 */ /* 0x000fd80003800000 */
        /* <DEDUP_REMOVED lines=19> */
.L_x_464:
[----:B------:R-:W-:Y:S05]  /*3110*/  BSYNC B0 ;  /* 0x0000000000007941 */ /* 0x000fea0003800000 */
.L_x_463:
[----:B------:R-:W-:Y:S01]  /*3120*/  ULDC.64 UR14, c[0x0][0x1a0] ;  /* 0x00006800000e7ab9 */ /* 0x000fe20000000a00 */
[----:B------:R1:W-:Y:S01]  /*3130*/  @P5 STS.128 [R0+0x10000], RZ ;  /* 0x010000ff00005388 */ /* 0x0003e20000000c00 */
[----:B------:R-:W-:Y:S01]  /*3140*/  UIMAD UR5, UR20, UR14, URZ ;  /* 0x0000000e140572a4 */ /* 0x000fe2000f8e023f */
[----:B-1----:R-:W-:Y:S01]  /*3150*/  IMAD.WIDE.U32 R4, R13, c[0x0][0x1a0], R200 ;  /* 0x000068000d047a25 */ /* 0x002fe200078e00c8 */
[----:B------:R-:W-:Y:S02]  /*3160*/  BSSY B0, `(.L_x_465) ;  /* 0x0000019000007945 */ /* 0x000fe40003800000 */
[----:B------:R-:W-:Y:S01]  /*3170*/  UIMAD UR5, UR24, UR15, UR5 ;  /* 0x0000000f180572a4 */ /* 0x000fe2000f8e0205 */
[----:B------:R-:W-:Y:S01]  /*3180*/  IMAD R10, R15, c[0x0][0x1b8], RZ ;  /* 0x00006e000f0a7a24 */ /* 0x000fe200078e02ff */
[----:B------:R-:W-:-:S03]  /*3190*/  IADD3 R4, P0, R4, UR26, RZ ;  /* 0x0000001a04047c10 */ /* 0x000fc6000ff1e0ff */
[----:B------:R-:W-:Y:S01]  /*31a0*/  IMAD R10, R12, c[0x0][0x1bc], R10 ;  /* 0x00006f000c0a7a24 */ /* 0x000fe200078e020a */
[----:B------:R-:W-:-:S04]  /*31b0*/  MOV R6, UR5 ;  /* 0x0000000500067c02 */ /* 0x000fc80008000f00 */
[----:B------:R-:W-:-:S05]  /*31c0*/  IADD3.X R5, R5, UR27, R6, P0, !PT ;  /* 0x0000001b05057c10 */ /* 0x000fca00087fe406 */
[----:B------:R-:W-:-:S05]  /*31d0*/  IMAD.WIDE.U32 R4, R12, c[0x0][0x1b8], R4 ;  /* 0x00006e000c047a25 */ /* 0x000fca00078e0004 */
[----:B------:R-:W-:Y:S01]  /*31e0*/  IADD3 R10, R5, R10, RZ ;  /* 0x0000000a050a7210 */ /* 0x000fe20007ffe0ff */
[----:B------:R-:W-:Y:S05]  /*31f0*/  @P5 BRA `(.L_x_466) ;  /* 0x000000f000005947 */ /* 0x000fea0003800000 */
[----:B------:R-:W-:-:S13]  /*3200*/  ISETP.GE.AND P0, PT, R200, c[0x0][0x220], PT ;  /* 0x00008800c8007a0c */ /* 0x000fda0003f06270 */
[----:B------:R1:W-:Y:S01]  /*3210*/  @P0 STS.128 [R0+0x10000], RZ ;  /* 0x010000ff00000388 */ /* 0x0003e20000000c00 */
[----:B------:R-:W-:Y:S05]  /*3220*/  @P0 BRA `(.L_x_466) ;  /* 0x000000c000000947 */ /* 0x000fea0003800000 */
[----:B------:R-:W-:Y:S01]  /*3230*/  MOV R6, R4 ;  /* 0x0000000400067202 */ /* 0x000fe20000000f00 */
[----:B--2---:R-:W-:Y:S01]  /*3240*/  IMAD R8, R18, c[0x0][0x1a0], RZ ;  /* 0x0000680012087a24 */ /* 0x004fe200078e02ff */
        /* <DEDUP_REMOVED lines=10> */
.L_x_466:
[----:B------:R-:W-:Y:S05]  /*32f0*/  BSYNC B0 ;  /* 0x0000000000007941 */ /* 0x000fea0003800000 */
.L_x_465:
[----:B------:R1:W-:Y:S01]  /*3300*/  @P4 STS.128 [R0+0x11000], RZ ;  /* 0x011000ff00004388 */ /* 0x0003e20000000c00 */
[----:B------:R-:W-:Y:S01]  /*3310*/  BSSY B0, `(.L_x_467) ;  /* 0x0000013000007945 */ /* 0x000fe20003800000 */
        /* <DEDUP_REMOVED lines=18> */
.L_x_468:
[----:B------:R-:W-:Y:S05]  /*3440*/  BSYNC B0 ;  /* 0x0000000000007941 */ /* 0x000fea0003800000 */
.L_x_467:
        /* <DEDUP_REMOVED lines=20> */
.L_x_470:
[----:B------:R-:W-:Y:S05]  /*3590*/  BSYNC B0 ;  /* 0x0000000000007941 */ /* 0x000fea0003800000 */
.L_x_469:
[----:B------:R1:W-:Y:S01]  /*35a0*/  @P1 STS.128 [R0+0x13000], RZ ;  /* 0x013000ff00001388 */ /* 0x0003e20000000c00 */
[----:B------:R-:W-:Y:S01]  /*35b0*/  BSSY B0, `(.L_x_471) ;  /* 0x0000012000007945 */ /* 0x000fe20003800000 */
[----:B------:R-:W-:Y:S05]  /*35c0*/  @P1 BRA `(.L_x_472) ;  /* 0x0000010000001947 */ /* 0x000fea0003800000 */
[----:B------:R-:W-:-:S13]  /*35d0*/  ISETP.GE.AND P0, PT, R200, c[0x0][0x220], PT ;  /* 0x00008800c8007a0c */ /* 0x000fda0003f06270 */
[----:B------:R1:W-:Y:S01]  /*35e0*/  @P0 STS.128 [R0+0x13000], RZ ;  /* 0x013000ff00000388 */ /* 0x0003e20000000c00 */
[----:B------:R-:W-:Y:S05]  /*35f0*/  @P0 BRA `(.L_x_472) ;  /* 0x000000d000000947 */ /* 0x000fea0003800000 */
[----:B------:R-:W-:-:S04]  /*3600*/  IADD3 R2, P0, R2, 0x60, RZ ;  /* 0x0000006002027810 */ /* 0x000fc80007f1e0ff */
[----:B------:R-:W-:-:S05]  /*3610*/  IADD3.X R5, RZ, R18, RZ, P0, !PT ;  /* 0x00000012ff057210 */ /* 0x000fca00007fe4ff */
[----:B------:R-:W-:Y:S01]  /*3620*/  IMAD R6, R5, c[0x0][0x1a0], RZ ;  /* 0x0000680005067a24 */ /* 0x000fe200078e02ff */
[----:B------:R-:W-:-:S05]  /*3630*/  MOV R5, R10 ;  /* 0x0000000a00057202 */ /* 0x000fca0000000f00 */
[----:B--2---:R-:W-:-:S04]  /*3640*/  IMAD.WIDE.U32 R8, R2, c[0x0][0x1a0], R4 ;  /* 0x0000680002087a25 */ /* 0x004fc800078e0004 */
        /* <DEDUP_REMOVED lines=8> */
.L_x_472:
[----:B------:R-:W-:Y:S05]  /*36d0*/  BSYNC B0 ;  /* 0x0000000000007941 */ /* 0x000fea0003800000 */
.L_x_471:
[----:B-12-4-:R-:W-:Y:S01]  /*36e0*/  LEA.HI R0, R20, R19, RZ, 0x4 ;  /* 0x0000001314007211 */ /* 0x016fe200078f20ff */
[----:B------:R-:W0:Y:S01]  /*36f0*/  LDGDEPBAR ;  /* 0x00000000000079af */ /* 0x000e220000000000 */
[----:B------:R-:W-:Y:S01]  /*3700*/  IMAD.MOV.U32 R186, RZ, RZ, 0x20 ;  /* 0x00000020ffba7424 */ /* 0x000fe200078e00ff */
[----:B------:R-:W-:Y:S01]  /*3710*/  SHF.L.U32 R185, R188, 0x1, RZ ;  /* 0x00000001bcb97819 */ /* 0x000fe200000006ff */
[----:B------:R-:W-:Y:S01]  /*3720*/  UIADD3 UR5, UR24, 0x80, URZ ;  /* 0x0000008018057890 */ /* 0x000fe2000fffe03f */
[----:B------:R-:W-:Y:S01]  /*3730*/  LOP3.LUT R0, R0, 0xfffffff0, RZ, 0xc0, !PT ;  /* 0xfffffff000007812 */ /* 0x000fe200078ec0ff */
[----:B------:R-:W-:Y:S01]  /*3740*/  IMAD.MOV.U32 R202, RZ, RZ, R189 ;  /* 0x000000ffffca7224 */ /* 0x000fe200078e00bd */
[----:B------:R-:W-:Y:S01]  /*3750*/  MOV R177, 0x40 ;  /* 0x0000004000b17802 */ /* 0x000fe20000000f00 */
        /* <DEDUP_REMOVED lines=21> */
[----:B------:R-:W-:Y:S01]  /*38b0*/  IADD3 R2, R188, 0x2000, RZ ;  /* 0x00002000bc027810 */ /* 0x000fe20007ffe0ff */
[----:B------:R-:W-:Y:S01]  /*38c0*/  CS2R R94, SRZ ;  /* 0x00000000005e7805 */ /* 0x000fe2000001ff00 */
[----:B------:R-:W-:Y:S01]  /*38d0*/  CS2R R92, SRZ ;  /* 0x00000000005c7805 */ /* 0x000fe2000001ff00 */
[----:B------:R-:W-:Y:S01]  /*38e0*/  CS2R R98, SRZ ;  /* 0x0000000000627805 */ /* 0x000fe2000001ff00 */
[----:B------:R-:W-:Y:S01]  /*38f0*/  SEL R2, R2, R188, !P2 ;  /* 0x000000bc02027207 */ /* 0x000fe20005000000 */
[----:B------:R-:W-:Y:S01]  /*3900*/  CS2R R96, SRZ ;  /* 0x0000000000607805 */ /* 0x000fe2000001ff00 */
[C---:B------:R-:W-:Y:S01]  /*3910*/  LOP3.LUT P0, RZ, R0.reuse, 0x2, RZ, 0xc0, !PT ;  /* 0x0000000200ff7812 */ /* 0x040fe2000780c0ff */
[----:B------:R-:W-:Y:S01]  /*3920*/  CS2R R90, SRZ ;  /* 0x00000000005a7805 */ /* 0x000fe2000001ff00 */
[----:B------:R-:W-:Y:S01]  /*3930*/  LOP3.LUT P1, RZ, R0, 0x4, RZ, 0xc0, !PT ;  /* 0x0000000400ff7812 */ /* 0x000fe2000782c0ff */
[----:B------:R-:W-:Y:S01]  /*3940*/  IMAD.SHL.U32 R183, R2, 0x2, RZ ;  /* 0x0000000202b77824 */ /* 0x000fe200078e00ff */
[----:B------:R-:W-:Y:S01]  /*3950*/  MOV R2, c[0x0][0x22c] ;  /* 0x00008b0000027a02 */ /* 0x000fe20000000f00 */
[----:B------:R-:W-:Y:S01]  /*3960*/  CS2R R88, SRZ ;  /* 0x0000000000587805 */ /* 0x000fe2000001ff00 */
[----:B------:R-:W-:Y:S01]  /*3970*/  IADD3 R0, R187, 0x2000, RZ ;  /* 0x00002000bb007810 */ /* 0x000fe20007ffe0ff */
[----:B------:R-:W-:Y:S01]  /*3980*/  CS2R R86, SRZ ;  /* 0x0000000000567805 */ /* 0x000fe2000001ff00 */
[----:B------:R-:W-:Y:S01]  /*3990*/  SEL R186, R186, 0xffffffe0, !P0 ;  /* 0xffffffe0baba7807 */ /* 0x000fe20004000000 */
[----:B------:R-:W-:Y:S01]  /*39a0*/  IMAD R2, R2, c[0x0][0x1c0], RZ ;  /* 0x0000700002027a24 */ /* 0x000fe200078e02ff */
[----:B------:R-:W-:Y:S01]  /*39b0*/  SEL R0, R0, R187, !P2 ;  /* 0x000000bb00007207 */ /* 0x000fe20005000000 */
[----:B------:R-:W-:Y:S01]  /*39c0*/  CS2R R84, SRZ ;  /* 0x0000000000547805 */ /* 0x000fe2000001ff00 */
[----:B------:R-:W-:Y:S01]  /*39d0*/  CS2R R78, SRZ ;  /* 0x00000000004e7805 */ /* 0x000fe2000001ff00 */
[----:B------:R-:W-:Y:S01]  /*39e0*/  IMAD.SHL.U32 R5, R2, 0x10, RZ ;  /* 0x0000001002057824 */ /* 0x000fe200078e00ff */
[----:B------:R-:W-:Y:S01]  /*39f0*/  CS2R R76, SRZ ;  /* 0x00000000004c7805 */ /* 0x000fe2000001ff00 */
[----:B------:R-:W-:Y:S01]  /*3a00*/  IMAD.SHL.U32 R176, R0, 0x2, RZ ;  /* 0x0000000200b07824 */ /* 0x000fe200078e00ff */
[----:B------:R-:W-:Y:S01]  /*3a10*/  CS2R R82, SRZ ;  /* 0x0000000000527805 */ /* 0x000fe2000001ff00 */
[----:B------:R-:W-:Y:S01]  /*3a20*/  IMAD.SHL.U32 R4, R2, 0x8, RZ ;  /* 0x0000000802047824 */ /* 0x000fe200078e00ff */
[----:B------:R-:W-:Y:S01]  /*3a30*/  IADD3 R0, R5, 0x20, RZ ;  /* 0x0000002005007810 */ /* 0x000fe20007ffe0ff */
[----:B------:R-:W-:Y:S01]  /*3a40*/  CS2R R80, SRZ ;  /* 0x0000000000507805 */ /* 0x000fe2000001ff00 */
[----:B------:R-:W-:Y:S01]  /*3a50*/  SHF.L.U64.HI R5, R21, 0x2, R14 ;  /* 0x0000000215057819 */ /* 0x000fe2000001020e */
[----:B------:R-:W-:Y:S01]  /*3a60*/  CS2R R74, SRZ ;  /* 0x00000000004a7805 */ /* 0x000fe2000001ff00 */
[----:B------:R-:W-:Y:S01]  /*3a70*/  CS2R R72, SRZ ;  /* 0x0000000000487805 */ /* 0x000fe2000001ff00 */
[----:B------:R-:W-:Y:S01]  /*3a80*/  IMAD.IADD R0, R4, 0x1, R0 ;  /* 0x0000000104007824 */ /* 0x000fe200078e0200 */
[----:B------:R-:W-:Y:S01]  /*3a90*/  CS2R R70, SRZ ;  /* 0x0000000000467805 */ /* 0x000fe2000001ff00 */
[----:B------:R-:W-:Y:S01]  /*3aa0*/  CS2R R68, SRZ ;  /* 0x0000000000447805 */ /* 0x000fe2000001ff00 */
[----:B------:R-:W-:Y:S01]  /*3ab0*/  SEL R177, R177, 0xffffffc0, !P1 ;  /* 0xffffffc0b1b17807 */ /* 0x000fe20004800000 */
[----:B------:R-:W-:Y:S01]  /*3ac0*/  IMAD.SHL.U32 R184, R188, 0x2, RZ ;  /* 0x00000002bcb87824 */ /* 0x000fe200078e00ff */
[----:B------:R-:W-:Y:S01]  /*3ad0*/  IADD3 R0, R4, R0, RZ ;  /* 0x0000000004007210 */ /* 0x000fe20007ffe0ff */
[----:B------:R-:W-:Y:S01]  /*3ae0*/  IMAD.IADD R182, R186, 0x1, R185 ;  /* 0x00000001bab67824 */ /* 0x000fe200078e02b9 */
[----:B------:R-:W-:-:S03]  /*3af0*/  UISETP.GE.AND UP0, UPT, UR5, UR4, UPT ;  /* 0x000000040500728c */ /* 0x000fc6000bf06270 */
[----:B------:R-:W-:-:S04]  /*3b00*/  IMAD.IADD R0, R4, 0x1, R0 ;  /* 0x0000000104007824 */ /* 0x000fc800078e0200 */
[----:B------:R-:W-:-:S05]  /*3b10*/  IMAD.IADD R0, R4, 0x1, R0 ;  /* 0x0000000104007824 */ /* 0x000fca00078e0200 */
[----:B------:R1:W-:Y:S02]  /*3b20*/  STL [R1+0x14], R0 ;  /* 0x0000140001007387 */ /* 0x0003e40000100800 */
[----:B-1----:R-:W-:-:S05]  /*3b30*/  IADD3 R0, R4, R0, RZ ;  /* 0x0000000004007210 */ /* 0x002fca0007ffe0ff */
[----:B------:R-:W-:Y:S01]  /*3b40*/  IMAD.IADD R2, R4, 0x1, R0 ;  /* 0x0000000104027824 */ /* 0x000fe200078e0200 */
[----:B------:R1:W-:Y:S04]  /*3b50*/  STL [R1+0x10], R0 ;  /* 0x0000100001007387 */ /* 0x0003e80000100800 */
[----:B------:R2:W-:Y:S04]  /*3b60*/  STL [R1+0x20], R5 ;  /* 0x0000200501007387 */ /* 0x0005e80000100800 */
[----:B------:R4:W-:Y:S01]  /*3b70*/  STL [R1+0xc], R2 ;  /* 0x00000c0201007387 */ /* 0x0009e20000100800 */
[C---:B-1----:R-:W-:Y:S01]  /*3b80*/  IADD3 R0, R21.reuse, -0x80, RZ ;  /* 0xffffff8015007810 */ /* 0x042fe20007ffe0ff */
[----:B--2---:R-:W-:-:S03]  /*3b90*/  IMAD.SHL.U32 R5, R21, 0x4, RZ ;  /* 0x0000000415057824 */ /* 0x004fc600078e00ff */
[----:B------:R-:W-:Y:S01]  /*3ba0*/  SHF.L.U32 R0, R0, 0x2, RZ ;  /* 0x0000000200007819 */ /* 0x000fe200000006ff */
[C---:B----4-:R-:W-:Y:S01]  /*3bb0*/  IMAD.IADD R2, R4.reuse, 0x1, R2 ;  /* 0x0000000104027824 */ /* 0x050fe200078e0202 */
[----:B------:R1:W-:Y:S04]  /*3bc0*/  STL [R1+0x1c], R5 ;  /* 0x00001c0501007387 */ /* 0x0003e80000100800 */
[----:B------:R-:W-:Y:S04]  /*3bd0*/  STL [R1+0x8], R2 ;  /* 0x0000080201007387 */ /* 0x000fe80000100800 */
[----:B------:R2:W-:Y:S01]  /*3be0*/  STL [R1+0x18], R0 ;  /* 0x0000180001007387 */ /* 0x0005e20000100800 */
[----:B-1----:R-:W-:-:S05]  /*3bf0*/  IMAD.IADD R5, R4, 0x1, R2 ;  /* 0x0000000104057824 */ /* 0x002fca00078e0202 */
[----:B------:R-:W-:Y:S01]  /*3c00*/  STL [R1+0x4], R5 ;  /* 0x0000040501007387 */ /* 0x000fe20000100800 */
[----:B--2---:R-:W-:-:S05]  /*3c10*/  IADD3 R0, R4, R5, RZ ;  /* 0x0000000504007210 */ /* 0x004fca0007ffe0ff */
[C---:B------:R-:W-:Y:S01]  /*3c20*/  IMAD.IADD R252, R4.reuse, 0x1, R0 ;  /* 0x0000000104fc7824 */ /* 0x040fe200078e0200 */
[----:B------:R1:W-:Y:S03]  /*3c30*/  STL [R1], R0 ;  /* 0x0000000001007387 */ /* 0x0003e60000100800 */
[----:B------:R-:W-:-:S05]  /*3c40*/  IMAD.IADD R251, R4, 0x1, R252 ;  /* 0x0000000104fb7824 */ /* 0x000fca00078e02fc */
[----:B------:R-:W-:-:S05]  /*3c50*/  IADD3 R250, R4, R251, RZ ;  /* 0x000000fb04fa7210 */ /* 0x000fca0007ffe0ff */
[----:B-1----:R-:W-:Y:S02]  /*3c60*/  IMAD.IADD R0, R4, 0x1, R250 ;  /* 0x0000000104007824 */ /* 0x002fe400078e02fa */
.L_x_475:
        /* <DEDUP_REMOVED lines=15> */
[----:B------:R-:W4:Y:S08]  /*3d60*/  LDSM.16.M88.4 R60, [R183+0x2000] ;  /* 0x00200000b73c783b */ /* 0x000f300000000200 */
[----:B------:R-:W3:Y:S08]  /*3d70*/  LDSM.16.M88.4 R32, [R178+0xc800] ;  /* 0x00c80000b220783b */ /* 0x000ef00000000200 */
[----:B------:R-:W3:Y:S08]  /*3d80*/  LDSM.16.M88.4 R48, [R178+0xd000] ;  /* 0x00d00000b230783b */ /* 0x000ef00000000200 */
[----:B------:R-:W3:Y:S01]  /*3d90*/  LDSM.16.M88.4 R132, [R178+0xd800] ;  /* 0x00d80000b284783b */ /* 0x000ee20000000200 */
[-C--:B-1----:R-:W-:Y:S07]  /*3da0*/  HMMA.16816.F32 R4, R64, R16.reuse, RZ ;  /* 0x000000104004723c */ /* 0x082fee00000018ff */
[----:B------:R-:W-:Y:S01]  /*3db0*/  LDSM.16.M88.4 R136, [R0] ;  /* 0x000000000088783b */ /* 0x000fe20000000200 */
[C---:B----4-:R-:W-:Y:S07]  /*3dc0*/  HMMA.16816.F32 R8, R60.reuse, R16, RZ ;  /* 0x000000103c08723c */ /* 0x050fee00000018ff */
[----:B------:R-:W1:Y:S01]  /*3dd0*/  LDSM.16.M88.4 R140, [R181+0xc000] ;  /* 0x00c00000b58c783b */ /* 0x000e620000000200 */
[-C--:B------:R-:W-:Y:S07]  /*3de0*/  HMMA.16816.F32 R12, R60, R18.reuse, RZ ;  /* 0x000000123c0c723c */ /* 0x080fee00000018ff */
[----:B------:R4:W1:Y:S01]  /*3df0*/  LDSM.16.M88.4 R144, [R0+0x2000] ;  /* 0x002000000090783b */ /* 0x0008620000000200 */
[C---:B------:R-:W-:Y:S07]  /*3e00*/  HMMA.16816.F32 R16, R64.reuse, R18, RZ ;  /* 0x000000124010723c */ /* 0x040fee00000018ff */
[----:B------:R-:W1:Y:S01]  /*3e10*/  LDSM.16.M88.4 R148, [R181+0xc800] ;  /* 0x00c80000b594783b */ /* 0x000e620000000200 */
[-C--:B---3--:R-:W-:Y:S07]  /*3e20*/  HMMA.16816.F32 R20, R64, R32.reuse, RZ ;  /* 0x000000204014723c */ /* 0x088fee00000018ff */
[----:B------:R-:W3:Y:S01]  /*3e30*/  LDSM.16.M88.4 R152, [R181+0xd000] ;  /* 0x00d00000b598783b */ /* 0x000ee20000000200 */
[C---:B------:R-:W-:Y:S07]  /*3e40*/  HMMA.16816.F32 R24, R60.reuse, R32, RZ ;  /* 0x000000203c18723c */ /* 0x040fee00000018ff */
[----:B------:R-:W-:Y:S01]  /*3e50*/  LDSM.16.M88.4 R160, [R179+0xc800] ;  /* 0x00c80000b3a0783b */ /* 0x000fe20000000200 */
[----:B----4-:R-:W-:Y:S01]  /*3e60*/  IMAD.IADD R0, R0, 0x1, R177 ;  /* 0x0000000100007824 */ /* 0x010fe200078e02b1 */
        /* <DEDUP_REMOVED lines=13> */
[----:B------:R-:W4:Y:S07]  /*3f40*/  LDSM.16.M88.4 R132, [R181+0xd800] ;  /* 0x00d80000b584783b */ /* 0x000f2e0000000200 */
        /* <DEDUP_REMOVED lines=11> */
[-C--:B---3--:R-:W-:Y:S08]  /*4000*/  HMMA.16816.F32 R36, R136, R152.reuse, R36 ;  /* 0x000000988824723c */ /* 0x088ff00000001824 */
[C---:B------:R-:W-:Y:S08]  /*4010*/  HMMA.16816.F32 R40, R144.reuse, R152, R40 ;  /* 0x000000989028723c */ /* 0x040ff00000001828 */
[-C--:B------:R-:W-:Y:S08]  /*4020*/  HMMA.16816.F32 R44, R144, R154.reuse, R44 ;  /* 0x0000009a902c723c */ /* 0x080ff0000000182c */
[C---:B------:R-:W-:Y:S01]  /*4030*/  HMMA.16816.F32 R48, R136.reuse, R154, R48 ;  /* 0x0000009a8830723c */ /* 0x040fe20000001830 */
[----:B------:R-:W3:Y:S07]  /*4040*/  LDSM.16.M88.4 R152, [R179+0xd000] ;  /* 0x00d00000b398783b */ /* 0x000eee0000000200 */
[-C--:B----4-:R-:W-:Y:S08]  /*4050*/  HMMA.16816.F32 R52, R136, R132.reuse, R52 ;  /* 0x000000848834723c */ /* 0x090ff00000001834 */
[C---:B------:R-:W-:Y:S08]  /*4060*/  HMMA.16816.F32 R56, R144.reuse, R132, R56 ;  /* 0x000000849038723c */ /* 0x040ff00000001838 */
[-C--:B------:R-:W-:Y:S08]  /*4070*/  HMMA.16816.F32 R60, R144, R134.reuse, R60 ;  /* 0x00000086903c723c */ /* 0x080ff0000000183c */
[----:B------:R-:W-:Y:S01]  /*4080*/  HMMA.16816.F32 R64, R136, R134, R64 ;  /* 0x000000868840723c */ /* 0x000fe20000001840 */
[----:B------:R4:W3:Y:S06]  /*4090*/  LDSM.16.M88.4 R132, [R0+0x2000] ;  /* 0x002000000084783b */ /* 0x0008ec0000000200 */
        /* <DEDUP_REMOVED lines=13> */
[----:B----4-:R-:W-:Y:S02]  /*4170*/  @P2 IADD3 R0, R137, 0x1, RZ ;  /* 0x0000000189002810 */ /* 0x010fe40007ffe0ff */
        /* <DEDUP_REMOVED lines=12> */
[-C--:B---3--:R-:W-:Y:S08]  /*4240*/  HMMA.16816.F32 R36, R140, R152.reuse, R36 ;  /* 0x000000988c24723c */ /* 0x088ff00000001824 */
        /* <DEDUP_REMOVED lines=488> */
[----:B------:R-:W-:Y:S02]  /*60d0*/  FADD.FTZ R7, -R144, R7 ;  /* 0x0000000790077221 */ /* 0x000fe40000010100 */
[C---:B------:R-:W-:Y:S02]  /*60e0*/  FADD.FTZ R10, -R2.reuse, R10 ;  /* 0x0000000a020a7221 */ /* 0x040fe40000010100 */
        /* <DEDUP_REMOVED lines=8> */
[----:B------:R-:W-:Y:S02]  /*6170*/  FMUL.FTZ R156, R156, R6 ;  /* 0x000000069c9c7220 */ /* 0x000fe40000410000 */
[----:B------:R-:W-:Y:S02]  /*6180*/  FMUL.FTZ R152, R152, R16 ;  /* 0x0000001098987220 */ /* 0x000fe40000410000 */
[----:B------:R-:W-:Y:S02]  /*6190*/  FMUL.FTZ R16, R245, R10 ;  /* 0x0000000af5107220 */ /* 0x000fe40000410000 */
        /* <DEDUP_REMOVED lines=8> */
[C---:B------:R-:W-:Y:S02]  /*6220*/  FADD.FTZ R22, -R144.reuse, R22 ;  /* 0x0000001690167221 */ /* 0x040fe40000010100 */
[----:B------:R-:W-:Y:S04]  /*6230*/  FADD.FTZ R23, -R144, R23 ;  /* 0x0000001790177221 */ /* 0x000fe80000010100 */
[C---:B------:R-:W-:Y:S02]  /*6240*/  FADD.FTZ R26, -R2.reuse, R26 ;  /* 0x0000001a021a7221 */ /* 0x040fe40000010100 */
[----:B------:R-:W-:Y:S02]  /*6250*/  FMUL.FTZ R155, R155, R20 ;  /* 0x000000149b9b7220 */ /* 0x000fe40000410000 */
[----:B------:R-:W-:Y:S02]  /*6260*/  FADD.FTZ R30, -R2, R30 ;  /* 0x0000001e021e7221 */ /* 0x000fe40000010100 */
[----:B------:R-:W-:Y:S02]  /*6270*/  FMUL.FTZ R151, R151, R21 ;  /* 0x0000001597977220 */ /* 0x000fe40000410000 */
[----:B------:R-:W-:Y:S02]  /*6280*/  FMUL.FTZ R21, R242, R15 ;  /* 0x0000000ff2157220 */ /* 0x000fe40000410000 */
[----:B------:R-:W-:Y:S02]  /*6290*/  FMUL.FTZ R30, R234, R30 ;  /* 0x0000001eea1e7220 */ /* 0x000fe40000410000 */
[----:B------:R-:W-:Y:S02]  /*62a0*/  FADD.FTZ R33, -R146, R33 ;  /* 0x0000002192217221 */ /* 0x000fe40000010100 */
[C---:B------:R-:W-:Y:S02]  /*62b0*/  FADD.FTZ R34, -R144.reuse, R34 ;  /* 0x0000002290227221 */ /* 0x040fe40000010100 */
[----:B------:R-:W-:Y:S02]  /*62c0*/  FADD.FTZ R35, -R144, R35 ;  /* 0x0000002390237221 */ /* 0x000fe40000010100 */
[----:B------:R-:W-:Y:S04]  /*62d0*/  FADD.FTZ R32, -R146, R32 ;  /* 0x0000002092207221 */ /* 0x000fe80000010100 */
        /* <DEDUP_REMOVED lines=11> */
[----:B------:R-:W-:Y:S02]  /*6390*/  FMUL.FTZ R154, R154, R36 ;  /* 0x000000249a9a7220 */ /* 0x000fe40000410000 */
[----:B--2---:R-:W-:Y:S10]  /*63a0*/  FMUL.FTZ R149, R207, R37 ;  /* 0x00000025cf957220 */ /* 0x004ff40000410000 */
[C---:B------:R-:W-:Y:S02]  /*63b0*/  FADD.FTZ R48, -R146.reuse, R48 ;  /* 0x0000003092307221 */ /* 0x040fe40000010100 */
[----:B------:R-:W-:Y:S02]  /*63c0*/  FADD.FTZ R49, -R146, R49 ;  /* 0x0000003192317221 */ /* 0x000fe40000010100 */
[----:B------:R-:W-:Y:S02]  /*63d0*/  FMUL.FTZ R148, R165, R48 ;  /* 0x00000030a5947220 */ /* 0x000fe40000410000 */
[C---:B------:R-:W-:Y:S02]  /*63e0*/  FADD.FTZ R50, -R144.reuse, R50 ;  /* 0x0000003290327221 */ /* 0x040fe40000010100 */
[----:B------:R-:W-:Y:S01]  /*63f0*/  FADD.FTZ R51, -R144, R51 ;  /* 0x0000003390337221 */ /* 0x000fe20000010100 */
[-C--:B-1----:R-:W-:Y:S08]  /*6400*/  HMMA.16816.F32 R52, R132, R136.reuse, R52 ;  /* 0x000000888434723c */ /* 0x082ff00000001834 */
[C---:B------:R-:W-:Y:S07]  /*6410*/  HMMA.16816.F32 R56, R140.reuse, R136, R56 ;  /* 0x000000888c38723c */ /* 0x040fee0000001838 */
[----:B------:R-:W-:Y:S01]  /*6420*/  FMUL.FTZ R136, R216, R34 ;  /* 0x00000022d8887220 */ /* 0x000fe20000410000 */
[-C--:B------:R-:W-:Y:S04]  /*6430*/  HMMA.16816.F32 R60, R140, R138.reuse, R60 ;  /* 0x0000008a8c3c723c */ /* 0x080fe8000000183c */
[----:B------:R-:W-:Y:S02]  /*6440*/  FADD.FTZ R34, -R2, R46 ;  /* 0x0000002e02227221 */ /* 0x000fe40000010100 */
[----:B------:R-:W-:Y:S02]  /*6450*/  FMUL.FTZ R137, R224, R22 ;  /* 0x00000016e0897220 */ /* 0x000fe40000410000 */
[----:B------:R-:W-:Y:S01]  /*6460*/  FADD.FTZ R53, -R146, R53 ;  /* 0x0000003592357221 */ /* 0x000fe20000010100 */
[----:B------:R-:W-:Y:S04]  /*6470*/  HMMA.16816.F32 R64, R132, R138, R64 ;  /* 0x0000008a8440723c */ /* 0x000fe80000001840 */
[----:B------:R-:W-:Y:S02]  /*6480*/  FMUL.FTZ R142, R220, R17 ;  /* 0x00000011dc8e7220 */ /* 0x000fe40000410000 */
[----:B------:R-:W-:Y:S02]  /*6490*/  FMUL.FTZ R141, R209, R33 ;  /* 0x00000021d18d7220 */ /* 0x000fe40000410000 */
[----:B------:R-:W-:Y:S04]  /*64a0*/  FADD.FTZ R52, -R146, R52 ;  /* 0x0000003492347221 */ /* 0x000fe80000010100 */
[----:B------:R-:W-:Y:S02]  /*64b0*/  FMUL.FTZ R147, R163, R53 ;  /* 0x00000035a3937220 */ /* 0x000fe40000410000 */
[----:B------:R-:W-:Y:S02]  /*64c0*/  FMUL.FTZ R135, R213, R38 ;  /* 0x00000026d5877220 */ /* 0x000fe40000410000 */
[----:B------:R-:W-:Y:S02]  /*64d0*/  FMUL.FTZ R53, R212, R39 ;  /* 0x00000027d4357220 */ /* 0x000fe40000410000 */
[C---:B------:R-:W-:Y:S02]  /*64e0*/  FADD.FTZ R54, -R144.reuse, R54 ;  /* 0x0000003690367221 */ /* 0x040fe40000010100 */
[----:B------:R-:W-:Y:S02]  /*64f0*/  FADD.FTZ R55, -R144, R55 ;  /* 0x0000003790377221 */ /* 0x000fe40000010100 */
[----:B------:R-:W-:Y:S02]  /*6500*/  FADD.FTZ R17, -R2, R27 ;  /* 0x0000001b02117221 */ /* 0x000fe40000010100 */
[C---:B------:R-:W-:Y:S02]  /*6510*/  FADD.FTZ R64, -R146.reuse, R64 ;  /* 0x0000004092407221 */ /* 0x040fe40000010100 */
[----:B------:R-:W-:Y:S02]  /*6520*/  FADD.FTZ R65, -R146, R65 ;  /* 0x0000004192417221 */ /* 0x000fe40000010100 */
[----:B------:R-:W-:Y:S02]  /*6530*/  FMUL.FTZ R143, R160, R64 ;  /* 0x00000040a08f7220 */ /* 0x000fe40000410000 */
[----:B------:R-:W-:Y:S02]  /*6540*/  FMUL.FTZ R64, R214, R35 ;  /* 0x00000023d6407220 */ /* 0x000fe40000410000 */
        /* <DEDUP_REMOVED lines=29> */
[----:B------:R-:W-:Y:S02]  /*6720*/  IMAD.MOV.U32 R160, RZ, RZ, R191 ;  /* 0x000000ffffa07224 */ /* 0x000fe400078e00bf */
[----:B------:R-:W-:Y:S02]  /*6730*/  IMAD.MOV.U32 R161, RZ, RZ, R190 ;  /* 0x000000ffffa17224 */ /* 0x000fe400078e00be */
[C---:B---3--:R-:W-:Y:S02]  /*6740*/  FADD.FTZ R29, -R4.reuse, R29 ;  /* 0x0000001d041d7221 */ /* 0x048fe40000010100 */
        /* <DEDUP_REMOVED lines=37> */
[----:B------:R-:W-:Y:S01]  /*69a0*/  ISETP.GE.AND P2, PT, R200, c[0x0][0x220], PT ;  /* 0x00008800c8007a0c */ /* 0x000fe20003f46270 */
[----:B------:R-:W-:Y:S01]  /*69b0*/  IMAD.MOV.U32 R11, RZ, RZ, c[0x0][0x190] ;  /* 0x00006400ff0b7624 */ /* 0x000fe200078e00ff */
[----:B------:R-:W-:Y:S03]  /*69c0*/  ULOP3.LUT UR5, UR8, 0x1, URZ, 0xc0, !UPT ;  /* 0x0000000108057892 */ /* 0x000fe6000f8ec03f */
[C---:B------:R-:W-:Y:S01]  /*69d0*/  IMAD.U32 R4, R11.reuse, -0x80, RZ ;  /* 0xffffff800b047824 */ /* 0x040fe200078e00ff */
[----:B------:R-:W-:Y:S04]  /*69e0*/  UISETP.NE.U32.AND UP1, UPT, UR5, 0x1, UPT ;  /* 0x000000010500788c */ /* 0x000fe8000bf25070 */
[C---:B------:R-:W-:Y:S01]  /*69f0*/  LEA R6, P5, R4.reuse, R203, 0x1 ;  /* 0x000000cb04067211 */ /* 0x040fe200078a08ff */
[----:B------:R-:W-:Y:S01]  /*6a00*/  USEL UR5, UR41, 0x4000, !UP1 ;  /* 0x0000400029057887 */ /* 0x000fe2000c800000 */
[----:B------:R-:W-:Y:S01]  /*6a10*/  SHF.R.S32.HI R5, RZ, 0x1f, R4 ;  /* 0x0000001fff057819 */ /* 0x000fe20000011404 */
[----:B------:R-:W-:Y:S01]  /*6a20*/  @!P2 IMAD.MOV.U32 R9, RZ, RZ, c[0x0][0x194] ;  /* 0x00006500ff09a624 */ /* 0x000fe200078e00ff */
[----:B------:R-:W-:Y:S01]  /*6a30*/  @!P2 LEA R2, P3, R11, R4, 0x6 ;  /* 0x000000040b02a211 */ /* 0x000fe200078630ff */
[----:B------:R-:W-:Y:S01]  /*6a40*/  @!P2 IMAD.MOV.U32 R8, RZ, RZ, c[0x0][0x194] ;  /* 0x00006500ff08a624 */ /* 0x000fe200078e00ff */
[----:B------:R-:W-:Y:S01]  /*6a50*/  LEA.HI.X R7, R4, R204, R5, 0x1, P5 ;  /* 0x000000cc04077211 */ /* 0x000fe200028f0c05 */
[----:B------:R-:W-:Y:S01]  /*6a60*/  @!P2 IMAD.MOV.U32 R15, RZ, RZ, c[0x0][0x194] ;  /* 0x00006500ff0fa624 */ /* 0x000fe200078e00ff */
[----:B------:R-:W-:Y:S02]  /*6a70*/  IADD3 R189, R189, UR5, RZ ;  /* 0x00000005bdbd7c10 */ /* 0x000fe4000fffe0ff */
[C---:B------:R-:W-:Y:S02]  /*6a80*/  @!P2 LEA R0, P4, R11.reuse, R4, 0x5 ;  /* 0x000000040b00a211 */ /* 0x040fe400078828ff */
[C---:B------:R-:W-:Y:S01]  /*6a90*/  @!P2 LEA.HI.X R9, R11.reuse, R5, R9, 0x6, P3 ;  /* 0x000000050b09a211 */ /* 0x040fe200018f3409 */
[----:B------:R1:W-:Y:S01]  /*6aa0*/  @P2 STS [R189], RZ ;  /* 0x000000ffbd002388 */ /* 0x0003e20000000800 */
[----:B------:R-:W-:Y:S02]  /*6ab0*/  @!P2 LEA R10, P3, R2, R203, 0x1 ;  /* 0x000000cb020aa211 */ /* 0x000fe400078608ff */
[C---:B------:R-:W-:Y:S01]  /*6ac0*/  @!P2 LEA.HI.X R8, R11.reuse, R5, R8, 0x5, P4 ;  /* 0x000000050b08a211 */ /* 0x040fe200020f2c08 */
[----:B------:R1:W-:Y:S01]  /*6ad0*/  @P2 STS [R189+0x4], RZ ;  /* 0x000004ffbd002388 */ /* 0x0003e20000000800 */
[-C--:B------:R-:W-:Y:S01]  /*6ae0*/  @!P2 LEA R12, P4, R0, R203.reuse, 0x1 ;  /* 0x000000cb000ca211 */ /* 0x080fe200078808ff */
[----:B------:R-:W-:Y:S01]  /*6af0*/  @!P2 IMAD.WIDE.U32 R4, R11, 0x60, R4 ;  /* 0x000000600b04a825 */ /* 0x000fe200078e0004 */
[-C--:B------:R-:W-:Y:S01]  /*6b00*/  @!P2 LEA.HI.X R11, R2, R204.reuse, R9, 0x1, P3 ;  /* 0x000000cc020ba211 */ /* 0x080fe200018f0c09 */
[----:B------:R1:W-:Y:S01]  /*6b10*/  @P2 STS [R189+0x8], RZ ;  /* 0x000008ffbd002388 */ /* 0x0003e20000000800 */
[-C--:B------:R-:W-:Y:S01]  /*6b20*/  @!P2 LEA.HI.X R13, R0, R204.reuse, R8, 0x1, P4 ;  /* 0x000000cc000da211 */ /* 0x080fe200020f0c08 */
[----:B------:R-:W-:Y:S01]  /*6b30*/  @!P2 IMAD R2, R15, 0x60, RZ ;  /* 0x000000600f02a824 */ /* 0x000fe200078e02ff */
[----:B------:R-:W-:Y:S01]  /*6b40*/  IADD3 R0, R202, UR5, RZ ;  /* 0x00000005ca007c10 */ /* 0x000fe2000fffe0ff */
[----:B------:R1:W-:Y:S01]  /*6b50*/  @P2 STS [R189+0xc], RZ ;  /* 0x00000cffbd002388 */ /* 0x0003e20000000800 */
[C---:B------:R-:W-:Y:S01]  /*6b60*/  @!P2 LEA R8, P3, R4.reuse, R203, 0x1 ;  /* 0x000000cb0408a211 */ /* 0x040fe200078608ff */
[----:B------:R-:W-:Y:S01]  /*6b70*/  @!P2 IMAD.IADD R2, R5, 0x1, R2 ;  /* 0x000000010502a824 */ /* 0x000fe200078e0202 */
[----:B------:R-:W-:Y:S01]  /*6b80*/  IADD3 R183, R183, UR5, RZ ;  /* 0x00000005b7b77c10 */ /* 0x000fe2000fffe0ff */
[----:B------:R-:W-:Y:S01]  /*6b90*/  @!PT LDS RZ, [RZ] ;  /* 0x00000000fffff984 */ /* 0x000fe20000000800 */
[----:B------:R-:W-:Y:S01]  /*6ba0*/  @!PT LDS RZ, [RZ] ;  /* 0x00000000fffff984 */ /* 0x000fe20000000800 */
[----:B------:R-:W-:Y:S01]  /*6bb0*/  @!PT LDS RZ, [RZ] ;  /* 0x00000000fffff984 */ /* 0x000fe20000000800 */
[----:B------:R1:W-:Y:S01]  /*6bc0*/  @!P2 LDGSTS.E.BYPASS.LTC128B.128 [R0], [R6.64] ;  /* 0x000000000600afae */ /* 0x0003e2000b901d46 */
[----:B------:R-:W-:Y:S02]  /*6bd0*/  IMAD.MOV.U32 R203, RZ, RZ, R6 ;  /* 0x000000ffffcb7224 */ /* 0x000fe400078e0006 */
[----:B------:R-:W-:Y:S01]  /*6be0*/  @!P2 LEA.HI.X R9, R4, R204, R2, 0x1, P3 ;  /* 0x000000cc0409a211 */ /* 0x000fe200018f0c02 */
[----:B------:R1:W-:Y:S01]  /*6bf0*/  @P2 STS [R189+0x1000], RZ ;  /* 0x001000ffbd002388 */ /* 0x0003e20000000800 */
[C---:B------:R-:W-:Y:S01]  /*6c00*/  @!P2 IADD3 R2, R202.reuse, UR5, RZ ;  /* 0x00000005ca02ac10 */ /* 0x040fe2000fffe0ff */
[----:B------:R-:W-:Y:S01]  /*6c10*/  IMAD.MOV.U32 R204, RZ, RZ, R7 ;  /* 0x000000ffffcc7224 */ /* 0x000fe200078e0007 */
[----:B------:R-:W-:Y:S01]  /*6c20*/  @!P2 IADD3 R4, R202, UR5, RZ ;  /* 0x00000005ca04ac10 */ /* 0x000fe2000fffe0ff */
[----:B------:R1:W-:Y:S01]  /*6c30*/  @P2 STS [R189+0x1004], RZ ;  /* 0x001004ffbd002388 */ /* 0x0003e20000000800 */
[----:B------:R-:W-:Y:S03]  /*6c40*/  IMAD.MOV.U32 R202, RZ, RZ, R0 ;  /* 0x000000ffffca7224 */ /* 0x000fe600078e0000 */
[----:B------:R1:W-:Y:S04]  /*6c50*/  @P2 STS [R189+0x1008], RZ ;  /* 0x001008ffbd002388 */ /* 0x0003e80000000800 */
[----:B------:R1:W-:Y:S04]  /*6c60*/  @P2 STS [R189+0x100c], RZ ;  /* 0x00100cffbd002388 */ /* 0x0003e80000000800 */
[----:B------:R-:W-:Y:S01]  /*6c70*/  @!PT LDS RZ, [RZ] ;  /* 0x00000000fffff984 */ /* 0x000fe20000000800 */
[----:B------:R-:W-:Y:S01]  /*6c80*/  @!PT LDS RZ, [RZ] ;  /* 0x00000000fffff984 */ /* 0x000fe20000000800 */
[----:B------:R-:W-:Y:S01]  /*6c90*/  @!PT LDS RZ, [RZ] ;  /* 0x00000000fffff984 */ /* 0x000fe20000000800 */
[----:B------:R1:W-:Y:S04]  /*6ca0*/  @!P2 LDGSTS.E.BYPASS.LTC128B.128 [R2+0x1000], [R12.64] ;  /* 0x010000000c02afae */ /* 0x0003e8000b901d46 */
        /* <DEDUP_REMOVED lines=17> */
.L_x_473:
        /* <DEDUP_REMOVED lines=167> */
[----:B------:R-:W-:Y:S01]  /*7830*/  ISETP.GE.AND P2, PT, R200, c[0x0][0x220], PT ;  /* 0x00008800c8007a0c */ /* 0x000fe20003f46270 */
[----:B------:R-:W-:Y:S04]  /*7840*/  IMAD.MOV.U32 R8, RZ, RZ, c[0x0][0x370] ;  /* 0x0000dc00ff087624 */ /* 0x000fe800078e00ff */
[----:B------:R-:W-:Y:S05]  /*7850*/  IMAD.U32 R4, R8, -0x80, RZ ;  /* 0xffffff8008047824 */ /* 0x000fea00078e00ff */
[----:B------:R-:W-:Y:S02]  /*7860*/  LEA R6, P5, R4, R205, 0x1 ;  /* 0x000000cd04067211 */ /* 0x000fe400078a08ff */
[--C-:B------:R-:W-:Y:S01]  /*7870*/  SHF.R.S32.HI R5, RZ, 0x1f, R4.reuse ;  /* 0x0000001fff057819 */ /* 0x100fe20000011404 */
[----:B------:R1:W-:Y:S01]  /*7880*/  @P2 STS.128 [R146+0x8000], RZ ;  /* 0x008000ff92002388 */ /* 0x0003e20000000c00 */
[----:B------:R-:W-:Y:S01]  /*7890*/  @!P2 IMAD.MOV.U32 R13, RZ, RZ, c[0x0][0x374] ;  /* 0x0000dd00ff0da624 */ /* 0x000fe200078e00ff */
[----:B------:R-:W-:Y:S01]  /*78a0*/  @!P2 LEA R11, P4, R8, R4, 0x5 ;  /* 0x00000004080ba211 */ /* 0x000fe200078828ff */
[----:B------:R-:W-:Y:S01]  /*78b0*/  @!P2 IMAD.MOV.U32 R15, RZ, RZ, c[0x0][0x374] ;  /* 0x0000dd00ff0fa624 */ /* 0x000fe200078e00ff */
[----:B------:R-:W-:Y:S01]  /*78c0*/  LEA.HI.X R7, R4, R206, R5, 0x1, P5 ;  /* 0x000000ce04077211 */ /* 0x000fe200028f0c05 */
[----:B------:R-:W-:Y:S01]  /*78d0*/  @!P2 IMAD.MOV.U32 R16, RZ, RZ, c[0x0][0x374] ;  /* 0x0000dd00ff10a624 */ /* 0x000fe200078e00ff */
[C---:B------:R-:W-:Y:S02]  /*78e0*/  @!P2 LEA.HI.X R13, R8.reuse, R5, R13, 0x5, P4 ;  /* 0x00000005080da211 */ /* 0x040fe400020f2c0d */
[C---:B------:R-:W-:Y:S01]  /*78f0*/  @!P2 LEA R12, P4, R11.reuse, R205, 0x1 ;  /* 0x000000cd0b0ca211 */ /* 0x040fe200078808ff */
[----:B------:R-:W-:Y:S01]  /*7900*/  @!PT LDS RZ, [RZ] ;  /* 0x00000000fffff984 */ /* 0x000fe20000000800 */
[----:B------:R-:W-:Y:S01]  /*7910*/  @!PT LDS RZ, [RZ] ;  /* 0x00000000fffff984 */ /* 0x000fe20000000800 */
[----:B------:R-:W-:Y:S01]  /*7920*/  @!PT LDS RZ, [RZ] ;  /* 0x00000000fffff984 */ /* 0x000fe20000000800 */
[----:B------:R1:W-:Y:S01]  /*7930*/  @!P2 LDGSTS.E.BYPASS.LTC128B.128 [R146+0x8000], [R6.64] ;  /* 0x080000000692afae */ /* 0x0003e2000b901d46 */
[----:B------:R-:W-:Y:S01]  /*7940*/  @!P2 LEA R14, P3, R8, R4, 0x6 ;  /* 0x00000004080ea211 */ /* 0x000fe200078630ff */
[----:B------:R-:W-:Y:S01]  /*7950*/  @!P2 IMAD R16, R16, 0x60, RZ ;  /* 0x000000601010a824 */ /* 0x000fe200078e02ff */
[-C--:B------:R-:W-:Y:S01]  /*7960*/  @!P2 LEA.HI.X R13, R11, R206.reuse, R13, 0x1, P4 ;  /* 0x000000ce0b0da211 */ /* 0x080fe200020f0c0d */
[----:B------:R1:W-:Y:S01]  /*7970*/  @P2 STS.128 [R146+0x9000], RZ ;  /* 0x009000ff92002388 */ /* 0x0003e20000000c00 */
[C---:B------:R-:W-:Y:S01]  /*7980*/  @!P2 LEA.HI.X R15, R8.reuse, R5, R15, 0x6, P3 ;  /* 0x00000005080fa211 */ /* 0x040fe200018f340f */
[----:B------:R-:W-:Y:S01]  /*7990*/  @!P2 IMAD.WIDE.U32 R8, R8, 0x60, R4 ;  /* 0x000000600808a825 */ /* 0x000fe200078e0004 */
[CC--:B------:R-:W-:Y:S01]  /*79a0*/  @!P2 LEA R10, P3, R14.reuse, R205.reuse, 0x1 ;  /* 0x000000cd0e0aa211 */ /* 0x0c0fe200078608ff */
[----:B------:R-:W-:Y:S01]  /*79b0*/  @!PT LDS RZ, [RZ] ;  /* 0x00000000fffff984 */ /* 0x000fe20000000800 */
[----:B------:R-:W-:Y:S01]  /*79c0*/  @!PT LDS RZ, [RZ] ;  /* 0x00000000fffff984 */ /* 0x000fe20000000800 */
[----:B------:R-:W-:Y:S01]  /*79d0*/  @!PT LDS RZ, [RZ] ;  /* 0x00000000fffff984 */ /* 0x000fe20000000800 */
[----:B------:R1:W-:Y:S02]  /*79e0*/  @!P2 LDGSTS.E.BYPASS.LTC128B.128 [R146+0x9000], [R12.64] ;  /* 0x090000000c92afae */ /* 0x0003e4000b901d46 */
[----:B------:R-:W-:Y:S01]  /*79f0*/  @!P2 IMAD.IADD R5, R9, 0x1, R16 ;  /* 0x000000010905a824 */ /* 0x000fe200078e0210 */
[-C--:B------:R-:W-:Y:S01]  /*7a00*/  @!P2 LEA.HI.X R11, R14, R206.reuse, R15, 0x1, P3 ;  /* 0x000000ce0e0ba211 */ /* 0x080fe200018f0c0f */
[----:B------:R1:W-:Y:S01]  /*7a10*/  @P2 STS.128 [R146+0xa000], RZ ;  /* 0x00a000ff92002388 */ /* 0x0003e20000000c00 */
[C---:B------:R-:W-:Y:S01]  /*7a20*/  @!P2 LEA R4, P3, R8.reuse, R205, 0x1 ;  /* 0x000000cd0804a211 */ /* 0x040fe200078608ff */
[----:B------:R-:W-:Y:S02]  /*7a30*/  IMAD.MOV.U32 R205, RZ, RZ, R6 ;  /* 0x000000ffffcd7224 */ /* 0x000fe400078e0006 */
[----:B------:R-:W-:Y:S01]  /*7a40*/  @!PT LDS RZ, [RZ] ;  /* 0x00000000fffff984 */ /* 0x000fe20000000800 */
[----:B------:R-:W-:Y:S01]  /*7a50*/  @!PT LDS RZ, [RZ] ;  /* 0x00000000fffff984 */ /* 0x000fe20000000800 */
[----:B------:R-:W-:Y:S01]  /*7a60*/  @!PT LDS RZ, [RZ] ;  /* 0x00000000fffff984 */ /* 0x000fe20000000800 */
[----:B------:R1:W-:Y:S01]  /*7a70*/  @!P2 LDGSTS.E.BYPASS.LTC128B.128 [R146+0xa000], [R10.64] ;  /* 0x0a0000000a92afae */ /* 0x0003e2000b901d46 */
[----:B------:R-:W-:Y:S01]  /*7a80*/  @!P2 LEA.HI.X R5, R8, R206, R5, 0x1, P3 ;  /* 0x000000ce0805a211 */ /* 0x000fe200018f0c05 */
[----:B------:R-:W-:Y:S02]  /*7a90*/  IMAD.MOV.U32 R206, RZ, RZ, R7 ;  /* 0x000000ffffce7224 */ /* 0x000fe400078e0007 */
[----:B------:R1:W-:Y:S04]  /*7aa0*/  @P2 STS.128 [R146+0xb000], RZ ;  /* 0x00b000ff92002388 */ /* 0x0003e80000000c00 */
[----:B------:R-:W-:Y:S01]  /*7ab0*/  @!PT LDS RZ, [RZ] ;  /* 0x00000000fffff984 */ /* 0x000fe20000000800 */
[----:B------:R-:W-:Y:S01]  /*7ac0*/  @!PT LDS RZ, [RZ] ;  /* 0x00000000fffff984 */ /* 0x000fe20000000800 */
[----:B------:R-:W-:Y:S01]  /*7ad0*/  @!PT LDS RZ, [RZ] ;  /* 0x00000000fffff984 */ /* 0x000fe20000000800 */
[----:B------:R1:W-:Y:S04]  /*7ae0*/  @!P2 LDGSTS.E.BYPASS.LTC128B.128 [R146+0xb000], [R4.64] ;  /* 0x0b0000000492afae */ /* 0x0003e8000b901d46 */
[----:B------:R-:W0:Y:S02]  /*7af0*/  LDGDEPBAR ;  /* 0x00000000000079af */ /* 0x000e240000000000 */
.L_x_474:
        /* <DEDUP_REMOVED lines=11> */
[----:B------:R-:W-:Y:S02]  /*7bb0*/  IMAD.U32 R147, R147, -0x80, RZ ;  /* 0xffffff8093937824 */ /* 0x000fe400078e00ff */
[----:B------:R-:W3:Y:S01]  /*7bc0*/  LDSM.16.MT88.4 R36, [R2+0xc000] ;  /* 0x00c000000224783b */ /* 0x000ee20000004200 */
[----:B------:R-:W-:Y:S02]  /*7bd0*/  IMAD R151, R151, 0x18, RZ ;  /* 0x0000001897977824 */ /* 0x000fe400078e02ff */
[C---:B------:R-:W-:Y:S01]  /*7be0*/  LEA R191, P2, R147.reuse, R160, 0x2 ;  /* 0x000000a093bf7211 */ /* 0x040fe200078410ff */
[----:B------:R-:W-:Y:S01]  /*7bf0*/  IMAD.MOV.U32 R150, RZ, RZ, c[0x0][0x22c] ;  /* 0x00008b00ff967624 */ /* 0x000fe200078e00ff */
[----:B------:R-:W4:Y:S02]  /*7c00*/  LDL R149, [R1+0x18] ;  /* 0x0000180001957983 */ /* 0x000f240000100800 */
[----:B------:R-:W-:Y:S01]  /*7c10*/  LEA.HI.X.SX32 R190, R147, R161, 0x2, P2 ;  /* 0x000000a193be7211 */ /* 0x000fe200010f16ff */
[----:B------:R-:W-:Y:S02]  /*7c20*/  IMAD R150, R150, c[0x0][0x1c0], RZ ;  /* 0x0000700096967a24 */ /* 0x000fe400078e02ff */
[----:B------:R-:W-:Y:S01]  /*7c30*/  LDSM.16.M88.4 R40, [R182+0x14000] ;  /* 0x01400000b628783b */ /* 0x000fe20000000200 */
[----:B------:R-:W-:Y:S02]  /*7c40*/  IMAD.MOV.U32 R147, RZ, RZ, c[0x0][0x22c] ;  /* 0x00008b00ff937624 */ /* 0x000fe400078e00ff */
[----:B------:R-:W-:Y:S02]  /*7c50*/  IMAD.SHL.U32 R150, R150, 0x20, RZ ;  /* 0x0000002096967824 */ /* 0x000fe400078e00ff */
        /* <DEDUP_REMOVED lines=80> */
[----:B------:R-:W-:Y:S04]  /*8160*/  IMAD R2, R2, 0x38, RZ ;  /* 0x0000003802027824 */ /* 0x000fe800078e02ff */
[C---:B------:R-:W-:Y:S08]  /*8170*/  HMMA.16816.F32 R24, R64.reuse, R132, R24 ;  /* 0x000000844018723c */ /* 0x040ff00000001818 */
[-C--:B------:R-:W-:Y:S08]  /*8180*/  HMMA.16816.F32 R28, R64, R134.reuse, R28 ;  /* 0x00000086401c723c */ /* 0x080ff0000000181c */
[----:B------:R-:W-:Y:S08]  /*8190*/  HMMA.16816.F32 R32, R44, R134, R32 ;  /* 0x000000862c20723c */ /* 0x000ff00000001820 */
[-C--:B-1----:R-:W-:Y:S08]  /*81a0*/  HMMA.16816.F32 R4, R36, R48.reuse, R4 ;  /* 0x000000302404723c */ /* 0x082ff00000001804 */
[C---:B------:R-:W-:Y:S07]  /*81b0*/  HMMA.16816.F32 R8, R136.reuse, R48, R8 ;  /* 0x000000308808723c */ /* 0x040fee0000001808 */
[----:B------:R-:W-:Y:S01]  /*81c0*/  IMAD.MOV.U32 R48, RZ, RZ, c[0x0][0x22c] ;  /* 0x00008b00ff307624 */ /* 0x000fe200078e00ff */
[-C--:B------:R-:W-:Y:S04]  /*81d0*/  HMMA.16816.F32 R12, R136, R50.reuse, R12 ;  /* 0x00000032880c723c */ /* 0x080fe8000000180c */
[----:B------:R-:W-:Y:S04]  /*81e0*/  IMAD R48, R48, c[0x0][0x1c0], RZ ;  /* 0x0000700030307a24 */ /* 0x000fe800078e02ff */
[C---:B------:R-:W-:Y:S04]  /*81f0*/  HMMA.16816.F32 R16, R36.reuse, R50, R16 ;  /* 0x000000322410723c */ /* 0x040fe80000001810 */
[----:B------:R-:W-:Y:S04]  /*8200*/  IMAD R48, R48, 0x48, RZ ;  /* 0x0000004830307824 */ /* 0x000fe800078e02ff */
[-C--:B------:R-:W-:Y:S08]  /*8210*/  HMMA.16816.F32 R20, R36, R140.reuse, R20 ;  /* 0x0000008c2414723c */ /* 0x080ff00000001814 */
[C---:B------:R-:W-:Y:S08]  /*8220*/  HMMA.16816.F32 R24, R136.reuse, R140, R24 ;  /* 0x0000008c8818723c */ /* 0x040ff00000001818 */
        /* <DEDUP_REMOVED lines=13> */
[----:B------:R-:W3:Y:S01]  /*8300*/  LDL R52, [R1+0x4] ;  /* 0x0000040001347983 */ /* 0x000ee20000100800 */
[----:B------:R-:W-:Y:S01]  /*8310*/  IMAD R149, R149, c[0x0][0x1c0], RZ ;  /* 0x0000700095957a24 */ /* 0x000fe200078e02ff */
[-C--:B------:R-:W-:Y:S01]  /*8320*/  HMMA.16816.F32 R12, R56, R54.reuse, R12 ;  /* 0x00000036380c723c */ /* 0x080fe2000000180c */
[----:B------:R-:W-:Y:S02]  /*8330*/  IMAD.MOV.U32 R148, RZ, RZ, c[0x0][0x22c] ;  /* 0x00008b00ff947624 */ /* 0x000fe400078e00ff */
[----:B------:R1:W5:Y:S01]  /*8340*/  @P0 LDG.E R248, [R38.64] ;  /* 0x0000000626f80981 */ /* 0x000362000c1e1900 */
[-C--:B------:R-:W-:Y:S01]  /*8350*/  LEA.HI.X.SX32 R45, R147, R37.reuse, 0x2, P2 ;  /* 0x00000025932d7211 */ /* 0x080fe200010f16ff */
[----:B------:R-:W-:Y:S02]  /*8360*/  IMAD.SHL.U32 R149, R149, 0x10, RZ ;  /* 0x0000001095957824 */ /* 0x000fe400078e00ff */
[----:B------:R-:W-:Y:S01]  /*8370*/  IMAD R148, R148, c[0x0][0x1c0], RZ ;  /* 0x0000700094947a24 */ /* 0x000fe200078e02ff */
[C---:B------:R-:W-:Y:S01]  /*8380*/  HMMA.16816.F32 R16, R40.reuse, R54, R16 ;  /* 0x000000362810723c */ /* 0x040fe20000001810 */
[----:B------:R-:W4:Y:S03]  /*8390*/  LDL R55, [R1+0x14] ;  /* 0x0000140001377983 */ /* 0x000f260000100800 */
[----:B------:R-:W-:Y:S02]  /*83a0*/  IMAD R148, R148, 0x28, RZ ;  /* 0x0000002894947824 */ /* 0x000fe400078e02ff */
[----:B------:R-:W4:Y:S02]  /*83b0*/  LDL R54, [R1+0xc] ;  /* 0x00000c0001367983 */ /* 0x000f240000100800 */
[-C--:B------:R-:W-:Y:S03]  /*83c0*/  HMMA.16816.F32 R20, R40, R60.reuse, R20 ;  /* 0x0000003c2814723c */ /* 0x080fe60000001814 */
[----:B------:R1:W5:Y:S05]  /*83d0*/  @P0 LDG.E R249, [R38.64+0x20] ;  /* 0x0000200626f90981 */ /* 0x00036a000c1e1900 */
[C---:B------:R-:W-:Y:S01]  /*83e0*/  HMMA.16816.F32 R24, R56.reuse, R60, R24 ;  /* 0x0000003c3818723c */ /* 0x040fe20000001818 */
[----:B------:R1:W5:Y:S05]  /*83f0*/  @P0 LDG.E R246, [R38.64+0x100] ;  /* 0x0001000626f60981 */ /* 0x00036a000c1e1900 */
[----:B------:R1:W5:Y:S01]  /*8400*/  @P0 LDG.E R247, [R38.64+0x120] ;  /* 0x0001200626f70981 */ /* 0x000362000c1e1900 */
[CC--:B------:R-:W-:Y:S01]  /*8410*/  LEA R46, P0, R149.reuse, R36.reuse, 0x2 ;  /* 0x00000024952e7211 */ /* 0x0c0fe200078010ff */
[-C--:B------:R-:W-:Y:S03]  /*8420*/  HMMA.16816.F32 R28, R56, R62.reuse, R28 ;  /* 0x0000003e381c723c */ /* 0x080fe6000000181c */
[----:B------:R1:W-:Y:S01]  /*8430*/  RED.E.ADD.F32.FTZ.RN.STRONG.GPU [R36.64], R4 ;  /* 0x000000042400798e */ /* 0x0003e2000c10e786 */
[CC--:B------:R-:W-:Y:S03]  /*8440*/  LEA.HI.X.SX32 R47, R149.reuse, R37.reuse, 0x2, P0 ;  /* 0x00000025952f7211 */ /* 0x0c0fe600000f16ff */
[C---:B------:R-:W-:Y:S01]  /*8450*/  IADD3 R59, R149.reuse, 0x20, RZ ;  /* 0x00000020953b7810 */ /* 0x040fe20007ffe0ff */
[----:B------:R-:W-:Y:S01]  /*8460*/  HMMA.16816.F32 R32, R40, R62, R32 ;  /* 0x0000003e2820723c */ /* 0x000fe20000001820 */
[----:B------:R1:W-:Y:S03]  /*8470*/  RED.E.ADD.F32.FTZ.RN.STRONG.GPU [R44.64], R5 ;  /* 0x000000052c00798e */ /* 0x0003e6000c10e786 */
[----:B------:R-:W-:Y:S02]  /*8480*/  IADD3 R58, R149, 0x20, RZ ;  /* 0x00000020953a7810 */ /* 0x000fe40007ffe0ff */
[----:B------:R1:W-:Y:S01]  /*8490*/  RED.E.ADD.F32.FTZ.RN.STRONG.GPU [R46.64], R6 ;  /* 0x000000062e00798e */ /* 0x0003e2000c10e786 */
[-C--:B------:R-:W-:Y:S01]  /*84a0*/  LEA R40, P2, R151, R36.reuse, 0x2 ;  /* 0x0000002497287211 */ /* 0x080fe200078410ff */
[----:B------:R-:W-:Y:S01]  /*84b0*/  IMAD.MOV.U32 R43, RZ, RZ, c[0x0][0x22c] ;  /* 0x00008b00ff2b7624 */ /* 0x000fe200078e00ff */
[----:B------:R-:W-:Y:S03]  /*84c0*/  IADD3 R57, R149, 0x20, RZ ;  /* 0x0000002095397810 */ /* 0x000fe60007ffe0ff */
[-C--:B------:R-:W-:Y:S01]  /*84d0*/  LEA.HI.X.SX32 R41, R151, R37.reuse, 0x2, P2 ;  /* 0x0000002597297211 */ /* 0x080fe200010f16ff */
[----:B------:R-:W-:Y:S01]  /*84e0*/  IMAD R43, R43, c[0x0][0x1c0], RZ ;  /* 0x000070002b2b7a24 */ /* 0x000fe200078e02ff */
[----:B------:R-:W-:Y:S01]  /*84f0*/  IADD3 R56, R149, 0x20, RZ ;  /* 0x0000002095387810 */ /* 0x000fe20007ffe0ff */
[----:B------:R-:W-:Y:S01]  /*8500*/  IMAD.MOV.U32 R42, RZ, RZ, c[0x0][0x22c] ;  /* 0x00008b00ff2a7624 */ /* 0x000fe200078e00ff */
[CC--:B-1----:R-:W-:Y:S01]  /*8510*/  LEA R38, P2, R148.reuse, R36.reuse, 0x2 ;  /* 0x0000002494267211 */ /* 0x0c2fe200078410ff */
[----:B------:R1:W-:Y:S01]  /*8520*/  RED.E.ADD.F32.FTZ.RN.STRONG.GPU [R40.64], R7 ;  /* 0x000000072800798e */ /* 0x0003e2000c10e786 */
[----:B------:R-:W-:Y:S02]  /*8530*/  IMAD R43, R43, 0x60, RZ ;  /* 0x000000602b2b7824 */ /* 0x000fe400078e02ff */
[-C--:B------:R-:W-:Y:S01]  /*8540*/  LEA.HI.X.SX32 R39, R148, R37.reuse, 0x2, P2 ;  /* 0x0000002594277211 */ /* 0x080fe200010f16ff */
[----:B------:R-:W-:Y:S01]  /*8550*/  IMAD R42, R42, c[0x0][0x1c0], RZ ;  /* 0x000070002a2a7a24 */ /* 0x000fe200078e02ff */
[-C--:B------:R-:W-:Y:S01]  /*8560*/  LEA R4, P0, R150, R36.reuse, 0x2 ;  /* 0x0000002496047211 */ /* 0x080fe200078010ff */
[----:B------:R-:W-:Y:S02]  /*8570*/  IMAD.MOV.U32 R148, RZ, RZ, c[0x0][0x22c] ;  /* 0x00008b00ff947624 */ /* 0x000fe400078e00ff */
[----:B------:R-:W-:Y:S02]  /*8580*/  IMAD R42, R42, 0x68, RZ ;  /* 0x000000682a2a7824 */ /* 0x000fe400078e02ff */
[----:B------:R-:W-:Y:S01]  /*8590*/  IMAD R148, R148, c[0x0][0x1c0], RZ ;  /* 0x0000700094947a24 */ /* 0x000fe200078e02ff */
[-C--:B------:R-:W-:Y:S03]  /*85a0*/  LEA.HI.X.SX32 R5, R150, R37.reuse, 0x2, P0 ;  /* 0x0000002596057211 */ /* 0x080fe600000f16ff */
[----:B------:R-:W-:Y:S02]  /*85b0*/  IMAD.SHL.U32 R148, R148, 0x8, RZ ;  /* 0x0000000894947824 */ /* 0x000fe400078e00ff */
[----:B------:R1:W-:Y:S01]  /*85c0*/  RED.E.ADD.F32.FTZ.RN.STRONG.GPU [R4.64], R8 ;  /* 0x000000080400798e */ /* 0x0003e2000c10e786 */
[-C--:B------:R-:W-:Y:S01]  /*85d0*/  LEA R6, P0, R0, R36.reuse, 0x2 ;  /* 0x0000002400067211 */ /* 0x080fe200078010ff */
[C---:B------:R-:W-:Y:S02]  /*85e0*/  IMAD.IADD R58, R148.reuse, 0x1, R58 ;  /* 0x00000001943a7824 */ /* 0x040fe400078e023a */
[C---:B------:R-:W-:Y:S01]  /*85f0*/  IMAD.IADD R57, R148.reuse, 0x1, R57 ;  /* 0x0000000194397824 */ /* 0x040fe200078e0239 */
[----:B------:R1:W-:Y:S01]  /*8600*/  RED.E.ADD.F32.FTZ.RN.STRONG.GPU [R38.64], R9 ;  /* 0x000000092600798e */ /* 0x0003e2000c10e786 */
[C---:B------:R-:W-:Y:S02]  /*8610*/  IMAD.IADD R56, R148.reuse, 0x1, R56 ;  /* 0x0000000194387824 */ /* 0x040fe400078e0238 */
[C---:B------:R-:W-:Y:S02]  /*8620*/  IMAD.IADD R57, R148.reuse, 0x1, R57 ;  /* 0x0000000194397824 */ /* 0x040fe400078e0239 */
[----:B------:R-:W-:Y:S01]  /*8630*/  IMAD.IADD R56, R148, 0x1, R56 ;  /* 0x0000000194387824 */ /* 0x000fe200078e0238 */
[-C--:B-1----:R-:W-:Y:S01]  /*8640*/  LEA.HI.X.SX32 R7, R0, R37.reuse, 0x2, P0 ;  /* 0x0000002500077211 */ /* 0x082fe200000f16ff */
[----:B------:R-:W-:Y:S01]  /*8650*/  IMAD.MOV.U32 R0, RZ, RZ, c[0x0][0x22c] ;  /* 0x00008b00ff007624 */ /* 0x000fe200078e00ff */
[CC--:B------:R-:W-:Y:S01]  /*8660*/  LEA R46, P6, R57.reuse, R36.reuse, 0x2 ;  /* 0x00000024392e7211 */ /* 0x0c0fe200078c10ff */
[----:B------:R-:W-:Y:S02]  /*8670*/  IMAD.MOV.U32 R41, RZ, RZ, c[0x0][0x22c] ;  /* 0x00008b00ff297624 */ /* 0x000fe400078e00ff */
[----:B------:R1:W-:Y:S01]  /*8680*/  RED.E.ADD.F32.FTZ.RN.STRONG.GPU [R6.64], R10 ;  /* 0x0000000a0600798e */ /* 0x0003e2000c10e786 */
[----:B------:R-:W-:Y:S01]  /*8690*/  IMAD R0, R0, c[0x0][0x1c0], RZ ;  /* 0x0000700000007a24 */ /* 0x000fe200078e02ff */
[-C--:B------:R-:W-:Y:S01]  /*86a0*/  LEA.HI.X.SX32 R47, R57, R37.reuse, 0x2, P6 ;  /* 0x00000025392f7211 */ /* 0x080fe200030f16ff */
[----:B------:R-:W-:Y:S02]  /*86b0*/  IMAD R41, R41, c[0x0][0x1c0], RZ ;  /* 0x0000700029297a24 */ /* 0x000fe400078e02ff */
[----:B------:R-:W-:Y:S02]  /*86c0*/  IMAD.SHL.U32 R0, R0, 0x40, RZ ;  /* 0x0000004000007824 */ /* 0x000fe400078e00ff */
[----:B------:R-:W-:Y:S02]  /*86d0*/  IMAD.MOV.U32 R40, RZ, RZ, c[0x0][0x22c] ;  /* 0x00008b00ff287624 */ /* 0x000fe400078e00ff */
[----:B------:R-:W-:Y:S01]  /*86e0*/  IMAD R41, R41, 0x70, RZ ;  /* 0x0000007029297824 */ /* 0x000fe200078e02ff */
[-C--:B------:R-:W-:Y:S01]  /*86f0*/  LEA R4, P2, R2, R36.reuse, 0x2 ;  /* 0x0000002402047211 */ /* 0x080fe200078410ff */
[----:B------:R-:W-:Y:S01]  /*8700*/  IMAD R40, R40, c[0x0][0x1c0], RZ ;  /* 0x0000700028287a24 */ /* 0x000fe200078e02ff */
[-C--:B------:R-:W-:Y:S01]  /*8710*/  LEA R8, P0, R0, R36.reuse, 0x2 ;  /* 0x0000002400087211 */ /* 0x080fe200078010ff */
[----:B------:R-:W-:Y:S01]  /*8720*/  IMAD.IADD R56, R148, 0x1, R56 ;  /* 0x0000000194387824 */ /* 0x000fe200078e0238 */
[-C--:B------:R-:W-:Y:S01]  /*8730*/  LEA.HI.X.SX32 R5, R2, R37.reuse, 0x2, P2 ;  /* 0x0000002502057211 */ /* 0x080fe200010f16ff */
[----:B------:R-:W-:Y:S01]  /*8740*/  IMAD.MOV.U32 R2, RZ, RZ, c[0x0][0x22c] ;  /* 0x00008b00ff027624 */ /* 0x000fe200078e00ff */
[-C--:B------:R-:W-:Y:S01]  /*8750*/  LEA.HI.X.SX32 R9, R0, R37.reuse, 0x2, P0 ;  /* 0x0000002500097211 */ /* 0x080fe200000f16ff */
[----:B------:R-:W-:Y:S01]  /*8760*/  IMAD R40, R40, 0x78, RZ ;  /* 0x0000007828287824 */ /* 0x000fe200078e02ff */
[----:B------:R-:W4:Y:S01]  /*8770*/  LDL R0, [R1+0x10] ;  /* 0x0000100001007983 */ /* 0x000f220000100800 */
[----:B------:R-:W-:Y:S04]  /*8780*/  IMAD R2, R2, c[0x0][0x1c0], RZ ;  /* 0x0000700002027a24 */ /* 0x000fe800078e02ff */
[----:B------:R1:W-:Y:S01]  /*8790*/  RED.E.ADD.F32.FTZ.RN.STRONG.GPU [R4.64], R11 ;  /* 0x0000000b0400798e */ /* 0x0003e2000c10e786 */
[----:B------:R-:W-:Y:S01]  /*87a0*/  IMAD R2, R2, 0x50, RZ ;  /* 0x0000005002027824 */ /* 0x000fe200078e02ff */
[CC--:B-1----:R-:W-:Y:S03]  /*87b0*/  LEA R6, P2, R48.reuse, R36.reuse, 0x2 ;  /* 0x0000002430067211 */ /* 0x0c2fe600078410ff */
[----:B------:R1:W-:Y:S01]  /*87c0*/  RED.E.ADD.F32.FTZ.RN.STRONG.GPU [R8.64], R16 ;  /* 0x000000100800798e */ /* 0x0003e2000c10e786 */
[-C--:B------:R-:W-:Y:S01]  /*87d0*/  LEA.HI.X.SX32 R7, R48, R37.reuse, 0x2, P2 ;  /* 0x0000002530077211 */ /* 0x080fe200010f16ff */
[----:B------:R-:W-:Y:S04]  /*87e0*/  IMAD.MOV.U32 R48, RZ, RZ, c[0x0][0x22c] ;  /* 0x00008b00ff307624 */ /* 0x000fe800078e00ff */
[----:B------:R1:W-:Y:S01]  /*87f0*/  RED.E.ADD.F32.FTZ.RN.STRONG.GPU [R6.64], R17 ;  /* 0x000000110600798e */ /* 0x0003e2000c10e786 */
[----:B------:R-:W-:Y:S04]  /*8800*/  IMAD R48, R48, c[0x0][0x1c0], RZ ;  /* 0x0000700030307a24 */ /* 0x000fe800078e02ff */
[----:B------:R-:W-:Y:S01]  /*8810*/  IMAD R48, R48, 0x58, RZ ;  /* 0x0000005830307824 */ /* 0x000fe200078e02ff */
[CC--:B------:R-:W-:Y:S04]  /*8820*/  LEA R4, P0, R2.reuse, R36.reuse, 0x2 ;  /* 0x0000002402047211 */ /* 0x0c0fe800078010ff */
[-C--:B------:R-:W-:Y:S02]  /*8830*/  LEA.HI.X.SX32 R5, R2, R37.reuse, 0x2, P0 ;  /* 0x0000002502057211 */ /* 0x080fe400000f16ff */
[----:B------:R-:W4:Y:S01]  /*8840*/  LDL R2, [R1] ;  /* 0x0000000001027983 */ /* 0x000f220000100800 */
[CC--:B-1----:R-:W-:Y:S02]  /*8850*/  LEA R16, P2, R48.reuse, R36.reuse, 0x2 ;  /* 0x0000002430107211 */ /* 0x0c2fe400078410ff */
[CC--:B------:R-:W-:Y:S02]  /*8860*/  LEA R10, P0, R43.reuse, R36.reuse, 0x2 ;  /* 0x000000242b0a7211 */ /* 0x0c0fe400078010ff */
[----:B------:R1:W-:Y:S01]  /*8870*/  RED.E.ADD.F32.FTZ.RN.STRONG.GPU [R4.64], R18 ;  /* 0x000000120400798e */ /* 0x0003e2000c10e786 */
[-C--:B------:R-:W-:Y:S02]  /*8880*/  LEA.HI.X.SX32 R17, R48, R37.reuse, 0x2, P2 ;  /* 0x0000002530117211 */ /* 0x080fe400010f16ff */
[-C--:B------:R-:W-:Y:S02]  /*8890*/  LEA.HI.X.SX32 R11, R43, R37.reuse, 0x2, P0 ;  /* 0x000000252b0b7211 */ /* 0x080fe400000f16ff */
[CC--:B------:R-:W-:Y:S01]  /*88a0*/  LEA R8, P3, R42.reuse, R36.reuse, 0x2 ;  /* 0x000000242a087211 */ /* 0x0c0fe200078610ff */
[----:B------:R2:W-:Y:S01]  /*88b0*/  RED.E.ADD.F32.FTZ.RN.STRONG.GPU [R16.64], R19 ;  /* 0x000000131000798e */ /* 0x0005e2000c10e786 */
[CC--:B------:R-:W-:Y:S02]  /*88c0*/  LEA R6, P2, R41.reuse, R36.reuse, 0x2 ;  /* 0x0000002429067211 */ /* 0x0c0fe400078410ff */
[-C--:B------:R-:W-:Y:S02]  /*88d0*/  LEA.HI.X.SX32 R9, R42, R37.reuse, 0x2, P3 ;  /* 0x000000252a097211 */ /* 0x080fe400018f16ff */
[----:B------:R-:W-:Y:S01]  /*88e0*/  RED.E.ADD.F32.FTZ.RN.STRONG.GPU [R10.64], R12 ;  /* 0x0000000c0a00798e */ /* 0x000fe2000c10e786 */
[-C--:B------:R-:W-:Y:S02]  /*88f0*/  LEA.HI.X.SX32 R7, R41, R37.reuse, 0x2, P2 ;  /* 0x0000002529077211 */ /* 0x080fe400010f16ff */
[CC--:B------:R-:W-:Y:S02]  /*8900*/  LEA R50, P2, R59.reuse, R36.reuse, 0x2 ;  /* 0x000000243b327211 */ /* 0x0c0fe400078410ff */
[----:B------:R-:W-:Y:S01]  /*8910*/  RED.E.ADD.F32.FTZ.RN.STRONG.GPU [R8.64], R13 ;  /* 0x0000000d0800798e */ /* 0x000fe2000c10e786 */
[CC--:B------:R-:W-:Y:S02]  /*8920*/  LEA R42, P5, R56.reuse, R36.reuse, 0x2 ;  /* 0x00000024382a7211 */ /* 0x0c0fe400078a10ff */
[-C--:B------:R-:W-:Y:S02]  /*8930*/  LEA.HI.X.SX32 R51, R59, R37.reuse, 0x2, P2 ;  /* 0x000000253b337211 */ /* 0x080fe400010f16ff */
[----:B------:R3:W-:Y:S01]  /*8940*/  RED.E.ADD.F32.FTZ.RN.STRONG.GPU [R6.64], R14 ;  /* 0x0000000e0600798e */ /* 0x0007e2000c10e786 */
[-C--:B------:R-:W-:Y:S02]  /*8950*/  LEA.HI.X.SX32 R43, R56, R37.reuse, 0x2, P5 ;  /* 0x00000025382b7211 */ /* 0x080fe400028f16ff */
[CC--:B-1----:R-:W-:Y:S04]  /*8960*/  LEA R4, P0, R40.reuse, R36.reuse, 0x2 ;  /* 0x0000002428047211 */ /* 0x0c2fe800078010ff */
[-C--:B------:R-:W-:Y:S02]  /*8970*/  LEA.HI.X.SX32 R5, R40, R37.reuse, 0x2, P0 ;  /* 0x0000002528057211 */ /* 0x080fe400000f16ff */
[CC--:B------:R-:W-:Y:S03]  /*8980*/  LEA R48, P0, R58.reuse, R36.reuse, 0x2 ;  /* 0x000000243a307211 */ /* 0x0c0fe600078010ff */
[----:B------:R1:W-:Y:S01]  /*8990*/  RED.E.ADD.F32.FTZ.RN.STRONG.GPU [R4.64], R15 ;  /* 0x0000000f0400798e */ /* 0x0003e2000c10e786 */
[-C--:B------:R-:W-:Y:S04]  /*89a0*/  LEA.HI.X.SX32 R49, R58, R37.reuse, 0x2, P0 ;  /* 0x000000253a317211 */ /* 0x080fe800000f16ff */
[----:B------:R-:W-:Y:S05]  /*89b0*/  RED.E.ADD.F32.FTZ.RN.STRONG.GPU [R36.64+0x80], R20 ;  /* 0x000080142400798e */ /* 0x000fea000c10e786 */
[----:B------:R-:W-:Y:S05]  /*89c0*/  RED.E.ADD.F32.FTZ.RN.STRONG.GPU [R44.64+0x80], R21 ;  /* 0x000080152c00798e */ /* 0x000fea000c10e786 */
[----:B------:R-:W-:Y:S05]  /*89d0*/  RED.E.ADD.F32.FTZ.RN.STRONG.GPU [R50.64], R22 ;  /* 0x000000163200798e */ /* 0x000fea000c10e786 */
[----:B------:R-:W-:Y:S05]  /*89e0*/  RED.E.ADD.F32.FTZ.RN.STRONG.GPU [R48.64], R23 ;  /* 0x000000173000798e */ /* 0x000fea000c10e786 */
[----:B------:R-:W-:Y:S05]  /*89f0*/  RED.E.ADD.F32.FTZ.RN.STRONG.GPU [R46.64], R24 ;  /* 0x000000182e00798e */ /* 0x000fea000c10e786 */
[----:B------:R-:W-:Y:S05]  /*8a00*/  RED.E.ADD.F32.FTZ.RN.STRONG.GPU [R42.64], R25 ;  /* 0x000000192a00798e */ /* 0x000fea000c10e786 */
[----:B------:R-:W-:Y:S01]  /*8a10*/  LDSM.16.MT88.4 R20, [R3+0x14800] ;  /* 0x014800000314783b */ /* 0x000fe20000004200 */
[CC--:B--2---:R-:W-:Y:S04]  /*8a20*/  LEA R16, P0, R53.reuse, R36.reuse, 0x2 ;  /* 0x0000002435107211 */ /* 0x0c4fe800078010ff */
[-C--:B------:R-:W-:Y:S02]  /*8a30*/  LEA.HI.X.SX32 R17, R53, R37.reuse, 0x2, P0 ;  /* 0x0000002535117211 */ /* 0x080fe400000f16ff */
[CC--:B---3--:R-:W-:Y:S04]  /*8a40*/  LEA R14, P6, R52.reuse, R36.reuse, 0x2 ;  /* 0x00000024340e7211 */ /* 0x0c8fe800078c10ff */
[-C--:B-1----:R-:W-:Y:S02]  /*8a50*/  LEA.HI.X.SX32 R15, R52, R37.reuse, 0x2, P6 ;  /* 0x00000025340f7211 */ /* 0x082fe400030f16ff */
[CC--:B----4-:R-:W-:Y:S04]  /*8a60*/  LEA R40, P4, R55.reuse, R36.reuse, 0x2 ;  /* 0x0000002437287211 */ /* 0x0d0fe800078810ff */
[-C--:B------:R-:W-:Y:S02]  /*8a70*/  LEA.HI.X.SX32 R41, R55, R37.reuse, 0x2, P4 ;  /* 0x0000002537297211 */ /* 0x080fe400020f16ff */
[-C--:B------:R-:W-:Y:S02]  /*8a80*/  LEA R18, P2, R54, R36.reuse, 0x2 ;  /* 0x0000002436127211 */ /* 0x080fe400078410ff */
[-C--:B------:R-:W-:Y:S01]  /*8a90*/  LEA R10, P4, R252, R36.reuse, 0x2 ;  /* 0x00000024fc0a7211 */ /* 0x080fe200078810ff */
[----:B------:R-:W-:Y:S01]  /*8aa0*/  RED.E.ADD.F32.FTZ.RN.STRONG.GPU [R40.64], R26 ;  /* 0x0000001a2800798e */ /* 0x000fe2000c10e786 */
[-C--:B------:R-:W-:Y:S02]  /*8ab0*/  LEA.HI.X.SX32 R19, R54, R37.reuse, 0x2, P2 ;  /* 0x0000002536137211 */ /* 0x080fe400010f16ff */
[-C--:B------:R-:W-:Y:S02]  /*8ac0*/  LEA.HI.X.SX32 R11, R252, R37.reuse, 0x2, P4 ;  /* 0x00000025fc0b7211 */ /* 0x080fe400020f16ff */
[CC--:B------:R-:W-:Y:S04]  /*8ad0*/  LEA R6, P2, R250.reuse, R36.reuse, 0x2 ;  /* 0x00000024fa067211 */ /* 0x0c0fe800078410ff */
[-C--:B------:R-:W-:Y:S02]  /*8ae0*/  LEA.HI.X.SX32 R7, R250, R37.reuse, 0x2, P2 ;  /* 0x00000025fa077211 */ /* 0x080fe400010f16ff */
[----:B------:R-:W-:Y:S01]  /*8af0*/  ISETP.LT.AND P2, PT, RZ, UR8, PT ;  /* 0x00000008ff007c0c */ /* 0x000fe2000bf41270 */
[----:B------:R-:W-:Y:S01]  /*8b00*/  UMOV UR8, UR5 ;  /* 0x0000000500087c82 */ /* 0x000fe20008000000 */
[CC--:B------:R-:W-:Y:S04]  /*8b10*/  LEA R38, P3, R0.reuse, R36.reuse, 0x2 ;  /* 0x0000002400267211 */ /* 0x0c0fe800078610ff */
[-C--:B------:R-:W-:Y:S01]  /*8b20*/  LEA.HI.X.SX32 R39, R0, R37.reuse, 0x2, P3 ;  /* 0x0000002500277211 */ /* 0x080fe200018f16ff */
[----:B------:R-:W-:Y:S01]  /*8b30*/  IMAD.IADD R0, R147, 0x1, R250 ;  /* 0x0000000193007824 */ /* 0x000fe200078e02fa */
[CC--:B------:R-:W-:Y:S03]  /*8b40*/  LEA R8, P3, R251.reuse, R36.reuse, 0x2 ;  /* 0x00000024fb087211 */ /* 0x0c0fe600078610ff */
[----:B------:R-:W-:Y:S01]  /*8b50*/  RED.E.ADD.F32.FTZ.RN.STRONG.GPU [R38.64], R27 ;  /* 0x0000001b2600798e */ /* 0x000fe2000c10e786 */
[-C--:B------:R-:W-:Y:S02]  /*8b60*/  LEA.HI.X.SX32 R9, R251, R37.reuse, 0x2, P3 ;  /* 0x00000025fb097211 */ /* 0x080fe400018f16ff */
[CC--:B------:R-:W-:Y:S02]  /*8b70*/  LEA R4, P0, R0.reuse, R36.reuse, 0x2 ;  /* 0x0000002400047211 */ /* 0x0c0fe400078010ff */
[----:B------:R-:W-:Y:S02]  /*8b80*/  RED.E.ADD.F32.FTZ.RN.STRONG.GPU [R18.64], R32 ;  /* 0x000000201200798e */ /* 0x000fe4000c10e786 */
[-C--:B------:R-:W-:Y:S01]  /*8b90*/  LEA.HI.X.SX32 R5, R0, R37.reuse, 0x2, P0 ;  /* 0x0000002500057211 */ /* 0x080fe200000f16ff */
[----:B------:R-:W-:Y:S01]  /*8ba0*/  IMAD.MOV.U32 R0, RZ, RZ, 0x40 ;  /* 0x00000040ff007424 */ /* 0x000fe200078e00ff */
[----:B------:R-:W-:Y:S01]  /*8bb0*/  PLOP3.LUT P0, PT, PT, PT, UP1, 0x80, 0x0 ;  /* 0x000000000000781c */ /* 0x000fe20003f0f018 */
[----:B------:R-:W-:Y:S01]  /*8bc0*/  RED.E.ADD.F32.FTZ.RN.STRONG.GPU [R16.64], R33 ;  /* 0x000000211000798e */ /* 0x000fe2000c10e786 */
[----:B------:R-:W-:Y:S02]  /*8bd0*/  @UP5 UIADD3 UR12, UP1, UR12, -0x200, URZ ;  /* 0xfffffe000c0c5890 */ /* 0x000fe4000ff3e03f */
[----:B------:R-:W-:Y:S02]  /*8be0*/  SEL R177, R0, 0xffffffc0, !P1 ;  /* 0xffffffc000b17807 */ /* 0x000fe40004800000 */
[----:B------:R-:W-:Y:S01]  /*8bf0*/  RED.E.ADD.F32.FTZ.RN.STRONG.GPU [R14.64], R34 ;  /* 0x000000220e00798e */ /* 0x000fe2000c10e786 */
[----:B------:R-:W-:Y:S02]  /*8c00*/  @UP5 UIADD3.X UR11, UR11, -0x1, URZ, UP1, !UPT ;  /* 0xffffffff0b0b5890 */ /* 0x000fe40008ffe43f */
[----:B------:R-:W-:Y:S02]  /*8c10*/  IMAD.IADD R0, R177, 0x1, R176 ;  /* 0x00000001b1007824 */ /* 0x000fe400078e02b0 */
[----:B------:R-:W-:Y:S05]  /*8c20*/  LDSM.16.MT88.4 R24, [R176+0x800] ;  /* 0x00080000b018783b */ /* 0x000fea0000004200 */
[----:B------:R-:W-:Y:S01]  /*8c30*/  LDSM.16.MT88.4 R16, [R0] ;  /* 0x000000000010783b */ /* 0x000fe20000004200 */
[C---:B------:R-:W-:Y:S04]  /*8c40*/  LEA R12, P5, R2.reuse, R36, 0x2 ;  /* 0x00000024020c7211 */ /* 0x040fe800078a10ff */
[----:B------:R-:W-:Y:S01]  /*8c50*/  LDSM.16.MT88.4 R40, [R0+0x1000] ;  /* 0x001000000028783b */ /* 0x000fe20000004200 */
[----:B------:R-:W-:Y:S04]  /*8c60*/  LEA.HI.X.SX32 R13, R2, R37, 0x2, P5 ;  /* 0x00000025020d7211 */ /* 0x000fe800028f16ff */
[----:B------:R-:W-:Y:S05]  /*8c70*/  LDSM.16.MT88.4 R36, [R3+0x19000] ;  /* 0x019000000324783b */ /* 0x000fea0000004200 */
[----:B------:R-:W-:Y:S05]  /*8c80*/  RED.E.ADD.F32.FTZ.RN.STRONG.GPU [R12.64], R35 ;  /* 0x000000230c00798e */ /* 0x000fea000c10e786 */
[----:B------:R-:W-:Y:S05]  /*8c90*/  RED.E.ADD.F32.FTZ.RN.STRONG.GPU [R10.64], R28 ;  /* 0x0000001c0a00798e */ /* 0x000fea000c10e786 */
[----:B------:R-:W-:Y:S05]  /*8ca0*/  RED.E.ADD.F32.FTZ.RN.STRONG.GPU [R8.64], R29 ;  /* 0x0000001d0800798e */ /* 0x000fea000c10e786 */
[----:B------:R-:W-:Y:S05]  /*8cb0*/  RED.E.ADD.F32.FTZ.RN.STRONG.GPU [R6.64], R30 ;  /* 0x0000001e0600798e */ /* 0x000fea000c10e786 */
[----:B------:R-:W-:Y:S05]  /*8cc0*/  LDSM.16.MT88.4 R8, [R176] ;  /* 0x00000000b008783b */ /* 0x000fea0000004200 */
[----:B------:R-:W-:Y:S05]  /*8cd0*/  RED.E.ADD.F32.FTZ.RN.STRONG.GPU [R4.64], R31 ;  /* 0x0000001f0400798e */ /* 0x000fea000c10e786 */
[----:B------:R-:W1:Y:S05]  /*8ce0*/  LDSM.16.MT88.4 R4, [R3+0x14000] ;  /* 0x014000000304783b */ /* 0x000e6a0000004200 */
[----:B------:R-:W2:Y:S05]  /*8cf0*/  LDSM.16.MT88.4 R12, [R3+0x18000] ;  /* 0x01800000030c783b */ /* 0x000eaa0000004200 */
[----:B------:R-:W3:Y:S05]  /*8d00*/  LDSM.16.MT88.4 R32, [R3+0x18800] ;  /* 0x018800000320783b */ /* 0x000eea0000004200 */
[----:B------:R-:W4:Y:S01]  /*8d10*/  LDSM.16.MT88.4 R28, [R0+0x800] ;  /* 0x00080000001c783b */ /* 0x000f220000004200 */
        /* <DEDUP_REMOVED lines=10> */
[----:B------:R-:W-:Y:S05]  /*8dc0*/  LDSM.16.MT88.4 R4, [R3+0x15800] ;  /* 0x015800000304783b */ /* 0x000fea0000004200 */
[----:B------:R-:W2:Y:S02]  /*8dd0*/  LDSM.16.MT88.4 R16, [R176+0x1800] ;  /* 0x00180000b010783b */ /* 0x000ea40000004200 */
[-C--:B------:R-:W-:Y:S08]  /*8de0*/  HMMA.16816.F32 R100, R20, R24.reuse, R100 ;  /* 0x000000181464723c */ /* 0x080ff00000001864 */
[C---:B---3--:R-:W-:Y:S08]  /*8df0*/  HMMA.16816.F32 R104, R32.reuse, R24, R104 ;  /* 0x000000182068723c */ /* 0x048ff00000001868 */
[-C--:B------:R-:W-:Y:S08]  /*8e00*/  HMMA.16816.F32 R108, R32, R26.reuse, R108 ;  /* 0x0000001a206c723c */ /* 0x080ff0000000186c */
[C---:B------:R-:W-:Y:S01]  /*8e10*/  HMMA.16816.F32 R112, R20.reuse, R26, R112 ;  /* 0x0000001a1470723c */ /* 0x040fe20000001870 */
[----:B------:R-:W3:Y:S07]  /*8e20*/  LDSM.16.MT88.4 R24, [R3+0x19800] ;  /* 0x019800000318783b */ /* 0x000eee0000004200 */
[-C--:B----4-:R-:W-:Y:S08]  /*8e30*/  HMMA.16816.F32 R116, R20, R28.reuse, R116 ;  /* 0x0000001c1474723c */ /* 0x090ff00000001874 */
        /* <DEDUP_REMOVED lines=203> */
.L_x_476:
        /* <DEDUP_REMOVED lines=19> */
.L_x_477:
[----:B------:R-:W-:Y:S01]  /*9c20*/  BAR.SYNC.DEFER_BLOCKING 0x0 ;  /* 0x0000000000007b1d */ /* 0x000fe20000010000 */
[----:B------:R-:W-:Y:S01]  /*9c30*/  USHF.L.U32 UR5, UR17, 0x7, URZ ;  /* 0x0000000711057899 */ /* 0x000fe2000800063f */
[--C-:B-1----:R-:W-:Y:S01]  /*9c40*/  SHF.R.S32.HI R7, RZ, 0x1f, R200.reuse ;  /* 0x0000001fff077819 */ /* 0x102fe200000114c8 */
[----:B------:R-:W-:Y:S01]  /*9c50*/  IMAD.MOV.U32 R6, RZ, RZ, R200 ;  /* 0x000000ffff067224 */ /* 0x000fe200078e00c8 */
[----:B------:R-:W-:Y:S01]  /*9c60*/  UIMAD UR4, UR17, -0x80, UR4 ;  /* 0xffffff80110478a4 */ /* 0x000fe2000f8e0204 */
[----:B------:R-:W-:Y:S01]  /*9c70*/  ISETP.GE.AND P1, PT, R200, c[0x0][0x220], PT ;  /* 0x00008800c8007a0c */ /* 0x000fe20003f26270 */
[----:B------:R-:W1:Y:S01]  /*9c80*/  S2R R8, SR_TID.X ;  /* 0x0000000000087919 */ /* 0x000e620000002100 */
[----:B------:R-:W-:Y:S01]  /*9c90*/  USHF.R.S32.HI UR10, URZ, 0x1f, UR5 ;  /* 0x0000001f3f0a7899 */ /* 0x000fe20008011405 */
[----:B------:R-:W-:Y:S01]  /*9ca0*/  IMAD.U32 R13, RZ, RZ, UR5 ;  /* 0x00000005ff0d7e24 */ /* 0x000fe2000f8e00ff */
[----:B------:R-:W-:Y:S01]  /*9cb0*/  ULDC.64 UR8, c[0x0][0x3a0] ;  /* 0x0000e80000087ab9 */ /* 0x000fe20000000a00 */
[----:B------:R-:W-:Y:S01]  /*9cc0*/  BSSY B0, `(.L_x_478) ;  /* 0x0000025000007945 */ /* 0x000fe20003800000 */
[----:B------:R-:W-:Y:S01]  /*9cd0*/  UIMAD UR8, UR10, UR8, URZ ;  /* 0x000000080a0872a4 */ /* 0x000fe2000f8e023f */
[----:B------:R-:W-:Y:S01]  /*9ce0*/  IMAD.WIDE.U32 R4, R13, c[0x0][0x3a0], R6 ;  /* 0x0000e8000d047a25 */ /* 0x000fe200078e0006 */
[----:B------:R-:W-:-:S02]  /*9cf0*/  USHF.R.S32.HI UR13, URZ, 0x1f, UR37 ;  /* 0x0000001f3f0d7899 */ /* 0x000fc40008011425 */
[----:B------:R-:W-:Y:S02]  /*9d00*/  UIMAD UR8, UR5, UR9, UR8 ;  /* 0x00000009050872a4 */ /* 0x000fe4000f8e0208 */
[----:B------:R-:W-:-:S04]  /*9d10*/  IADD3 R4, P0, R4, UR14, RZ ;  /* 0x0000000e04047c10 */ /* 0x000fc8000ff1e0ff */
[----:B------:R-:W-:Y:S01]  /*9d20*/  IMAD.U32 R2, RZ, RZ, UR8 ;  /* 0x00000008ff027e24 */ /* 0x000fe2000f8e00ff */
[----:B------:R-:W-:Y:S01]  /*9d30*/  ULDC.64 UR8, c[0x0][0x3b8] ;  /* 0x0000ee0000087ab9 */ /* 0x000fe20000000a00 */
[----:B------:R2:W3:Y:S01]  /*9d40*/  LDS.128 R16, [R146+0xd000] ;  /* 0x00d0000092107984 */ /* 0x0004e20000000c00 */
[----:B------:R-:W-:Y:S02]  /*9d50*/  UIMAD UR8, UR13, UR8, URZ ;  /* 0x000000080d0872a4 */ /* 0x000fe4000f8e023f */
[----:B------:R-:W-:Y:S01]  /*9d60*/  IADD3.X R5, R5, UR15, R2, P0, !PT ;  /* 0x0000000f05057c10 */ /* 0x000fe200087fe402 */
[----:B------:R-:W-:Y:S01]  /*9d70*/  IMAD.U32 R2, RZ, RZ, UR37 ;  /* 0x00000025ff027e24 */ /* 0x000fe2000f8e00ff */
[----:B------:R2:W4:Y:S01]  /*9d80*/  LDS.128 R20, [R146+0xe000] ;  /* 0x00e0000092147984 */ /* 0x0005220000000c00 */
[----:B------:R-:W-:Y:S01]  /*9d90*/  UIMAD UR8, UR37, UR9, UR8 ;  /* 0x00000009250872a4 */ /* 0x000fe2000f8e0208 */
[----:B-1----:R-:W-:Y:S01]  /*9da0*/  SHF.R.S32.HI R0, RZ, 0x1f, R8 ;  /* 0x0000001fff007819 */ /* 0x002fe20000011408 */
[----:B------:R-:W-:Y:S01]  /*9db0*/  IMAD.WIDE.U32 R4, R2, c[0x0][0x3b8], R4 ;  /* 0x0000ee0002047a25 */ /* 0x000fe200078e0004 */
[----:B------:R2:W1:Y:S02]  /*9dc0*/  LDS.128 R24, [R146+0xf000] ;  /* 0x00f0000092187984 */ /* 0x0004640000000c00 */
[----:B------:R-:W-:-:S02]  /*9dd0*/  LEA.HI R0, R0, R8, RZ, 0x3 ;  /* 0x0000000800007211 */ /* 0x000fc400078f18ff */
[----:B------:R2:W1:Y:S01]  /*9de0*/  LDS.128 R28, [R146+0x10000] ;  /* 0x01000000921c7984 */ /* 0x0004620000000c00 */
[----:B------:R-:W-:Y:S02]  /*9df0*/  IADD3 R12, R5, UR8, RZ ;  /* 0x00000008050c7c10 */ /* 0x000fe4000fffe0ff */
[----:B------:R-:W-:Y:S01]  /*9e00*/  SHF.R.S32.HI R0, RZ, 0x3, R0 ;  /* 0x00000003ff007819 */ /* 0x000fe20000011400 */
[----:B------:R2:W1:Y:S03]  /*9e10*/  LDS.128 R32, [R146+0x11000] ;  /* 0x0110000092207984 */ /* 0x0004660000000c00 */
[----:B------:R-:W-:Y:S01]  /*9e20*/  ISETP.GE.OR P4, PT, R0, UR4, P1 ;  /* 0x0000000400007c0c */ /* 0x000fe20008f86670 */
[----:B------:R2:W1:Y:S01]  /*9e30*/  LDS.128 R36, [R146+0x12000] ;  /* 0x0120000092247984 */ /* 0x0004620000000c00 */
[----:B------:R-:W-:-:S03]  /*9e40*/  SHF.R.S32.HI R14, RZ, 0x1f, R0 ;  /* 0x0000001fff0e7819 */ /* 0x000fc60000011400 */
[----:B------:R2:W1:Y:S08]  /*9e50*/  LDS.128 R40, [R146+0x13000] ;  /* 0x0130000092287984 */ /* 0x0004700000000c00 */
[----:B------:R-:W-:Y:S05]  /*9e60*/  @P4 BRA `(.L_x_479) ;  /* 0x000000a000004947 */ /* 0x000fea0003800000 */
[----:B--2---:R-:W2:Y:S01]  /*9e70*/  LDS.128 R144, [R146+0xc000] ;  /* 0x00c0000092907984 */ /* 0x004ea20000000c00 */
        /* <DEDUP_REMOVED lines=9> */
.L_x_479:
[----:B------:R-:W-:Y:S05]  /*9f10*/  BSYNC B0 ;  /* 0x0000000000007941 */ /* 0x000fea0003800000 */
.L_x_478:
[----:B------:R-:W-:Y:S01]  /*9f20*/  IADD3 R2, R0, 0x20, RZ ;  /* 0x0000002000027810 */ /* 0x000fe20007ffe0ff */
[----:B------:R-:W-:Y:S03]  /*9f30*/  BSSY B0, `(.L_x_480) ;  /* 0x000000e000007945 */ /* 0x000fe60003800000 */
[----:B------:R-:W-:-:S13]  /*9f40*/  ISETP.GE.OR P3, PT, R2, UR4, P1 ;  /* 0x0000000402007c0c */ /* 0x000fda0008f66670 */
        /* <DEDUP_REMOVED lines=11> */
[----:B---3--:R2:W-:Y:S02]  /*a000*/  STG.E.128 [R10.64], R16 ;  /* 0x000000100a007986 */ /* 0x0085e4000c101d06 */
.L_x_481:
[----:B------:R-:W-:Y:S05]  /*a010*/  BSYNC B0 ;  /* 0x0000000000007941 */ /* 0x000fea0003800000 */
.L_x_480:
        /* <DEDUP_REMOVED lines=14> */
[----:B----4-:R2:W-:Y:S02]  /*a100*/  STG.E.128 [R10.64], R20 ;  /* 0x000000140a007986 */ /* 0x0105e4000c101d06 */
.L_x_483:
[----:B------:R-:W-:Y:S05]  /*a110*/  BSYNC B0 ;  /* 0x0000000000007941 */ /* 0x000fea0003800000 */
.L_x_482:
[----:B------:R-:W-:Y:S01]  /*a120*/  IADD3 R2, R0, 0x60, RZ ;  /* 0x0000006000027810 */ /* 0x000fe20007ffe0ff */
[----:B------:R-:W-:Y:S03]  /*a130*/  BSSY B0, `(.L_x_484) ;  /* 0x000000d000007945 */ /* 0x000fe60003800000 */
[----:B------:R-:W-:-:S13]  /*a140*/  ISETP.GE.OR P1, PT, R2, UR4, P1 ;  /* 0x0000000402007c0c */ /* 0x000fda0008f26670 */
        /* <DEDUP_REMOVED lines=10> */
[----:B-1----:R1:W-:Y:S02]  /*a1f0*/  STG.E.128 [R4.64], R24 ;  /* 0x0000001804007986 */ /* 0x0023e4000c101d06 */
.L_x_485:
[----:B------:R-:W-:Y:S05]  /*a200*/  BSYNC B0 ;  /* 0x0000000000007941 */ /* 0x000fea0003800000 */
.L_x_484:
[----:B------:R-:W-:Y:S01]  /*a210*/  ULDC.64 UR8, c[0x0][0x3a8] ;  /* 0x0000ea0000087ab9 */ /* 0x000fe20000000a00 */
[----:B------:R-:W-:Y:S01]  /*a220*/  IMAD.WIDE.U32 R6, R13, c[0x0][0x3a8], R6 ;  /* 0x0000ea000d067a25 */ /* 0x000fe200078e0006 */
[----:B------:R-:W-:Y:S01]  /*a230*/  UIMAD UR4, UR10, UR8, URZ ;  /* 0x000000080a0472a4 */ /* 0x000fe2000f8e023f */
[----:B------:R-:W-:Y:S01]  /*a240*/  BSSY B0, `(.L_x_486) ;  /* 0x0000016000007945 */ /* 0x000fe20003800000 */
[----:B------:R-:W-:Y:S02]  /*a250*/  USHF.R.S32.HI UR13, URZ, 0x1f, UR37 ;  /* 0x0000001f3f0d7899 */ /* 0x000fe40008011425 */
[----:B------:R-:W-:Y:S01]  /*a260*/  UIMAD UR5, UR5, UR9, UR4 ;  /* 0x00000009050572a4 */ /* 0x000fe2000f8e0204 */
[----:B-1----:R-:W-:-:S05]  /*a270*/  IADD3 R4, P0, R6, UR11, RZ ;  /* 0x0000000b06047c10 */ /* 0x002fca000ff1e0ff */
[----:B------:R-:W-:Y:S01]  /*a280*/  IMAD.U32 R2, RZ, RZ, UR5 ;  /* 0x00000005ff027e24 */ /* 0x000fe2000f8e00ff */
[----:B------:R-:W-:Y:S02]  /*a290*/  ULDC.64 UR4, c[0x0][0x3c0] ;  /* 0x0000f00000047ab9 */ /* 0x000fe40000000a00 */
[----:B------:R-:W-:Y:S02]  /*a2a0*/  UIMAD UR4, UR13, UR4, URZ ;  /* 0x000000040d0472a4 */ /* 0x000fe4000f8e023f */
[----:B------:R-:W-:Y:S02]  /*a2b0*/  IADD3.X R5, R7, UR12, R2, P0, !PT ;  /* 0x0000000c07057c10 */ /* 0x000fe400087fe402 */
[----:B------:R-:W-:Y:S01]  /*a2c0*/  MOV R2, UR37 ;  /* 0x0000002500027c02 */ /* 0x000fe20008000f00 */
[----:B------:R-:W-:-:S04]  /*a2d0*/  UIMAD UR4, UR37, UR5, UR4 ;  /* 0x00000005250472a4 */ /* 0x000fc8000f8e0204 */
[----:B------:R-:W-:-:S05]  /*a2e0*/  IMAD.WIDE.U32 R4, R2, c[0x0][0x3c0], R4 ;  /* 0x0000f00002047a25 */ /* 0x000fca00078e0004 */
[----:B--2---:R-:W-:Y:S01]  /*a2f0*/  IADD3 R10, R5, UR4, RZ ;  /* 0x00000004050a7c10 */ /* 0x004fe2000fffe0ff */
        /* <DEDUP_REMOVED lines=9> */
[----:B------:R1:W-:Y:S04]  /*a390*/  STG.E.128 [R8.64], R28 ;  /* 0x0000001c08007986 */ /* 0x0003e8000c101d06 */
.L_x_487:
[----:B------:R-:W-:Y:S05]  /*a3a0*/  BSYNC B0 ;  /* 0x0000000000007941 */ /* 0x000fea0003800000 */
.L_x_486:
        /* <DEDUP_REMOVED lines=13> */
.L_x_489:
[----:B------:R-:W-:Y:S05]  /*a480*/  BSYNC B0 ;  /* 0x0000000000007941 */ /* 0x000fea0003800000 */
.L_x_488:
        /* <DEDUP_REMOVED lines=13> */
.L_x_491:
[----:B------:R-:W-:Y:S05]  /*a560*/  BSYNC B0 ;  /* 0x0000000000007941 */ /* 0x000fea0003800000 */
.L_x_490:
        /* <DEDUP_REMOVED lines=10> */
[----:B------:R2:W-:Y:S01]  /*a610*/  STG.E.128 [R4.64], R40 ;  /* 0x0000002804007986 */ /* 0x0005e2000c101d06 */
[----:B------:R-:W-:Y:S05]  /*a620*/  BRA `(.L_x_492) ;  /* 0x00000bd000007947 */ /* 0x000fea0003800000 */
.L_x_440:
        /* <DEDUP_REMOVED lines=21> */
.L_x_493:
        /* <DEDUP_REMOVED lines=19> */
.L_x_494:
[----:B------:R-:W1:Y:S01]  /*a8b0*/  S2R R6, SR_TID.X ;  /* 0x0000000000067919 */ /* 0x000e620000002100 */
[----:B------:R-:W-:Y:S01]  /*a8c0*/  USHF.L.U32 UR5, UR17, 0x7, URZ ;  /* 0x0000000711057899 */ /* 0x000fe2000800063f */
[----:B------:R-:W-:Y:S01]  /*a8d0*/  ISETP.GE.AND P1, PT, R200, c[0x0][0x220], PT ;  /* 0x00008800c8007a0c */ /* 0x000fe20003f26270 */
[----:B------:R-:W-:Y:S01]  /*a8e0*/  ULDC.64 UR8, c[0x0][0x3a0] ;  /* 0x0000e80000087ab9 */ /* 0x000fe20000000a00 */
[----:B------:R-:W-:Y:S01]  /*a8f0*/  BSSY B0, `(.L_x_495) ;  /* 0x0000020000007945 */ /* 0x000fe20003800000 */
[----:B------:R-:W-:Y:S02]  /*a900*/  USHF.R.S32.HI UR10, URZ, 0x1f, UR5 ;  /* 0x0000001f3f0a7899 */ /* 0x000fe40008011405 */
[----:B------:R-:W-:Y:S01]  /*a910*/  IMAD.U32 R11, RZ, RZ, UR5 ;  /* 0x00000005ff0b7e24 */ /* 0x000fe2000f8e00ff */
[----:B------:R-:W-:-:S02]  /*a920*/  UIMAD UR4, UR17, -0x80, UR4 ;  /* 0xffffff80110478a4 */ /* 0x000fc4000f8e0204 */
[----:B------:R-:W-:Y:S01]  /*a930*/  UIMAD UR8, UR10, UR8, URZ ;  /* 0x000000080a0872a4 */ /* 0x000fe2000f8e023f */
[----:B------:R-:W-:Y:S01]  /*a940*/  IMAD.WIDE.U32 R4, R11, c[0x0][0x3a0], R200 ;  /* 0x0000e8000b047a25 */ /* 0x000fe200078e00c8 */
[----:B------:R-:W-:Y:S02]  /*a950*/  USHF.R.S32.HI UR13, URZ, 0x1f, UR37 ;  /* 0x0000001f3f0d7899 */ /* 0x000fe40008011425 */
        /* <DEDUP_REMOVED lines=12> */
[----:B------:R-:W-:Y:S02]  /*aa20*/  ISETP.GE.OR P4, PT, R0, UR4, P1 ;  /* 0x0000000400007c0c */ /* 0x000fe40008f86670 */
        /* <DEDUP_REMOVED lines=12> */
.L_x_496:
[----:B------:R-:W-:Y:S05]  /*aaf0*/  BSYNC B0 ;  /* 0x0000000000007941 */ /* 0x000fea0003800000 */
.L_x_495:
[----:B------:R-:W-:Y:S01]  /*ab00*/  IADD3 R2, R0, 0x20, RZ ;  /* 0x0000002000027810 */ /* 0x000fe20007ffe0ff */
[----:B------:R-:W-:Y:S03]  /*ab10*/  BSSY B0, `(.L_x_497) ;  /* 0x000000e000007945 */ /* 0x000fe60003800000 */
[----:B------:R-:W-:-:S13]  /*ab20*/  ISETP.GE.OR P3, PT, R2, UR4, P1 ;  /* 0x0000000402007c0c */ /* 0x000fda0008f66670 */
        /* <DEDUP_REMOVED lines=12> */
.L_x_498:
[----:B------:R-:W-:Y:S05]  /*abf0*/  BSYNC B0 ;  /* 0x0000000000007941 */ /* 0x000fea0003800000 */
.L_x_497:
        /* <DEDUP_REMOVED lines=15> */
.L_x_500:
[----:B------:R-:W-:Y:S05]  /*acf0*/  BSYNC B0 ;  /* 0x0000000000007941 */ /* 0x000fea0003800000 */
.L_x_499:
[----:B------:R-:W-:Y:S01]  /*ad00*/  IADD3 R2, R0, 0x60, RZ ;  /* 0x0000006000027810 */ /* 0x000fe20007ffe0ff */
[----:B------:R-:W-:Y:S03]  /*ad10*/  BSSY B0, `(.L_x_501) ;  /* 0x000000d000007945 */ /* 0x000fe60003800000 */
[----:B------:R-:W-:-:S13]  /*ad20*/  ISETP.GE.OR P1, PT, R2, UR4, P1 ;  /* 0x0000000402007c0c */ /* 0x000fda0008f26670 */
[----:B------:R-:W-:Y:S05]  /*ad30*/  @P1 BRA `(.L_x_502) ;  /* 0x000000a000001947 */ /* 0x000fea0003800000 */
[----:B------:R-:W-:-:S04]  /*ad40*/  IADD3 R2, P0, R0, 0x60, RZ ;  /* 0x0000006000027810 */ /* 0x000fc80007f1e0ff */
[----:B------:R-:W-:-:S05]  /*ad50*/  IADD3.X R5, RZ, R12, RZ, P0, !PT ;  /* 0x0000000cff057210 */ /* 0x000fca00007fe4ff */
[----:B------:R-:W-:Y:S01]  /*ad60*/  IMAD R6, R5, c[0x0][0x3a0], RZ ;  /* 0x0000e80005067a24 */ /* 0x000fe200078e02ff */
[----:B------:R-:W-:-:S05]  /*ad70*/  MOV R5, R10 ;  /* 0x0000000a00057202 */ /* 0x000fca0000000f00 */
[----:B-1----:R-:W-:-:S04]  /*ad80*/  IMAD.WIDE.U32 R8, R2, c[0x0][0x3a0], R4 ;  /* 0x0000e80002087a25 */ /* 0x002fc800078e0004 */
[----:B------:R-:W-:Y:S01]  /*ad90*/  IMAD R2, R2, c[0x0][0x3a4], R6 ;  /* 0x0000e90002027a24 */ /* 0x000fe200078e0206 */
[----:B------:R-:W-:-:S04]  /*ada0*/  LEA R4, P0, R8, c[0x0][0x340], 0x1 ;  /* 0x0000d00008047a11 */ /* 0x000fc800078008ff */
[----:B------:R-:W-:-:S04]  /*adb0*/  IADD3 R2, R2, R9, RZ ;  /* 0x0000000902027210 */ /* 0x000fc80007ffe0ff */
[----:B------:R-:W-:-:S05]  /*adc0*/  LEA.HI.X R5, R8, c[0x0][0x344], R2, 0x1, P0 ;  /* 0x0000d10008057a11 */ /* 0x000fca00000f0c02 */
[----:B------:R1:W-:Y:S02]  /*add0*/  STG.E.128 [R4.64], RZ ;  /* 0x000000ff04007986 */ /* 0x0003e4000c101d2c */
.L_x_502:
[----:B------:R-:W-:Y:S05]  /*ade0*/  BSYNC B0 ;  /* 0x0000000000007941 */ /* 0x000fea0003800000 */
.L_x_501:
[----:B------:R-:W-:Y:S01]  /*adf0*/  ULDC.64 UR8, c[0x0][0x3a8] ;  /* 0x0000ea0000087ab9 */ /* 0x000fe20000000a00 */
[----:B-1----:R-:W-:Y:S01]  /*ae00*/  IMAD.WIDE.U32 R4, R11, c[0x0][0x3a8], R200 ;  /* 0x0000ea000b047a25 */ /* 0x002fe200078e00c8 */
[----:B------:R-:W-:Y:S01]  /*ae10*/  UIMAD UR4, UR10, UR8, URZ ;  /* 0x000000080a0472a4 */ /* 0x000fe2000f8e023f */
[----:B------:R-:W-:Y:S01]  /*ae20*/  BSSY B0, `(.L_x_503) ;  /* 0x0000016000007945 */ /* 0x000fe20003800000 */
[----:B------:R-:W-:Y:S02]  /*ae30*/  USHF.R.S32.HI UR13, URZ, 0x1f, UR37 ;  /* 0x0000001f3f0d7899 */ /* 0x000fe40008011425 */
        /* <DEDUP_REMOVED lines=20> */
.L_x_504:
[----:B------:R-:W-:Y:S05]  /*af80*/  BSYNC B0 ;  /* 0x0000000000007941 */ /* 0x000fea0003800000 */
.L_x_503:
        /* <DEDUP_REMOVED lines=13> */
.L_x_506:
[----:B------:R-:W-:Y:S05]  /*b060*/  BSYNC B0 ;  /* 0x0000000000007941 */ /* 0x000fea0003800000 */
.L_x_505:
        /* <DEDUP_REMOVED lines=13> */
.L_x_508:
[----:B------:R-:W-:Y:S05]  /*b140*/  BSYNC B0 ;  /* 0x0000000000007941 */ /* 0x000fea0003800000 */
.L_x_507:
        /* <DEDUP_REMOVED lines=11> */
.L_x_492:
[----:B------:R-:W-:Y:S05]  /*b200*/  BSYNC B1 ;  /* 0x0000000000017941 */ /* 0x000fea0003800000 */
.L_x_435:
        /* <DEDUP_REMOVED lines=11> */
.L_x_509:
[----:B------:R-:W-:Y:S05]  /*b2c0*/  EXIT ;  /* 0x000000000000794d */ /* 0x000fea0003800000 */
.L_x_511:
        /* <DEDUP_REMOVED lines=11> */
.L_x_2459:


//--------------------- .text._ZN5flash44flash_bwd_dq_dk_dv_loop_seqk_parallel_kernelI23Flash_bwd_kernel_traitsILi64ELi128ELi128ELi8ELi4ELi4ELi4ELb0ELb0EN7cutlass6half_tE19Flash_kernel_traitsILi64ELi128ELi128ELi8ES3_EELb0ELb0ELb1ELb0ELb0ELb0ELb0EEEvNS_16Flash_bwd_paramsE --------------------------
	.section	.text._ZN5flash44flash_bwd_dq_dk_dv_loop_seqk_parallel_kernelI23Flash_bwd_kernel_traitsILi64ELi128ELi128ELi8ELi4ELi4ELi4ELb0ELb0EN7cutlass6half_tE19Flash_kernel_traitsILi64ELi128ELi128ELi8ES3_EELb0ELb0ELb1ELb0ELb0ELb0ELb0EEEvNS_16Flash_bwd_paramsE,"ax",@progbits
	.sectioninfo	@"SHI_REGISTERS=255"
	.align	128
        .global         _ZN5flash44flash_bwd_dq_dk_dv_loop_seqk_parallel_kernelI23Flash_bwd_kernel_traitsILi64ELi128ELi128ELi8ELi4ELi4ELi4ELb0ELb0EN7cutlass6half_tE19Flash_kernel_traitsILi64ELi128ELi128ELi8ES3_EELb0ELb0ELb1ELb0ELb0ELb0ELb0EEEvNS_16Flash_bwd_paramsE
        .type           _ZN5flash44flash_bwd_dq_dk_dv_loop_seqk_parallel_kernelI23Flash_bwd_kernel_traitsILi64ELi128ELi128ELi8ELi4ELi4ELi4ELb0ELb0EN7cutlass6half_tE19Flash_kernel_traitsILi64ELi128ELi128ELi8ES3_EELb0ELb0ELb1ELb0ELb0ELb0ELb0EEEvNS_16Flash_bwd_paramsE,@function
        .size           _ZN5flash44flash_bwd_dq_dk_dv_loop_seqk_parallel_kernelI23Flash_bwd_kernel_traitsILi64ELi128ELi128ELi8ELi4ELi4ELi4ELb0ELb0EN7cutlass6half_tE19Flash_kernel_traitsILi64ELi128ELi128ELi8ES3_EELb0ELb0ELb1ELb0ELb0ELb0ELb0EEEvNS_16Flash_bwd_paramsE,(.L_x_2460 - _ZN5flash44flash_bwd_dq_dk_dv_loop_seqk_parallel_kernelI23Flash_bwd_kernel_traitsILi64ELi128ELi128ELi8ELi4ELi4ELi4ELb0ELb0EN7cutlass6half_tE19Flash_kernel_traitsILi64ELi128ELi128ELi8ES3_EELb0ELb0ELb1ELb0ELb0ELb0ELb0EEEvNS_16Flash_bwd_paramsE)
        .other          _ZN5flash44flash_bwd_dq_dk_dv_loop_seqk_parallel_kernelI23Flash_bwd_kernel_traitsILi64ELi128ELi128ELi8ELi4ELi4ELi4ELb0ELb0EN7cutlass6half_tE19Flash_kernel_traitsILi64ELi128ELi128ELi8ES3_EELb0ELb0ELb1ELb0ELb0ELb0ELb0EEEvNS_16Flash_bwd_paramsE,@"STO_CUDA_ENTRY STV_DEFAULT"
_ZN5flash44flash_bwd_dq_dk_dv_loop_seqk_parallel_kernelI23Flash_bwd_kernel_traitsILi64ELi128ELi128ELi8ELi4ELi4ELi4ELb0ELb0EN7cutlass6half_tE19Flash_kernel_traitsILi64ELi128ELi128ELi8ES3_EELb0ELb0ELb1ELb0ELb0ELb0ELb0EEEvNS_16Flash_bwd_paramsE:
.text._ZN5flash44flash_bwd_dq_dk_dv_loop_seqk_parallel_kernelI23Flash_bwd_kernel_traitsILi64ELi128ELi128ELi8ELi4ELi4ELi4ELb0ELb0EN7cutlass6half_tE19Flash_kernel_traitsILi64ELi128ELi128ELi8ES3_EELb0ELb0ELb1ELb0ELb0ELb0ELb0EEEvNS_16Flash_bwd_paramsE:
        /* <DEDUP_REMOVED lines=15> */
[----:B------:R-:W-:Y:S01]  /*00f0*/  UMOV UR6, 0x80 ;  /* 0x0000008000067882 */ /* 0x000fe20000000000 */
[----:B------:R-:W-:Y:S01]  /*0100*/  IMAD.MOV.U32 R197, RZ, RZ, -0x10 ;  /* 0xfffffff0ffc57424 */ /* 0x000fe200078e00ff */
[----:B------:R-:W-:Y:S02]  /*0110*/  ULDC UR4, c[0x0][0x210] ;  /* 0x0000840000047ab9 */ /* 0x000fe40000000800 */
[----:B------:R-:W-:Y:S01]  /*0120*/  ULDC UR60, c[0x0][0x234] ;  /* 0x00008d00003c7ab9 */ /* 0x000fe20000000800 */
[----:B------:R-:W3:Y:S01]  /*0130*/  S2UR UR37, SR_CTAID.Y ;  /* 0x00000000002579c3 */ /* 0x000ee20000002600 */
[----:B------:R-:W-:-:S02]  /*0140*/  ULDC UR11, c[0x0][0x374] ;  /* 0x0000dd00000b7ab9 */ /* 0x000fc40000000800 */
[----:B------:R-:W-:Y:S02]  /*0150*/  UIMAD UR60, UR6, UR4, UR60 ;  /* 0x00000004063c72a4 */ /* 0x000fe4000f8e023c */
[----:B------:R-:W-:Y:S02]  /*0160*/  UIMAD UR6, UR11, 0xc0, URZ ;  /* 0x000000c00b0678a4 */ /* 0x000fe4000f8e023f */
[----:B------:R-:W-:Y:S02]  /*0170*/  ULDC.U8 UR7, c[0x0][0x328] ;  /* 0x0000ca0000077ab9 */ /* 0x000fe40000000000 */
[----:B------:R-:W-:Y:S02]  /*0180*/  ULDC UR12, c[0x0][0x194] ;  /* 0x00006500000c7ab9 */ /* 0x000fe40000000800 */
[----:B------:R-:W-:Y:S02]  /*0190*/  UISETP.NE.AND UP5, UPT, UR7, URZ, UPT ;  /* 0x0000003f0700728c */ /* 0x000fe4000bfa5270 */
[----:B------:R-:W-:Y:S01]  /*01a0*/  UIMAD UR7, UR12, 0xc0, URZ ;  /* 0x000000c00c0778a4 */ /* 0x000fe2000f8e023f */
[----:B-1----:R-:W-:Y:S01]  /*01b0*/  SHF.R.S32.HI R10, RZ, 0x1f, R12 ;  /* 0x0000001fff0a7819 */ /* 0x002fe2000001140c */
[----:B--2---:R-:W-:-:S02]  /*01c0*/  USHF.R.S32.HI UR5, URZ, 0x1f, UR39 ;  /* 0x0000001f3f057899 */ /* 0x004fc40008011427 */
[----:B------:R-:W-:Y:S01]  /*01d0*/  ULDC UR51, c[0x0][0x22c] ;  /* 0x00008b0000337ab9 */ /* 0x000fe20000000800 */
[CC--:B------:R-:W-:Y:S01]  /*01e0*/  LEA.HI R9, R10.reuse, R12.reuse, RZ, 0x4 ;  /* 0x0000000c0a097211 */ /* 0x0c0fe200078f20ff */
[----:B------:R-:W-:Y:S01]  /*01f0*/  ULDC UR40, c[0x0][0x1c0] ;  /* 0x0000700000287ab9 */ /* 0x000fe20000000800 */
[----:B------:R-:W-:Y:S01]  /*0200*/  LEA.HI R4, R10, R12, RZ, 0x5 ;  /* 0x0000000c0a047211 */ /* 0x000fe200078f28ff */
[----:B------:R-:W-:Y:S01]  /*0210*/  ULDC UR10, c[0x0][0x1c0] ;  /* 0x00007000000a7ab9 */ /* 0x000fe20000000800 */
[----:B------:R-:W-:Y:S01]  /*0220*/  SHF.R.S32.HI R2, RZ, 0x4, R9 ;  /* 0x00000004ff027819 */ /* 0x000fe20000011409 */
[----:B---3--:R-:W-:Y:S01]  /*0230*/  UIMAD.WIDE.U32 UR48, UR37, UR14, URZ ;  /* 0x0000000e253072a5 */ /* 0x008fe2000f8e003f */
[--C-:B------:R-:W-:Y:S01]  /*0240*/  SHF.R.S32.HI R6, RZ, 0x5, R4.reuse ;  /* 0x00000005ff067819 */ /* 0x100fe20000011404 */
[----:B------:R-:W-:Y:S01]  /*0250*/  ULDC UR13, c[0x0][0x1c0] ;  /* 0x00007000000d7ab9 */ /* 0x000fe20000000800 */
[----:B------:R-:W-:Y:S01]  /*0260*/  LEA.HI R0, R9, R2, RZ, 0x1 ;  /* 0x0000000209007211 */ /* 0x000fe200078f08ff */
[----:B------:R-:W-:Y:S01]  /*0270*/  ULDC UR9, c[0x0][0x1c0] ;  /* 0x0000700000097ab9 */ /* 0x000fe20000000800 */
[----:B------:R-:W-:Y:S01]  /*0280*/  SHF.R.S32.HI R3, RZ, 0x1f, R4 ;  /* 0x0000001fff037819 */ /* 0x000fe20000011404 */
[----:B------:R-:W-:Y:S01]  /*0290*/  UIMAD.WIDE UR40, UR51, UR40, URZ ;  /* 0x00000028332872a5 */ /* 0x000fe2000f8e023f */
[----:B------:R-:W-:Y:S01]  /*02a0*/  LOP3.LUT R0, R0, 0xfffffffe, RZ, 0xc0, !PT ;  /* 0xfffffffe00007812 */ /* 0x000fe200078ec0ff */
[----:B------:R-:W-:Y:S01]  /*02b0*/  UIMAD UR52, UR39, UR51, URZ ;  /* 0x00000033273472a4 */ /* 0x000fe2000f8e023f */
[CC--:B------:R-:W-:Y:S01]  /*02c0*/  LEA.HI R15, R10.reuse, R12.reuse, RZ, 0x2 ;  /* 0x0000000c0a0f7211 */ /* 0x0c0fe200078f10ff */
[----:B------:R-:W-:Y:S01]  /*02d0*/  UIMAD UR51, UR51, UR10, URZ ;  /* 0x0000000a333372a4 */ /* 0x000fe2000f8e023f */
[----:B------:R-:W-:Y:S01]  /*02e0*/  LEA.HI R14, R10, R12, RZ, 0x3 ;  /* 0x0000000c0a0e7211 */ /* 0x000fe200078f18ff */
[----:B------:R-:W-:Y:S01]  /*02f0*/  IMAD.IADD R11, R2, 0x1, -R0 ;  /* 0x00000001020b7824 */ /* 0x000fe200078e0a00 */
[----:B------:R-:W-:Y:S01]  /*0300*/  LEA.HI R0, R3, R6, RZ, 0x2 ;  /* 0x0000000603007211 */ /* 0x000fe200078f10ff */
[----:B------:R-:W-:Y:S01]  /*0310*/  UIMAD UR4, UR37, UR9, UR39 ;  /* 0x00000009250472a4 */ /* 0x000fe2000f8e0227 */
[--C-:B------:R-:W-:Y:S01]  /*0320*/  SHF.R.S32.HI R5, RZ, 0x2, R15.reuse ;  /* 0x00000002ff057819 */ /* 0x100fe2000001140f */
[----:B------:R-:W-:Y:S01]  /*0330*/  ULDC UR54, c[0x0][0x214] ;  /* 0x0000850000367ab9 */ /* 0x000fe20000000800 */
[----:B------:R-:W-:Y:S01]  /*0340*/  SHF.R.S32.HI R3, RZ, 0x1f, R15 ;  /* 0x0000001fff037819 */ /* 0x000fe2000001140f */
[----:B------:R-:W-:Y:S01]  /*0350*/  USHF.L.U32 UR50, UR51, 0x7, URZ ;  /* 0x0000000733327899 */ /* 0x000fe2000800063f */
[----:B------:R-:W-:Y:S01]  /*0360*/  LOP3.LUT R2, R0, 0xfffffffc, RZ, 0xc0, !PT ;  /* 0xfffffffc00027812 */ /* 0x000fe200078ec0ff */
[----:B------:R-:W-:Y:S01]  /*0370*/  ULDC UR55, c[0x0][0x224] ;  /* 0x0000890000377ab9 */ /* 0x000fe20000000800 */
[----:B------:R-:W-:Y:S01]  /*0380*/  LEA.HI R0, R3, R5, RZ, 0x3 ;  /* 0x0000000503007211 */ /* 0x000fe200078f18ff */
[----:B------:R-:W-:Y:S01]  /*0390*/  ULDC UR61, c[0x0][0x1c8] ;  /* 0x00007200003d7ab9 */ /* 0x000fe20000000800 */
[----:B------:R-:W-:Y:S01]  /*03a0*/  SHF.R.S32.HI R3, RZ, 0x3, R14 ;  /* 0x00000003ff037819 */ /* 0x000fe2000001140e */
[----:B------:R-:W-:Y:S01]  /*03b0*/  IMAD.IADD R8, R6, 0x1, -R2 ;  /* 0x0000000106087824 */ /* 0x000fe200078e0a02 */
[----:B------:R-:W-:Y:S01]  /*03c0*/  LOP3.LUT R0, R0, 0xfffffff8, RZ, 0xc0, !PT ;  /* 0xfffffff800007812 */ /* 0x000fe200078ec0ff */
[----:B------:R-:W-:Y:S01]  /*03d0*/  ULDC.U8 UR8, c[0x0][0x3d0] ;  /* 0x0000f40000087ab9 */ /* 0x000fe20000000000 */
[----:B------:R-:W-:Y:S01]  /*03e0*/  LOP3.LUT R2, R4, 0xffffffe0, RZ, 0xc0, !PT ;  /* 0xffffffe004027812 */ /* 0x000fe200078ec0ff */
[----:B------:R-:W-:Y:S01]  /*03f0*/  @UP5 UIMAD UR59, UR37, UR54, URZ ;  /* 0x00000036253b52a4 */ /* 0x000fe2000f8e023f */
[----:B------:R-:W-:Y:S01]  /*0400*/  LOP3.LUT R4, R14, 0xfffffff8, RZ, 0xc0, !PT ;  /* 0xfffffff80e047812 */ /* 0x000fe200078ec0ff */
[----:B------:R-:W-:Y:S01]  /*0410*/  IMAD.IADD R7, R5, 0x1, -R0 ;  /* 0x0000000105077824 */ /* 0x000fe200078e0a00 */
[----:B------:R-:W-:Y:S01]  /*0420*/  UIMAD UR55, UR4, UR55, URZ ;  /* 0x00000037043772a4 */ /* 0x000fe2000f8e023f */
[----:B------:R-:W-:Y:S01]  /*0430*/  IMAD.IADD R0, R12, 0x1, -R2 ;  /* 0x000000010c007824 */ /* 0x000fe200078e0a02 */
[----:B------:R-:W-:-:S02]  /*0440*/  ULDC UR45, c[0x0][0x2e8] ;  /* 0x0000ba00002d7ab9 */ /* 0x000fc40000000800 */
[----:B------:R-:W-:Y:S02]  /*0450*/  ULDC UR44, c[0x0][0x2e8] ;  /* 0x0000ba00002c7ab9 */ /* 0x000fe40000000800 */
[----:B------:R-:W-:Y:S01]  /*0460*/  SHF.R.S32.HI R2, RZ, 0x1f, R0 ;  /* 0x0000001fff027819 */ /* 0x000fe20000011400 */
[----:B------:R-:W-:Y:S02]  /*0470*/  ULOP3.LUT UR61, UR39, UR61, URZ, 0x3c, !UPT ;  /* 0x0000003d273d7292 */ /* 0x000fe4000f8e3c3f */
[----:B------:R-:W-:Y:S01]  /*0480*/  UISETP.NE.AND UP6, UPT, UR8, URZ, UPT ;  /* 0x0000003f0800728c */ /* 0x000fe2000bfc5270 */
[----:B------:R-:W-:Y:S01]  /*0490*/  LEA.HI R248, R2, R0, RZ, 0x2 ;  /* 0x0000000002f87211 */ /* 0x000fe200078f10ff */
[----:B------:R-:W-:Y:S01]  /*04a0*/  IMAD.SHL.U32 R2, R3, 0x40, RZ ;  /* 0x0000004003027824 */ /* 0x000fe200078e00ff */
[----:B------:R-:W-:Y:S01]  /*04b0*/  LOP3.LUT R3, R9, 0xfffffff0, RZ, 0xc0, !PT ;  /* 0xfffffff009037812 */ /* 0x000fe200078ec0ff */
[----:B------:R-:W-:Y:S01]  /*04c0*/  IMAD.IADD R0, R12, 0x1, -R4 ;  /* 0x000000010c007824 */ /* 0x000fe200078e0a04 */
[----:B------:R-:W-:-:S02]  /*04d0*/  UIMAD.WIDE.U32 UR46, UR40, UR48, URZ ;  /* 0x00000030282e72a5 */ /* 0x000fc4000f8e003f */
[----:B------:R-:W-:Y:S01]  /*04e0*/  LOP3.LUT R2, R2, 0x1c0, RZ, 0xc0, !PT ;  /* 0x000001c002027812 */ /* 0x000fe200078ec0ff */
[C---:B------:R-:W-:Y:S01]  /*04f0*/  IMAD.SHL.U32 R204, R0.reuse, 0x8, RZ ;  /* 0x0000000800cc7824 */ /* 0x040fe200078e00ff */
[----:B------:R-:W-:Y:S01]  /*0500*/  LOP3.LUT P4, RZ, R0, 0x2, RZ, 0xc0, !PT ;  /* 0x0000000200ff7812 */ /* 0x000fe2000788c0ff */
[----:B------:R-:W-:Y:S01]  /*0510*/  UIMAD UR56, UR41, UR48, URZ ;  /* 0x00000030293872a4 */ /* 0x000fe2000f8e023f */
[----:B------:R-:W-:Y:S01]  /*0520*/  SHF.R.U32.HI R5, RZ, 0x3, R2 ;  /* 0x00000003ff057819 */ /* 0x000fe20000011602 */
[----:B------:R-:W-:Y:S01]  /*0530*/  USHF.R.S32.HI UR58, URZ, 0x1f, UR52 ;  /* 0x0000001f3f3a7899 */ /* 0x000fe20008011434 */
[----:B------:R-:W-:Y:S01]  /*0540*/  LOP3.LUT R4, R2, 0x38, R204, 0xf8, !PT ;  /* 0x0000003802047812 */ /* 0x000fe200078ef8cc */
[----:B------:R-:W-:Y:S01]  /*0550*/  IMAD.IADD R2, R12, 0x1, -R3 ;  /* 0x000000010c027824 */ /* 0x000fe200078e0a03 */
[C---:B------:R-:W-:Y:S01]  /*0560*/  LOP3.LUT P3, RZ, R0.reuse, 0x4, RZ, 0xc0, !PT ;  /* 0x0000000400ff7812 */ /* 0x040fe2000786c0ff */
[----:B------:R-:W-:Y:S01]  /*0570*/  IMAD.SHL.U32 R0, R0, 0x40, RZ ;  /* 0x0000004000007824 */ /* 0x000fe200078e00ff */
[----:B------:R-:W-:Y:S01]  /*0580*/  LOP3.LUT R4, R4, R5, RZ, 0x3c, !PT ;  /* 0x0000000504047212 */ /* 0x000fe200078e3cff */
[----:B------:R-:W-:Y:S01]  /*0590*/  USHF.R.S32.HI UR53, URZ, 0x1f, UR50 ;  /* 0x0000001f3f357899 */ /* 0x000fe20008011432 */
[----:B------:R-:W-:-:S02]  /*05a0*/  SHF.R.S32.HI R3, RZ, 0x1f, R2 ;  /* 0x0000001fff037819 */ /* 0x000fc40000011402 */
[----:B------:R-:W-:Y:S02]  /*05b0*/  LEA.HI R5, R10, R12, RZ, 0x6 ;  /* 0x0000000c0a057211 */ /* 0x000fe400078f30ff */
[----:B------:R-:W-:Y:S02]  /*05c0*/  LEA.HI R9, R3, R2, RZ, 0x3 ;  /* 0x0000000203097211 */ /* 0x000fe400078f18ff */
[----:B------:R-:W-:Y:S01]  /*05d0*/  LOP3.LUT R0, R0, 0x1c0, RZ, 0xc0, !PT ;  /* 0x000001c000007812 */ /* 0x000fe200078ec0ff */
[----:B------:R-:W-:Y:S01]  /*05e0*/  IMAD.SHL.U32 R5, R5, 0x8, RZ ;  /* 0x0000000805057824 */ /* 0x000fe200078e00ff */
[----:B------:R-:W-:Y:S02]  /*05f0*/  LOP3.LUT R3, R9, 0xfffffff8, RZ, 0xc0, !PT ;  /* 0xfffffff809037812 */ /* 0x000fe400078ec0ff */
[----:B------:R-:W-:Y:S02]  /*0600*/  LOP3.LUT R178, R0, 0x8, R14, 0xf8, !PT ;  /* 0x0000000800b27812 */ /* 0x000fe400078ef80e */
[----:B------:R-:W-:Y:S01]  /*0610*/  SEL R180, R199, 0xffffffe0, !P4 ;  /* 0xffffffe0c7b47807 */ /* 0x000fe20006000000 */
[----:B------:R-:W-:Y:S01]  /*0620*/  IMAD.IADD R13, R2, 0x1, -R3 ;  /* 0x00000001020d7824 */ /* 0x000fe200078e0a03 */
[----:B------:R-:W-:Y:S01]  /*0630*/  LOP3.LUT R2, R4, 0xfffffe00, R5, 0xf8, !PT ;  /* 0xfffffe0004027812 */ /* 0x000fe200078ef805 */
[----:B------:R-:W-:Y:S01]  /*0640*/  IMAD.U32 R3, RZ, RZ, UR5 ;  /* 0x00000005ff037e24 */ /* 0x000fe2000f8e00ff */
[----:B------:R-:W-:Y:S01]  /*0650*/  LEA.HI R3, R10, R12, RZ, 0x7 ;  /* 0x0000000c0a037211 */ /* 0x000fe200078f38ff */
[----:B------:R-:W-:Y:S01]  /*0660*/  IMAD.SHL.U32 R4, R11, 0x200, RZ ;  /* 0x000002000b047824 */ /* 0x000fe200078e00ff */
[----:B------:R-:W-:Y:S01]  /*0670*/  SHF.R.U32.HI R5, RZ, 0x3, R0 ;  /* 0x00000003ff057819 */ /* 0x000fe20000011600 */
[----:B------:R1:W-:Y:S01]  /*0680*/  STL [R1], R2 ;  /* 0x0000000201007387 */ /* 0x0003e20000100800 */
[----:B------:R-:W-:Y:S01]  /*0690*/  USHF.R.S32.HI UR5, URZ, 0x1f, UR14 ;  /* 0x0000001f3f057899 */ /* 0x000fe2000801140e */
[----:B------:R-:W-:Y:S01]  /*06a0*/  IMAD.SHL.U32 R10, R12, 0x2, RZ ;  /* 0x000000020c0a7824 */ /* 0x000fe200078e00ff */
[----:B------:R-:W-:Y:S01]  /*06b0*/  LOP3.LUT R178, R178, R5, RZ, 0x3c, !PT ;  /* 0x00000005b2b27212 */ /* 0x000fe200078e3cff */
[----:B------:R-:W-:-:S02]  /*06c0*/  USHF.L.U32 UR14, UR37, 0x7, URZ ;  /* 0x00000007250e7899 */ /* 0x000fc4000800063f */
[----:B------:R-:W-:Y:S01]  /*06d0*/  UIMAD UR57, UR5, UR37, URZ ;  /* 0x00000025053972a4 */ /* 0x000fe2000f8e023f */
[----:B------:R-:W-:Y:S01]  /*06e0*/  LOP3.LUT R10, R10, 0x6, RZ, 0xc0, !PT ;  /* 0x000000060a0a7812 */ /* 0x000fe200078ec0ff */
[----:B------:R-:W-:-:S04]  /*06f0*/  @!UP5 UIMAD UR5, UR37, UR13, UR39 ;  /* 0x0000000d2505d2a4 */ /* 0x000fc8000f8e0227 */
[----:B------:R-:W-:-:S03]  /*0700*/  @!UP5 UIMAD UR54, UR5, UR54, URZ ;  /* 0x000000360536d2a4 */ /* 0x000fc6000f8e023f */
        /* <DEDUP_REMOVED lines=9> */
[----:B------:R-:W-:-:S02]  /*07a0*/  LEA.HI.SX32 R248, R248, R3, 0x1e ;  /* 0x00000003f8f87211 */ /* 0x000fc400078ff2ff */
[----:B------:R-:W-:Y:S01]  /*07b0*/  LOP3.LUT R3, R6, 0x8, R14, 0xf8, !PT ;  /* 0x0000000806037812 */ /* 0x000fe200078ef80e */
[----:B------:R-:W-:Y:S01]  /*07c0*/  IMAD.IADD R178, R0, 0x1, R178 ;  /* 0x0000000100b27824 */ /* 0x000fe200078e02b2 */
[----:B------:R-:W-:Y:S01]  /*07d0*/  LOP3.LUT R0, R15, 0x7ffffffc, RZ, 0xc0, !PT ;  /* 0x7ffffffc0f007812 */ /* 0x000fe200078ec0ff */
[----:B------:R-:W-:Y:S01]  /*07e0*/  IMAD.U32 R6, RZ, RZ, UR14 ;  /* 0x0000000eff067e24 */ /* 0x000fe2000f8e00ff */
[----:B------:R-:W-:Y:S01]  /*07f0*/  LOP3.LUT R5, R4, R3, R5, 0xf6, !PT ;  /* 0x0000000304057212 */ /* 0x000fe200078ef605 */
[----:B------:R-:W-:Y:S01]  /*0800*/  IMAD.SHL.U32 R3, R2, 0x8, RZ ;  /* 0x0000000802037824 */ /* 0x000fe200078e00ff */
[----:B------:R-:W-:Y:S01]  /*0810*/  SEL R199, R199, 0xffffffe0, !P1 ;  /* 0xffffffe0c7c77807 */ /* 0x000fe20004800000 */
[----:B------:R-:W-:Y:S02]  /*0820*/  IMAD.IADD R6, R12, 0x1, -R0 ;  /* 0x000000010c067824 */ /* 0x000fe400078e0a00 */
[----:B------:R-:W-:Y:S01]  /*0830*/  IMAD.SHL.U32 R0, R7, 0x40, RZ ;  /* 0x0000004007007824 */ /* 0x000fe200078e00ff */
[----:B------:R-:W-:Y:S01]  /*0840*/  LOP3.LUT R3, R3, 0x8, RZ, 0xc0, !PT ;  /* 0x0000000803037812 */ /* 0x000fe200078ec0ff */
[----:B------:R-:W-:-:S02]  /*0850*/  IMAD.SHL.U32 R6, R6, 0x2, RZ ;  /* 0x0000000206067824 */ /* 0x000fc400078e00ff */
[----:B------:R-:W-:Y:S01]  /*0860*/  IMAD.SHL.U32 R7, R11, 0x10, RZ ;  /* 0x000000100b077824 */ /* 0x000fe200078e00ff */
[----:B------:R-:W-:Y:S01]  /*0870*/  LOP3.LUT R0, R0, 0x1c0, RZ, 0xc0, !PT ;  /* 0x000001c000007812 */ /* 0x000fe200078ec0ff */
[C---:B------:R-:W-:Y:S02]  /*0880*/  IMAD R12, R2.reuse, 0x40, R10 ;  /* 0x00000040020c7824 */ /* 0x040fe400078e020a */
[----:B------:R-:W-:Y:S01]  /*0890*/  IMAD R2, R2, 0x2000, R6 ;  /* 0x0000200002027824 */ /* 0x000fe200078e0206 */
[----:B------:R-:W-:Y:S01]  /*08a0*/  SHF.R.U32.HI R4, RZ, 0x3, R0 ;  /* 0x00000003ff047819 */ /* 0x000fe20000011600 */
[----:B------:R-:W-:Y:S01]  /*08b0*/  IMAD.SHL.U32 R178, R178, 0x2, RZ ;  /* 0x00000002b2b27824 */ /* 0x000fe200078e00ff */
[----:B------:R-:W-:Y:S01]  /*08c0*/  LOP3.LUT R10, R3, 0x10, R7, 0xf8, !PT ;  /* 0x00000010030a7812 */ /* 0x000fe200078ef807 */
[----:B------:R-:W-:Y:S01]  /*08d0*/  IMAD R2, R8, 0x400, R2 ;  /* 0x0000040008027824 */ /* 0x000fe200078e0202 */
[CC--:B------:R-:W-:Y:S01]  /*08e0*/  LOP3.LUT R3, R4.reuse, R0.reuse, R3, 0x1e, !PT ;  /* 0x0000000004037212 */ /* 0x0c0fe200078e1e03 */
[----:B------:R1:W-:Y:S01]  /*08f0*/  STL [R1+0x4], R12 ;  /* 0x0000040c01007387 */ /* 0x0003e20000100800 */
[----:B------:R-:W-:Y:S01]  /*0900*/  LOP3.LUT R4, R4, R0, RZ, 0xfc, !PT ;  /* 0x0000000004047212 */ /* 0x000fe200078efcff */
[----:B------:R-:W-:-:S02]  /*0910*/  IMAD R0, R8, 0x400, R6 ;  /* 0x0000040008007824 */ /* 0x000fc400078e0206 */
[----:B------:R-:W-:Y:S02]  /*0920*/  IMAD.SHL.U32 R7, R11, 0x8, RZ ;  /* 0x000000080b077824 */ /* 0x000fe400078e00ff */
[----:B------:R-:W-:Y:S02]  /*0930*/  IMAD.IADD R195, R4, 0x1, R2 ;  /* 0x0000000104c37824 */ /* 0x000fe400078e0202 */
[----:B------:R-:W-:Y:S01]  /*0940*/  IMAD.U32 R2, RZ, RZ, UR6 ;  /* 0x00000006ff027e24 */ /* 0x000fe2000f8e00ff */
[----:B------:R-:W-:Y:S01]  /*0950*/  USHF.R.S32.HI UR6, URZ, 0x1f, UR37 ;  /* 0x0000001f3f067899 */ /* 0x000fe20008011425 */
[----:B------:R-:W-:Y:S02]  /*0960*/  IMAD.SHL.U32 R195, R195, 0x2, RZ ;  /* 0x00000002c3c37824 */ /* 0x000fe400078e00ff */
[----:B------:R-:W-:Y:S01]  /*0970*/  IMAD.IADD R181, R178, 0x1, R180 ;  /* 0x00000001b2b57824 */ /* 0x000fe200078e02b4 */
[----:B------:R2:W-:Y:S01]  /*0980*/  STL [R1+0x40], R2 ;  /* 0x0000400201007387 */ /* 0x0005e20000100800 */
[----:B------:R-:W-:-:S02]  /*0990*/  IMAD.IADD R198, R195, 0x1, R197 ;  /* 0x00000001c3c67824 */ /* 0x000fc400078e02c5 */
[----:B------:R-:W-:Y:S01]  /*09a0*/  IMAD.U32 R4, RZ, RZ, UR6 ;  /* 0x00000006ff047e24 */ /* 0x000fe2000f8e00ff */
[----:B------:R-:W-:Y:S01]  /*09b0*/  USHF.R.S32.HI UR6, URZ, 0x1f, UR39 ;  /* 0x0000001f3f067899 */ /* 0x000fe20008011427 */
[--C-:B------:R-:W-:Y:S02]  /*09c0*/  IMAD.IADD R202, R195, 0x1, R199.reuse ;  /* 0x00000001c3ca7824 */ /* 0x100fe400078e02c7 */
[----:B------:R-:W-:Y:S02]  /*09d0*/  IMAD.IADD R201, R198, 0x1, R199 ;  /* 0x00000001c6c97824 */ /* 0x000fe400078e02c7 */
[----:B-1----:R-:W-:Y:S02]  /*09e0*/  IMAD.IADD R12, R0, 0x1, R3 ;  /* 0x00000001000c7824 */ /* 0x002fe400078e0203 */
[----:B------:R-:W-:Y:S02]  /*09f0*/  IMAD.U32 R3, RZ, RZ, UR7 ;  /* 0x00000007ff037e24 */ /* 0x000fe4000f8e00ff */
[----:B------:R-:W-:Y:S01]  /*0a00*/  IMAD.SHL.U32 R0, R9, 0x40, RZ ;  /* 0x0000004009007824 */ /* 0x000fe200078e00ff */
[----:B------:R-:W-:Y:S01]  /*0a10*/  LEA R12, R12, 0xc000, 0x1 ;  /* 0x0000c0000c0c7811 */ /* 0x000fe200078e08ff */
[----:B------:R-:W-:Y:S01]  /*0a20*/  IMAD.U32 R9, RZ, RZ, UR6 ;  /* 0x00000006ff097e24 */ /* 0x000fe2000f8e00ff */
[----:B------:R1:W-:Y:S02]  /*0a30*/  STL [R1+0x3c], R3 ;  /* 0x00003c0301007387 */ /* 0x0003e40000100800 */
[----:B------:R-:W-:-:S02]  /*0a40*/  LOP3.LUT R0, R0, 0xfffffe00, RZ, 0xc0, !PT ;  /* 0xfffffe0000007812 */ /* 0x000fc400078ec0ff */
[C---:B------:R-:W-:Y:S01]  /*0a50*/  IADD3 R14, R12.reuse, 0x420, RZ ;  /* 0x000004200c0e7810 */ /* 0x040fe20007ffe0ff */
[----:B------:R-:W-:Y:S01]  /*0a60*/  STL [R1+0x8], R12 ;  /* 0x0000080c01007387 */ /* 0x000fe20000100800 */
[----:B--2---:R-:W-:Y:S01]  /*0a70*/  IMAD.SHL.U32 R2, R13, 0x40, RZ ;  /* 0x000000400d027824 */ /* 0x004fe200078e00ff */
[C---:B------:R-:W-:Y:S02]  /*0a80*/  IADD3 R9, R12.reuse, 0x2020, RZ ;  /* 0x000020200c097810 */ /* 0x040fe40007ffe0ff */
[----:B------:R-:W-:Y:S02]  /*0a90*/  @P1 IADD3 R14, R12, 0x3e0, RZ ;  /* 0x000003e00c0e1810 */ /* 0x000fe40007ffe0ff */
[----:B------:R-:W-:Y:S02]  /*0aa0*/  LOP3.LUT R2, R2, 0x1c0, RZ, 0xc0, !PT ;  /* 0x000001c002027812 */ /* 0x000fe400078ec0ff */
[----:B------:R-:W-:Y:S02]  /*0ab0*/  IADD3 R13, R12, 0x2420, RZ ;  /* 0x000024200c0d7810 */ /* 0x000fe40007ffe0ff */
[----:B------:R-:W-:-:S02]  /*0ac0*/  SHF.R.U32.HI R6, RZ, 0x3, R2 ;  /* 0x00000003ff067819 */ /* 0x000fc40000011602 */
[----:B------:R-:W-:Y:S02]  /*0ad0*/  LOP3.LUT R7, R2, 0x8, R7, 0xf8, !PT ;  /* 0x0000000802077812 */ /* 0x000fe400078ef807 */
[----:B------:R-:W-:Y:S02]  /*0ae0*/  LOP3.LUT R2, R6, R10, R2, 0x1e, !PT ;  /* 0x0000000a06027212 */ /* 0x000fe400078e1e02 */
[----:B------:R-:W-:Y:S02]  /*0af0*/  @P1 IADD3 R9, R12, 0x1fe0, RZ ;  /* 0x00001fe00c091810 */ /* 0x000fe40007ffe0ff */
[----:B------:R-:W-:Y:S01]  /*0b00*/  LOP3.LUT R186, R2, R0, RZ, 0xfc, !PT ;  /* 0x0000000002ba7212 */ /* 0x000fe200078efcff */
[----:B------:R-:W-:Y:S01]  /*0b10*/  IMAD.MOV.U32 R2, RZ, RZ, 0x440 ;  /* 0x00000440ff027424 */ /* 0x000fe200078e00ff */
[----:B-1----:R-:W-:Y:S02]  /*0b20*/  IADD3 R3, R248, -0x80, RZ ;  /* 0xffffff80f8037810 */ /* 0x002fe40007ffe0ff */
[----:B------:R-:W-:-:S02]  /*0b30*/  @P1 IADD3 R13, R12, 0x23e0, RZ ;  /* 0x000023e00c0d1810 */ /* 0x000fc40007ffe0ff */
[----:B------:R-:W-:Y:S02]  /*0b40*/  SHF.R.S32.HI R4, RZ, 0x1f, R3 ;  /* 0x0000001fff047819 */ /* 0x000fe40000011403 */
[----:B------:R-:W-:Y:S02]  /*0b50*/  SEL R2, R2, 0x3c0, !P2 ;  /* 0x000003c002027807 */ /* 0x000fe40005000000 */
[----:B------:R-:W-:Y:S01]  /*0b60*/  SHF.L.U64.HI R3, R3, 0x2, R4 ;  /* 0x0000000203037819 */ /* 0x000fe20000010204 */
[----:B------:R-:W-:Y:S01]  /*0b70*/  IMAD R4, R8, 0x400, R0 ;  /* 0x0000040008047824 */ /* 0x000fe200078e0200 */
[----:B------:R-:W-:Y:S01]  /*0b80*/  LOP3.LUT R3, R7, R6, RZ, 0x3c, !PT ;  /* 0x0000000607037212 */ /* 0x000fe200078e3cff */
[----:B------:R-:W-:Y:S01]  /*0b90*/  IMAD.MOV.U32 R0, RZ, RZ, 0x40 ;  /* 0x00000040ff007424 */ /* 0x000fe200078e00ff */
[C---:B------:R-:W-:Y:S02]  /*0ba0*/  IADD3 R6, R12.reuse, 0x2040, RZ ;  /* 0x000020400c067810 */ /* 0x040fe40007ffe0ff */
[----:B------:R-:W-:Y:S01]  /*0bb0*/  @P2 IADD3 R6, R12, 0x1fc0, RZ ;  /* 0x00001fc00c062810 */ /* 0x000fe20007ffe0ff */
[----:B------:R-:W-:Y:S01]  /*0bc0*/  IMAD.IADD R185, R4, 0x1, R3 ;  /* 0x0000000104b97824 */ /* 0x000fe200078e0203 */
[C---:B------:R-:W-:Y:S01]  /*0bd0*/  SEL R179, R0.reuse, 0xffffffc0, !P3 ;  /* 0xffffffc000b37807 */ /* 0x040fe20005800000 */
[----:B------:R-:W-:Y:S01]  /*0be0*/  IMAD.SHL.U32 R3, R5, 0x2, RZ ;  /* 0x0000000205037824 */ /* 0x000fe200078e00ff */
[----:B------:R-:W-:Y:S01]  /*0bf0*/  SEL R0, R0, 0xffffffc0, !P2 ;  /* 0xffffffc000007807 */ /* 0x000fe20005000000 */
[----:B------:R-:W-:-:S02]  /*0c00*/  IMAD.IADD R5, R199, 0x1, R12 ;  /* 0x00000001c7057824 */ /* 0x000fc400078e020c */
[----:B------:R-:W-:Y:S02]  /*0c10*/  IMAD.IADD R4, R12, 0x1, R2 ;  /* 0x000000010c047824 */ /* 0x000fe400078e0202 */
[----:B------:R-:W-:Y:S02]  /*0c20*/  IMAD.IADD R11, R0, 0x1, R12 ;  /* 0x00000001000b7824 */ /* 0x000fe400078e020c */
[----:B------:R-:W-:Y:S02]  /*0c30*/  IMAD.IADD R196, R195, 0x1, R0 ;  /* 0x00000001c3c47824 */ /* 0x000fe400078e0200 */
[----:B------:R-:W-:Y:S01]  /*0c40*/  IMAD.IADD R179, R178, 0x1, R179 ;  /* 0x00000001b2b37824 */ /* 0x000fe200078e02b3 */
[----:B------:R-:W-:Y:S01]  /*0c50*/  STL [R1+0x1c], R11 ;  /* 0x00001c0b01007387 */ /* 0x000fe20000100800 */
[--C-:B------:R-:W-:Y:S02]  /*0c60*/  IMAD.IADD R197, R197, 0x1, R196.reuse ;  /* 0x00000001c5c57824 */ /* 0x100fe400078e02c4 */
[----:B------:R-:W-:Y:S01]  /*0c70*/  IMAD.IADD R200, R199, 0x1, R196 ;  /* 0x00000001c7c87824 */ /* 0x000fe200078e02c4 */
[----:B------:R1:W-:Y:S01]  /*0c80*/  STL [R1+0x38], R5 ;  /* 0x0000380501007387 */ /* 0x0003e20000100800 */
[----:B------:R-:W-:-:S03]  /*0c90*/  IMAD.IADD R180, R180, 0x1, R179 ;  /* 0x00000001b4b47824 */ /* 0x000fc600078e02b3 */
[----:B------:R-:W-:Y:S04]  /*0ca0*/  STL [R1+0x18], R4 ;  /* 0x0000180401007387 */ /* 0x000fe80000100800 */
[----:B------:R-:W-:Y:S04]  /*0cb0*/  STL [R1+0x24], R14 ;  /* 0x0000240e01007387 */ /* 0x000fe80000100800 */
[----:B------:R-:W-:Y:S04]  /*0cc0*/  STL [R1+0xc], R9 ;  /* 0x00000c0901007387 */ /* 0x000fe80000100800 */
[----:B------:R-:W-:Y:S04]  /*0cd0*/  STL [R1+0x20], R13 ;  /* 0x0000200d01007387 */ /* 0x000fe80000100800 */
[----:B------:R2:W-:Y:S01]  /*0ce0*/  STL [R1+0x14], R6 ;  /* 0x0000140601007387 */ /* 0x0005e20000100800 */
[----:B-1----:R-:W-:-:S02]  /*0cf0*/  IADD3 R5, R12, 0x2440, RZ ;  /* 0x000024400c057810 */ /* 0x002fc40007ffe0ff */
        /* <DEDUP_REMOVED lines=11> */
.L_x_590:
        /* <DEDUP_REMOVED lines=12> */
[----:B--2---:R-:W-:Y:S01]  /*0e70*/  IMAD.U32 R4, RZ, RZ, UR13 ;  /* 0x0000000dff047e24 */ /* 0x004fe2000f8e00ff */
[----:B------:R-:W-:Y:S02]  /*0e80*/  ULDC.U8 UR6, c[0x0][0x312] ;  /* 0x0000c48000067ab9 */ /* 0x000fe40000000000 */
[----:B------:R-:W-:Y:S01]  /*0e90*/  UISETP.NE.AND UP4, UPT, UR6, URZ, UPT ;  /* 0x0000003f0600728c */ /* 0x000fe2000bf85270 */
[----:B------:R-:W-:Y:S01]  /*0ea0*/  IMAD.U32 R5, RZ, RZ, UR7 ;  /* 0x00000007ff057e24 */ /* 0x000fe2000f8e00ff */
[----:B------:R-:W-:Y:S02]  /*0eb0*/  ULDC.64 UR22, c[0x0][0x118] ;  /* 0x0000460000167ab9 */ /* 0x000fe40000000a00 */
[----:B------:R-:W-:Y:S01]  /*0ec0*/  @UP3 UIADD3 UR6, UP0, UR14, UR10, URZ ;  /* 0x0000000a0e063290 */ /* 0x000fe2000ff1e03f */
[----:B------:R-:W-:Y:S01]  /*0ed0*/  PLOP3.LUT P0, PT, PT, PT, UP3, 0x80, 0x0 ;  /* 0x000000000000781c */ /* 0x000fe20003f0f038 */
[----:B-1----:R1:W2:Y:S01]  /*0ee0*/  @P2 LDG.E R8, [R4.64] ;  /* 0x0000001604082981 */ /* 0x0022a2000c1e1900 */
        /* <DEDUP_REMOVED lines=34> */
.L_x_512:
        /* <DEDUP_REMOVED lines=24> */
[----:B------:R-:W-:Y:S02]  /*1290*/  ULDC.64 UR14, c[0x0][0x190] ;  /* 0x00006400000e7ab9 */ /* 0x000fe40000000a00 */
[----:B------:R-:W-:Y:S02]  /*12a0*/  UIMAD.WIDE.U32 UR12, UR37, UR10, URZ ;  /* 0x0000000a250c72a5 */ /* 0x000fe4000f8e003f */
[----:B------:R-:W-:-:S02]  /*12b0*/  UIMAD UR7, UR37, UR11, UR7 ;  /* 0x0000000b250772a4 */ /* 0x000fc4000f8e0207 */
[----:B------:R-:W-:Y:S02]  /*12c0*/  UIMAD.WIDE.U32 UR10, UR16, UR14, URZ ;  /* 0x0000000e100a72a5 */ /* 0x000fe4000f8e003f */
[----:B------:R-:W-:Y:S02]  /*12d0*/  UIADD3 UR8, UR9, 0x80, UR21 ;  /* 0x0000008009087890 */ /* 0x000fe4000fffe015 */
[----:B------:R-:W-:Y:S02]  /*12e0*/  UIADD3 UR38, UR13, UR7, URZ ;  /* 0x000000070d267290 */ /* 0x000fe4000fffe03f */
[----:B------:R-:W-:Y:S02]  /*12f0*/  ULDC UR17, c[0x0][0x2e4] ;  /* 0x0000b90000117ab9 */ /* 0x000fe40000000800 */
[----:B------:R-:W-:Y:S02]  /*1300*/  USEL UR42, UR12, UR10, !UP3 ;  /* 0x0000000a0c2a7287 */ /* 0x000fe4000d800000 */
[----:B------:R-:W-:-:S02]  /*1310*/  UIMAD UR7, UR16, UR15, URZ ;  /* 0x0000000f100772a4 */ /* 0x000fc4000f8e023f */
[----:B------:R-:W-:Y:S02]  /*1320*/  UIADD3 UR10, UR8, UR17, -UR6 ;  /* 0x00000011080a7290 */ /* 0x000fe4000fffe806 */
[----:B------:R-:W-:Y:S02]  /*1330*/  @UP3 UIADD3 UR38, UR11, UR7, URZ ;  /* 0x000000070b263290 */ /* 0x000fe4000fffe03f */
[----:B------:R-:W-:Y:S02]  /*1340*/  UIADD3 UR8, UR9, 0x7f, URZ ;  /* 0x0000007f09087890 */ /* 0x000fe4000fffe03f */
[----:B------:R-:W-:Y:S02]  /*1350*/  UIADD3 UR7, UR10, 0x7f, URZ ;  /* 0x0000007f0a077890 */ /* 0x000fe4000fffe03f */
[----:B------:R-:W-:Y:S02]  /*1360*/  USHF.R.S32.HI UR10, URZ, 0x1f, UR8 ;  /* 0x0000001f3f0a7899 */ /* 0x000fe40008011408 */
[----:B------:R-:W-:-:S02]  /*1370*/  USHF.R.S32.HI UR11, URZ, 0x1f, UR7 ;  /* 0x0000001f3f0b7899 */ /* 0x000fc40008011407 */
[----:B-1----:R-:W-:Y:S02]  /*1380*/  UISETP.NE.AND UP0, UPT, UR25, -0x1, UPT ;  /* 0xffffffff1900788c */ /* 0x002fe4000bf05270 */
[----:B------:R-:W-:Y:S02]  /*1390*/  ULEA.HI UR8, UR10, UR8, URZ, 0x7 ;  /* 0x000000080a087291 */ /* 0x000fe4000f8f383f */
[----:B------:R-:W-:Y:S02]  /*13a0*/  ULEA.HI UR7, UR11, UR7, URZ, 0x7 ;  /* 0x000000070b077291 */ /* 0x000fe4000f8f383f */
[----:B------:R-:W-:Y:S01]  /*13b0*/  USHF.R.S32.HI UR8, URZ, 0x7, UR8 ;  /* 0x000000073f087899 */ /* 0x000fe20008011408 */
[----:B------:R-:W-:Y:S01]  /*13c0*/  PLOP3.LUT P1, PT, PT, PT, UP0, 0x80, 0x0 ;  /* 0x000000000000781c */ /* 0x000fe20003f2f008 */
[----:B------:R-:W-:Y:S02]  /*13d0*/  USHF.R.S32.HI UR7, URZ, 0x7, UR7 ;  /* 0x000000073f077899 */ /* 0x000fe40008011407 */
[----:B------:R-:W-:-:S02]  /*13e0*/  ULDC.64 UR14, c[0x0][0x198] ;  /* 0x00006600000e7ab9 */ /* 0x000fc40000000a00 */
[----:B------:R-:W-:Y:S02]  /*13f0*/  UISETP.LT.AND UP2, UPT, UR8, UR7, UPT ;  /* 0x000000070800728c */ /* 0x000fe4000bf41270 */
[----:B------:R-:W-:Y:S02]  /*1400*/  @UP0 UIADD3 UR12, UR20, UR25, URZ ;  /* 0x00000019140c0290 */ /* 0x000fe4000fffe03f */
[----:B------:R-:W-:Y:S02]  /*1410*/  USEL UR36, UR8, UR7, UP2 ;  /* 0x0000000708247287 */ /* 0x000fe40009000000 */
[----:B------:R-:W-:Y:S02]  /*1420*/  @UP0 UIMAD.WIDE.U32 UR10, UR12, UR14, URZ ;  /* 0x0000000e0c0a02a5 */ /* 0x000fe4000f8e003f */
[----:B------:R-:W-:Y:S02]  /*1430*/  ULEA UR17, UR36, 0xffffff80, 0x7 ;  /* 0xffffff8024117891 */ /* 0x000fe4000f8e383f */
[----:B------:R-:W-:-:S02]  /*1440*/  @UP0 UIMAD UR31, UR12, UR15, UR11 ;  /* 0x0000000f0c1f02a4 */ /* 0x000fc4000f8e020b */
[----:B------:R-:W-:Y:S02]  /*1450*/  USHF.R.S32.HI UR34, URZ, 0x1f, UR17 ;  /* 0x0000001f3f227899 */ /* 0x000fe40008011411 */
[----:B------:R-:W-:Y:S01]  /*1460*/  @UP0 UMOV UR30, UR10 ;  /* 0x0000000a001e0c82 */ /* 0x000fe20008000000 */
[----:B------:R-:W-:Y:S05]  /*1470*/  @P1 BRA `(.L_x_514) ;  /* 0x000000c000001947 */ /* 0x000fea0003800000 */
[----:B------:R-:W-:Y:S02]  /*1480*/  USHF.R.S32.HI UR7, URZ, 0x1f, UR20 ;  /* 0x0000001f3f077899 */ /* 0x000fe40008011414 */
[----:B------:R-:W-:Y:S02]  /*1490*/  ULDC.64 UR10, c[0x0][0x198] ;  /* 0x00006600000a7ab9 */ /* 0x000fe40000000a00 */
[----:B------:R-:W-:Y:S02]  /*14a0*/  UIMAD UR7, UR7, UR10, URZ ;  /* 0x0000000a070772a4 */ /* 0x000fe4000f8e023f */
[----:B------:R-:W-:Y:S02]  /*14b0*/  ULDC.64 UR12, c[0x0][0x180] ;  /* 0x00006000000c7ab9 */ /* 0x000fe40000000a00 */
[----:B------:R-:W-:-:S02]  /*14c0*/  UIMAD UR8, UR20, UR11, UR7 ;  /* 0x0000000b140872a4 */ /* 0x000fc4000f8e0207 */
[----:B------:R-:W-:Y:S02]  /*14d0*/  UIMAD.WIDE.U32 UR10, UR20, UR10, URZ ;  /* 0x0000000a140a72a5 */ /* 0x000fe4000f8e003f */
[----:B------:R-:W-:Y:S02]  /*14e0*/  UIMAD UR7, UR43, UR12, URZ ;  /* 0x0000000c2b0772a4 */ /* 0x000fe4000f8e023f */
[----:B------:R-:W-:Y:S02]  /*14f0*/  UIADD3 UR11, UR11, UR8, URZ ;  /* 0x000000080b0b7290 */ /* 0x000fe4000fffe03f */
[----:B------:R-:W-:Y:S02]  /*1500*/  UIMAD UR7, UR37, UR13, UR7 ;  /* 0x0000000d250772a4 */ /* 0x000fe4000f8e0207 */
[----:B------:R-:W-:-:S04]  /*1510*/  UIMAD.WIDE.U32 UR10, UR37, UR12, UR10 ;  /* 0x0000000c250a72a5 */ /* 0x000fc8000f8e000a */
[----:B------:R-:W-:-:S03]  /*1520*/  UIADD3 UR31, UR11, UR7, URZ ;  /* 0x000000070b1f7290 */ /* 0x000fc6000fffe03f */
[----:B------:R-:W-:Y:S02]  /*1530*/  UMOV UR30, UR10 ;  /* 0x0000000a001e7c82 */ /* 0x000fe40008000000 */
.L_x_514:
        /* <DEDUP_REMOVED lines=18> */
.L_x_515:
[----:B------:R-:W-:Y:S01]  /*1660*/  IABS R6, c[0x0][0x1c8] ;  /* 0x0000720000067a13 */ /* 0x000fe20000000000 */
[----:B------:R-:W-:Y:S01]  /*1670*/  ULDC.64 UR12, c[0x0][0x370] ;  /* 0x0000dc00000c7ab9 */ /* 0x000fe20000000a00 */
[----:B------:R-:W-:Y:S01]  /*1680*/  IABS R2, UR39 ;  /* 0x0000002700027c13 */ /* 0x000fe20008000000 */
[----:B------:R-:W-:Y:S01]  /*1690*/  @UP3 UIMAD.WIDE.U32 UR10, UR16, UR12, URZ ;  /* 0x0000000c100a32a5 */ /* 0x000fe2000f8e003f */
[----:B------:R-:W1:Y:S01]  /*16a0*/  I2F.RP R4, R6 ;  /* 0x0000000600047306 */ /* 0x000e620000209400 */
[----:B------:R-:W-:Y:S01]  /*16b0*/  ULDC UR8, c[0x0][0x224] ;  /* 0x0000890000087ab9 */ /* 0x000fe20000000800 */
[----:B------:R-:W-:Y:S01]  /*16c0*/  ISETP.NE.AND P2, PT, RZ, c[0x0][0x1c8], PT ;  /* 0x00007200ff007a0c */ /* 0x000fe20003f45270 */
[----:B------:R-:W-:Y:S02]  /*16d0*/  @UP3 UIMAD UR35, UR16, UR13, UR11 ;  /* 0x0000000d102332a4 */ /* 0x000fe4000f8e020b */
[----:B------:R-:W-:Y:S02]  /*16e0*/  ULDC UR14, c[0x0][0x234] ;  /* 0x00008d00000e7ab9 */ /* 0x000fe40000000800 */
[----:B------:R-:W-:-:S02]  /*16f0*/  @UP3 UMOV UR32, UR10 ;  /* 0x0000000a00203c82 */ /* 0x000fc40008000000 */
[----:B------:R-:W-:Y:S02]  /*1700*/  ULDC.64 UR10, c[0x0][0x368] ;  /* 0x0000da00000a7ab9 */ /* 0x000fe40000000a00 */
[----:B------:R-:W-:Y:S02]  /*1710*/  @!UP3 UIMAD UR7, UR43, UR10, URZ ;  /* 0x0000000a2b07b2a4 */ /* 0x000fe4000f8e023f */
[----:B------:R-:W-:Y:S02]  /*1720*/  ULDC.64 UR12, c[0x0][0x3d8] ;  /* 0x0000f600000c7ab9 */ /* 0x000fe40000000a00 */
[----:B------:R-:W-:Y:S01]  /*1730*/  @!UP3 UIMAD UR7, UR37, UR11, UR7 ;  /* 0x0000000b2507b2a4 */ /* 0x000fe2000f8e0207 */
[----:B-1----:R-:W1:Y:S01]  /*1740*/  MUFU.RCP R4, R4 ;  /* 0x0000000400047308 */ /* 0x002e620000001000 */
[----:B------:R-:W-:Y:S02]  /*1750*/  @!UP3 UIMAD.WIDE.U32 UR10, UR37, UR10, URZ ;  /* 0x0000000a250ab2a5 */ /* 0x000fe4000f8e003f */
[----:B------:R-:W-:-:S02]  /*1760*/  USHF.R.S32.HI UR24, URZ, 0x1f, UR21 ;  /* 0x0000001f3f187899 */ /* 0x000fc40008011415 */
        /* <DEDUP_REMOVED lines=13> */
[----:B------:R-:W-:-:S04]  /*1840*/  USHF.L.U64.HI UR7, UR37, 0x7, UR43 ;  /* 0x0000000725077899 */ /* 0x000fc8000801022b */
        /* <DEDUP_REMOVED lines=11> */
[----:B------:R-:W-:-:S03]  /*1900*/  UIADD3 UR10, UP1, UR17, UR10, URZ ;  /* 0x0000000a110a7290 */ /* 0x000fc6000ff3e03f */
[----:B------:R-:W-:Y:S01]  /*1910*/  IMAD.HI.U32 R0, R0, R2, RZ ;  /* 0x0000000200007227 */ /* 0x000fe200078e00ff */
[----:B------:R-:W-:Y:S02]  /*1920*/  UIADD3.X UR8, UR34, UR7, URZ, UP1, !UPT ;  /* 0x0000000722087290 */ /* 0x000fe40008ffe43f */
[----:B------:R-:W-:Y:S01]  /*1930*/  UIMAD UR7, UR41, UR10, URZ ;  /* 0x0000000a290772a4 */ /* 0x000fe2000f8e023f */
[----:B------:R-:W-:Y:S01]  /*1940*/  IMAD.MOV R4, RZ, RZ, -R0 ;  /* 0x000000ffff047224 */ /* 0x000fe200078e0a00 */
[----:B------:R-:W-:Y:S02]  /*1950*/  UIMAD.WIDE.U32 UR10, UR40, UR10, URZ ;  /* 0x0000000a280a72a5 */ /* 0x000fe4000f8e003f */
[----:B------:R-:W-:Y:S01]  /*1960*/  UIMAD UR8, UR40, UR8, UR7 ;  /* 0x00000008280872a4 */ /* 0x000fe2000f8e0207 */
[----:B------:R-:W-:Y:S01]  /*1970*/  IMAD R2, R6, R4, R2 ;  /* 0x0000000406027224 */ /* 0x000fe200078e0202 */
[----:B------:R-:W-:Y:S02]  /*1980*/  @UP5 USEL UR7, UR59, UR16, !UP3 ;  /* 0x000000103b075287 */ /* 0x000fe4000d800000 */
[----:B------:R-:W-:-:S02]  /*1990*/  UIADD3 UR8, UR11, UR8, URZ ;  /* 0x000000080b087290 */ /* 0x000fc4000fffe03f */
[----:B------:R-:W-:Y:S01]  /*19a0*/  ISETP.GT.U32.AND P0, PT, R6, R2, PT ;  /* 0x000000020600720c */ /* 0x000fe20003f04070 */
[----:B------:R-:W-:-:S07]  /*19b0*/  @UP5 UIMAD UR14, UR39, UR14, UR7 ;  /* 0x0000000e270e52a4 */ /* 0x000fce000f8e0207 */
        /* <DEDUP_REMOVED lines=17> */
.L_x_516:
[----:B------:R-:W-:Y:S02]  /*1ad0*/  UMOV UR13, UR55 ;  /* 0x00000037000d7c82 */ /* 0x000fe40008000000 */
.L_x_517:
[----:B------:R-:W1:Y:S01]  /*1ae0*/  S2R R19, SR_TID.X ;  /* 0x0000000000137919 */ /* 0x000e620000002100 */
[----:B------:R-:W-:Y:S01]  /*1af0*/  UIADD3 UR10, UP4, UP3, UR10, UR50, UR52 ;  /* 0x000000320a0a7290 */ /* 0x000fe2000fb9e034 */
[----:B------:R-:W-:Y:S01]  /*1b00*/  IMAD.U32 R10, RZ, RZ, UR5 ;  /* 0x00000005ff0a7e24 */ /* 0x000fe2000f8e00ff */
[----:B------:R-:W-:Y:S01]  /*1b10*/  USHF.R.S32.HI UR16, URZ, 0x1f, UR39 ;  /* 0x0000001f3f107899 */ /* 0x000fe20008011427 */
[----:B------:R-:W-:Y:S01]  /*1b20*/  IMAD.U32 R8, RZ, RZ, UR4 ;  /* 0x00000004ff087e24 */ /* 0x000fe2000f8e00ff */
[----:B------:R-:W-:Y:S01]  /*1b30*/  UIADD3 UR33, UP2, UP1, UR18, UR10, UR26 ;  /* 0x0000000a12217290 */ /* 0x000fe2000f95e01a */
[----:B------:R-:W-:Y:S01]  /*1b40*/  SHF.R.S32.HI R205, RZ, 0x1f, R204 ;  /* 0x0000001fffcd7819 */ /* 0x000fe200000114cc */
[----:B------:R-:W-:Y:S01]  /*1b50*/  UIADD3.X UR7, UR8, UR53, UR58, UP4, UP3 ;  /* 0x0000003508077290 */ /* 0x000fe2000a7e643a */
[----:B------:R-:W-:Y:S01]  /*1b60*/  IMAD.U32 R9, RZ, RZ, UR17 ;  /* 0x00000011ff097e24 */ /* 0x000fe2000f8e00ff */
[----:B------:R-:W-:Y:S01]  /*1b70*/  ULDC.64 UR10, c[0x0][0x1a8] ;  /* 0x00006a00000a7ab9 */ /* 0x000fe20000000a00 */
[----:B------:R-:W-:Y:S01]  /*1b80*/  BSSY B1, `(.L_x_513) ;  /* 0x0000988000017945 */ /* 0x000fe20003800000 */
[----:B------:R-:W-:-:S02]  /*1b90*/  UIADD3.X UR29, UR12, UR7, UR15, UP2, UP1 ;  /* 0x000000070c1d7290 */ /* 0x000fc400097e240f */
[----:B------:R-:W-:Y:S02]  /*1ba0*/  UIMAD UR7, UR16, UR10, URZ ;  /* 0x0000000a100772a4 */ /* 0x000fe4000f8e023f */
[----:B------:R-:W-:Y:S02]  /*1bb0*/  ULDC.64 UR4, c[0x0][0x200] ;  /* 0x0000800000047ab9 */ /* 0x000fe40000000a00 */
[----:B------:R-:W-:Y:S02]  /*1bc0*/  UIMAD UR26, UR39, UR11, UR7 ;  /* 0x0000000b271a72a4 */ /* 0x000fe4000f8e0207 */
[----:B------:R-:W-:Y:S02]  /*1bd0*/  ULDC UR18, c[0x0][0x2e8] ;  /* 0x0000ba0000127ab9 */ /* 0x000fe40000000800 */
[----:B------:R-:W-:Y:S02]  /*1be0*/  ULDC.64 UR10, c[0x0][0x378] ;  /* 0x0000de00000a7ab9 */ /* 0x000fe40000000a00 */
[----:B------:R-:W-:Y:S01]  /*1bf0*/  UIMAD UR7, UR16, UR10, URZ ;  /* 0x0000000a100772a4 */ /* 0x000fe2000f8e023f */
[----:B-1----:R-:W-:-:S02]  /*1c00*/  SHF.R.S32.HI R20, RZ, 0x1f, R19 ;  /* 0x0000001fff147819 */ /* 0x002fc40000011413 */
[----:B------:R-:W-:Y:S02]  /*1c10*/  UMOV UR16, 0x4 ;  /* 0x0000000400107882 */ /* 0x000fe40000000000 */
[----:B------:R-:W-:Y:S01]  /*1c20*/  LEA.HI R0, R20, R19, RZ, 0x3 ;  /* 0x0000001314007211 */ /* 0x000fe200078f18ff */
[----:B------:R-:W-:-:S03]  /*1c30*/  UIMAD UR12, UR39, UR11, UR7 ;  /* 0x0000000b270c72a4 */ /* 0x000fc6000f8e0207 */
[----:B------:R-:W-:Y:S01]  /*1c40*/  ULDC.64 UR10, c[0x0][0x370] ;  /* 0x0000dc00000a7ab9 */ /* 0x000fe20000000a00 */
[----:B------:R-:W-:Y:S01]  /*1c50*/  SHF.R.S32.HI R0, RZ, 0x3, R0 ;  /* 0x00000003ff007819 */ /* 0x000fe20000011400 */
[----:B------:R-:W-:Y:S02]  /*1c60*/  UIMAD UR7, UR34, UR10, URZ ;  /* 0x0000000a220772a4 */ /* 0x000fe4000f8e023f */
[----:B------:R-:W-:Y:S01]  /*1c70*/  UIADD3 UR10, UR17, UR14, URZ ;  /* 0x0000000e110a7290 */ /* 0x000fe2000fffe03f */
[----:B------:R-:W-:Y:S01]  /*1c80*/  SHF.R.S32.HI R18, RZ, 0x1f, R0 ;  /* 0x0000001fff127819 */ /* 0x000fe20000011400 */
[----:B------:R-:W-:Y:S01]  /*1c90*/  UIMAD UR8, UR17, UR11, UR7 ;  /* 0x0000000b110872a4 */ /* 0x000fe2000f8e0207 */
[----:B------:R-:W-:Y:S01]  /*1ca0*/  IADD3 R2, P0, R0, UR17, RZ ;  /* 0x0000001100027c10 */ /* 0x000fe2000ff1e0ff */
[----:B------:R-:W-:Y:S02]  /*1cb0*/  UIMAD.WIDE UR10, UR10, UR16, UR4 ;  /* 0x000000100a0a72a5 */ /* 0x000fe4000f8e0204 */
[----:B------:R-:W-:Y:S01]  /*1cc0*/  UIADD3 UR7, -UR6, UR9, UR21 ;  /* 0x0000000906077290 */ /* 0x000fe2000fffe115 */
[----:B------:R-:W-:Y:S01]  /*1cd0*/  IADD3.X R7, R18, UR34, RZ, P0, !PT ;  /* 0x0000002212077c10 */ /* 0x000fe200087fe4ff */
[----:B------:R-:W-:Y:S01]  /*1ce0*/  IMAD.WIDE.U32 R4, R2, c[0x0][0x190], R204 ;  /* 0x0000640002047a25 */ /* 0x000fe200078e00cc */
[----:B------:R-:W-:-:S02]  /*1cf0*/  ULDC.64 UR4, c[0x0][0x3c8] ;  /* 0x0000f20000047ab9 */ /* 0x000fc40000000a00 */
[----:B------:R-:W-:Y:S01]  /*1d00*/  UMOV UR15, UR10 ;  /* 0x0000000a000f7c82 */ /* 0x000fe20008000000 */
[----:B------:R-:W-:Y:S01]  /*1d10*/  IMAD R7, R7, c[0x0][0x190], RZ ;  /* 0x0000640007077a24 */ /* 0x000fe200078e02ff */
[----:B------:R-:W-:Y:S01]  /*1d20*/  UIADD3 UR10, UR17, UR13, URZ ;  /* 0x0000000d110a7290 */ /* 0x000fe2000fffe03f */
[----:B------:R-:W-:Y:S01]  /*1d30*/  IADD3 R6, P0, R4, UR42, RZ ;  /* 0x0000002a04067c10 */ /* 0x000fe2000ff1e0ff */
[----:B------:R-:W-:Y:S01]  /*1d40*/  UMOV UR14, UR11 ;  /* 0x0000000b000e7c82 */ /* 0x000fe20008000000 */
[----:B------:R-:W-:Y:S01]  /*1d50*/  IMAD R2, R2, c[0x0][0x194], R7 ;  /* 0x0000650002027a24 */ /* 0x000fe200078e0207 */
[----:B------:R-:W-:Y:S01]  /*1d60*/  UIMAD.WIDE UR10, UR10, UR16, UR4 ;  /* 0x000000100a0a72a5 */ /* 0x000fe2000f8e0204 */
[----:B------:R1:W2:Y:S01]  /*1d70*/  R2UR UR4, R8 ;  /* 0x00000000080473c2 */ /* 0x0002a200000e0000 */
[----:B------:R-:W-:Y:S02]  /*1d80*/  UIADD3 UR7, UR7, -UR18, URZ ;  /* 0x8000001207077290 */ /* 0x000fe4000fffe03f */
[----:B------:R-:W-:-:S02]  /*1d90*/  IADD3.X R7, R5, UR38, R2, P0, !PT ;  /* 0x0000002605077c10 */ /* 0x000fc400087fe402 */
[----:B------:R-:W-:Y:S01]  /*1da0*/  USHF.R.S32.HI UR18, URZ, 0x1f, UR7 ;  /* 0x0000001f3f127899 */ /* 0x000fe20008011407 */
[----:B------:R-:W-:Y:S01]  /*1db0*/  IADD3 R4, P0, R204, UR32, RZ ;  /* 0x00000020cc047c10 */ /* 0x000fe2000ff1e0ff */
[----:B------:R-:W-:Y:S01]  /*1dc0*/  UMOV UR17, UR10 ;  /* 0x0000000a00117c82 */ /* 0x000fe20008000000 */
[----:B------:R3:W4:Y:S01]  /*1dd0*/  R2UR UR5, R10 ;  /* 0x000000000a0573c2 */ /* 0x00072200000e0000 */
[----:B------:R-:W-:Y:S01]  /*1de0*/  ULEA.HI UR18, UR18, UR7, URZ, 0x7 ;  /* 0x0000000712127291 */ /* 0x000fe2000f8f383f */
[----:B------:R-:W-:Y:S01]  /*1df0*/  IADD3.X R5, R205, UR35, RZ, P0, !PT ;  /* 0x00000023cd057c10 */ /* 0x000fe200087fe4ff */
[----:B------:R-:W-:Y:S02]  /*1e00*/  UMOV UR16, UR11 ;  /* 0x0000000b00107c82 */ /* 0x000fe40008000000 */
[----:B------:R-:W-:Y:S02]  /*1e10*/  USHF.R.S32.HI UR18, URZ, 0x7, UR18 ;  /* 0x000000073f127899 */ /* 0x000fe40008011412 */
[----:B------:R-:W-:Y:S01]  /*1e20*/  IMAD.WIDE.U32 R4, R9, c[0x0][0x370], R4 ;  /* 0x0000dc0009047a25 */ /* 0x000fe200078e0004 */
[----:B------:R-:W-:-:S02]  /*1e30*/  UIADD3 UR7, UR36, -0x1, URZ ;  /* 0xffffffff24077890 */ /* 0x000fc4000fffe03f */
[----:B------:R-:W-:Y:S02]  /*1e40*/  UISETP.LT.AND UP1, UPT, URZ, UR18, UPT ;  /* 0x000000123f00728c */ /* 0x000fe4000bf21270 */
[----:B------:R-:W-:Y:S02]  /*1e50*/  IADD3 R5, R5, UR8, RZ ;  /* 0x0000000805057c10 */ /* 0x000fe4000fffe0ff */
[----:B------:R-:W-:Y:S01]  /*1e60*/  USEL UR18, URZ, UR18, !UP1 ;  /* 0x000000123f127287 */ /* 0x000fe2000c800000 */
[----:B-1----:R-:W-:-:S03]  /*1e70*/  LEA.HI R8, R20, R19, RZ, 0x5 ;  /* 0x0000001314087211 */ /* 0x002fc600078f28ff */
[----:B------:R-:W-:Y:S01]  /*1e80*/  UISETP.GT.AND UP1, UPT, UR36, UR18, UPT ;  /* 0x000000122400728c */ /* 0x000fe2000bf24270 */
[----:B------:R-:W-:Y:S02]  /*1e90*/  LOP3.LUT R2, R8, 0xffffffe0, RZ, 0xc0, !PT ;  /* 0xffffffe008027812 */ /* 0x000fe400078ec0ff */
[----:B------:R-:W-:-:S03]  /*1ea0*/  SHF.R.S32.HI R8, RZ, 0x5, R8 ;  /* 0x00000005ff087819 */ /* 0x000fc60000011408 */
[----:B------:R-:W-:-:S04]  /*1eb0*/  IMAD.IADD R2, R19, 0x1, -R2 ;  /* 0x0000000113027824 */ /* 0x000fc800078e0a02 */
[----:B------:R-:W-:-:S05]  /*1ec0*/  IMAD R2, R8, UR51, R2 ;  /* 0x0000003308027c24 */ /* 0x000fca000f8e0202 */
[----:B------:R-:W-:-:S04]  /*1ed0*/  IADD3 R8, P0, R2, UR33, RZ ;  /* 0x0000002102087c10 */ /* 0x000fc8000ff1e0ff */
[----:B------:R-:W-:Y:S01]  /*1ee0*/  LEA.HI.X.SX32 R9, R2, UR29, 0x1, P0 ;  /* 0x0000001d02097c11 */ /* 0x000fe200080f0eff */
[----:B------:R-:W-:Y:S01]  /*1ef0*/  IMAD.U32 R2, RZ, RZ, UR39 ;  /* 0x00000027ff027e24 */ /* 0x000fe2000f8e00ff */
[----:B------:R-:W-:Y:S02]  /*1f00*/  PLOP3.LUT P0, PT, PT, PT, UP1, 0x80, 0x0 ;  /* 0x000000000000781c */ /* 0x000fe40003f0f018 */
[----:B------:R-:W-:Y:S01]  /*1f10*/  LEA R188, P2, R8, c[0x0][0x350], 0x2 ;  /* 0x0000d40008bc7a11 */ /* 0x000fe200078410ff */
[----:B------:R-:W-:-:S03]  /*1f20*/  IMAD.WIDE.U32 R4, R2, c[0x0][0x378], R4 ;  /* 0x0000de0002047a25 */ /* 0x000fc600078e0004 */
[----:B------:R-:W-:Y:S01]  /*1f30*/  LEA.HI.X R189, R8, c[0x0][0x354], R9, 0x2, P2 ;  /* 0x0000d50008bd7a11 */ /* 0x000fe200010f1409 */
[----:B------:R-:W-:Y:S01]  /*1f40*/  IMAD.WIDE.U32 R6, R2, c[0x0][0x1a8], R6 ;  /* 0x00006a0002067a25 */ /* 0x000fe200078e0006 */
[----:B------:R-:W-:-:S03]  /*1f50*/  IADD3 R5, R5, UR12, RZ ;  /* 0x0000000c05057c10 */ /* 0x000fc6000fffe0ff */
[----:B------:R-:W-:Y:S01]  /*1f60*/  IMAD R2, R18, c[0x0][0x370], RZ ;  /* 0x0000dc0012027a24 */ /* 0x000fe200078e02ff */
[----:B------:R-:W-:Y:S01]  /*1f70*/  IADD3 R7, R7, UR26, RZ ;  /* 0x0000001a07077c10 */ /* 0x000fe2000fffe0ff */
[----:B------:R-:W-:Y:S01]  /*1f80*/  IMAD.WIDE.U32 R4, R0, c[0x0][0x370], R4 ;  /* 0x0000dc0000047a25 */ /* 0x000fe200078e0004 */
[----:B------:R-:W-:-:S03]  /*1f90*/  LEA R206, P4, R6, c[0x0][0x160], 0x1 ;  /* 0x0000580006ce7a11 */ /* 0x000fc600078808ff */
[----:B------:R-:W-:Y:S01]  /*1fa0*/  IMAD R2, R0, c[0x0][0x374], R2 ;  /* 0x0000dd0000027a24 */ /* 0x000fe200078e0202 */
[----:B------:R-:W-:Y:S02]  /*1fb0*/  LEA R208, P3, R4, c[0x0][0x330], 0x1 ;  /* 0x0000cc0004d07a11 */ /* 0x000fe400078608ff */
[----:B------:R-:W-:Y:S01]  /*1fc0*/  LEA.HI.X R203, R6, c[0x0][0x164], R7, 0x1, P4 ;  /* 0x0000590006cb7a11 */ /* 0x000fe200020f0c07 */
[----:B------:R-:W-:-:S05]  /*1fd0*/  IMAD.IADD R2, R5, 0x1, R2 ;  /* 0x0000000105027824 */ /* 0x000fca00078e0202 */
[----:B------:R-:W-:Y:S01]  /*1fe0*/  LEA.HI.X R207, R4, c[0x0][0x334], R2, 0x1, P3 ;  /* 0x0000cd0004cf7a11 */ /* 0x000fe200018f0c02 */
[----:B--234-:R-:W-:Y:S05]  /*1ff0*/  @P0 BRA `(.L_x_518) ;  /* 0x00000b3000000947 */ /* 0x01cfea0003800000 */
        /* <DEDUP_REMOVED lines=18> */
.L_x_519:
        /* <DEDUP_REMOVED lines=18> */
.L_x_520:
[----:B------:R-:W-:Y:S01]  /*2240*/  ULDC.64 UR8, c[0x0][0x3a0] ;  /* 0x0000e80000087ab9 */ /* 0x000fe20000000a00 */
[----:B------:R-:W-:Y:S01]  /*2250*/  IMAD.U32 R11, RZ, RZ, UR21 ;  /* 0x00000015ff0b7e24 */ /* 0x000fe2000f8e00ff */
[----:B------:R-:W-:Y:S01]  /*2260*/  UIMAD UR7, UR24, UR8, URZ ;  /* 0x00000008180772a4 */ /* 0x000fe2000f8e023f */
[----:B------:R-:W-:Y:S01]  /*2270*/  ISETP.GE.AND P4, PT, R204, c[0x0][0x220], PT ;  /* 0x00008800cc007a0c */ /* 0x000fe20003f86270 */
[----:B------:R-:W-:Y:S01]  /*2280*/  UIMAD UR6, UR19, -0x80, UR6 ;  /* 0xffffff80130678a4 */ /* 0x000fe2000f8e0206 */
[----:B------:R-:W-:Y:S01]  /*2290*/  IMAD.WIDE.U32 R4, R11, c[0x0][0x3a0], R204 ;  /* 0x0000e8000b047a25 */ /* 0x000fe200078e00cc */
[----:B------:R-:W-:Y:S01]  /*22a0*/  UIMAD UR7, UR21, UR9, UR7 ;  /* 0x00000009150772a4 */ /* 0x000fe2000f8e0207 */
[----:B------:R-:W-:Y:S01]  /*22b0*/  BSSY B0, `(.L_x_521) ;  /* 0x0000016000007945 */ /* 0x000fe20003800000 */
[----:B------:R-:W-:-:S02]  /*22c0*/  USHF.R.S32.HI UR12, URZ, 0x1f, UR39 ;  /* 0x0000001f3f0c7899 */ /* 0x000fc40008011427 */
[----:B------:R-:W-:Y:S01]  /*22d0*/  IADD3 R4, P0, R4, UR14, RZ ;  /* 0x0000000e04047c10 */ /* 0x000fe2000ff1e0ff */
[----:B------:R-:W-:Y:S01]  /*22e0*/  ULDC.64 UR8, c[0x0][0x3b8] ;  /* 0x0000ee0000087ab9 */ /* 0x000fe20000000a00 */
[----:B------:R-:W-:Y:S01]  /*22f0*/  IMAD.U32 R2, RZ, RZ, UR7 ;  /* 0x00000007ff027e24 */ /* 0x000fe2000f8e00ff */
[----:B------:R-:W-:Y:S01]  /*2300*/  ISETP.GE.OR P3, PT, R0, UR6, P4 ;  /* 0x0000000600007c0c */ /* 0x000fe2000a766670 */
[----:B------:R-:W-:-:S03]  /*2310*/  UIMAD UR7, UR12, UR8, URZ ;  /* 0x000000080c0772a4 */ /* 0x000fc6000f8e023f */
[----:B------:R-:W-:Y:S01]  /*2320*/  IADD3.X R5, R5, UR15, R2, P0, !PT ;  /* 0x0000000f05057c10 */ /* 0x000fe200087fe402 */
[----:B------:R-:W-:Y:S01]  /*2330*/  IMAD.U32 R2, RZ, RZ, UR39 ;  /* 0x00000027ff027e24 */ /* 0x000fe2000f8e00ff */
[----:B------:R-:W-:-:S03]  /*2340*/  UIMAD UR7, UR39, UR9, UR7 ;  /* 0x00000009270772a4 */ /* 0x000fc6000f8e0207 */
        /* <DEDUP_REMOVED lines=12> */
.L_x_522:
[----:B------:R-:W-:Y:S05]  /*2410*/  BSYNC B0 ;  /* 0x0000000000007941 */ /* 0x000fea0003800000 */
.L_x_521:
        /* <DEDUP_REMOVED lines=15> */
.L_x_524:
[----:B------:R-:W-:Y:S05]  /*2510*/  BSYNC B0 ;  /* 0x0000000000007941 */ /* 0x000fea0003800000 */
.L_x_523:
        /* <DEDUP_REMOVED lines=15> */
.L_x_526:
[----:B------:R-:W-:Y:S05]  /*2610*/  BSYNC B0 ;  /* 0x0000000000007941 */ /* 0x000fea0003800000 */
.L_x_525:
        /* <DEDUP_REMOVED lines=14> */
.L_x_528:
[----:B------:R-:W-:Y:S05]  /*2700*/  BSYNC B0 ;  /* 0x0000000000007941 */ /* 0x000fea0003800000 */
.L_x_527:
        /* <DEDUP_REMOVED lines=25> */
.L_x_530:
[----:B------:R-:W-:Y:S05]  /*28a0*/  BSYNC B0 ;  /* 0x0000000000007941 */ /* 0x000fea0003800000 */
.L_x_529:
        /* <DEDUP_REMOVED lines=13> */
.L_x_532:
[----:B------:R-:W-:Y:S05]  /*2980*/  BSYNC B0 ;  /* 0x0000000000007941 */ /* 0x000fea0003800000 */
.L_x_531:
        /* <DEDUP_REMOVED lines=13> */
.L_x_534:
[----:B------:R-:W-:Y:S05]  /*2a60*/  BSYNC B0 ;  /* 0x0000000000007941 */ /* 0x000fea0003800000 */
.L_x_533:
        /* <DEDUP_REMOVED lines=12> */
.L_x_518:
[----:B------:R-:W2:Y:S01]  /*2b30*/  LDL R7, [R1] ;  /* 0x0000000001077983 */ /* 0x000ea20000100800 */
[----:B------:R-:W-:Y:S01]  /*2b40*/  PLOP3.LUT P1, PT, PT, PT, UP6, 0x80, 0x0 ;  /* 0x000000000000781c */ /* 0x000fe20003f2f068 */
[----:B------:R-:W-:Y:S01]  /*2b50*/  ULEA.HI UR8, UR7, UR7, URZ, 0x1 ;  /* 0x0000000707087291 */ /* 0x000fe2000f8f083f */
[----:B------:R-:W-:Y:S03]  /*2b60*/  BSSY B0, `(.L_x_536) ;  /* 0x0000013000007945 */ /* 0x000fe60003800000 */
[----:B------:R-:W-:-:S04]  /*2b70*/  ULOP3.LUT UR8, UR8, 0xfffffffe, URZ, 0xc0, !UPT ;  /* 0xfffffffe08087892 */ /* 0x000fc8000f8ec03f */
        /* <DEDUP_REMOVED lines=17> */
.L_x_537:
[----:B------:R-:W-:Y:S05]  /*2c90*/  BSYNC B0 ;  /* 0x0000000000007941 */ /* 0x000fea0003800000 */
.L_x_536:
        /* <DEDUP_REMOVED lines=16> */
.L_x_539:
[----:B------:R-:W-:Y:S05]  /*2da0*/  BSYNC B0 ;  /* 0x0000000000007941 */ /* 0x000fea0003800000 */
.L_x_538:
        /* <DEDUP_REMOVED lines=16> */
.L_x_541:
[----:B------:R-:W-:Y:S05]  /*2eb0*/  BSYNC B0 ;  /* 0x0000000000007941 */ /* 0x000fea0003800000 */
.L_x_540:
        /* <DEDUP_REMOVED lines=8> */
[----:B---3--:R-:W3:Y:S01]  /*2f40*/  LDL R4, [R1+0x40] ;  /* 0x0000400001047983 */ /* 0x008ee20000100800 */
[----:B------:R-:W-:Y:S02]  /*2f50*/  MOV R6, c[0x0][0x370] ;  /* 0x0000dc0000067a02 */ /* 0x000fe40000000f00 */
[----:B------:R-:W-:Y:S01]  /*2f60*/  MOV R5, R207 ;  /* 0x000000cf00057202 */ /* 0x000fe20000000f00 */
[----:B---3--:R3:W5:Y:S02]  /*2f70*/  R2UR UR10, R4 ;  /* 0x00000000040a73c2 */ /* 0x00876400000e0000 */
[----:B---3--:R-:W-:-:S05]  /*2f80*/  MOV R4, R208 ;  /* 0x000000d000047202 */ /* 0x008fca0000000f00 */
[----:B------:R-:W-:-:S05]  /*2f90*/  IMAD.WIDE.U32 R4, R6, 0xc0, R4 ;  /* 0x000000c006047825 */ /* 0x000fca00078e0004 */
[----:B-----5:R-:W-:-:S05]  /*2fa0*/  IADD3 R5, R5, UR10, RZ ;  /* 0x0000000a05057c10 */ /* 0x020fca000fffe0ff */
[----:B------:R-:W-:Y:S01]  /*2fb0*/  @!PT LDS RZ, [RZ] ;  /* 0x00000000fffff984 */ /* 0x000fe20000000800 */
[----:B------:R-:W-:Y:S01]  /*2fc0*/  @!PT LDS RZ, [RZ] ;  /* 0x00000000fffff984 */ /* 0x000fe20000000800 */
[----:B------:R-:W-:Y:S01]  /*2fd0*/  @!PT LDS RZ, [RZ] ;  /* 0x00000000fffff984 */ /* 0x000fe20000000800 */
[----:B------:R3:W-:Y:S02]  /*2fe0*/  LDGSTS.E.BYPASS.LTC128B.128 [R2+0xb000], [R4.64] ;  /* 0x0b00000004027fae */ /* 0x0007e4000b901d56 */
.L_x_543:
[----:B------:R-:W-:Y:S05]  /*2ff0*/  BSYNC B0 ;  /* 0x0000000000007941 */ /* 0x000fea0003800000 */
.L_x_542:
        /* <DEDUP_REMOVED lines=22> */
.L_x_545:
[----:B------:R-:W-:Y:S05]  /*3160*/  BSYNC B0 ;  /* 0x0000000000007941 */ /* 0x000fea0003800000 */
.L_x_544:
        /* <DEDUP_REMOVED lines=20> */
.L_x_547:
[----:B------:R-:W-:Y:S05]  /*32b0*/  BSYNC B0 ;  /* 0x0000000000007941 */ /* 0x000fea0003800000 */
.L_x_546:
        /* <DEDUP_REMOVED lines=20> */
.L_x_549:
[----:B------:R-:W-:Y:S05]  /*3400*/  BSYNC B0 ;  /* 0x0000000000007941 */ /* 0x000fea0003800000 */
.L_x_548:
        /* <DEDUP_REMOVED lines=12> */
[----:B-1----:R-:W5:Y:S01]  /*34d0*/  LDL R4, [R1+0x3c] ;  /* 0x00003c0001047983 */ /* 0x002f620000100800 */
[----:B------:R-:W-:-:S02]  /*34e0*/  MOV R6, c[0x0][0x190] ;  /* 0x0000640000067a02 */ /* 0x000fc40000000f00 */
[----:B------:R-:W-:Y:S01]  /*34f0*/  MOV R5, R203 ;  /* 0x000000cb00057202 */ /* 0x000fe20000000f00 */
[----:B-----5:R1:W5:Y:S02]  /*3500*/  R2UR UR10, R4 ;  /* 0x00000000040a73c2 */ /* 0x02036400000e0000 */
[----:B-1----:R-:W-:-:S05]  /*3510*/  MOV R4, R206 ;  /* 0x000000ce00047202 */ /* 0x002fca0000000f00 */
[----:B------:R-:W-:-:S05]  /*3520*/  IMAD.WIDE.U32 R4, R6, 0xc0, R4 ;  /* 0x000000c006047825 */ /* 0x000fca00078e0004 */
[----:B-----5:R-:W-:-:S05]  /*3530*/  IADD3 R5, R5, UR10, RZ ;  /* 0x0000000a05057c10 */ /* 0x020fca000fffe0ff */
[----:B------:R-:W-:Y:S01]  /*3540*/  @!PT LDS RZ, [RZ] ;  /* 0x00000000fffff984 */ /* 0x000fe20000000800 */
[----:B------:R-:W-:Y:S01]  /*3550*/  @!PT LDS RZ, [RZ] ;  /* 0x00000000fffff984 */ /* 0x000fe20000000800 */
[----:B------:R-:W-:Y:S01]  /*3560*/  @!PT LDS RZ, [RZ] ;  /* 0x00000000fffff984 */ /* 0x000fe20000000800 */
[----:B------:R1:W-:Y:S02]  /*3570*/  LDGSTS.E.BYPASS.LTC128B.128 [R193+0x3000], [R4.64] ;  /* 0x0300000004c17fae */ /* 0x0003e4000b901d56 */
.L_x_551:
[----:B------:R-:W-:Y:S05]  /*3580*/  BSYNC B0 ;  /* 0x0000000000007941 */ /* 0x000fea0003800000 */
.L_x_550:
[----:B------:R-:W-:Y:S01]  /*3590*/  ULDC.64 UR10, c[0x0][0x198] ;  /* 0x00006600000a7ab9 */ /* 0x000fe20000000a00 */
[----:B------:R-:W-:Y:S01]  /*35a0*/  IMAD.U32 R13, RZ, RZ, UR21 ;  /* 0x00000015ff0d7e24 */ /* 0x000fe2000f8e00ff */
[----:B------:R-:W-:Y:S01]  /*35b0*/  UIMAD UR10, UR24, UR10, URZ ;  /* 0x0000000a180a72a4 */ /* 0x000fe2000f8e023f */
[C---:B------:R-:W-:Y:S01]  /*35c0*/  IADD3 R8, R248.reuse, 0x8, RZ ;  /* 0x00000008f8087810 */ /* 0x040fe20007ffe0ff */
[----:B------:R-:W-:Y:S01]  /*35d0*/  IMAD.MOV.U32 R244, RZ, RZ, 0x7f800000 ;  /* 0x7f800000fff47424 */ /* 0x000fe200078e00ff */
[----:B------:R-:W-:Y:S01]  /*35e0*/  ISETP.GE.AND P5, PT, R248, UR8, PT ;  /* 0x00000008f8007c0c */ /* 0x000fe2000bfa6270 */
[----:B------:R-:W-:Y:S01]  /*35f0*/  UIMAD UR10, UR21, UR11, UR10 ;  /* 0x0000000b150a72a4 */ /* 0x000fe2000f8e020a */
[----:B-1----:R-:W-:Y:S01]  /*3600*/  IMAD.WIDE.U32 R4, R13, c[0x0][0x198], R204 ;  /* 0x000066000d047a25 */ /* 0x002fe200078e00cc */
[----:B------:R-:W-:Y:S02]  /*3610*/  ISETP.GE.AND P4, PT, R8, UR8, PT ;  /* 0x0000000808007c0c */ /* 0x000fe4000bf86270 */
[----:B------:R-:W-:Y:S01]  /*3620*/  SHF.R.S32.HI R15, RZ, 0x1f, R248 ;  /* 0x0000001fff0f7819 */ /* 0x000fe200000114f8 */
[----:B------:R-:W-:Y:S01]  /*3630*/  IMAD.SHL.U32 R10, R248, 0x4, RZ ;  /* 0x00000004f80a7824 */ /* 0x000fe200078e00ff */
[----:B------:R-:W-:Y:S01]  /*3640*/  IADD3 R6, P0, R4, UR30, RZ ;  /* 0x0000001e04067c10 */ /* 0x000fe2000ff1e0ff */
[----:B------:R-:W-:-:S02]  /*3650*/  IMAD.U32 R4, RZ, RZ, UR10 ;  /* 0x0000000aff047e24 */ /* 0x000fc4000f8e00ff */
[----:B------:R-:W-:Y:S02]  /*3660*/  IMAD.MOV.U32 R245, RZ, RZ, 0x7f800000 ;  /* 0x7f800000fff57424 */ /* 0x000fe400078e00ff */
[----:B------:R-:W-:Y:S01]  /*3670*/  IMAD.MOV.U32 R246, RZ, RZ, 0x7f800000 ;  /* 0x7f800000fff67424 */ /* 0x000fe200078e00ff */
[----:B------:R-:W-:Y:S01]  /*3680*/  IADD3.X R7, R5, UR31, R4, P0, !PT ;  /* 0x0000001f05077c10 */ /* 0x000fe200087fe404 */
[----:B------:R-:W-:Y:S01]  /*3690*/  IMAD.MOV.U32 R243, RZ, RZ, 0x7f800000 ;  /* 0x7f800000fff37424 */ /* 0x000fe200078e00ff */
[C---:B------:R-:W-:Y:S02]  /*36a0*/  IADD3 R4, R248.reuse, 0x48, RZ ;  /* 0x00000048f8047810 */ /* 0x040fe40007ffe0ff */
[----:B------:R-:W-:Y:S02]  /*36b0*/  IADD3 R5, R248, 0x40, RZ ;  /* 0x00000040f8057810 */ /* 0x000fe40007ffe0ff */
[----:B------:R-:W-:Y:S02]  /*36c0*/  ISETP.GE.AND P2, PT, R4, UR8, PT ;  /* 0x0000000804007c0c */ /* 0x000fe4000bf46270 */
[----:B------:R-:W-:-:S02]  /*36d0*/  ISETP.GE.AND P3, PT, R5, UR8, PT ;  /* 0x0000000805007c0c */ /* 0x000fc4000bf66270 */
[----:B------:R-:W-:-:S09]  /*36e0*/  SHF.R.S32.HI R5, RZ, 0x1f, R4 ;  /* 0x0000001fff057819 */ /* 0x000fd20000011404 */
        /* <DEDUP_REMOVED lines=33> */
.L_x_553:
[----:B-1----:R-:W-:Y:S05]  /*3900*/  BSYNC B0 ;  /* 0x0000000000007941 */ /* 0x002fea0003800000 */
.L_x_552:
        /* <DEDUP_REMOVED lines=21> */
.L_x_555:
[----:B------:R-:W-:Y:S05]  /*3a60*/  BSYNC B0 ;  /* 0x0000000000007941 */ /* 0x000fea0003800000 */
.L_x_554:
        /* <DEDUP_REMOVED lines=21> */
.L_x_557:
[----:B------:R-:W-:Y:S05]  /*3bc0*/  BSYNC B0 ;  /* 0x0000000000007941 */ /* 0x000fea0003800000 */
.L_x_556:
        /* <DEDUP_REMOVED lines=21> */
.L_x_559:
[----:B------:R-:W-:Y:S05]  /*3d20*/  BSYNC B0 ;  /* 0x0000000000007941 */ /* 0x000fea0003800000 */
.L_x_558:
        /* <DEDUP_REMOVED lines=29> */
.L_x_561:
[----:B------:R-:W-:Y:S05]  /*3f00*/  BSYNC B0 ;  /* 0x0000000000007941 */ /* 0x000fea0003800000 */
.L_x_560:
        /* <DEDUP_REMOVED lines=20> */
.L_x_563:
[----:B------:R-:W-:Y:S05]  /*4050*/  BSYNC B0 ;  /* 0x0000000000007941 */ /* 0x000fea0003800000 */
.L_x_562:
        /* <DEDUP_REMOVED lines=20> */
.L_x_565:
[----:B------:R-:W-:Y:S05]  /*41a0*/  BSYNC B0 ;  /* 0x0000000000007941 */ /* 0x000fea0003800000 */
.L_x_564:
        /* <DEDUP_REMOVED lines=19> */
.L_x_567:
[----:B------:R-:W-:Y:S05]  /*42e0*/  BSYNC B0 ;  /* 0x0000000000007941 */ /* 0x000fea0003800000 */
.L_x_566:
[----:B------:R-:W-:Y:S01]  /*42f0*/  LEA.HI R0, R20, R19, RZ, 0x4 ;  /* 0x0000001314007211 */ /* 0x000fe200078f20ff */
[----:B------:R-:W0:Y:S01]  /*4300*/  LDGDEPBAR ;  /* 0x00000000000079af */ /* 0x000e220000000000 */
[----:B------:R-:W-:Y:S01]  /*4310*/  IMAD.MOV.U32 R184, RZ, RZ, 0x20 ;  /* 0x00000020ffb87424 */ /* 0x000fe200078e00ff */
[----:B------:R-:W-:Y:S01]  /*4320*/  CS2R R126, SRZ ;  /* 0x00000000007e7805 */ /* 0x000fe2000001ff00 */
[----:B------:R-:W-:Y:S01]  /*4330*/  LOP3.LUT R0, R0, 0xfffffff0, RZ, 0xc0, !PT ;  /* 0xfffffff000007812 */ /* 0x000fe200078ec0ff */
[----:B------:R-:W-:Y:S01]  /*4340*/  IMAD.MOV.U32 R177, RZ, RZ, 0x40 ;  /* 0x00000040ffb17424 */ /* 0x000fe200078e00ff */
[----:B------:R-:W-:Y:S01]  /*4350*/  CS2R R124, SRZ ;  /* 0x00000000007c7805 */ /* 0x000fe2000001ff00 */
[----:B------:R-:W-:Y:S01]  /*4360*/  IMAD.MOV.U32 R252, RZ, RZ, 0x40 ;  /* 0x00000040fffc7424 */ /* 0x000fe200078e00ff */
[----:B------:R-:W-:Y:S01]  /*4370*/  CS2R R130, SRZ ;  /* 0x0000000000827805 */ /* 0x000fe2000001ff00 */
[----:B------:R-:W-:Y:S01]  /*4380*/  IMAD.IADD R0, R19, 0x1, -R0 ;  /* 0x0000000113007824 */ /* 0x000fe200078e0a00 */
[----:B------:R-:W-:Y:S01]  /*4390*/  CS2R R128, SRZ ;  /* 0x0000000000807805 */ /* 0x000fe2000001ff00 */
[----:B------:R-:W-:Y:S01]  /*43a0*/  IMAD.MOV.U32 R194, RZ, RZ, R193 ;  /* 0x000000ffffc27224 */ /* 0x000fe200078e00c1 */
[----:B------:R-:W-:Y:S01]  /*43b0*/  CS2R R122, SRZ ;  /* 0x00000000007a7805 */ /* 0x000fe2000001ff00 */
[----:B------:R-:W-:Y:S01]  /*43c0*/  CS2R R120, SRZ ;  /* 0x0000000000787805 */ /* 0x000fe2000001ff00 */
[----:B-12-4-:R-:W-:Y:S01]  /*43d0*/  SHF.R.S32.HI R2, RZ, 0x1f, R0 ;  /* 0x0000001fff027819 */ /* 0x016fe20000011400 */
        /* <DEDUP_REMOVED lines=17> */
[C---:B------:R-:W-:Y:S01]  /*44f0*/  LOP3.LUT P0, RZ, R0.reuse, 0x2, RZ, 0xc0, !PT ;  /* 0x0000000200ff7812 */ /* 0x040fe2000780c0ff */
[----:B------:R-:W-:Y:S01]  /*4500*/  CS2R R96, SRZ ;  /* 0x0000000000607805 */ /* 0x000fe2000001ff00 */
[----:B------:R-:W-:Y:S01]  /*4510*/  LOP3.LUT P2, RZ, R0, 0x4, RZ, 0xc0, !PT ;  /* 0x0000000400ff7812 */ /* 0x000fe2000784c0ff */
[----:B------:R-:W-:Y:S01]  /*4520*/  CS2R R90, SRZ ;  /* 0x00000000005a7805 */ /* 0x000fe2000001ff00 */
[----:B------:R-:W-:Y:S01]  /*4530*/  IADD3 R0, R186, 0x2000, RZ ;  /* 0x00002000ba007810 */ /* 0x000fe20007ffe0ff */
[----:B------:R-:W-:Y:S01]  /*4540*/  CS2R R88, SRZ ;  /* 0x0000000000587805 */ /* 0x000fe2000001ff00 */
[----:B------:R-:W-:Y:S01]  /*4550*/  SEL R2, R2, R185, !P1 ;  /* 0x000000b902027207 */ /* 0x000fe20004800000 */
[----:B------:R-:W-:Y:S01]  /*4560*/  CS2R R86, SRZ ;  /* 0x0000000000567805 */ /* 0x000fe2000001ff00 */
[----:B------:R-:W-:Y:S01]  /*4570*/  SEL R0, R0, R186, !P1 ;  /* 0x000000ba00007207 */ /* 0x000fe20004800000 */
[----:B------:R-:W-:Y:S01]  /*4580*/  CS2R R84, SRZ ;  /* 0x0000000000547805 */ /* 0x000fe2000001ff00 */
[----:B------:R-:W-:Y:S01]  /*4590*/  CS2R R78, SRZ ;  /* 0x00000000004e7805 */ /* 0x000fe2000001ff00 */
[----:B------:R-:W-:Y:S01]  /*45a0*/  CS2R R76, SRZ ;  /* 0x00000000004c7805 */ /* 0x000fe2000001ff00 */
[----:B------:R-:W-:Y:S01]  /*45b0*/  CS2R R82, SRZ ;  /* 0x0000000000527805 */ /* 0x000fe2000001ff00 */
[----:B------:R-:W-:Y:S01]  /*45c0*/  IMAD.SHL.U32 R176, R0, 0x2, RZ ;  /* 0x0000000200b07824 */ /* 0x000fe200078e00ff */
[----:B------:R-:W-:Y:S01]  /*45d0*/  IADD3 R0, R248, -0x80, RZ ;  /* 0xffffff80f8007810 */ /* 0x000fe20007ffe0ff */
[----:B------:R-:W-:Y:S01]  /*45e0*/  CS2R R80, SRZ ;  /* 0x0000000000507805 */ /* 0x000fe2000001ff00 */
[----:B------:R-:W-:Y:S01]  /*45f0*/  CS2R R74, SRZ ;  /* 0x00000000004a7805 */ /* 0x000fe2000001ff00 */
[----:B------:R-:W-:Y:S01]  /*4600*/  CS2R R72, SRZ ;  /* 0x0000000000487805 */ /* 0x000fe2000001ff00 */
[----:B------:R-:W-:Y:S01]  /*4610*/  CS2R R70, SRZ ;  /* 0x0000000000467805 */ /* 0x000fe2000001ff00 */
[----:B------:R-:W-:Y:S01]  /*4620*/  CS2R R68, SRZ ;  /* 0x0000000000447805 */ /* 0x000fe2000001ff00 */
[----:B------:R-:W-:Y:S01]  /*4630*/  IMAD.SHL.U32 R182, R2, 0x2, RZ ;  /* 0x0000000202b67824 */ /* 0x000fe200078e00ff */
[----:B------:R-:W-:Y:S01]  /*4640*/  SEL R184, R184, 0xffffffe0, !P0 ;  /* 0xffffffe0b8b87807 */ /* 0x000fe20004000000 */
[----:B------:R-:W-:Y:S01]  /*4650*/  IMAD.SHL.U32 R251, R248, 0x4, RZ ;  /* 0x00000004f8fb7824 */ /* 0x000fe200078e00ff */
[----:B------:R-:W-:Y:S01]  /*4660*/  SEL R177, R177, 0xffffffc0, !P2 ;  /* 0xffffffc0b1b17807 */ /* 0x000fe20005000000 */
[----:B------:R-:W-:Y:S01]  /*4670*/  IMAD.SHL.U32 R183, R185, 0x2, RZ ;  /* 0x00000002b9b77824 */ /* 0x000fe200078e00ff */
[----:B------:R-:W-:Y:S01]  /*4680*/  SEL R252, R252, 0xffffffc0, !P2 ;  /* 0xffffffc0fcfc7807 */ /* 0x000fe20005000000 */
[----:B------:R-:W-:Y:S01]  /*4690*/  IMAD.SHL.U32 R249, R0, 0x4, RZ ;  /* 0x0000000400f97824 */ /* 0x000fe200078e00ff */
[----:B------:R-:W-:Y:S01]  /*46a0*/  SHF.L.U64.HI R250, R248, 0x2, R15 ;  /* 0x00000002f8fa7819 */ /* 0x000fe2000001020f */
[----:B------:R-:W-:-:S02]  /*46b0*/  ULDC UR13, c[0x0][0x2e4] ;  /* 0x0000b900000d7ab9 */ /* 0x000fc40000000800 */
.L_x_572:
[----:B------:R-:W0:Y:S01]  /*46c0*/  LDGDEPBAR ;  /* 0x00000000000079af */ /* 0x000e220000000000 */
[----:B------:R-:W-:Y:S01]  /*46d0*/  IADD3 R20, P0, R251, UR17, RZ ;  /* 0x00000011fb147c10 */ /* 0x000fe2000ff1e0ff */
[----:B------:R-:W-:Y:S01]  /*46e0*/  IMAD.IADD R0, R182, 0x1, R184 ;  /* 0x00000001b6007824 */ /* 0x000fe200078e02b8 */
[----:B------:R-:W-:Y:S02]  /*46f0*/  USHF.L.U32 UR12, UR19, 0x7, URZ ;  /* 0x00000007130c7899 */ /* 0x000fe4000800063f */
[----:B------:R-:W-:Y:S02]  /*4700*/  IADD3.X R21, R250, UR16, RZ, P0, !PT ;  /* 0x00000010fa157c10 */ /* 0x000fe400087fe4ff */
[----:B------:R-:W-:Y:S04]  /*4710*/  UIADD3 UR10, UR12, UR9, URZ ;  /* 0x000000090c0a7290 */ /* 0x000fe8000fffe03f */
[----:B------:R-:W-:Y:S04]  /*4720*/  UIADD3 UR8, -UR6, 0x80, UR10 ;  /* 0x0000008006087890 */ /* 0x000fe8000fffe10a */
[----:B------:R-:W-:Y:S02]  /*4730*/  UIADD3 UR11, UR8, -UR45, URZ ;  /* 0x8000002d080b7290 */ /* 0x000fe4000fffe03f */
[----:B------:R-:W-:Y:S04]  /*4740*/  USHF.L.U32 UR8, UR7, 0x7, URZ ;  /* 0x0000000707087899 */ /* 0x000fe8000800063f */
[----:B------:R-:W-:Y:S01]  /*4750*/  UISETP.GE.AND UP0, UPT, UR8, UR11, UPT ;  /* 0x0000000b0800728c */ /* 0x000fe2000bf06270 */
[----:B------:R-:W-:Y:S04]  /*4760*/  DEPBAR.LE SB0, 0x0 ;  /* 0x000080000000791a */ /* 0x000fe80000000000 */
[----:B------:R-:W-:Y:S01]  /*4770*/  BAR.SYNC.DEFER_BLOCKING 0x0 ;  /* 0x0000000000007b1d */ /* 0x000fe20000010000 */
[----:B------:R-:W-:Y:S07]  /*4780*/  PLOP3.LUT P0, PT, PT, PT, UP0, 0x80, 0x0 ;  /* 0x000000000000781c */ /* 0x000fee0003f0f008 */
[----:B------:R-:W-:Y:S01]  /*4790*/  LDSM.16.M88.4 R64, [R182] ;  /* 0x00000000b640783b */ /* 0x000fe20000000200 */
[----:B------:R-:W-:Y:S07]  /*47a0*/  ULDC UR11, c[0x0][0x2e4] ;  /* 0x0000b900000b7ab9 */ /* 0x000fee0000000800 */
[----:B------:R-:W1:Y:S08]  /*47b0*/  LDSM.16.M88.4 R16, [R178+0xc000] ;  /* 0x00c00000b210783b */ /* 0x000e700000000200 */
[----:B------:R-:W2:Y:S08]  /*47c0*/  LDSM.16.M88.4 R60, [R182+0x2000] ;  /* 0x00200000b63c783b */ /* 0x000eb00000000200 */
[----:B------:R-:W4:Y:S08]  /*47d0*/  LDSM.16.M88.4 R32, [R178+0xc800] ;  /* 0x00c80000b220783b */ /* 0x000f300000000200 */
[----:B------:R-:W3:Y:S08]  /*47e0*/  LDSM.16.M88.4 R48, [R178+0xd000] ;  /* 0x00d00000b230783b */ /* 0x000ef00000000200 */
[----:B------:R-:W3:Y:S01]  /*47f0*/  LDSM.16.M88.4 R132, [R178+0xd800] ;  /* 0x00d80000b284783b */ /* 0x000ee20000000200 */
[-C--:B-1----:R-:W-:Y:S07]  /*4800*/  HMMA.16816.F32 R4, R64, R16.reuse, RZ ;  /* 0x000000104004723c */ /* 0x082fee00000018ff */
[----:B-----5:R4:W5:Y:S04]  /*4810*/  LDG.E R191, [R20.64] ;  /* 0x0000001614bf7981 */ /* 0x020968000c1e1900 */
[----:B------:R4:W5:Y:S01]  /*4820*/  LDG.E R192, [R20.64+0x20] ;  /* 0x0000201614c07981 */ /* 0x000962000c1e1900 */
[C---:B--2---:R-:W-:Y:S03]  /*4830*/  HMMA.16816.F32 R8, R60.reuse, R16, RZ ;  /* 0x000000103c08723c */ /* 0x044fe600000018ff */
[----:B------:R4:W5:Y:S04]  /*4840*/  LDG.E R190, [R20.64+0x100] ;  /* 0x0001001614be7981 */ /* 0x000968000c1e1900 */
[----:B------:R4:W5:Y:S01]  /*4850*/  LDG.E R187, [R20.64+0x120] ;  /* 0x0001201614bb7981 */ /* 0x000962000c1e1900 */
[-C--:B------:R-:W-:Y:S03]  /*4860*/  HMMA.16816.F32 R12, R60, R18.reuse, RZ ;  /* 0x000000123c0c723c */ /* 0x080fe600000018ff */
[----:B------:R-:W-:Y:S05]  /*4870*/  LDSM.16.M88.4 R136, [R0] ;  /* 0x000000000088783b */ /* 0x000fea0000000200 */
[C---:B------:R-:W-:Y:S03]  /*4880*/  HMMA.16816.F32 R16, R64.reuse, R18, RZ ;  /* 0x000000124010723c */ /* 0x040fe600000018ff */
[----:B------:R-:W1:Y:S08]  /*4890*/  LDSM.16.M88.4 R140, [R181+0xc000] ;  /* 0x00c00000b58c783b */ /* 0x000e700000000200 */
[----:B------:R-:W2:Y:S01]  /*48a0*/  LDSM.16.M88.4 R144, [R0+0x2000] ;  /* 0x002000000090783b */ /* 0x000ea20000000200 */
[-C--:B----4-:R-:W-:Y:S07]  /*48b0*/  HMMA.16816.F32 R20, R64, R32.reuse, RZ ;  /* 0x000000204014723c */ /* 0x090fee00000018ff */
[----:B------:R-:W4:Y:S01]  /*48c0*/  LDSM.16.M88.4 R148, [R181+0xc800] ;  /* 0x00c80000b594783b */ /* 0x000f220000000200 */
[C---:B------:R-:W-:Y:S07]  /*48d0*/  HMMA.16816.F32 R24, R60.reuse, R32, RZ ;  /* 0x000000203c18723c */ /* 0x040fee00000018ff */
[----:B------:R-:W1:Y:S01]  /*48e0*/  LDSM.16.M88.4 R152, [R181+0xd000] ;  /* 0x00d00000b598783b */ /* 0x000e620000000200 */
[-C--:B------:R-:W-:Y:S07]  /*48f0*/  HMMA.16816.F32 R28, R60, R34.reuse, RZ ;  /* 0x000000223c1c723c */ /* 0x080fee00000018ff */
[----:B------:R-:W1:Y:S01]  /*4900*/  LDSM.16.M88.4 R156, [R181+0xd800] ;  /* 0x00d80000b59c783b */ /* 0x000e620000000200 */
[C---:B------:R-:W-:Y:S07]  /*4910*/  HMMA.16816.F32 R32, R64.reuse, R34, RZ ;  /* 0x000000224020723c */ /* 0x040fee00000018ff */
[----:B------:R-:W-:Y:S01]  /*4920*/  LDSM.16.M88.4 R164, [R179+0xc000] ;  /* 0x00c00000b3a4783b */ /* 0x000fe20000000200 */
[-C--:B---3--:R-:W-:Y:S07]  /*4930*/  HMMA.16816.F32 R36, R64, R48.reuse, RZ ;  /* 0x000000304024723c */ /* 0x088fee00000018ff */
[----:B------:R-:W-:Y:S01]  /*4940*/  LDSM.16.M88.4 R168, [R180+0xc800] ;  /* 0x00c80000b4a8783b */ /* 0x000fe20000000200 */
[C---:B------:R-:W-:Y:S07]  /*4950*/  HMMA.16816.F32 R40, R60.reuse, R48, RZ ;  /* 0x000000303c28723c */ /* 0x040fee00000018ff */
[----:B------:R-:W-:Y:S01]  /*4960*/  LDSM.16.M88.4 R172, [R180+0xd000] ;  /* 0x00d00000b4ac783b */ /* 0x000fe20000000200 */
[-C--:B------:R-:W-:Y:S08]  /*4970*/  HMMA.16816.F32 R44, R60, R50.reuse, RZ ;  /* 0x000000323c2c723c */ /* 0x080ff000000018ff */
[C---:B------:R-:W-:Y:S08]  /*4980*/  HMMA.16816.F32 R48, R64.reuse, R50, RZ ;  /* 0x000000324030723c */ /* 0x040ff000000018ff */
[-C--:B------:R-:W-:Y:S08]  /*4990*/  HMMA.16816.F32 R52, R64, R132.reuse, RZ ;  /* 0x000000844034723c */ /* 0x080ff000000018ff */
[C---:B------:R-:W-:Y:S07]  /*49a0*/  HMMA.16816.F32 R56, R60.reuse, R132, RZ ;  /* 0x000000843c38723c */ /* 0x040fee00000018ff */
[--C-:B------:R-:W-:Y:S01]  /*49b0*/  IMAD.IADD R132, R182, 0x1, R177.reuse ;  /* 0x00000001b6847824 */ /* 0x100fe200078e02b1 */
[-C--:B------:R-:W-:Y:S04]  /*49c0*/  HMMA.16816.F32 R60, R60, R134.reuse, RZ ;  /* 0x000000863c3c723c */ /* 0x080fe800000018ff */
[----:B------:R-:W3:Y:S04]  /*49d0*/  LDSM.16.M88.4 R160, [R132] ;  /* 0x0000000084a0783b */ /* 0x000ee80000000200 */
[----:B------:R-:W-:Y:S04]  /*49e0*/  HMMA.16816.F32 R64, R64, R134, RZ ;  /* 0x000000864040723c */ /* 0x000fe800000018ff */
[----:B------:R-:W3:Y:S04]  /*49f0*/  LDSM.16.M88.4 R132, [R132+0x2000] ;  /* 0x002000008484783b */ /* 0x000ee80000000200 */
[-C--:B-1----:R-:W-:Y:S08]  /*4a00*/  HMMA.16816.F32 R4, R136, R140.reuse, R4 ;  /* 0x0000008c8804723c */ /* 0x082ff00000001804 */
[C---:B--2---:R-:W-:Y:S08]  /*4a10*/  HMMA.16816.F32 R8, R144.reuse, R140, R8 ;  /* 0x0000008c9008723c */ /* 0x044ff00000001808 */
[-C--:B------:R-:W-:Y:S08]  /*4a20*/  HMMA.16816.F32 R12, R144, R142.reuse, R12 ;  /* 0x0000008e900c723c */ /* 0x080ff0000000180c */
[C---:B------:R-:W-:Y:S01]  /*4a30*/  HMMA.16816.F32 R16, R136.reuse, R142, R16 ;  /* 0x0000008e8810723c */ /* 0x040fe20000001810 */
[----:B------:R-:W1:Y:S07]  /*4a40*/  LDSM.16.M88.4 R140, [R179+0xc800] ;  /* 0x00c80000b38c783b */ /* 0x000e6e0000000200 */
[-C--:B----4-:R-:W-:Y:S08]  /*4a50*/  HMMA.16816.F32 R20, R136, R148.reuse, R20 ;  /* 0x000000948814723c */ /* 0x090ff00000001814 */
[C---:B------:R-:W-:Y:S08]  /*4a60*/  HMMA.16816.F32 R24, R144.reuse, R148, R24 ;  /* 0x000000949018723c */ /* 0x040ff00000001818 */
[-C--:B------:R-:W-:Y:S08]  /*4a70*/  HMMA.16816.F32 R28, R144, R150.reuse, R28 ;  /* 0x00000096901c723c */ /* 0x080ff0000000181c */
[C---:B------:R-:W-:Y:S08]  /*4a80*/  HMMA.16816.F32 R32, R136.reuse, R150, R32 ;  /* 0x000000968820723c */ /* 0x040ff00000001820 */
[-C--:B------:R-:W-:Y:S08]  /*4a90*/  HMMA.16816.F32 R36, R136, R152.reuse, R36 ;  /* 0x000000988824723c */ /* 0x080ff00000001824 */
[C---:B------:R-:W-:Y:S08]  /*4aa0*/  HMMA.16816.F32 R40, R144.reuse, R152, R40 ;  /* 0x000000989028723c */ /* 0x040ff00000001828 */
[-C--:B------:R-:W-:Y:S08]  /*4ab0*/  HMMA.16816.F32 R44, R144, R154.reuse, R44 ;  /* 0x0000009a902c723c */ /* 0x080ff0000000182c */
[C---:B------:R-:W-:Y:S01]  /*4ac0*/  HMMA.16816.F32 R48, R136.reuse, R154, R48 ;  /* 0x0000009a8830723c */ /* 0x040fe20000001830 */
[----:B------:R-:W-:Y:S07]  /*4ad0*/  LDSM.16.M88.4 R152, [R180+0xc000] ;  /* 0x00c00000b498783b */ /* 0x000fee0000000200 */
[-C--:B------:R-:W-:Y:S08]  /*4ae0*/  HMMA.16816.F32 R52, R136, R156.reuse, R52 ;  /* 0x0000009c8834723c */ /* 0x080ff00000001834 */
[C---:B------:R-:W-:Y:S07]  /*4af0*/  HMMA.16816.F32 R56, R144.reuse, R156, R56 ;  /* 0x0000009c9038723c */ /* 0x040fee0000001838 */
[----:B------:R-:W-:Y:S01]  /*4b00*/  IMAD.IADD R156, R0, 0x1, R177 ;  /* 0x00000001009c7824 */ /* 0x000fe200078e02b1 */
[-C--:B------:R-:W-:Y:S01]  /*4b10*/  HMMA.16816.F32 R60, R144, R158.reuse, R60 ;  /* 0x0000009e903c723c */ /* 0x080fe2000000183c */
[----:B------:R-:W2:Y:S07]  /*4b20*/  LDSM.16.M88.4 R144, [R179+0xd000] ;  /* 0x00d00000b390783b */ /* 0x000eae0000000200 */
[----:B------:R-:W-:Y:S01]  /*4b30*/  HMMA.16816.F32 R64, R136, R158, R64 ;  /* 0x0000009e8840723c */ /* 0x000fe20000001840 */
[----:B------:R-:W4:Y:S07]  /*4b40*/  LDSM.16.M88.4 R136, [R179+0xd800] ;  /* 0x00d80000b388783b */ /* 0x000f2e0000000200 */
[-C--:B---3--:R-:W-:Y:S01]  /*4b50*/  HMMA.16816.F32 R4, R160, R164.reuse, R4 ;  /* 0x000000a4a004723c */ /* 0x088fe20000001804 */
[----:B------:R-:W3:Y:S07]  /*4b60*/  LDSM.16.M88.4 R148, [R156] ;  /* 0x000000009c94783b */ /* 0x000eee0000000200 */
[C---:B------:R-:W-:Y:S01]  /*4b70*/  HMMA.16816.F32 R8, R132.reuse, R164, R8 ;  /* 0x000000a48408723c */ /* 0x040fe20000001808 */
[----:B------:R-:W2:Y:S07]  /*4b80*/  LDSM.16.M88.4 R156, [R156+0x2000] ;  /* 0x002000009c9c783b */ /* 0x000eae0000000200 */
[-C--:B------:R-:W-:Y:S08]  /*4b90*/  HMMA.16816.F32 R12, R132, R166.reuse, R12 ;  /* 0x000000a6840c723c */ /* 0x080ff0000000180c */
[C---:B------:R-:W-:Y:S01]  /*4ba0*/  HMMA.16816.F32 R16, R160.reuse, R166, R16 ;  /* 0x000000a6a010723c */ /* 0x040fe20000001810 */
[----:B------:R-:W3:Y:S07]  /*4bb0*/  LDSM.16.M88.4 R164, [R180+0xd800] ;  /* 0x00d80000b4a4783b */ /* 0x000eee0000000200 */
[-C--:B-1----:R-:W-:Y:S08]  /*4bc0*/  HMMA.16816.F32 R20, R160, R140.reuse, R20 ;  /* 0x0000008ca014723c */ /* 0x082ff00000001814 */
[C---:B------:R-:W-:Y:S08]  /*4bd0*/  HMMA.16816.F32 R24, R132.reuse, R140, R24 ;  /* 0x0000008c8418723c */ /* 0x040ff00000001818 */
[-C--:B------:R-:W-:Y:S08]  /*4be0*/  HMMA.16816.F32 R28, R132, R142.reuse, R28 ;  /* 0x0000008e841c723c */ /* 0x080ff0000000181c */
[C---:B------:R-:W-:Y:S08]  /*4bf0*/  HMMA.16816.F32 R32, R160.reuse, R142, R32 ;  /* 0x0000008ea020723c */ /* 0x040ff00000001820 */
[-C--:B--2---:R-:W-:Y:S08]  /*4c00*/  HMMA.16816.F32 R36, R160, R144.reuse, R36 ;  /* 0x00000090a024723c */ /* 0x084ff00000001824 */
[C---:B------:R-:W-:Y:S08]  /*4c10*/  HMMA.16816.F32 R40, R132.reuse, R144, R40 ;  /* 0x000000908428723c */ /* 0x040ff00000001828 */
[-C--:B------:R-:W-:Y:S08]  /*4c20*/  HMMA.16816.F32 R44, R132, R146.reuse, R44 ;  /* 0x00000092842c723c */ /* 0x080ff0000000182c */
[C---:B------:R-:W-:Y:S08]  /*4c30*/  HMMA.16816.F32 R48, R160.reuse, R146, R48 ;  /* 0x00000092a030723c */ /* 0x040ff00000001830 */
[-C--:B----4-:R-:W-:Y:S08]  /*4c40*/  HMMA.16816.F32 R52, R160, R136.reuse, R52 ;  /* 0x00000088a034723c */ /* 0x090ff00000001834 */
[C---:B------:R-:W-:Y:S08]  /*4c50*/  HMMA.16816.F32 R56, R132.reuse, R136, R56 ;  /* 0x000000888438723c */ /* 0x040ff00000001838 */
[-C--:B------:R-:W-:Y:S08]  /*4c60*/  HMMA.16816.F32 R60, R132, R138.reuse, R60 ;  /* 0x0000008a843c723c */ /* 0x080ff0000000183c */
[----:B------:R-:W-:Y:S08]  /*4c70*/  HMMA.16816.F32 R64, R160, R138, R64 ;  /* 0x0000008aa040723c */ /* 0x000ff00000001840 */
[-C--:B---3--:R-:W-:Y:S08]  /*4c80*/  HMMA.16816.F32 R4, R148, R152.reuse, R4 ;  /* 0x000000989404723c */ /* 0x088ff00000001804 */
[C---:B------:R-:W-:Y:S08]  /*4c90*/  HMMA.16816.F32 R8, R156.reuse, R152, R8 ;  /* 0x000000989c08723c */ /* 0x040ff00000001808 */
[-C--:B------:R-:W-:Y:S08]  /*4ca0*/  HMMA.16816.F32 R12, R156, R154.reuse, R12 ;  /* 0x0000009a9c0c723c */ /* 0x080ff0000000180c */
        /* <DEDUP_REMOVED lines=12> */
[----:B------:R-:W-:Y:S01]  /*4d70*/  HMMA.16816.F32 R64, R148, R166, R64 ;  /* 0x000000a69440723c */ /* 0x000fe20000001840 */
[----:B------:R-:W-:-:S07]  /*4d80*/  @!P0 BRA `(.L_x_568) ;  /* 0x000000a000008947 */ /* 0x000fce0003800000 */
[----:B------:R-:W-:Y:S02]  /*4d90*/  UIADD3 UR12, UR12, 0x80, URZ ;  /* 0x000000800c0c7890 */ /* 0x000fe4000fffe03f */
[----:B------:R-:W-:Y:S02]  /*4da0*/  UIADD3 UR11, UR13, UR10, -UR6 ;  /* 0x0000000a0d0b7290 */ /* 0x000fe4000fffe806 */
[----:B------:R-:W-:Y:S02]  /*4db0*/  UIADD3 UR10, UR8, 0x80, URZ ;  /* 0x00000080080a7890 */ /* 0x000fe4000fffe03f */
[----:B------:R-:W-:Y:S02]  /*4dc0*/  IMAD.U32 R0, RZ, RZ, UR12 ;  /* 0x0000000cff007e24 */ /* 0x000fe4000f8e00ff */
[----:B------:R-:W-:Y:S03]  /*4dd0*/  UISETP.GE.AND UP0, UPT, UR10, UR11, UPT ;  /* 0x0000000b0a00728c */ /* 0x000fe6000bf06270 */
[----:B------:R-:W-:Y:S01]  /*4de0*/  ISETP.LT.AND P0, PT, R0, UR6, PT ;  /* 0x0000000600007c0c */ /* 0x000fe2000bf01270 */
[----:B------:R-:W-:Y:S02]  /*4df0*/  UMOV UR11, UR13 ;  /* 0x0000000d000b7c82 */ /* 0x000fe40008000000 */
[----:B------:R-:W-:Y:S11]  /*4e00*/  PLOP3.LUT P1, PT, PT, PT, UP0, 0x80, 0x0 ;  /* 0x000000000000781c */ /* 0x000ff60003f2f008 */
[----:B------:R-:W-:Y:S02]  /*4e10*/  @!UPT UIADD3 URZ, URZ, URZ, URZ ;  /* 0x0000003f3f3ff290 */ /* 0x000fe4000fffe03f */
[----:B------:R-:W-:-:S05]  /*4e20*/  @!P1 BRA P0, `(.L_x_569) ;  /* 0x00000ea000009947 */ /* 0x000fca0000000000 */
.L_x_568:
[----:B------:R-:W-:Y:S01]  /*4e30*/  IADD3 R149, R248, UR8, RZ ;  /* 0x00000008f8957c10 */ /* 0x000fe2000fffe0ff */
[----:B------:R-:W2:Y:S01]  /*4e40*/  LDL R132, [R1+0x4] ;  /* 0x0000040001847983 */ /* 0x000ea20000100800 */
[----:B------:R-:W-:Y:S01]  /*4e50*/  UIADD3 UR10, -UR11, UR6, -UR9 ;  /* 0x000000060b0a7290 */ /* 0x000fe2000fffe909 */
[----:B------:R-:W-:Y:S01]  /*4e60*/  IMAD.U32 R0, RZ, RZ, UR19 ;  /* 0x00000013ff007e24 */ /* 0x000fe2000f8e00ff */
[----:B------:R-:W-:Y:S02]  /*4e70*/  UIADD3 UR8, UR6, 0x1, -UR9 ;  /* 0x0000000106087890 */ /* 0x000fe4000fffe809 */
[----:B------:R-:W-:Y:S02]  /*4e80*/  UMOV UR13, UR11 ;  /* 0x0000000b000d7c82 */ /* 0x000fe40008000000 */
[C---:B------:R-:W-:Y:S01]  /*4e90*/  IADD3 R2, R149.reuse, UR10, RZ ;  /* 0x0000000a95027c10 */ /* 0x040fe2000fffe0ff */
[----:B------:R-:W-:Y:S03]  /*4ea0*/  UIADD3 UR8, UR8, UR44, URZ ;  /* 0x0000002c08087290 */ /* 0x000fe6000fffe03f */
[----:B------:R-:W-:Y:S03]  /*4eb0*/  IMNMX R2, RZ, R2, !PT ;  /* 0x00000002ff027217 */ /* 0x000fe60007800200 */
[----:B------:R-:W-:Y:S04]  /*4ec0*/  IADD3 R133, R149, UR8, RZ ;  /* 0x0000000895857c10 */ /* 0x000fe8000fffe0ff */
[----:B------:R-:W-:Y:S01]  /*4ed0*/  IMNMX R133, R133, UR6, PT ;  /* 0x0000000685857c17 */ /* 0x000fe2000b800200 */
[----:B--2---:R-:W-:Y:S01]  /*4ee0*/  IMAD R0, R0, 0x80, R132 ;  /* 0x0000008000007824 */ /* 0x004fe200078e0284 */
[----:B------:R-:W-:Y:S04]  /*4ef0*/  IADD3 R132, R149, 0x8, RZ ;  /* 0x0000000895847810 */ /* 0x000fe80007ffe0ff */
[C---:B------:R-:W-:Y:S02]  /*4f00*/  IADD3 R148, R0.reuse, 0x1, RZ ;  /* 0x0000000100947810 */ /* 0x040fe40007ffe0ff */
[C---:B------:R-:W-:Y:S02]  /*4f10*/  IADD3 R147, R0.reuse, 0x8, RZ ;  /* 0x0000000800937810 */ /* 0x040fe40007ffe0ff */
[C---:B------:R-:W-:Y:S02]  /*4f20*/  IADD3 R146, R0.reuse, 0x9, RZ ;  /* 0x0000000900927810 */ /* 0x040fe40007ffe0ff */
[-C--:B------:R-:W-:Y:S02]  /*4f30*/  ISETP.GE.AND P0, PT, R0, R2.reuse, PT ;  /* 0x000000020000720c */ /* 0x080fe40003f06270 */
[-C--:B------:R-:W-:Y:S02]  /*4f40*/  ISETP.GE.AND P6, PT, R148, R2.reuse, PT ;  /* 0x000000029400720c */ /* 0x080fe40003fc6270 */
[C---:B------:R-:W-:Y:S02]  /*4f50*/  IADD3 R145, R0.reuse, 0x10, RZ ;  /* 0x0000001000917810 */ /* 0x040fe40007ffe0ff */
[C---:B------:R-:W-:Y:S02]  /*4f60*/  IADD3 R144, R0.reuse, 0x11, RZ ;  /* 0x0000001100907810 */ /* 0x040fe40007ffe0ff */
[C---:B------:R-:W-:Y:S02]  /*4f70*/  IADD3 R143, R0.reuse, 0x18, RZ ;  /* 0x00000018008f7810 */ /* 0x040fe40007ffe0ff */
[C---:B------:R-:W-:Y:S02]  /*4f80*/  IADD3 R142, R0.reuse, 0x19, RZ ;  /* 0x00000019008e7810 */ /* 0x040fe40007ffe0ff */
[----:B------:R-:W-:Y:S02]  /*4f90*/  IADD3 R141, R0, 0x20, RZ ;  /* 0x00000020008d7810 */ /* 0x000fe40007ffe0ff */
[-C--:B------:R-:W-:Y:S02]  /*4fa0*/  ISETP.GE.AND P5, PT, R147, R2.reuse, PT ;  /* 0x000000029300720c */ /* 0x080fe40003fa6270 */
[-C--:B------:R-:W-:Y:S02]  /*4fb0*/  ISETP.GE.AND P4, PT, R146, R2.reuse, PT ;  /* 0x000000029200720c */ /* 0x080fe40003f86270 */
[-C--:B------:R-:W-:Y:S02]  /*4fc0*/  ISETP.GE.OR P0, PT, R0, R133.reuse, !P0 ;  /* 0x000000850000720c */ /* 0x080fe40004706670 */
[-C--:B------:R-:W-:Y:S02]  /*4fd0*/  ISETP.GE.OR P6, PT, R148, R133.reuse, !P6 ;  /* 0x000000859400720c */ /* 0x080fe400077c6670 */
[C---:B------:R-:W-:Y:S02]  /*4fe0*/  IADD3 R140, R0.reuse, 0x21, RZ ;  /* 0x00000021008c7810 */ /* 0x040fe40007ffe0ff */
[----:B------:R-:W-:Y:S02]  /*4ff0*/  IADD3 R139, R0, 0x28, RZ ;  /* 0x00000028008b7810 */ /* 0x000fe40007ffe0ff */
[-C--:B------:R-:W-:Y:S02]  /*5000*/  ISETP.GE.AND P3, PT, R145, R2.reuse, PT ;  /* 0x000000029100720c */ /* 0x080fe40003f66270 */
[-C--:B------:R-:W-:Y:S02]  /*5010*/  ISETP.GE.AND P2, PT, R144, R2.reuse, PT ;  /* 0x000000029000720c */ /* 0x080fe40003f46270 */
[-C--:B------:R-:W-:Y:S02]  /*5020*/  ISETP.GE.AND P1, PT, R143, R2.reuse, PT ;  /* 0x000000028f00720c */ /* 0x080fe40003f26270 */
[----:B------:R-:W-:Y:S02]  /*5030*/  FSEL R4, R4, -INF , !P0 ;  /* 0xff80000004047808 */ /* 0x000fe40004000000 */
[-C--:B------:R-:W-:Y:S02]  /*5040*/  ISETP.GE.AND P0, PT, R142, R2.reuse, PT ;  /* 0x000000028e00720c */ /* 0x080fe40003f06270 */
[-C--:B------:R-:W-:Y:S02]  /*5050*/  ISETP.GE.OR P5, PT, R147, R133.reuse, !P5 ;  /* 0x000000859300720c */ /* 0x080fe40006fa6670 */
[----:B------:R-:W-:Y:S02]  /*5060*/  FSEL R5, R5, -INF , !P6 ;  /* 0xff80000005057808 */ /* 0x000fe40007000000 */
[-C--:B------:R-:W-:Y:S02]  /*5070*/  ISETP.GE.AND P6, PT, R141, R2.reuse, PT ;  /* 0x000000028d00720c */ /* 0x080fe40003fc6270 */
[-C--:B------:R-:W-:Y:S02]  /*5080*/  ISETP.GE.OR P4, PT, R146, R133.reuse, !P4 ;  /* 0x000000859200720c */ /* 0x080fe40006786670 */
[C---:B------:R-:W-:Y:S02]  /*5090*/  IADD3 R138, R0.reuse, 0x29, RZ ;  /* 0x00000029008a7810 */ /* 0x040fe40007ffe0ff */
[C---:B------:R-:W-:Y:S02]  /*50a0*/  IADD3 R137, R0.reuse, 0x30, RZ ;  /* 0x0000003000897810 */ /* 0x040fe40007ffe0ff */
[C---:B------:R-:W-:Y:S02]  /*50b0*/  IADD3 R136, R0.reuse, 0x31, RZ ;  /* 0x0000003100887810 */ /* 0x040fe40007ffe0ff */
[C---:B------:R-:W-:Y:S02]  /*50c0*/  IADD3 R135, R0.reuse, 0x38, RZ ;  /* 0x0000003800877810 */ /* 0x040fe40007ffe0ff */
[----:B------:R-:W-:Y:S02]  /*50d0*/  IADD3 R134, R0, 0x39, RZ ;  /* 0x0000003900867810 */ /* 0x000fe40007ffe0ff */
[----:B------:R-:W-:Y:S02]  /*50e0*/  IADD3 R150, R132, UR10, RZ ;  /* 0x0000000a84967c10 */ /* 0x000fe4000fffe0ff */
[----:B------:R-:W-:Y:S02]  /*50f0*/  FSEL R16, R16, -INF , !P5 ;  /* 0xff80000010107808 */ /* 0x000fe40006800000 */
[-C--:B------:R-:W-:Y:S02]  /*5100*/  ISETP.GE.AND P5, PT, R140, R2.reuse, PT ;  /* 0x000000028c00720c */ /* 0x080fe40003fa6270 */
[-C--:B------:R-:W-:Y:S02]  /*5110*/  ISETP.GE.OR P3, PT, R145, R133.reuse, !P3 ;  /* 0x000000859100720c */ /* 0x080fe40005f66670 */
[----:B------:R-:W-:Y:S02]  /*5120*/  FSEL R17, R17, -INF , !P4 ;  /* 0xff80000011117808 */ /* 0x000fe40006000000 */
[-C--:B------:R-:W-:Y:S02]  /*5130*/  ISETP.GE.AND P4, PT, R139, R2.reuse, PT ;  /* 0x000000028b00720c */ /* 0x080fe40003f86270 */
[-C--:B------:R-:W-:Y:S02]  /*5140*/  ISETP.GE.OR P2, PT, R144, R133.reuse, !P2 ;  /* 0x000000859000720c */ /* 0x080fe40005746670 */
[-C--:B------:R-:W-:Y:S02]  /*5150*/  ISETP.GE.OR P1, PT, R143, R133.reuse, !P1 ;  /* 0x000000858f00720c */ /* 0x080fe40004f26670 */
        /* <DEDUP_REMOVED lines=12> */
[----:B------:R-:W-:Y:S02]  /*5220*/  IADD3 R2, R132, UR8, RZ ;  /* 0x0000000884027c10 */ /* 0x000fe4000fffe0ff */
[----:B------:R-:W-:Y:S02]  /*5230*/  IMNMX R132, RZ, R150, !PT ;  /* 0x00000096ff847217 */ /* 0x000fe40007800200 */
[-C--:B------:R-:W-:Y:S02]  /*5240*/  ISETP.GE.OR P5, PT, R140, R133.reuse, !P5 ;  /* 0x000000858c00720c */ /* 0x080fe40006fa6670 */
[-C--:B------:R-:W-:Y:S02]  /*5250*/  ISETP.GE.OR P4, PT, R139, R133.reuse, !P4 ;  /* 0x000000858b00720c */ /* 0x080fe40006786670 */
[----:B------:R-:W-:Y:S02]  /*5260*/  IMNMX R2, R2, UR6, PT ;  /* 0x0000000602027c17 */ /* 0x000fe4000b800200 */
        /* <DEDUP_REMOVED lines=46> */
[----:B------:R-:W-:Y:S02]  /*5550*/  IADD3 R132, R149, 0x40, RZ ;  /* 0x0000004095847810 */ /* 0x000fe40007ffe0ff */
[-C--:B------:R-:W-:Y:S02]  /*5560*/  ISETP.GE.OR P3, PT, R140, R2.reuse, !P3 ;  /* 0x000000028c00720c */ /* 0x080fe40005f66670 */
[-C--:B------:R-:W-:Y:S02]  /*5570*/  ISETP.GE.OR P2, PT, R139, R2.reuse, !P2 ;  /* 0x000000028b00720c */ /* 0x080fe40005746670 */
[-C--:B------:R-:W-:Y:S02]  /*5580*/  ISETP.GE.OR P1, PT, R138, R2.reuse, !P1 ;  /* 0x000000028a00720c */ /* 0x080fe40004f26670 */
[-C--:B------:R-:W-:Y:S02]  /*5590*/  ISETP.GE.OR P0, PT, R137, R2.reuse, !P0 ;  /* 0x000000028900720c */ /* 0x080fe40004706670 */
[-C--:B------:R-:W-:Y:S02]  /*55a0*/  ISETP.GE.OR P6, PT, R136, R2.reuse, !P6 ;  /* 0x000000028800720c */ /* 0x080fe400077c6670 */
[-C--:B------:R-:W-:Y:S02]  /*55b0*/  ISETP.GE.OR P5, PT, R135, R2.reuse, !P5 ;  /* 0x000000028700720c */ /* 0x080fe40006fa6670 */
[----:B------:R-:W-:Y:S02]  /*55c0*/  ISETP.GE.OR P4, PT, R134, R2, !P4 ;  /* 0x000000028600720c */ /* 0x000fe40006786670 */
[C---:B------:R-:W-:Y:S02]  /*55d0*/  IADD3 R2, R132.reuse, UR10, RZ ;  /* 0x0000000a84027c10 */ /* 0x040fe4000fffe0ff */
[----:B------:R-:W-:Y:S02]  /*55e0*/  IADD3 R133, R132, UR8, RZ ;  /* 0x0000000884857c10 */ /* 0x000fe4000fffe0ff */
[----:B------:R-:W-:Y:S02]  /*55f0*/  IMNMX R2, RZ, R2, !PT ;  /* 0x00000002ff027217 */ /* 0x000fe40007800200 */
[----:B------:R-:W-:Y:S02]  /*5600*/  IMNMX R133, R133, UR6, PT ;  /* 0x0000000685857c17 */ /* 0x000fe4000b800200 */
        /* <DEDUP_REMOVED lines=8> */
[----:B------:R-:W-:Y:S02]  /*5690*/  IADD3 R149, R149, 0x48, RZ ;  /* 0x0000004895957810 */ /* 0x000fe40007ffe0ff */
[-C--:B------:R-:W-:Y:S02]  /*56a0*/  ISETP.GE.OR P3, PT, R0, R133.reuse, !P3 ;  /* 0x000000850000720c */ /* 0x080fe40005f66670 */
[-C--:B------:R-:W-:Y:S02]  /*56b0*/  ISETP.GE.OR P2, PT, R148, R133.reuse, !P2 ;  /* 0x000000859400720c */ /* 0x080fe40005746670 */
[-C--:B------:R-:W-:Y:S02]  /*56c0*/  ISETP.GE.OR P1, PT, R147, R133.reuse, !P1 ;  /* 0x000000859300720c */ /* 0x080fe40004f26670 */
[-C--:B------:R-:W-:Y:S02]  /*56d0*/  ISETP.GE.OR P0, PT, R146, R133.reuse, !P0 ;  /* 0x000000859200720c */ /* 0x080fe40004706670 */
[----:B------:R-:W-:Y:S02]  /*56e0*/  IADD3 R132, R149, UR10, RZ ;  /* 0x0000000a95847c10 */ /* 0x000fe4000fffe0ff */
        /* <DEDUP_REMOVED lines=18> */
[-C--:B------:R-:W-:Y:S02]  /*5810*/  ISETP.GE.OR P4, PT, R143, R133.reuse, !P4 ;  /* 0x000000858f00720c */ /* 0x080fe40006786670 */
        /* <DEDUP_REMOVED lines=74> */
[----:B------:R-:W-:Y:S02]  /*5cc0*/  FSEL R63, R63, -INF , !P0 ;  /* 0xff8000003f3f7808 */ /* 0x000fe40004000000 */
.L_x_569:
[C---:B------:R-:W-:Y:S01]  /*5cd0*/  FMUL.FTZ R132, R245.reuse, 1.4426950216293334961 ;  /* 0x3fb8aa3bf5847820 */ /* 0x040fe20000410000 */
[----:B------:R-:W-:Y:S01]  /*5ce0*/  FSETP.NEU.FTZ.AND P0, PT, R245, -INF , PT ;  /* 0xff800000f500780b */ /* 0x000fe20003f1d000 */
[----:B------:R-:W-:Y:S01]  /*5cf0*/  FMUL.FTZ R2, R243, 1.4426950216293334961 ;  /* 0x3fb8aa3bf3027820 */ /* 0x000fe20000410000 */
[----:B------:R-:W-:Y:S01]  /*5d00*/  MOV R247, c[0x0][0x22c] ;  /* 0x00008b0000f77a02 */ /* 0x000fe20000000f00 */
[----:B------:R-:W-:Y:S01]  /*5d10*/  FMUL.FTZ R0, R244, 1.4426950216293334961 ;  /* 0x3fb8aa3bf4007820 */ /* 0x000fe20000410000 */
[----:B------:R-:W-:Y:S01]  /*5d20*/  FSEL R132, R132, RZ, P0 ;  /* 0x000000ff84847208 */ /* 0x000fe20000000000 */
[----:B------:R-:W-:Y:S01]  /*5d30*/  UISETP.GT.AND UP3, UPT, UR7, UR18, UPT ;  /* 0x000000120700728c */ /* 0x000fe2000bf64270 */
[----:B------:R-:W-:Y:S01]  /*5d40*/  FSETP.NEU.FTZ.AND P0, PT, R246, -INF , PT ;  /* 0xff800000f600780b */ /* 0x000fe20003f1d000 */
[----:B------:R-:W-:Y:S02]  /*5d50*/  IMAD R247, R247, c[0x0][0x1c0], RZ ;  /* 0x00007000f7f77a24 */ /* 0x000fe400078e02ff */
[--C-:B------:R-:W-:Y:S02]  /*5d60*/  FFMA.FTZ R4, R4, c[0x0][0x23c], -R132.reuse ;  /* 0x00008f0004047a23 */ /* 0x100fe40000010884 */
        /* <DEDUP_REMOVED lines=16> */
[----:B-1----:R-:W-:Y:S02]  /*5e70*/  FMUL.FTZ R4, R246, 1.4426950216293334961 ;  /* 0x3fb8aa3bf6047820 */ /* 0x002fe40000410000 */
[--C-:B------:R-:W-:Y:S02]  /*5e80*/  FFMA.FTZ R53, R53, c[0x0][0x23c], -R132.reuse ;  /* 0x00008f0035357a23 */ /* 0x100fe40000010884 */
[----:B------:R-:W-:Y:S01]  /*5e90*/  FFMA.FTZ R132, R65, c[0x0][0x23c], -R132 ;  /* 0x00008f0041847a23 */ /* 0x000fe20000010884 */
[----:B------:R-:W-:Y:S01]  /*5ea0*/  MUFU.EX2 R153, R17 ;  /* 0x0000001100997308 */ /* 0x000fe20000000800 */
[----:B------:R-:W-:Y:S02]  /*5eb0*/  FSEL R4, R4, RZ, P0 ;  /* 0x000000ff04047208 */ /* 0x000fe40000000000 */
[----:B------:R-:W-:Y:S03]  /*5ec0*/  FSETP.NEU.FTZ.AND P0, PT, R243, -INF , PT ;  /* 0xff800000f300780b */ /* 0x000fe60003f1d000 */
[--C-:B------:R-:W-:Y:S01]  /*5ed0*/  FFMA.FTZ R6, R6, c[0x0][0x23c], -R4.reuse ;  /* 0x00008f0006067a23 */ /* 0x100fe20000010804 */
[----:B------:R-:W-:Y:S01]  /*5ee0*/  FSEL R2, R2, RZ, P0 ;  /* 0x000000ff02027208 */ /* 0x000fe20000000000 */
[--C-:B------:R-:W-:Y:S01]  /*5ef0*/  FFMA.FTZ R18, R18, c[0x0][0x23c], -R4.reuse ;  /* 0x00008f0012127a23 */ /* 0x100fe20000010804 */
[----:B------:R-:W-:Y:S01]  /*5f00*/  FSETP.NEU.FTZ.AND P0, PT, R244, -INF , PT ;  /* 0xff800000f400780b */ /* 0x000fe20003f1d000 */
[----:B------:R2:W-:Y:S01]  /*5f10*/  MUFU.EX2 R164, R6 ;  /* 0x0000000600a47308 */ /* 0x0005e20000000800 */
[--C-:B------:R-:W-:Y:S02]  /*5f20*/  FFMA.FTZ R7, R7, c[0x0][0x23c], -R4.reuse ;  /* 0x00008f0007077a23 */ /* 0x100fe40000010804 */
[--C-:B------:R-:W-:Y:S01]  /*5f30*/  FFMA.FTZ R19, R19, c[0x0][0x23c], -R4.reuse ;  /* 0x00008f0013137a23 */ /* 0x100fe20000010804 */
[----:B------:R-:W-:Y:S01]  /*5f40*/  FSEL R0, R0, RZ, P0 ;  /* 0x000000ff00007208 */ /* 0x000fe20000000000 */
[--C-:B------:R-:W-:Y:S02]  /*5f50*/  FFMA.FTZ R34, R34, c[0x0][0x23c], -R4.reuse ;  /* 0x00008f0022227a23 */ /* 0x100fe40000010804 */
[--C-:B------:R-:W-:Y:S02]  /*5f60*/  FFMA.FTZ R35, R35, c[0x0][0x23c], -R4.reuse ;  /* 0x00008f0023237a23 */ /* 0x100fe40000010804 */
[--C-:B------:R-:W-:Y:S01]  /*5f70*/  FFMA.FTZ R50, R50, c[0x0][0x23c], -R4.reuse ;  /* 0x00008f0032327a23 */ /* 0x100fe20000010804 */
[----:B------:R-:W1:Y:S01]  /*5f80*/  MUFU.EX2 R163, R7 ;  /* 0x0000000700a37308 */ /* 0x000e620000000800 */
        /* <DEDUP_REMOVED lines=8> */
[--C-:B------:R-:W-:Y:S02]  /*6010*/  FFMA.FTZ R55, R55, c[0x0][0x23c], -R4.reuse ;  /* 0x00008f0037377a23 */ /* 0x100fe40000010804 */
[----:B------:R-:W-:Y:S02]  /*6020*/  FFMA.FTZ R4, R67, c[0x0][0x23c], -R4 ;  /* 0x00008f0043047a23 */ /* 0x000fe40000010804 */
[----:B------:R-:W-:Y:S01]  /*6030*/  FFMA.FTZ R60, R60, c[0x0][0x23c], -R2 ;  /* 0x00008f003c3c7a23 */ /* 0x000fe20000010802 */
[----:B------:R-:W-:Y:S01]  /*6040*/  MUFU.EX2 R151, R19 ;  /* 0x0000001300977308 */ /* 0x000fe20000000800 */
[----:B------:R-:W-:Y:S02]  /*6050*/  FFMA.FTZ R62, R62, c[0x0][0x23c], -R0 ;  /* 0x00008f003e3e7a23 */ /* 0x000fe40000010800 */
[--C-:B------:R-:W-:Y:S02]  /*6060*/  FFMA.FTZ R8, R8, c[0x0][0x23c], -R2.reuse ;  /* 0x00008f0008087a23 */ /* 0x100fe40000010802 */
[----:B------:R-:W-:Y:S02]  /*6070*/  FFMA.FTZ R9, R9, c[0x0][0x23c], -R2 ;  /* 0x00008f0009097a23 */ /* 0x000fe40000010802 */
[--C-:B------:R-:W-:Y:S02]  /*6080*/  FFMA.FTZ R10, R10, c[0x0][0x23c], -R0.reuse ;  /* 0x00008f000a0a7a23 */ /* 0x100fe40000010800 */
[--C-:B------:R-:W-:Y:S01]  /*6090*/  FFMA.FTZ R11, R11, c[0x0][0x23c], -R0.reuse ;  /* 0x00008f000b0b7a23 */ /* 0x100fe20000010800 */
[----:B------:R3:W-:Y:S01]  /*60a0*/  MUFU.EX2 R235, R4 ;  /* 0x0000000400eb7308 */ /* 0x0007e20000000800 */
[--C-:B------:R-:W-:Y:S02]  /*60b0*/  FFMA.FTZ R14, R14, c[0x0][0x23c], -R0.reuse ;  /* 0x00008f000e0e7a23 */ /* 0x100fe40000010800 */
[----:B------:R-:W-:Y:S02]  /*60c0*/  FFMA.FTZ R15, R15, c[0x0][0x23c], -R0 ;  /* 0x00008f000f0f7a23 */ /* 0x000fe40000010800 */
[--C-:B------:R-:W-:Y:S02]  /*60d0*/  FFMA.FTZ R12, R12, c[0x0][0x23c], -R2.reuse ;  /* 0x00008f000c0c7a23 */ /* 0x100fe40000010802 */
[--C-:B------:R-:W-:Y:S02]  /*60e0*/  FFMA.FTZ R13, R13, c[0x0][0x23c], -R2.reuse ;  /* 0x00008f000d0d7a23 */ /* 0x100fe40000010802 */
[--C-:B------:R-:W-:Y:S01]  /*60f0*/  FFMA.FTZ R24, R24, c[0x0][0x23c], -R2.reuse ;  /* 0x00008f0018187a23 */ /* 0x100fe20000010802 */
[----:B------:R-:W-:Y:S01]  /*6100*/  MUFU.EX2 R162, R8 ;  /* 0x0000000800a27308 */ /* 0x000fe20000000800 */
[--C-:B------:R-:W-:Y:S02]  /*6110*/  FFMA.FTZ R25, R25, c[0x0][0x23c], -R2.reuse ;  /* 0x00008f0019197a23 */ /* 0x100fe40000010802 */
[--C-:B------:R-:W-:Y:S02]  /*6120*/  FFMA.FTZ R28, R28, c[0x0][0x23c], -R2.reuse ;  /* 0x00008f001c1c7a23 */ /* 0x100fe40000010802 */
[--C-:B------:R-:W-:Y:S02]  /*6130*/  FFMA.FTZ R29, R29, c[0x0][0x23c], -R2.reuse ;  /* 0x00008f001d1d7a23 */ /* 0x100fe40000010802 */
[--C-:B------:R-:W-:Y:S02]  /*6140*/  FFMA.FTZ R40, R40, c[0x0][0x23c], -R2.reuse ;  /* 0x00008f0028287a23 */ /* 0x100fe40000010802 */
[--C-:B------:R-:W-:Y:S01]  /*6150*/  FFMA.FTZ R41, R41, c[0x0][0x23c], -R2.reuse ;  /* 0x00008f0029297a23 */ /* 0x100fe20000010802 */
[----:B------:R-:W4:Y:S01]  /*6160*/  MUFU.EX2 R161, R9 ;  /* 0x0000000900a17308 */ /* 0x000f220000000800 */
[--C-:B------:R-:W-:Y:S02]  /*6170*/  FFMA.FTZ R44, R44, c[0x0][0x23c], -R2.reuse ;  /* 0x00008f002c2c7a23 */ /* 0x100fe40000010802 */
[--C-:B------:R-:W-:Y:S02]  /*6180*/  FFMA.FTZ R45, R45, c[0x0][0x23c], -R2.reuse ;  /* 0x00008f002d2d7a23 */ /* 0x100fe40000010802 */
[--C-:B------:R-:W-:Y:S02]  /*6190*/  FFMA.FTZ R56, R56, c[0x0][0x23c], -R2.reuse ;  /* 0x00008f0038387a23 */ /* 0x100fe40000010802 */
[--C-:B------:R-:W-:Y:S02]  /*61a0*/  FFMA.FTZ R57, R57, c[0x0][0x23c], -R2.reuse ;  /* 0x00008f0039397a23 */ /* 0x100fe40000010802 */
[----:B------:R-:W-:Y:S01]  /*61b0*/  FFMA.FTZ R2, R61, c[0x0][0x23c], -R2 ;  /* 0x00008f003d027a23 */ /* 0x000fe20000010802 */
[----:B------:R-:W-:Y:S01]  /*61c0*/  MUFU.EX2 R160, R10 ;  /* 0x0000000a00a07308 */ /* 0x000fe20000000800 */
[--C-:B------:R-:W-:Y:S02]  /*61d0*/  FFMA.FTZ R26, R26, c[0x0][0x23c], -R0.reuse ;  /* 0x00008f001a1a7a23 */ /* 0x100fe40000010800 */
[--C-:B------:R-:W-:Y:S02]  /*61e0*/  FFMA.FTZ R27, R27, c[0x0][0x23c], -R0.reuse ;  /* 0x00008f001b1b7a23 */ /* 0x100fe40000010800 */
        /* <DEDUP_REMOVED lines=10> */
[----:B------:R-:W-:Y:S09]  /*6290*/  FFMA.FTZ R0, R63, c[0x0][0x23c], -R0 ;  /* 0x00008f003f007a23 */ /* 0x000ff20000010800 */
[----:B------:R-:W-:Y:S10]  /*62a0*/  MUFU.EX2 R155, R15 ;  /* 0x0000000f009b7308 */ /* 0x000ff40000000800 */
        /* <DEDUP_REMOVED lines=56> */
[----:B------:R-:W-:Y:S02]  /*6630*/  F2FP.PACK_AB R2, R226, R228 ;  /* 0x000000e4e202723e */ /* 0x000fe400000000ff */
[----:B------:R-:W-:Y:S01]  /*6640*/  F2FP.PACK_AB R0, R216, R218 ;  /* 0x000000dad800723e */ /* 0x000fe200000000ff */
[----:B------:R3:W-:Y:S01]  /*6650*/  STS [R198+0x1c000], R4 ;  /* 0x01c00004c6007388 */ /* 0x0007e20000000800 */
[----:B-1----:R-:W-:Y:S02]  /*6660*/  F2FP.PACK_AB R6, R151, R152 ;  /* 0x000000989706723e */ /* 0x002fe400000000ff */
[----:B--2---:R-:W-:Y:S03]  /*6670*/  F2FP.PACK_AB R5, R157, R158 ;  /* 0x0000009e9d05723e */ /* 0x004fe600000000ff */
[----:B------:R1:W-:Y:S01]  /*6680*/  STS [R198+0x1c400], R6 ;  /* 0x01c40006c6007388 */ /* 0x0003e20000000800 */
[----:B---3--:R-:W-:Y:S03]  /*6690*/  F2FP.PACK_AB R4, R155, R156 ;  /* 0x0000009c9b04723e */ /* 0x008fe600000000ff */
[----:B------:R-:W-:Y:S04]  /*66a0*/  STS [R195+0x1e000], R8 ;  /* 0x01e00008c3007388 */ /* 0x000fe80000000800 */
[----:B------:R2:W-:Y:S04]  /*66b0*/  STS [R195+0x1e400], R7 ;  /* 0x01e40007c3007388 */ /* 0x0005e80000000800 */
[----:B------:R3:W-:Y:S04]  /*66c0*/  STS [R198+0x1e400], R4 ;  /* 0x01e40004c6007388 */ /* 0x0007e80000000800 */
[----:B------:R4:W-:Y:S01]  /*66d0*/  STS [R198+0x1e000], R5 ;  /* 0x01e00005c6007388 */ /* 0x0009e20000000800 */
[----:B-1----:R-:W-:Y:S05]  /*66e0*/  F2FP.PACK_AB R6, R169, R149 ;  /* 0x00000095a906723e */ /* 0x002fea00000000ff */
[----:B------:R1:W-:Y:S01]  /*66f0*/  STS [R202+0x1c400], R6 ;  /* 0x01c40006ca007388 */ /* 0x0003e20000000800 */
[----:B--2---:R-:W-:Y:S02]  /*6700*/  F2FP.PACK_AB R7, R172, R150 ;  /* 0x00000096ac07723e */ /* 0x004fe400000000ff */
[----:B---3--:R-:W-:Y:S03]  /*6710*/  F2FP.PACK_AB R4, R229, R230 ;  /* 0x000000e6e504723e */ /* 0x008fe600000000ff */
[----:B------:R2:W-:Y:S01]  /*6720*/  STS [R202+0x1c000], R7 ;  /* 0x01c00007ca007388 */ /* 0x0005e20000000800 */
[----:B----4-:R-:W-:Y:S03]  /*6730*/  F2FP.PACK_AB R5, R167, R148 ;  /* 0x00000094a705723e */ /* 0x010fe600000000ff */
        /* <DEDUP_REMOVED lines=8> */
[----:B------:R1:W-:Y:S01]  /*67c0*/  STS [R201+0x1e000], R6 ;  /* 0x01e00006c9007388 */ /* 0x0003e20000000800 */
[----:B------:R-:W-:Y:S05]  /*67d0*/  F2FP.PACK_AB R5, R168, R170 ;  /* 0x000000aaa805723e */ /* 0x000fea00000000ff */
[----:B------:R2:W-:Y:S04]  /*67e0*/  STS [R201+0x1e400], R5 ;  /* 0x01e40005c9007388 */ /* 0x0005e80000000800 */
[----:B------:R3:W-:Y:S04]  /*67f0*/  STS [R196+0x1c000], R4 ;  /* 0x01c00004c4007388 */ /* 0x0007e80000000800 */
[----:B------:R4:W-:Y:S01]  /*6800*/  STS [R196+0x1c400], R2 ;  /* 0x01c40002c4007388 */ /* 0x0009e20000000800 */
[----:B-1----:R-:W-:Y:S02]  /*6810*/  F2FP.PACK_AB R6, R210, R211 ;  /* 0x000000d3d206723e */ /* 0x002fe400000000ff */
[----:B--2---:R-:W-:Y:S02]  /*6820*/  F2FP.PACK_AB R5, R212, R209 ;  /* 0x000000d1d405723e */ /* 0x004fe400000000ff */
[----:B---3--:R-:W-:Y:S02]  /*6830*/  F2FP.PACK_AB R4, R236, R237 ;  /* 0x000000edec04723e */ /* 0x008fe400000000ff */
[----:B----4-:R-:W-:Y:S03]  /*6840*/  F2FP.PACK_AB R2, R239, R240 ;  /* 0x000000f0ef02723e */ /* 0x010fe600000000ff */
        /* <DEDUP_REMOVED lines=23> */
[----:B------:R-:W-:Y:S01]  /*69c0*/  STS [R199+0x1e400], R2 ;  /* 0x01e40002c7007388 */ /* 0x000fe20000000800 */
[-C--:B------:R-:W-:Y:S03]  /*69d0*/  IADD3 R146, R184, R0.reuse, RZ ;  /* 0x00000000b8927210 */ /* 0x080fe60007ffe0ff */
[----:B------:R-:W-:Y:S01]  /*69e0*/  LDSM.16.M88.4 R64, [R0+0x8000] ;  /* 0x008000000040783b */ /* 0x000fe20000000200 */
[----:B------:R-:W-:Y:S07]  /*69f0*/  IADD3 R145, R177, R0, RZ ;  /* 0x00000000b1917210 */ /* 0x000fee0007ffe0ff */
[----:B------:R-:W1:Y:S08]  /*6a00*/  LDSM.16.M88.4 R16, [R178+0x10000] ;  /* 0x01000000b210783b */ /* 0x000e700000000200 */
[----:B------:R2:W3:Y:S08]  /*6a10*/  LDSM.16.M88.4 R60, [R0+0xa000] ;  /* 0x00a00000003c783b */ /* 0x0004f00000000200 */
[----:B------:R-:W4:Y:S08]  /*6a20*/  LDSM.16.M88.4 R32, [R178+0x10800] ;  /* 0x01080000b220783b */ /* 0x000f300000000200 */
[----:B------:R-:W4:Y:S01]  /*6a30*/  LDSM.16.M88.4 R48, [R178+0x11000] ;  /* 0x01100000b230783b */ /* 0x000f220000000200 */
[----:B--2---:R-:W-:Y:S07]  /*6a40*/  LEA R0, -R247, RZ, 0x7 ;  /* 0x000000fff7007211 */ /* 0x004fee00078e39ff */
[----:B------:R-:W2:Y:S01]  /*6a50*/  LDSM.16.M88.4 R132, [R178+0x11800] ;  /* 0x01180000b284783b */ /* 0x000ea20000000200 */
[C---:B------:R-:W-:Y:S04]  /*6a60*/  LEA R188, P0, R0.reuse, R188, 0x2 ;  /* 0x000000bc00bc7211 */ /* 0x040fe800078010ff */
[----:B------:R-:W-:Y:S01]  /*6a70*/  LEA.HI.X.SX32 R189, R0, R189, 0x2, P0 ;  /* 0x000000bd00bd7211 */ /* 0x000fe200000f16ff */
[-C--:B-1----:R-:W-:Y:S02]  /*6a80*/  HMMA.16816.F32 R4, R64, R16.reuse, RZ ;  /* 0x000000104004723c */ /* 0x082fe400000018ff */
[----:B------:R-:W-:Y:S01]  /*6a90*/  LDSM.16.M88.4 R136, [R146+0x8000] ;  /* 0x008000009288783b */ /* 0x000fe20000000200 */
[----:B------:R-:W-:Y:S05]  /*6aa0*/  PLOP3.LUT P0, PT, PT, PT, UP3, 0x80, 0x0 ;  /* 0x000000000000781c */ /* 0x000fea0003f0f038 */
[C---:B---3--:R-:W-:Y:S02]  /*6ab0*/  HMMA.16816.F32 R8, R60.reuse, R16, RZ ;  /* 0x000000103c08723c */ /* 0x048fe400000018ff */
[----:B------:R-:W-:Y:S06]  /*6ac0*/  LDSM.16.M88.4 R140, [R146+0xa000] ;  /* 0x00a00000928c783b */ /* 0x000fec0000000200 */
[-C--:B------:R-:W-:Y:S08]  /*6ad0*/  HMMA.16816.F32 R12, R60, R18.reuse, RZ ;  /* 0x000000123c0c723c */ /* 0x080ff000000018ff */
[C---:B------:R-:W-:Y:S08]  /*6ae0*/  HMMA.16816.F32 R16, R64.reuse, R18, RZ ;  /* 0x000000124010723c */ /* 0x040ff000000018ff */
[-C--:B----4-:R-:W-:Y:S08]  /*6af0*/  HMMA.16816.F32 R20, R64, R32.reuse, RZ ;  /* 0x000000204014723c */ /* 0x090ff000000018ff */
[C---:B------:R-:W-:Y:S08]  /*6b00*/  HMMA.16816.F32 R24, R60.reuse, R32, RZ ;  /* 0x000000203c18723c */ /* 0x040ff000000018ff */
[-C--:B------:R-:W-:Y:S08]  /*6b10*/  HMMA.16816.F32 R28, R60, R34.reuse, RZ ;  /* 0x000000223c1c723c */ /* 0x080ff000000018ff */
[C---:B------:R-:W-:Y:S08]  /*6b20*/  HMMA.16816.F32 R32, R64.reuse, R34, RZ ;  /* 0x000000224020723c */ /* 0x040ff000000018ff */
[-C--:B------:R-:W-:Y:S08]  /*6b30*/  HMMA.16816.F32 R36, R64, R48.reuse, RZ ;  /* 0x000000304024723c */ /* 0x080ff000000018ff */
[C---:B------:R-:W-:Y:S08]  /*6b40*/  HMMA.16816.F32 R40, R60.reuse, R48, RZ ;  /* 0x000000303c28723c */ /* 0x040ff000000018ff */
[-C--:B------:R-:W-:Y:S08]  /*6b50*/  HMMA.16816.F32 R44, R60, R50.reuse, RZ ;  /* 0x000000323c2c723c */ /* 0x080ff000000018ff */
[C---:B------:R-:W-:Y:S08]  /*6b60*/  HMMA.16816.F32 R48, R64.reuse, R50, RZ ;  /* 0x000000324030723c */ /* 0x040ff000000018ff */
[-C--:B--2---:R-:W-:Y:S08]  /*6b70*/  HMMA.16816.F32 R52, R64, R132.reuse, RZ ;  /* 0x000000844034723c */ /* 0x084ff000000018ff */
[C---:B------:R-:W-:Y:S08]  /*6b80*/  HMMA.16816.F32 R56, R60.reuse, R132, RZ ;  /* 0x000000843c38723c */ /* 0x040ff000000018ff */
[-C--:B------:R-:W-:Y:S08]  /*6b90*/  HMMA.16816.F32 R60, R60, R134.reuse, RZ ;  /* 0x000000863c3c723c */ /* 0x080ff000000018ff */
[----:B------:R-:W-:Y:S01]  /*6ba0*/  HMMA.16816.F32 R64, R64, R134, RZ ;  /* 0x000000864040723c */ /* 0x000fe200000018ff */
        /* <DEDUP_REMOVED lines=21> */
[----:B------:R-:W-:Y:S08]  /*6d00*/  LDSM.16.M88.4 R132, [R145+0x8000] ;  /* 0x008000009184783b */ /* 0x000ff00000000200 */
[----:B------:R-:W1:Y:S02]  /*6d10*/  LDSM.16.M88.4 R136, [R179+0x10000] ;  /* 0x01000000b388783b */ /* 0x000e640000000200 */
        /* <DEDUP_REMOVED lines=17> */
[-C--:B------:R-:W-:Y:S07]  /*6e30*/  HMMA.16816.F32 R60, R140, R138.reuse, R60 ;  /* 0x0000008a8c3c723c */ /* 0x080fee000000183c */
[----:B------:R-:W-:Y:S01]  /*6e40*/  IADD3 R140, R184, R145, RZ ;  /* 0x00000091b88c7210 */ /* 0x000fe20007ffe0ff */
[----:B------:R-:W-:Y:S01]  /*6e50*/  HMMA.16816.F32 R64, R132, R138, R64 ;  /* 0x0000008a8440723c */ /* 0x000fe20000001840 */
[----:B------:R-:W-:Y:S08]  /*6e60*/  LDSM.16.M88.4 R136, [R180+0x10000] ;  /* 0x01000000b488783b */ /* 0x000ff00000000200 */
[----:B------:R-:W1:Y:S08]  /*6e70*/  LDSM.16.M88.4 R132, [R140+0x8000] ;  /* 0x008000008c84783b */ /* 0x000e700000000200 */
[----:B------:R-:W2:Y:S01]  /*6e80*/  LDSM.16.M88.4 R140, [R140+0xa000] ;  /* 0x00a000008c8c783b */ /* 0x000ea20000000200 */
[-C--:B-1----:R-:W-:Y:S08]  /*6e90*/  HMMA.16816.F32 R4, R132, R136.reuse, R4 ;  /* 0x000000888404723c */ /* 0x082ff00000001804 */
[C---:B--2---:R-:W-:Y:S08]  /*6ea0*/  HMMA.16816.F32 R8, R140.reuse, R136, R8 ;  /* 0x000000888c08723c */ /* 0x044ff00000001808 */
[-C--:B------:R-:W-:Y:S08]  /*6eb0*/  HMMA.16816.F32 R12, R140, R138.reuse, R12 ;  /* 0x0000008a8c0c723c */ /* 0x080ff0000000180c */
[C---:B-----5:R-:W-:Y:S01]  /*6ec0*/  FADD.FTZ R4, -R191.reuse, R4 ;  /* 0x00000004bf047221 */ /* 0x060fe20000010100 */
[C---:B------:R-:W-:Y:S01]  /*6ed0*/  HMMA.16816.F32 R16, R132.reuse, R138, R16 ;  /* 0x0000008a8410723c */ /* 0x040fe20000001810 */
[----:B------:R-:W1:Y:S03]  /*6ee0*/  LDSM.16.M88.4 R136, [R180+0x10800] ;  /* 0x01080000b488783b */ /* 0x000e660000000200 */
[----:B------:R-:W-:Y:S02]  /*6ef0*/  FADD.FTZ R5, -R191, R5 ;  /* 0x00000005bf057221 */ /* 0x000fe40000010100 */
[C---:B------:R-:W-:Y:S02]  /*6f00*/  FADD.FTZ R6, -R192.reuse, R6 ;  /* 0x00000006c0067221 */ /* 0x040fe40000010100 */
[----:B------:R-:W-:Y:S04]  /*6f10*/  FADD.FTZ R7, -R192, R7 ;  /* 0x00000007c0077221 */ /* 0x000fe80000010100 */
[----:B------:R-:W-:Y:S02]  /*6f20*/  FMUL.FTZ R166, R166, R4 ;  /* 0x00000004a6a67220 */ /* 0x000fe40000410000 */
[----:B------:R-:W-:Y:S02]  /*6f30*/  FMUL.FTZ R165, R165, R5 ;  /* 0x00000005a5a57220 */ /* 0x000fe40000410000 */
[----:B------:R-:W-:Y:S02]  /*6f40*/  FMUL.FTZ R164, R164, R6 ;  /* 0x00000006a4a47220 */ /* 0x000fe40000410000 */
[----:B------:R-:W-:Y:S02]  /*6f50*/  FMUL.FTZ R163, R163, R7 ;  /* 0x00000007a3a37220 */ /* 0x000fe40000410000 */
[C---:B------:R-:W-:Y:S01]  /*6f60*/  FADD.FTZ R8, -R190.reuse, R8 ;  /* 0x00000008be087221 */ /* 0x040fe20000010100 */
[----:B------:R-:W2:Y:S01]  /*6f70*/  LDSM.16.M88.4 R4, [R180+0x11000] ;  /* 0x01100000b404783b */ /* 0x000ea20000000200 */
[----:B------:R-:W-:Y:S02]  /*6f80*/  FADD.FTZ R9, -R190, R9 ;  /* 0x00000009be097221 */ /* 0x000fe40000010100 */
[C---:B------:R-:W-:Y:S02]  /*6f90*/  FADD.FTZ R10, -R187.reuse, R10 ;  /* 0x0000000abb0a7221 */ /* 0x040fe40000010100 */
[----:B------:R-:W-:Y:S02]  /*6fa0*/  FADD.FTZ R11, -R187, R11 ;  /* 0x0000000bbb0b7221 */ /* 0x000fe40000010100 */
[----:B------:R-:W-:Y:S02]  /*6fb0*/  FMUL.FTZ R162, R162, R8 ;  /* 0x00000008a2a27220 */ /* 0x000fe40000410000 */
[----:B------:R-:W-:Y:S02]  /*6fc0*/  FMUL.FTZ R161, R161, R9 ;  /* 0x00000009a1a17220 */ /* 0x000fe40000410000 */
[----:B------:R-:W-:Y:S02]  /*6fd0*/  FMUL.FTZ R160, R160, R10 ;  /* 0x0000000aa0a07220 */ /* 0x000fe40000410000 */
[----:B------:R-:W-:Y:S02]  /*6fe0*/  FMUL.FTZ R159, R159, R11 ;  /* 0x0000000b9f9f7220 */ /* 0x000fe40000410000 */
[C---:B------:R-:W-:Y:S01]  /*6ff0*/  FADD.FTZ R12, -R190.reuse, R12 ;  /* 0x0000000cbe0c7221 */ /* 0x040fe20000010100 */
[----:B------:R-:W3:Y:S01]  /*7000*/  LDSM.16.M88.4 R8, [R180+0x11800] ;  /* 0x01180000b408783b */ /* 0x000ee20000000200 */
[----:B------:R-:W-:Y:S02]  /*7010*/  FADD.FTZ R13, -R190, R13 ;  /* 0x0000000dbe0d7221 */ /* 0x000fe40000010100 */
[C---:B------:R-:W-:Y:S01]  /*7020*/  FADD.FTZ R14, -R187.reuse, R14 ;  /* 0x0000000ebb0e7221 */ /* 0x040fe20000010100 */
[-C--:B-1----:R-:W-:Y:S03]  /*7030*/  HMMA.16816.F32 R20, R132, R136.reuse, R20 ;  /* 0x000000888414723c */ /* 0x082fe60000001814 */
[----:B------:R-:W-:Y:S02]  /*7040*/  FADD.FTZ R15, -R187, R15 ;  /* 0x0000000fbb0f7221 */ /* 0x000fe40000010100 */
[C---:B------:R-:W-:Y:S02]  /*7050*/  FADD.FTZ R16, -R191.reuse, R16 ;  /* 0x00000010bf107221 */ /* 0x040fe40000010100 */
[----:B------:R-:W-:Y:S01]  /*7060*/  FADD.FTZ R17, -R191, R17 ;  /* 0x00000011bf117221 */ /* 0x000fe20000010100 */
[C---:B------:R-:W-:Y:S04]  /*7070*/  HMMA.16816.F32 R24, R140.reuse, R136, R24 ;  /* 0x000000888c18723c */ /* 0x040fe80000001818 */
[C---:B------:R-:W-:Y:S02]  /*7080*/  FADD.FTZ R18, -R192.reuse, R18 ;  /* 0x00000012c0127221 */ /* 0x040fe40000010100 */
[----:B------:R-:W-:Y:S02]  /*7090*/  FADD.FTZ R19, -R192, R19 ;  /* 0x00000013c0137221 */ /* 0x000fe40000010100 */
[----:B------:R-:W-:Y:S01]  /*70a0*/  FMUL.FTZ R158, R158, R12 ;  /* 0x0000000c9e9e7220 */ /* 0x000fe20000410000 */
[-C--:B------:R-:W-:Y:S03]  /*70b0*/  HMMA.16816.F32 R28, R140, R138.reuse, R28 ;  /* 0x0000008a8c1c723c */ /* 0x080fe6000000181c */
[----:B------:R-:W-:Y:S02]  /*70c0*/  FMUL.FTZ R157, R157, R13 ;  /* 0x0000000d9d9d7220 */ /* 0x000fe40000410000 */
[----:B------:R-:W-:Y:S02]  /*70d0*/  FMUL.FTZ R156, R156, R14 ;  /* 0x0000000e9c9c7220 */ /* 0x000fe40000410000 */
[C---:B------:R-:W-:Y:S01]  /*70e0*/  FADD.FTZ R20, -R191.reuse, R20 ;  /* 0x00000014bf147221 */ /* 0x040fe20000010100 */
[C---:B------:R-:W-:Y:S04]  /*70f0*/  HMMA.16816.F32 R32, R132.reuse, R138, R32 ;  /* 0x0000008a8420723c */ /* 0x040fe80000001820 */
[----:B------:R-:W-:Y:S02]  /*7100*/  FADD.FTZ R21, -R191, R21 ;  /* 0x00000015bf157221 */ /* 0x000fe40000010100 */
[C---:B------:R-:W-:Y:S02]  /*7110*/  FADD.FTZ R22, -R192.reuse, R22 ;  /* 0x00000016c0167221 */ /* 0x040fe40000010100 */
[----:B------:R-:W-:Y:S01]  /*7120*/  FADD.FTZ R23, -R192, R23 ;  /* 0x00000017c0177221 */ /* 0x000fe20000010100 */
[-C--:B--2---:R-:W-:Y:S03]  /*7130*/  HMMA.16816.F32 R36, R132, R4.reuse, R36 ;  /* 0x000000048424723c */ /* 0x084fe60000001824 */
        /* <DEDUP_REMOVED lines=11> */
[C---:B------:R-:W-:Y:S04]  /*71f0*/  HMMA.16816.F32 R48, R132.reuse, R6, R48 ;  /* 0x000000068430723c */ /* 0x040fe80000001830 */
[C---:B------:R-:W-:Y:S02]  /*7200*/  FADD.FTZ R33, -R191.reuse, R33 ;  /* 0x00000021bf217221 */ /* 0x040fe40000010100 */
[C---:B------:R-:W-:Y:S02]  /*7210*/  FADD.FTZ R34, -R192.reuse, R34 ;  /* 0x00000022c0227221 */ /* 0x040fe40000010100 */
[C---:B------:R-:W-:Y:S01]  /*7220*/  FADD.FTZ R35, -R192.reuse, R35 ;  /* 0x00000023c0237221 */ /* 0x040fe20000010100 */
[-C--:B---3--:R-:W-:Y:S03]  /*7230*/  HMMA.16816.F32 R52, R132, R8.reuse, R52 ;  /* 0x000000088434723c */ /* 0x088fe60000001834 */
[C---:B------:R-:W-:Y:S02]  /*7240*/  FADD.FTZ R36, -R191.reuse, R36 ;  /* 0x00000024bf247221 */ /* 0x040fe40000010100 */
[----:B------:R-:W-:Y:S02]  /*7250*/  FADD.FTZ R37, -R191, R37 ;  /* 0x00000025bf257221 */ /* 0x000fe40000010100 */
[C---:B------:R-:W-:Y:S01]  /*7260*/  FADD.FTZ R38, -R192.reuse, R38 ;  /* 0x00000026c0267221 */ /* 0x040fe20000010100 */
[C---:B------:R-:W-:Y:S04]  /*7270*/  HMMA.16816.F32 R56, R140.reuse, R8, R56 ;  /* 0x000000088c38723c */ /* 0x040fe80000001838 */
[----:B------:R-:W-:Y:S02]  /*7280*/  FADD.FTZ R39, -R192, R39 ;  /* 0x00000027c0277221 */ /* 0x000fe40000010100 */
[C---:B------:R-:W-:Y:S02]  /*7290*/  FADD.FTZ R40, -R190.reuse, R40 ;  /* 0x00000028be287221 */ /* 0x040fe40000010100 */
[C---:B------:R-:W-:Y:S01]  /*72a0*/  FADD.FTZ R41, -R190.reuse, R41 ;  /* 0x00000029be297221 */ /* 0x040fe20000010100 */
[-C--:B------:R-:W-:Y:S03]  /*72b0*/  HMMA.16816.F32 R60, R140, R10.reuse, R60 ;  /* 0x0000000a8c3c723c */ /* 0x080fe6000000183c */
[C---:B------:R-:W-:Y:S02]  /*72c0*/  FADD.FTZ R42, -R187.reuse, R42 ;  /* 0x0000002abb2a7221 */ /* 0x040fe40000010100 */
[C---:B------:R-:W-:Y:S02]  /*72d0*/  FADD.FTZ R43, -R187.reuse, R43 ;  /* 0x0000002bbb2b7221 */ /* 0x040fe40000010100 */
[C---:B------:R-:W-:Y:S01]  /*72e0*/  FADD.FTZ R44, -R190.reuse, R44 ;  /* 0x0000002cbe2c7221 */ /* 0x040fe20000010100 */
[----:B------:R-:W-:Y:S04]  /*72f0*/  HMMA.16816.F32 R64, R132, R10, R64 ;  /* 0x0000000a8440723c */ /* 0x000fe80000001840 */
[----:B------:R-:W-:Y:S02]  /*7300*/  FADD.FTZ R45, -R190, R45 ;  /* 0x0000002dbe2d7221 */ /* 0x000fe40000010100 */
[C---:B------:R-:W-:Y:S02]  /*7310*/  FADD.FTZ R46, -R187.reuse, R46 ;  /* 0x0000002ebb2e7221 */ /* 0x040fe40000010100 */
[----:B------:R-:W-:Y:S04]  /*7320*/  FADD.FTZ R47, -R187, R47 ;  /* 0x0000002fbb2f7221 */ /* 0x000fe80000010100 */
        /* <DEDUP_REMOVED lines=76> */
[----:B------:R-:W-:Y:S01]  /*77f0*/  ULOP3.LUT UR8, UR7, 0x1, URZ, 0xc0, !UPT ;  /* 0x0000000107087892 */ /* 0x000fe2000f8ec03f */
[----:B------:R-:W-:Y:S02]  /*7800*/  IMAD.MOV.U32 R6, RZ, RZ, R206 ;  /* 0x000000ffff067224 */ /* 0x000fe400078e00ce */
[C---:B------:R-:W-:Y:S01]  /*7810*/  IMAD.SHL.U32 R4, R12.reuse, 0x80, RZ ;  /* 0x000000800c047824 */ /* 0x040fe200078e00ff */
[----:B------:R-:W-:Y:S01]  /*7820*/  UISETP.NE.U32.AND UP0, UPT, UR8, 0x1, UPT ;  /* 0x000000010800788c */ /* 0x000fe2000bf05070 */
[----:B------:R-:W-:Y:S02]  /*7830*/  IMAD.MOV.U32 R7, RZ, RZ, R203 ;  /* 0x000000ffff077224 */ /* 0x000fe400078e00cb */
[----:B------:R-:W-:Y:S03]  /*7840*/  IMAD.MOV R4, RZ, RZ, -R4 ;  /* 0x000000ffff047224 */ /* 0x000fe600078e0a04 */
[----:B------:R-:W-:Y:S01]  /*7850*/  PLOP3.LUT P6, PT, PT, PT, UP0, 0x80, 0x0 ;  /* 0x000000000000781c */ /* 0x000fe20003fcf008 */
[----:B------:R-:W-:Y:S01]  /*7860*/  @!P5 IMAD.MOV.U32 R10, RZ, RZ, c[0x0][0x194] ;  /* 0x00006500ff0ad624 */ /* 0x000fe200078e00ff */
[--C-:B------:R-:W-:Y:S01]  /*7870*/  @!P5 SHF.R.S32.HI R9, RZ, 0x1f, R4.reuse ;  /* 0x0000001fff09d819 */ /* 0x100fe20000011404 */
[----:B------:R-:W-:Y:S01]  /*7880*/  @!P5 IMAD.MOV.U32 R11, RZ, RZ, c[0x0][0x194] ;  /* 0x00006500ff0bd624 */ /* 0x000fe200078e00ff */
[CC--:B------:R-:W-:Y:S02]  /*7890*/  @!P5 LEA R0, P2, R12.reuse, R4.reuse, 0x5 ;  /* 0x000000040c00d211 */ /* 0x0c0fe400078428ff */
[----:B------:R-:W-:Y:S02]  /*78a0*/  @!P5 SHF.R.S32.HI R5, RZ, 0x1f, R4 ;  /* 0x0000001fff05d819 */ /* 0x000fe40000011404 */
[C---:B------:R-:W-:Y:S02]  /*78b0*/  @!P5 LEA.HI.X R9, R12.reuse, R9, R10, 0x5, P2 ;  /* 0x000000090c09d211 */ /* 0x040fe400010f2c0a */
[----:B------:R-:W-:Y:S02]  /*78c0*/  PLOP3.LUT P2, PT, PT, PT, PT, 0x8, 0x0 ;  /* 0x000000000000781c */ /* 0x000fe40003f4e170 */
[----:B------:R-:W-:Y:S02]  /*78d0*/  @P5 PLOP3.LUT P2, PT, P6, PT, PT, 0x80, 0x0 ;  /* 0x000000000000581c */ /* 0x000fe4000374f070 */
[--C-:B------:R-:W-:Y:S02]  /*78e0*/  @!P5 SHF.R.S32.HI R8, RZ, 0x1f, R4.reuse ;  /* 0x0000001fff08d819 */ /* 0x100fe40000011404 */
[----:B------:R-:W-:Y:S02]  /*78f0*/  @!P5 LEA R2, P3, R12, R4, 0x6 ;  /* 0x000000040c02d211 */ /* 0x000fe400078630ff */
[----:B------:R-:W-:Y:S02]  /*7900*/  LEA R6, P1, R4, R6, 0x1 ;  /* 0x0000000604067211 */ /* 0x000fe400078208ff */
[----:B------:R-:W-:Y:S02]  /*7910*/  @!P5 LEA.HI.X R8, R12, R8, R11, 0x6, P3 ;  /* 0x000000080c08d211 */ /* 0x000fe400018f340b */
[----:B------:R-:W-:Y:S01]  /*7920*/  LEA.HI.X.SX32 R7, R4, R7, 0x1, P1 ;  /* 0x0000000704077211 */ /* 0x000fe200008f0eff */
[----:B------:R-:W-:Y:S01]  /*7930*/  @!P5 IMAD.WIDE.U32 R4, R12, 0x60, R4 ;  /* 0x000000600c04d825 */ /* 0x000fe200078e0004 */
[CC--:B------:R-:W-:Y:S02]  /*7940*/  @!P5 LEA R12, P4, R0.reuse, R206.reuse, 0x1 ;  /* 0x000000ce000cd211 */ /* 0x0c0fe400078808ff */
[----:B------:R-:W-:Y:S02]  /*7950*/  PLOP3.LUT P1, PT, PT, PT, UP0, 0x80, 0x0 ;  /* 0x000000000000781c */ /* 0x000fe40003f2f008 */
[----:B------:R-:W-:Y:S02]  /*7960*/  @!P5 LEA.HI.X R13, R0, R203, R9, 0x1, P4 ;  /* 0x000000cb000dd211 */ /* 0x000fe400020f0c09 */
[C---:B------:R-:W-:Y:S02]  /*7970*/  @P5 IADD3 R0, R193.reuse, -0x4000, RZ ;  /* 0xffffc000c1005810 */ /* 0x040fe40007ffe0ff */
[----:B------:R-:W-:Y:S02]  /*7980*/  @P2 IADD3 R0, R193, 0x4000, RZ ;  /* 0x00004000c1002810 */ /* 0x000fe40007ffe0ff */
[----:B------:R-:W-:Y:S02]  /*7990*/  @!P5 PLOP3.LUT P6, PT, P1, PT, PT, 0x80, 0x0 ;  /* 0x000000000000d81c */ /* 0x000fe40000fcf070 */
[----:B------:R-:W-:Y:S01]  /*79a0*/  @!P5 LEA R14, P3, R2, R206, 0x1 ;  /* 0x000000ce020ed211 */ /* 0x000fe200078608ff */
[----:B------:R-:W-:Y:S01]  /*79b0*/  @P5 STS [R0], RZ ;  /* 0x000000ff00005388 */ /* 0x000fe20000000800 */
[----:B------:R-:W-:Y:S02]  /*79c0*/  PLOP3.LUT P4, PT, PT, PT, PT, 0x8, 0x0 ;  /* 0x000000000000781c */ /* 0x000fe40003f8e170 */
[----:B------:R-:W-:Y:S01]  /*79d0*/  @!P5 PLOP3.LUT P4, PT, P6, PT, PT, 0x80, 0x0 ;  /* 0x000000000000d81c */ /* 0x000fe2000378f070 */
[----:B------:R-:W-:Y:S01]  /*79e0*/  @P5 STS [R0+0x4], RZ ;  /* 0x000004ff00005388 */ /* 0x000fe20000000800 */
[----:B------:R-:W-:Y:S01]  /*79f0*/  @!P5 LEA.HI.X R15, R2, R203, R8, 0x1, P3 ;  /* 0x000000cb020fd211 */ /* 0x000fe200018f0c08 */
[----:B------:R-:W-:Y:S01]  /*7a00*/  @!P5 IMAD R2, R10, 0x60, RZ ;  /* 0x000000600a02d824 */ /* 0x000fe200078e02ff */
[----:B------:R-:W-:Y:S01]  /*7a10*/  @!P5 LEA R10, P3, R4, R206, 0x1 ;  /* 0x000000ce040ad211 */ /* 0x000fe200078608ff */
[----:B------:R-:W-:Y:S01]  /*7a20*/  @P5 STS [R0+0x8], RZ ;  /* 0x000008ff00005388 */ /* 0x000fe20000000800 */
[C---:B------:R-:W-:Y:S01]  /*7a30*/  @!P5 IADD3 R8, R194.reuse, -0x4000, RZ ;  /* 0xffffc000c208d810 */ /* 0x040fe20007ffe0ff */
[----:B------:R-:W-:Y:S01]  /*7a40*/  @!P5 IMAD.IADD R2, R5, 0x1, R2 ;  /* 0x000000010502d824 */ /* 0x000fe200078e0202 */
[----:B------:R-:W-:Y:S01]  /*7a50*/  @!P5 IADD3 R5, R194, -0x4000, RZ ;  /* 0xffffc000c205d810 */ /* 0x000fe20007ffe0ff */
[----:B------:R1:W-:Y:S01]  /*7a60*/  @P5 STS [R0+0xc], RZ ;  /* 0x00000cff00005388 */ /* 0x0003e20000000800 */
[----:B------:R-:W-:Y:S01]  /*7a70*/  PLOP3.LUT P1, PT, PT, PT, PT, 0x8, 0x0 ;  /* 0x000000000000781c */ /* 0x000fe20003f2e170 */
[----:B------:R-:W-:Y:S01]  /*7a80*/  IMAD.MOV.U32 R206, RZ, RZ, R6 ;  /* 0x000000ffffce7224 */ /* 0x000fe200078e0006 */
[----:B------:R-:W-:Y:S01]  /*7a90*/  @!P5 LEA.HI.X R11, R4, R203, R2, 0x1, P3 ;  /* 0x000000cb040bd211 */ /* 0x000fe200018f0c02 */
[----:B------:R-:W-:Y:S01]  /*7aa0*/  IMAD.MOV.U32 R203, RZ, RZ, R7 ;  /* 0x000000ffffcb7224 */ /* 0x000fe200078e0007 */
[----:B------:R-:W-:Y:S02]  /*7ab0*/  @P5 PLOP3.LUT P1, PT, P6, PT, PT, 0x80, 0x0 ;  /* 0x000000000000581c */ /* 0x000fe4000372f070 */
[C---:B------:R-:W-:Y:S02]  /*7ac0*/  @!P5 IADD3 R2, R194.reuse, -0x4000, RZ ;  /* 0xffffc000c202d810 */ /* 0x040fe40007ffe0ff */
[C---:B------:R-:W-:Y:S02]  /*7ad0*/  @P4 IADD3 R2, R194.reuse, 0x4000, RZ ;  /* 0x00004000c2024810 */ /* 0x040fe40007ffe0ff */
[----:B------:R-:W-:Y:S02]  /*7ae0*/  @!P5 IADD3 R4, R194, -0x4000, RZ ;  /* 0xffffc000c204d810 */ /* 0x000fe40007ffe0ff */
[----:B------:R-:W-:Y:S01]  /*7af0*/  PLOP3.LUT P2, PT, PT, PT, PT, 0x8, 0x0 ;  /* 0x000000000000781c */ /* 0x000fe20003f4e170 */
[----:B------:R-:W-:Y:S01]  /*7b00*/  @!PT LDS RZ, [RZ] ;  /* 0x00000000fffff984 */ /* 0x000fe20000000800 */
[----:B------:R-:W-:Y:S01]  /*7b10*/  @!PT LDS RZ, [RZ] ;  /* 0x00000000fffff984 */ /* 0x000fe20000000800 */
[----:B------:R-:W-:Y:S01]  /*7b20*/  @!PT LDS RZ, [RZ] ;  /* 0x00000000fffff984 */ /* 0x000fe20000000800 */
[----:B------:R2:W-:Y:S01]  /*7b30*/  @!P5 LDGSTS.E.BYPASS.LTC128B.128 [R2], [R6.64] ;  /* 0x000000000602dfae */ /* 0x0005e2000b901d44 */
[----:B------:R-:W-:Y:S02]  /*7b40*/  @!P5 PLOP3.LUT P2, PT, P6, PT, PT, 0x80, 0x0 ;  /* 0x000000000000d81c */ /* 0x000fe4000374f070 */
[----:B------:R-:W-:Y:S02]  /*7b50*/  PLOP3.LUT P3, PT, PT, PT, PT, 0x8, 0x0 ;  /* 0x000000000000781c */ /* 0x000fe40003f6e170 */
[----:B------:R-:W-:Y:S02]  /*7b60*/  @P5 PLOP3.LUT P3, PT, P6, PT, PT, 0x80, 0x0 ;  /* 0x000000000000581c */ /* 0x000fe4000376f070 */
[----:B------:R-:W-:Y:S02]  /*7b70*/  PLOP3.LUT P4, PT, PT, PT, PT, 0x8, 0x0 ;  /* 0x000000000000781c */ /* 0x000fe40003f8e170 */
[C---:B-1----:R-:W-:Y:S02]  /*7b80*/  @P5 IADD3 R0, R193.reuse, -0x4000, RZ ;  /* 0xffffc000c1005810 */ /* 0x042fe40007ffe0ff */
[----:B------:R-:W-:Y:S02]  /*7b90*/  @P1 IADD3 R0, R193, 0x4000, RZ ;  /* 0x00004000c1001810 */ /* 0x000fe40007ffe0ff */
[----:B------:R-:W-:Y:S02]  /*7ba0*/  @!P5 PLOP3.LUT P4, PT, P6, PT, PT, 0x80, 0x0 ;  /* 0x000000000000d81c */ /* 0x000fe4000378f070 */
[----:B------:R-:W-:Y:S01]  /*7bb0*/  @P2 IADD3 R8, R194, 0x4000, RZ ;  /* 0x00004000c2082810 */ /* 0x000fe20007ffe0ff */
[----:B------:R-:W-:Y:S01]  /*7bc0*/  @P5 STS [R0+0x1000], RZ ;  /* 0x001000ff00005388 */ /* 0x000fe20000000800 */
[----:B------:R-:W-:Y:S02]  /*7bd0*/  PLOP3.LUT P1, PT, PT, PT, PT, 0x8, 0x0 ;  /* 0x000000000000781c */ /* 0x000fe40003f2e170 */
[----:B------:R-:W-:Y:S01]  /*7be0*/  @P5 PLOP3.LUT P1, PT, P6, PT, PT, 0x80, 0x0 ;  /* 0x000000000000581c */ /* 0x000fe2000372f070 */
[----:B------:R-:W-:Y:S01]  /*7bf0*/  @P5 STS [R0+0x1004], RZ ;  /* 0x001004ff00005388 */ /* 0x000fe20000000800 */
[----:B------:R-:W-:Y:S02]  /*7c00*/  PLOP3.LUT P2, PT, PT, PT, PT, 0x8, 0x0 ;  /* 0x000000000000781c */ /* 0x000fe40003f4e170 */
[----:B------:R-:W-:Y:S01]  /*7c10*/  @!P5 PLOP3.LUT P2, PT, P6, PT, PT, 0x80, 0x0 ;  /* 0x000000000000d81c */ /* 0x000fe2000374f070 */
[----:B------:R-:W-:Y:S02]  /*7c20*/  @P5 STS [R0+0x1008], RZ ;  /* 0x001008ff00005388 */ /* 0x000fe40000000800 */
[----:B------:R-:W-:Y:S02]  /*7c30*/  @P4 IADD3 R4, R194, 0x4000, RZ ;  /* 0x00004000c2044810 */ /* 0x000fe40007ffe0ff */
[----:B------:R1:W-:Y:S01]  /*7c40*/  @P5 STS [R0+0x100c], RZ ;  /* 0x00100cff00005388 */ /* 0x0003e20000000800 */
[C---:B------:R-:W-:Y:S02]  /*7c50*/  @P5 IADD3 R2, R193.reuse, -0x4000, RZ ;  /* 0xffffc000c1025810 */ /* 0x040fe40007ffe0ff */
[----:B--2---:R-:W-:Y:S01]  /*7c60*/  @P3 IADD3 R2, R193, 0x4000, RZ ;  /* 0x00004000c1023810 */ /* 0x004fe20007ffe0ff */
[----:B------:R-:W-:Y:S01]  /*7c70*/  @!PT LDS RZ, [RZ] ;  /* 0x00000000fffff984 */ /* 0x000fe20000000800 */
[----:B------:R-:W-:Y:S01]  /*7c80*/  @!PT LDS RZ, [RZ] ;  /* 0x00000000fffff984 */ /* 0x000fe20000000800 */
[----:B------:R-:W-:Y:S01]  /*7c90*/  @!PT LDS RZ, [RZ] ;  /* 0x00000000fffff984 */ /* 0x000fe20000000800 */
[----:B------:R2:W-:Y:S04]  /*7ca0*/  @!P5 LDGSTS.E.BYPASS.LTC128B.128 [R8+0x1000], [R12.64] ;  /* 0x010000000c08dfae */ /* 0x0005e8000b901d44 */
[----:B------:R-:W-:Y:S01]  /*7cb0*/  @P5 STS [R2+0x2000], RZ ;  /* 0x002000ff02005388 */ /* 0x000fe20000000800 */
[----:B------:R-:W-:Y:S03]  /*7cc0*/  @P2 IADD3 R5, R194, 0x4000, RZ ;  /* 0x00004000c2052810 */ /* 0x000fe60007ffe0ff */
[----:B------:R-:W-:Y:S04]  /*7cd0*/  @P5 STS [R2+0x2004], RZ ;  /* 0x002004ff02005388 */ /* 0x000fe80000000800 */
[----:B------:R-:W-:Y:S04]  /*7ce0*/  @P5 STS [R2+0x2008], RZ ;  /* 0x002008ff02005388 */ /* 0x000fe80000000800 */
[----:B------:R-:W-:Y:S01]  /*7cf0*/  @P5 STS [R2+0x200c], RZ ;  /* 0x00200cff02005388 */ /* 0x000fe20000000800 */
[C---:B-1----:R-:W-:Y:S03]  /*7d00*/  @P5 IADD3 R0, R193.reuse, -0x4000, RZ ;  /* 0xffffc000c1005810 */ /* 0x042fe60007ffe0ff */
[----:B------:R-:W-:Y:S01]  /*7d10*/  @!PT LDS RZ, [RZ] ;  /* 0x00000000fffff984 */ /* 0x000fe20000000800 */
[----:B------:R-:W-:Y:S01]  /*7d20*/  @!PT LDS RZ, [RZ] ;  /* 0x00000000fffff984 */ /* 0x000fe20000000800 */
[----:B------:R-:W-:Y:S01]  /*7d30*/  @!PT LDS RZ, [RZ] ;  /* 0x00000000fffff984 */ /* 0x000fe20000000800 */
[----:B------:R2:W-:Y:S01]  /*7d40*/  @!P5 LDGSTS.E.BYPASS.LTC128B.128 [R4+0x2000], [R14.64] ;  /* 0x020000000e04dfae */ /* 0x0005e2000b901d44 */
[----:B------:R-:W-:Y:S05]  /*7d50*/  @P1 IADD3 R0, R193, 0x4000, RZ ;  /* 0x00004000c1001810 */ /* 0x000fea0007ffe0ff */
[----:B------:R-:W-:Y:S04]  /*7d60*/  @P5 STS [R0+0x3000], RZ ;  /* 0x003000ff00005388 */ /* 0x000fe80000000800 */
[----:B------:R-:W-:Y:S04]  /*7d70*/  @P5 STS [R0+0x3004], RZ ;  /* 0x003004ff00005388 */ /* 0x000fe80000000800 */
[----:B------:R-:W-:Y:S04]  /*7d80*/  @P5 STS [R0+0x3008], RZ ;  /* 0x003008ff00005388 */ /* 0x000fe80000000800 */
[----:B------:R1:W-:Y:S04]  /*7d90*/  @P5 STS [R0+0x300c], RZ ;  /* 0x00300cff00005388 */ /* 0x0003e80000000800 */
[----:B------:R-:W-:Y:S01]  /*7da0*/  @!PT LDS RZ, [RZ] ;  /* 0x00000000fffff984 */ /* 0x000fe20000000800 */
[----:B------:R-:W-:Y:S01]  /*7db0*/  @!PT LDS RZ, [RZ] ;  /* 0x00000000fffff984 */ /* 0x000fe20000000800 */
[----:B------:R-:W-:Y:S01]  /*7dc0*/  @!PT LDS RZ, [RZ] ;  /* 0x00000000fffff984 */ /* 0x000fe20000000800 */
[----:B------:R2:W-:Y:S04]  /*7dd0*/  @!P5 LDGSTS.E.BYPASS.LTC128B.128 [R5+0x3000], [R10.64] ;  /* 0x030000000a05dfae */ /* 0x0005e8000b901d44 */
[----:B------:R-:W0:Y:S01]  /*7de0*/  LDGDEPBAR ;  /* 0x00000000000079af */ /* 0x000e220000000000 */
[----:B-1----:R-:W-:Y:S05]  /*7df0*/  IMAD.MOV.U32 R0, RZ, RZ, -0x4000 ;  /* 0xffffc000ff007424 */ /* 0x002fea00078e00ff */
[----:B------:R-:W-:Y:S05]  /*7e00*/  SEL R0, R0, 0x4000, !P6 ;  /* 0x0000400000007807 */ /* 0x000fea0007000000 */
[--C-:B------:R-:W-:Y:S02]  /*7e10*/  IMAD.IADD R182, R182, 0x1, R0.reuse ;  /* 0x00000001b6b67824 */ /* 0x100fe400078e0200 */
[--C-:B------:R-:W-:Y:S02]  /*7e20*/  IMAD.IADD R193, R193, 0x1, R0.reuse ;  /* 0x00000001c1c17824 */ /* 0x100fe400078e0200 */
[----:B------:R-:W-:Y:S02]  /*7e30*/  IMAD.IADD R194, R194, 0x1, R0 ;  /* 0x00000001c2c27824 */ /* 0x000fe400078e0200 */
.L_x_570:
[----:B--2---:R-:W-:Y:S01]  /*7e40*/  F2FP.PACK_AB R28, R165, R166 ;  /* 0x000000a6a51c723e */ /* 0x004fe200000000ff */
[----:B------:R-:W2:Y:S01]  /*7e50*/  LDL R57, [R1] ;  /* 0x0000000001397983 */ /* 0x000ea20000100800 */
        /* <DEDUP_REMOVED lines=184> */
[----:B------:R-:W-:Y:S01]  /*89e0*/  @!P1 LEA.HI.X R13, R11, R207, R13, 0x1, P3 ;  /* 0x000000cf0b0d9211 */ /* 0x000fe200018f0c0d */
        /* <DEDUP_REMOVED lines=25> */
.L_x_571:
[----:B------:R-:W-:Y:S01]  /*8b80*/  LDSM.16.M88.4 R32, [R183+0x14000] ;  /* 0x01400000b720783b */ /* 0x000fe20000000200 */
[----:B------:R-:W-:Y:S01]  /*8b90*/  IMAD.IADD R144, R177, 0x1, R146 ;  /* 0x00000001b1907824 */ /* 0x000fe200078e0292 */
[C---:B------:R-:W-:Y:S01]  /*8ba0*/  IADD3 R148, R248.reuse, -0x80, RZ ;  /* 0xffffff80f8947810 */ /* 0x040fe20007ffe0ff */
[----:B------:R-:W-:Y:S01]  /*8bb0*/  IMAD.MOV.U32 R177, RZ, RZ, R252 ;  /* 0x000000ffffb17224 */ /* 0x000fe200078e00fc */
[----:B------:R-:W-:Y:S01]  /*8bc0*/  IADD3 R149, R248, -0x80, RZ ;  /* 0xffffff80f8957810 */ /* 0x000fe20007ffe0ff */
[----:B------:R-:W2:Y:S01]  /*8bd0*/  LDSM.16.MT88.4 R16, [R0+0xc000] ;  /* 0x00c000000010783b */ /* 0x000ea20000004200 */
[----:B------:R-:W-:Y:S02]  /*8be0*/  ULOP3.LUT UR8, UR7, 0x1, URZ, 0xc0, !UPT ;  /* 0x0000000107087892 */ /* 0x000fe4000f8ec03f */
[----:B------:R-:W-:Y:S01]  /*8bf0*/  SHF.R.S32.HI R149, RZ, 0x1f, R149 ;  /* 0x0000001fff957819 */ /* 0x000fe20000011495 */
[----:B------:R-:W-:Y:S01]  /*8c00*/  UISETP.GT.AND UP2, UPT, UR7, UR18, UPT ;  /* 0x000000120700728c */ /* 0x000fe2000bf44270 */
[----:B------:R-:W3:Y:S01]  /*8c10*/  LDSM.16.M88.4 R28, [R183+0x16000] ;  /* 0x01600000b71c783b */ /* 0x000ee20000000200 */
[----:B------:R-:W-:Y:S01]  /*8c20*/  UISETP.NE.U32.AND UP0, UPT, UR8, 0x1, UPT ;  /* 0x000000010800788c */ /* 0x000fe2000bf05070 */
[----:B------:R-:W-:Y:S01]  /*8c30*/  SHF.L.U64.HI R148, R148, 0x2, R149 ;  /* 0x0000000294947819 */ /* 0x000fe20000010295 */
[----:B------:R-:W-:Y:S02]  /*8c40*/  UIADD3 UR7, UR7, -0x1, URZ ;  /* 0xffffffff07077890 */ /* 0x000fe4000fffe03f */
[----:B------:R-:W4:Y:S05]  /*8c50*/  LDSM.16.MT88.4 R36, [R2+0xc000] ;  /* 0x00c000000224783b */ /* 0x000f2a0000004200 */
[----:B------:R-:W-:Y:S05]  /*8c60*/  LDSM.16.M88.4 R40, [R146+0x14000] ;  /* 0x014000009228783b */ /* 0x000fea0000000200 */
[----:B------:R-:W1:Y:S05]  /*8c70*/  LDSM.16.MT88.4 R44, [R0+0xc800] ;  /* 0x00c80000002c783b */ /* 0x000e6a0000004200 */
[----:B------:R-:W1:Y:S05]  /*8c80*/  LDSM.16.M88.4 R48, [R146+0x16000] ;  /* 0x016000009230783b */ /* 0x000e6a0000000200 */
[----:B------:R-:W1:Y:S05]  /*8c90*/  LDSM.16.MT88.4 R52, [R2+0xc800] ;  /* 0x00c800000234783b */ /* 0x000e6a0000004200 */
[----:B------:R-:W-:Y:S01]  /*8ca0*/  LDSM.16.M88.4 R56, [R145+0x14000] ;  /* 0x014000009138783b */ /* 0x000fe20000000200 */
[-C--:B-12---:R-:W-:Y:S04]  /*8cb0*/  HMMA.16816.F32 R4, R32, R16.reuse, RZ ;  /* 0x000000102004723c */ /* 0x086fe800000018ff */
[----:B------:R-:W1:Y:S05]  /*8cc0*/  LDSM.16.MT88.4 R60, [R0+0xd000] ;  /* 0x00d00000003c783b */ /* 0x000e6a0000004200 */
[----:B------:R-:W2:Y:S01]  /*8cd0*/  LDSM.16.M88.4 R64, [R145+0x16000] ;  /* 0x016000009140783b */ /* 0x000ea20000000200 */
[C---:B---3--:R-:W-:Y:S04]  /*8ce0*/  HMMA.16816.F32 R8, R28.reuse, R16, RZ ;  /* 0x000000101c08723c */ /* 0x048fe800000018ff */
[----:B------:R-:W3:Y:S04]  /*8cf0*/  LDSM.16.MT88.4 R132, [R2+0xd000] ;  /* 0x00d000000284783b */ /* 0x000ee80000004200 */
[-C--:B------:R-:W-:Y:S01]  /*8d00*/  HMMA.16816.F32 R12, R28, R18.reuse, RZ ;  /* 0x000000121c0c723c */ /* 0x080fe200000018ff */
[----:B------:R-:W-:Y:S05]  /*8d10*/  LDSM.16.M88.4 R136, [R144+0x16000] ;  /* 0x016000009088783b */ /* 0x000fea0000000200 */
[----:B------:R-:W-:Y:S02]  /*8d20*/  LDSM.16.MT88.4 R140, [R2+0xd800] ;  /* 0x00d80000028c783b */ /* 0x000fe40000004200 */
[C---:B------:R-:W-:Y:S08]  /*8d30*/  HMMA.16816.F32 R16, R32.reuse, R18, RZ ;  /* 0x000000122010723c */ /* 0x040ff000000018ff */
[-C--:B----4-:R-:W-:Y:S08]  /*8d40*/  HMMA.16816.F32 R20, R32, R36.reuse, RZ ;  /* 0x000000242014723c */ /* 0x090ff000000018ff */
        /* <DEDUP_REMOVED lines=8> */
[----:B------:R-:W4:Y:S07]  /*8dd0*/  LDSM.16.MT88.4 R44, [R0+0xd800] ;  /* 0x00d80000002c783b */ /* 0x000f2e0000004200 */
[-C--:B------:R-:W-:Y:S08]  /*8de0*/  HMMA.16816.F32 R20, R40, R52.reuse, R20 ;  /* 0x000000342814723c */ /* 0x080ff00000001814 */
[C---:B------:R-:W-:Y:S08]  /*8df0*/  HMMA.16816.F32 R24, R48.reuse, R52, R24 ;  /* 0x000000343018723c */ /* 0x040ff00000001818 */
[-C--:B------:R-:W-:Y:S01]  /*8e00*/  HMMA.16816.F32 R28, R48, R54.reuse, R28 ;  /* 0x00000036301c723c */ /* 0x080fe2000000181c */
[----:B------:R-:W-:Y:S07]  /*8e10*/  LDSM.16.MT88.4 R48, [R0+0xe000] ;  /* 0x00e000000030783b */ /* 0x000fee0000004200 */
[----:B------:R-:W-:Y:S01]  /*8e20*/  HMMA.16816.F32 R32, R40, R54, R32 ;  /* 0x000000362820723c */ /* 0x000fe20000001820 */
[----:B------:R-:W4:Y:S05]  /*8e30*/  LDSM.16.M88.4 R40, [R183+0x18000] ;  /* 0x01800000b728783b */ /* 0x000f2a0000000200 */
[----:B------:R-:W4:Y:S02]  /*8e40*/  LDSM.16.M88.4 R52, [R183+0x1a000] ;  /* 0x01a00000b734783b */ /* 0x000f240000000200 */
[-C--:B-1----:R-:W-:Y:S08]  /*8e50*/  HMMA.16816.F32 R4, R56, R60.reuse, R4 ;  /* 0x0000003c3804723c */ /* 0x082ff00000001804 */
[C---:B--2---:R-:W-:Y:S08]  /*8e60*/  HMMA.16816.F32 R8, R64.reuse, R60, R8 ;  /* 0x0000003c4008723c */ /* 0x044ff00000001808 */
[-C--:B------:R-:W-:Y:S08]  /*8e70*/  HMMA.16816.F32 R12, R64, R62.reuse, R12 ;  /* 0x0000003e400c723c */ /* 0x080ff0000000180c */
[C---:B------:R-:W-:Y:S01]  /*8e80*/  HMMA.16816.F32 R16, R56.reuse, R62, R16 ;  /* 0x0000003e3810723c */ /* 0x040fe20000001810 */
[----:B------:R-:W1:Y:S07]  /*8e90*/  LDSM.16.MT88.4 R60, [R2+0xe000] ;  /* 0x00e00000023c783b */ /* 0x000e6e0000004200 */
[-C--:B---3--:R-:W-:Y:S08]  /*8ea0*/  HMMA.16816.F32 R20, R56, R132.reuse, R20 ;  /* 0x000000843814723c */ /* 0x088ff00000001814 */
[C---:B------:R-:W-:Y:S08]  /*8eb0*/  HMMA.16816.F32 R24, R64.reuse, R132, R24 ;  /* 0x000000844018723c */ /* 0x040ff00000001818 */
[-C--:B------:R-:W-:Y:S01]  /*8ec0*/  HMMA.16816.F32 R28, R64, R134.reuse, R28 ;  /* 0x00000086401c723c */ /* 0x080fe2000000181c */
[----:B------:R-:W-:Y:S07]  /*8ed0*/  LDSM.16.M88.4 R64, [R146+0x1a000] ;  /* 0x01a000009240783b */ /* 0x000fee0000000200 */
[----:B------:R-:W-:Y:S01]  /*8ee0*/  HMMA.16816.F32 R32, R56, R134, R32 ;  /* 0x000000863820723c */ /* 0x000fe20000001820 */
[----:B------:R-:W-:Y:S05]  /*8ef0*/  LDSM.16.MT88.4 R56, [R0+0xe800] ;  /* 0x00e800000038783b */ /* 0x000fea0000004200 */
[----:B------:R-:W-:Y:S02]  /*8f00*/  LDSM.16.MT88.4 R132, [R2+0xe800] ;  /* 0x00e800000284783b */ /* 0x000fe40000004200 */
[-C--:B----4-:R-:W-:Y:S08]  /*8f10*/  HMMA.16816.F32 R4, R36, R44.reuse, R4 ;  /* 0x0000002c2404723c */ /* 0x090ff00000001804 */
[C---:B------:R-:W-:Y:S08]  /*8f20*/  HMMA.16816.F32 R8, R136.reuse, R44, R8 ;  /* 0x0000002c8808723c */ /* 0x040ff00000001808 */
[-C--:B------:R-:W-:Y:S08]  /*8f30*/  HMMA.16816.F32 R12, R136, R46.reuse, R12 ;  /* 0x0000002e880c723c */ /* 0x080ff0000000180c */
[C---:B------:R-:W-:Y:S01]  /*8f40*/  HMMA.16816.F32 R16, R36.reuse, R46, R16 ;  /* 0x0000002e2410723c */ /* 0x040fe20000001810 */
[----:B------:R-:W2:Y:S07]  /*8f50*/  LDSM.16.M88.4 R44, [R146+0x18000] ;  /* 0x01800000922c783b */ /* 0x000eae0000000200 */
[-C--:B------:R-:W-:Y:S08]  /*8f60*/  HMMA.16816.F32 R20, R36, R140.reuse, R20 ;  /* 0x0000008c2414723c */ /* 0x080ff00000001814 */
[C---:B------:R-:W-:Y:S08]  /*8f70*/  HMMA.16816.F32 R24, R136.reuse, R140, R24 ;  /* 0x0000008c8818723c */ /* 0x040ff00000001818 */
[-C--:B------:R-:W-:Y:S01]  /*8f80*/  HMMA.16816.F32 R28, R136, R142.reuse, R28 ;  /* 0x0000008e881c723c */ /* 0x080fe2000000181c */
[----:B------:R-:W-:Y:S07]  /*8f90*/  LDSM.16.M88.4 R136, [R145+0x1a000] ;  /* 0x01a000009188783b */ /* 0x000fee0000000200 */
[----:B------:R-:W-:Y:S01]  /*8fa0*/  HMMA.16816.F32 R32, R36, R142, R32 ;  /* 0x0000008e2420723c */ /* 0x000fe20000001820 */
[----:B------:R-:W-:Y:S05]  /*8fb0*/  LDSM.16.M88.4 R36, [R145+0x18000] ;  /* 0x018000009124783b */ /* 0x000fea0000000200 */
[----:B------:R-:W-:Y:S02]  /*8fc0*/  LDSM.16.MT88.4 R140, [R2+0xf000] ;  /* 0x00f00000028c783b */ /* 0x000fe40000004200 */
        /* <DEDUP_REMOVED lines=8> */
[----:B------:R1:W-:Y:S07]  /*9050*/  LDSM.16.MT88.4 R52, [R0+0xf800] ;  /* 0x00f800000034783b */ /* 0x0003ee0000004200 */
[----:B------:R-:W-:Y:S01]  /*9060*/  HMMA.16816.F32 R32, R40, R62, R32 ;  /* 0x0000003e2820723c */ /* 0x000fe20000001820 */
[----:B------:R-:W4:Y:S05]  /*9070*/  LDSM.16.M88.4 R40, [R144+0x18000] ;  /* 0x018000009028783b */ /* 0x000f2a0000000200 */
[----:B------:R3:W-:Y:S02]  /*9080*/  LDSM.16.MT88.4 R60, [R2+0xf800] ;  /* 0x00f80000023c783b */ /* 0x0007e40000004200 */
[-C--:B--2---:R-:W-:Y:S08]  /*9090*/  HMMA.16816.F32 R4, R44, R56.reuse, R4 ;  /* 0x000000382c04723c */ /* 0x084ff00000001804 */
[C---:B------:R-:W-:Y:S04]  /*90a0*/  HMMA.16816.F32 R8, R64.reuse, R56, R8 ;  /* 0x000000384008723c */ /* 0x040fe80000001808 */
[C---:B-1----:R-:W-:Y:S04]  /*90b0*/  IMAD.SHL.U32 R0, R247.reuse, 0x10, RZ ;  /* 0x00000010f7007824 */ /* 0x042fe800078e00ff */
[-C--:B------:R-:W-:Y:S04]  /*90c0*/  HMMA.16816.F32 R12, R64, R58.reuse, R12 ;  /* 0x0000003a400c723c */ /* 0x080fe8000000180c */
[C---:B---3--:R-:W-:Y:S04]  /*90d0*/  IMAD R2, R247.reuse, 0x18, RZ ;  /* 0x00000018f7027824 */ /* 0x048fe800078e02ff */
[C---:B------:R-:W-:Y:S01]  /*90e0*/  HMMA.16816.F32 R16, R44.reuse, R58, R16 ;  /* 0x0000003a2c10723c */ /* 0x040fe20000001810 */
[----:B------:R-:W1:Y:S07]  /*90f0*/  LDSM.16.M88.4 R56, [R144+0x1a000] ;  /* 0x01a000009038783b */ /* 0x000e6e0000000200 */
[-C--:B------:R-:W-:Y:S08]  /*9100*/  HMMA.16816.F32 R20, R44, R132.reuse, R20 ;  /* 0x000000842c14723c */ /* 0x080ff00000001814 */
[C---:B------:R-:W-:Y:S08]  /*9110*/  HMMA.16816.F32 R24, R64.reuse, R132, R24 ;  /* 0x000000844018723c */ /* 0x040ff00000001818 */
[-C--:B------:R-:W-:Y:S08]  /*9120*/  HMMA.16816.F32 R28, R64, R134.reuse, R28 ;  /* 0x00000086401c723c */ /* 0x080ff0000000181c */
[----:B------:R-:W-:Y:S07]  /*9130*/  HMMA.16816.F32 R32, R44, R134, R32 ;  /* 0x000000862c20723c */ /* 0x000fee0000001820 */
[----:B------:R-:W-:Y:S01]  /*9140*/  IMAD.SHL.U32 R44, R247, 0x8, RZ ;  /* 0x00000008f72c7824 */ /* 0x000fe200078e00ff */
[-C--:B------:R-:W-:Y:S08]  /*9150*/  HMMA.16816.F32 R4, R36, R48.reuse, R4 ;  /* 0x000000302404723c */ /* 0x080ff00000001804 */
[C---:B------:R-:W-:Y:S08]  /*9160*/  HMMA.16816.F32 R8, R136.reuse, R48, R8 ;  /* 0x000000308808723c */ /* 0x040ff00000001808 */
[-C--:B------:R-:W-:Y:S08]  /*9170*/  HMMA.16816.F32 R12, R136, R50.reuse, R12 ;  /* 0x00000032880c723c */ /* 0x080ff0000000180c */
[C---:B------:R-:W-:Y:S08]  /*9180*/  HMMA.16816.F32 R16, R36.reuse, R50, R16 ;  /* 0x000000322410723c */ /* 0x040ff00000001810 */
[-C--:B------:R-:W-:Y:S08]  /*9190*/  HMMA.16816.F32 R20, R36, R140.reuse, R20 ;  /* 0x0000008c2414723c */ /* 0x080ff00000001814 */
[C---:B------:R-:W-:Y:S08]  /*91a0*/  HMMA.16816.F32 R24, R136.reuse, R140, R24 ;  /* 0x0000008c8818723c */ /* 0x040ff00000001818 */
[-C--:B------:R-:W-:Y:S08]  /*91b0*/  HMMA.16816.F32 R28, R136, R142.reuse, R28 ;  /* 0x0000008e881c723c */ /* 0x080ff0000000181c */
[----:B------:R-:W-:Y:S07]  /*91c0*/  HMMA.16816.F32 R32, R36, R142, R32 ;  /* 0x0000008e2420723c */ /* 0x000fee0000001820 */
[----:B------:R-:W-:Y:S01]  /*91d0*/  @P0 IADD3 R36, P1, R249, UR15, RZ ;  /* 0x0000000ff9240c10 */ /* 0x000fe2000ff3e0ff */
[-C--:B----4-:R-:W-:Y:S01]  /*91e0*/  HMMA.16816.F32 R4, R40, R52.reuse, R4 ;  /* 0x000000342804723c */ /* 0x090fe20000001804 */
[----:B------:R-:W-:Y:S04]  /*91f0*/  @UP3 UIADD3 UR15, UP1, UR15, -0x200, URZ ;  /* 0xfffffe000f0f3890 */ /* 0x000fe8000ff3e03f */
[----:B------:R-:W-:Y:S01]  /*9200*/  @P0 IADD3.X R37, R148, UR14, RZ, P1, !PT ;  /* 0x0000000e94250c10 */ /* 0x000fe20008ffe4ff */
[----:B------:R-:W-:Y:S02]  /*9210*/  @UP3 UIADD3.X UR14, UR14, -0x1, URZ, UP1, !UPT ;  /* 0xffffffff0e0e3890 */ /* 0x000fe40008ffe43f */
[C---:B-1----:R-:W-:Y:S02]  /*9220*/  HMMA.16816.F32 R8, R56.reuse, R52, R8 ;  /* 0x000000343808723c */ /* 0x042fe40000001808 */
[----:B------:R1:W5:Y:S05]  /*9230*/  @P0 LDG.E R245, [R36.64] ;  /* 0x0000000424f50981 */ /* 0x00036a000c1e1900 */
[----:B------:R1:W5:Y:S01]  /*9240*/  @P0 LDG.E R246, [R36.64+0x20] ;  /* 0x0000200424f60981 */ /* 0x000362000c1e1900 */
[-C--:B------:R-:W-:Y:S04]  /*9250*/  HMMA.16816.F32 R12, R56, R54.reuse, R12 ;  /* 0x00000036380c723c */ /* 0x080fe8000000180c */
[----:B------:R1:W5:Y:S04]  /*9260*/  @P0 LDG.E R243, [R36.64+0x100] ;  /* 0x0001000424f30981 */ /* 0x000368000c1e1900 */
[C---:B------:R-:W-:Y:S01]  /*9270*/  HMMA.16816.F32 R16, R40.reuse, R54, R16 ;  /* 0x000000362810723c */ /* 0x040fe20000001810 */
[----:B------:R1:W5:Y:S05]  /*9280*/  @P0 LDG.E R244, [R36.64+0x120] ;  /* 0x0001200424f40981 */ /* 0x00036a000c1e1900 */
[----:B------:R-:W-:Y:S02]  /*9290*/  RED.E.ADD.F32.FTZ.RN.STRONG.GPU [R188.64], R4 ;  /* 0x00000004bc00798e */ /* 0x000fe4000c10e784 */
[-C--:B------:R-:W-:Y:S08]  /*92a0*/  HMMA.16816.F32 R20, R40, R60.reuse, R20 ;  /* 0x0000003c2814723c */ /* 0x080ff00000001814 */
[C---:B------:R-:W-:Y:S08]  /*92b0*/  HMMA.16816.F32 R24, R56.reuse, R60, R24 ;  /* 0x0000003c3818723c */ /* 0x040ff00000001818 */
[-C--:B------:R-:W-:Y:S04]  /*92c0*/  HMMA.16816.F32 R28, R56, R62.reuse, R28 ;  /* 0x0000003e381c723c */ /* 0x080fe8000000181c */
[CC--:B-1----:R-:W-:Y:S04]  /*92d0*/  LEA R36, P0, R44.reuse, R188.reuse, 0x2 ;  /* 0x000000bc2c247211 */ /* 0x0c2fe800078010ff */
[----:B------:R-:W-:Y:S04]  /*92e0*/  HMMA.16816.F32 R32, R40, R62, R32 ;  /* 0x0000003e2820723c */ /* 0x000fe80000001820 */
[-C--:B------:R-:W-:Y:S02]  /*92f0*/  LEA.HI.X.SX32 R37, R44, R189.reuse, 0x2, P0 ;  /* 0x000000bd2c257211 */ /* 0x080fe400000f16ff */
[-C--:B------:R-:W-:Y:S01]  /*9300*/  LEA R38, P0, R2, R188.reuse, 0x2 ;  /* 0x000000bc02267211 */ /* 0x080fe200078010ff */
[C---:B------:R-:W-:Y:S01]  /*9310*/  IMAD.SHL.U32 R41, R247.reuse, 0x20, RZ ;  /* 0x00000020f7297824 */ /* 0x040fe200078e00ff */
[CC--:B------:R-:W-:Y:S01]  /*9320*/  LEA R42, P1, R0.reuse, R188.reuse, 0x2 ;  /* 0x000000bc002a7211 */ /* 0x0c0fe200078210ff */
[----:B------:R1:W-:Y:S03]  /*9330*/  RED.E.ADD.F32.FTZ.RN.STRONG.GPU [R36.64], R5 ;  /* 0x000000052400798e */ /* 0x0003e6000c10e784 */
[-C--:B------:R-:W-:Y:S02]  /*9340*/  LEA.HI.X.SX32 R43, R0, R189.reuse, 0x2, P1 ;  /* 0x000000bd002b7211 */ /* 0x080fe400008f16ff */
[-C--:B------:R-:W-:Y:S01]  /*9350*/  LEA.HI.X.SX32 R39, R2, R189.reuse, 0x2, P0 ;  /* 0x000000bd02277211 */ /* 0x080fe200000f16ff */
[----:B------:R-:W-:Y:S01]  /*9360*/  IMAD R2, R247, 0x30, RZ ;  /* 0x00000030f7027824 */ /* 0x000fe200078e02ff */
[CC--:B------:R-:W-:Y:S01]  /*9370*/  LEA R40, P1, R41.reuse, R188.reuse, 0x2 ;  /* 0x000000bc29287211 */ /* 0x0c0fe200078210ff */
[----:B------:R-:W-:Y:S01]  /*9380*/  RED.E.ADD.F32.FTZ.RN.STRONG.GPU [R42.64], R6 ;  /* 0x000000062a00798e */ /* 0x000fe2000c10e784 */
[----:B------:R-:W-:Y:S02]  /*9390*/  IADD3 R0, R0, 0x20, RZ ;  /* 0x0000002000007810 */ /* 0x000fe40007ffe0ff */
[-C--:B------:R-:W-:Y:S02]  /*93a0*/  LEA.HI.X.SX32 R41, R41, R189.reuse, 0x2, P1 ;  /* 0x000000bd29297211 */ /* 0x080fe400008f16ff */
[----:B------:R2:W-:Y:S05]  /*93b0*/  RED.E.ADD.F32.FTZ.RN.STRONG.GPU [R38.64], R7 ;  /* 0x000000072600798e */ /* 0x0005ea000c10e784 */
[----:B------:R3:W-:Y:S01]  /*93c0*/  RED.E.ADD.F32.FTZ.RN.STRONG.GPU [R40.64], R8 ;  /* 0x000000082800798e */ /* 0x0007e2000c10e784 */
[----:B-1----:R-:W-:Y:S05]  /*93d0*/  IMAD R5, R247, 0x28, RZ ;  /* 0x00000028f7057824 */ /* 0x002fea00078e02ff */
[CC--:B------:R-:W-:Y:S04]  /*93e0*/  LEA R4, P0, R5.reuse, R188.reuse, 0x2 ;  /* 0x000000bc05047211 */ /* 0x0c0fe800078010ff */
[-C--:B------:R-:W-:Y:S02]  /*93f0*/  LEA.HI.X.SX32 R5, R5, R189.reuse, 0x2, P0 ;  /* 0x000000bd05057211 */ /* 0x080fe400000f16ff */
[CC--:B--2---:R-:W-:Y:S03]  /*9400*/  LEA R38, P1, R2.reuse, R188.reuse, 0x2 ;  /* 0x000000bc02267211 */ /* 0x0c4fe600078210ff */
[----:B------:R1:W-:Y:S01]  /*9410*/  RED.E.ADD.F32.FTZ.RN.STRONG.GPU [R4.64], R9 ;  /* 0x000000090400798e */ /* 0x0003e2000c10e784 */
[C---:B------:R-:W-:Y:S01]  /*9420*/  IMAD R7, R247.reuse, 0x38, RZ ;  /* 0x00000038f7077824 */ /* 0x040fe200078e02ff */
[-C--:B------:R-:W-:Y:S01]  /*9430*/  LEA.HI.X.SX32 R39, R2, R189.reuse, 0x2, P1 ;  /* 0x000000bd02277211 */ /* 0x080fe200008f16ff */
[----:B---3--:R-:W-:Y:S03]  /*9440*/  IMAD.SHL.U32 R40, R247, 0x40, RZ ;  /* 0x00000040f7287824 */ /* 0x008fe600078e00ff */
[-C--:B------:R-:W-:Y:S01]  /*9450*/  LEA R6, P0, R7, R188.reuse, 0x2 ;  /* 0x000000bc07067211 */ /* 0x080fe200078010ff */
[----:B------:R-:W-:Y:S01]  /*9460*/  IMAD R2, R247, 0x48, RZ ;  /* 0x00000048f7027824 */ /* 0x000fe200078e02ff */
[----:B------:R2:W-:Y:S02]  /*9470*/  RED.E.ADD.F32.FTZ.RN.STRONG.GPU [R38.64], R10 ;  /* 0x0000000a2600798e */ /* 0x0005e4000c10e784 */
[-C--:B------:R-:W-:Y:S02]  /*9480*/  LEA.HI.X.SX32 R7, R7, R189.reuse, 0x2, P0 ;  /* 0x000000bd07077211 */ /* 0x080fe400000f16ff */
[-C--:B------:R-:W-:Y:S03]  /*9490*/  LEA R8, P0, R2, R188.reuse, 0x2 ;  /* 0x000000bc02087211 */ /* 0x080fe600078010ff */
[----:B------:R3:W-:Y:S01]  /*94a0*/  RED.E.ADD.F32.FTZ.RN.STRONG.GPU [R6.64], R11 ;  /* 0x0000000b0600798e */ /* 0x0007e2000c10e784 */
[-C--:B-1----:R-:W-:Y:S02]  /*94b0*/  LEA R4, P1, R40, R188.reuse, 0x2 ;  /* 0x000000bc28047211 */ /* 0x082fe400078210ff */
[-C--:B------:R-:W-:Y:S01]  /*94c0*/  LEA.HI.X.SX32 R9, R2, R189.reuse, 0x2, P0 ;  /* 0x000000bd02097211 */ /* 0x080fe200000f16ff */
[C---:B------:R-:W-:Y:S01]  /*94d0*/  IMAD R2, R247.reuse, 0x60, RZ ;  /* 0x00000060f7027824 */ /* 0x040fe200078e02ff */
[-C--:B------:R-:W-:Y:S01]  /*94e0*/  LEA.HI.X.SX32 R5, R40, R189.reuse, 0x2, P1 ;  /* 0x000000bd28057211 */ /* 0x080fe200008f16ff */
[C---:B--2---:R-:W-:Y:S04]  /*94f0*/  IMAD R38, R247.reuse, 0x50, RZ ;  /* 0x00000050f7267824 */ /* 0x044fe800078e02ff */
[----:B------:R1:W-:Y:S01]  /*9500*/  RED.E.ADD.F32.FTZ.RN.STRONG.GPU [R4.64], R16 ;  /* 0x000000100400798e */ /* 0x0003e2000c10e784 */
[C---:B------:R-:W-:Y:S04]  /*9510*/  IMAD R10, R247.reuse, 0x58, RZ ;  /* 0x00000058f70a7824 */ /* 0x040fe800078e02ff */
[----:B------:R2:W-:Y:S01]  /*9520*/  RED.E.ADD.F32.FTZ.RN.STRONG.GPU [R8.64], R17 ;  /* 0x000000110800798e */ /* 0x0005e2000c10e784 */
[CC--:B---3--:R-:W-:Y:S01]  /*9530*/  LEA R6, P1, R38.reuse, R188.reuse, 0x2 ;  /* 0x000000bc26067211 */ /* 0x0c8fe200078210ff */
[C---:B------:R-:W-:Y:S03]  /*9540*/  IMAD R11, R247.reuse, 0x68, RZ ;  /* 0x00000068f70b7824 */ /* 0x040fe600078e02ff */
[-C--:B------:R-:W-:Y:S05]  /*9550*/  LEA.HI.X.SX32 R7, R38, R189.reuse, 0x2, P1 ;  /* 0x000000bd26077211 */ /* 0x080fea00008f16ff */
[----:B------:R3:W-:Y:S01]  /*9560*/  RED.E.ADD.F32.FTZ.RN.STRONG.GPU [R6.64], R18 ;  /* 0x000000120600798e */ /* 0x0007e2000c10e784 */
[CC--:B-1----:R-:W-:Y:S04]  /*9570*/  LEA R4, P0, R10.reuse, R188.reuse, 0x2 ;  /* 0x000000bc0a047211 */ /* 0x0c2fe800078010ff */
[-C--:B------:R-:W-:Y:S01]  /*9580*/  LEA.HI.X.SX32 R5, R10, R189.reuse, 0x2, P0 ;  /* 0x000000bd0a057211 */ /* 0x080fe200000f16ff */
[C---:B------:R-:W-:Y:S01]  /*9590*/  IMAD R10, R247.reuse, 0x70, RZ ;  /* 0x00000070f70a7824 */ /* 0x040fe200078e02ff */
[CC--:B--2---:R-:W-:Y:S03]  /*95a0*/  LEA R8, P1, R2.reuse, R188.reuse, 0x2 ;  /* 0x000000bc02087211 */ /* 0x0c4fe600078210ff */
[----:B------:R1:W-:Y:S01]  /*95b0*/  RED.E.ADD.F32.FTZ.RN.STRONG.GPU [R4.64], R19 ;  /* 0x000000130400798e */ /* 0x0003e2000c10e784 */
[-C--:B------:R-:W-:Y:S01]  /*95c0*/  LEA.HI.X.SX32 R9, R2, R189.reuse, 0x2, P1 ;  /* 0x000000bd02097211 */ /* 0x080fe200008f16ff */
[----:B------:R-:W-:Y:S04]  /*95d0*/  IMAD R2, R247, 0x78, RZ ;  /* 0x00000078f7027824 */ /* 0x000fe800078e02ff */
[----:B------:R2:W-:Y:S01]  /*95e0*/  RED.E.ADD.F32.FTZ.RN.STRONG.GPU [R8.64], R12 ;  /* 0x0000000c0800798e */ /* 0x0005e2000c10e784 */
[CC--:B---3--:R-:W-:Y:S04]  /*95f0*/  LEA R6, P0, R11.reuse, R188.reuse, 0x2 ;  /* 0x000000bc0b067211 */ /* 0x0c8fe800078010ff */
[-C--:B------:R-:W-:Y:S05]  /*9600*/  LEA.HI.X.SX32 R7, R11, R189.reuse, 0x2, P0 ;  /* 0x000000bd0b077211 */ /* 0x080fea00000f16ff */
[----:B------:R-:W-:Y:S01]  /*9610*/  RED.E.ADD.F32.FTZ.RN.STRONG.GPU [R6.64], R13 ;  /* 0x0000000d0600798e */ /* 0x000fe2000c10e784 */
[CC--:B-1----:R-:W-:Y:S04]  /*9620*/  LEA R4, P1, R10.reuse, R188.reuse, 0x2 ;  /* 0x000000bc0a047211 */ /* 0x0c2fe800078210ff */
[-C--:B------:R-:W-:Y:S02]  /*9630*/  LEA.HI.X.SX32 R5, R10, R189.reuse, 0x2, P1 ;  /* 0x000000bd0a057211 */ /* 0x080fe400008f16ff */
[CC--:B--2---:R-:W-:Y:S03]  /*9640*/  LEA R8, P0, R2.reuse, R188.reuse, 0x2 ;  /* 0x000000bc02087211 */ /* 0x0c4fe600078010ff */
[----:B------:R1:W-:Y:S01]  /*9650*/  RED.E.ADD.F32.FTZ.RN.STRONG.GPU [R4.64], R14 ;  /* 0x0000000e0400798e */ /* 0x0003e2000c10e784 */
[-C--:B------:R-:W-:Y:S01]  /*9660*/  LEA.HI.X.SX32 R9, R2, R189.reuse, 0x2, P0 ;  /* 0x000000bd02097211 */ /* 0x080fe200000f16ff */
[----:B------:R-:W-:Y:S01]  /*9670*/  IMAD.IADD R2, R44, 0x1, R0 ;  /* 0x000000012c027824 */ /* 0x000fe200078e0200 */
[CC--:B------:R-:W-:Y:S03]  /*9680*/  LEA R10, P0, R0.reuse, R188.reuse, 0x2 ;  /* 0x000000bc000a7211 */ /* 0x0c0fe600078010ff */
[----:B------:R2:W-:Y:S01]  /*9690*/  RED.E.ADD.F32.FTZ.RN.STRONG.GPU [R8.64], R15 ;  /* 0x0000000f0800798e */ /* 0x0005e2000c10e784 */
[-C--:B------:R-:W-:Y:S01]  /*96a0*/  LEA.HI.X.SX32 R11, R0, R189.reuse, 0x2, P0 ;  /* 0x000000bd000b7211 */ /* 0x080fe200000f16ff */
[C---:B------:R-:W-:Y:S03]  /*96b0*/  IMAD.IADD R0, R44.reuse, 0x1, R2 ;  /* 0x000000012c007824 */ /* 0x040fe600078e0202 */
[----:B------:R-:W-:Y:S05]  /*96c0*/  RED.E.ADD.F32.FTZ.RN.STRONG.GPU [R188.64+0x80], R20 ;  /* 0x00008014bc00798e */ /* 0x000fea000c10e784 */
[----:B------:R-:W-:Y:S05]  /*96d0*/  RED.E.ADD.F32.FTZ.RN.STRONG.GPU [R36.64+0x80], R21 ;  /* 0x000080152400798e */ /* 0x000fea000c10e784 */
[----:B------:R3:W-:Y:S05]  /*96e0*/  RED.E.ADD.F32.FTZ.RN.STRONG.GPU [R10.64], R22 ;  /* 0x000000160a00798e */ /* 0x0007ea000c10e784 */
[----:B------:R-:W-:Y:S01]  /*96f0*/  LDSM.16.MT88.4 R36, [R3+0x19000] ;  /* 0x019000000324783b */ /* 0x000fe20000004200 */
[----:B-1----:R-:W-:Y:S01]  /*9700*/  IMAD.IADD R4, R44, 0x1, R0 ;  /* 0x000000012c047824 */ /* 0x002fe200078e0200 */
[CC--:B--2---:R-:W-:Y:S04]  /*9710*/  LEA R8, P0, R2.reuse, R188.reuse, 0x2 ;  /* 0x000000bc02087211 */ /* 0x0c4fe800078010ff */
[-C--:B------:R-:W-:Y:S02]  /*9720*/  LEA.HI.X.SX32 R9, R2, R189.reuse, 0x2, P0 ;  /* 0x000000bd02097211 */ /* 0x080fe400000f16ff */
[CC--:B------:R-:W-:Y:S03]  /*9730*/  LEA R6, P0, R0.reuse, R188.reuse, 0x2 ;  /* 0x000000bc00067211 */ /* 0x0c0fe600078010ff */
[----:B------:R1:W-:Y:S01]  /*9740*/  RED.E.ADD.F32.FTZ.RN.STRONG.GPU [R8.64], R23 ;  /* 0x000000170800798e */ /* 0x0003e2000c10e784 */
[-C--:B------:R-:W-:Y:S01]  /*9750*/  LEA.HI.X.SX32 R7, R0, R189.reuse, 0x2, P0 ;  /* 0x000000bd00077211 */ /* 0x080fe200000f16ff */
[C---:B------:R-:W-:Y:S03]  /*9760*/  IMAD.IADD R0, R44.reuse, 0x1, R4 ;  /* 0x000000012c007824 */ /* 0x040fe600078e0204 */
[----:B------:R-:W-:Y:S01]  /*9770*/  LDSM.16.MT88.4 R20, [R3+0x14800] ;  /* 0x014800000314783b */ /* 0x000fe20000004200 */
[----:B------:R-:W-:Y:S01]  /*9780*/  IMAD.IADD R2, R44, 0x1, R0 ;  /* 0x000000012c027824 */ /* 0x000fe200078e0200 */
[CC--:B---3--:R-:W-:Y:S03]  /*9790*/  LEA R10, P0, R0.reuse, R188.reuse, 0x2 ;  /* 0x000000bc000a7211 */ /* 0x0c8fe600078010ff */
[----:B------:R2:W-:Y:S01]  /*97a0*/  RED.E.ADD.F32.FTZ.RN.STRONG.GPU [R6.64], R24 ;  /* 0x000000180600798e */ /* 0x0005e2000c10e784 */
[-C--:B------:R-:W-:Y:S01]  /*97b0*/  LEA.HI.X.SX32 R11, R0, R189.reuse, 0x2, P0 ;  /* 0x000000bd000b7211 */ /* 0x080fe200000f16ff */
[----:B------:R-:W-:Y:S01]  /*97c0*/  IMAD.IADD R0, R44, 0x1, R2 ;  /* 0x000000012c007824 */ /* 0x000fe200078e0202 */
[CC--:B-1----:R-:W-:Y:S04]  /*97d0*/  LEA R8, P1, R4.reuse, R188.reuse, 0x2 ;  /* 0x000000bc04087211 */ /* 0x0c2fe800078210ff */
[-C--:B------:R-:W-:Y:S01]  /*97e0*/  LEA.HI.X.SX32 R9, R4, R189.reuse, 0x2, P1 ;  /* 0x000000bd04097211 */ /* 0x080fe200008f16ff */
[----:B------:R-:W-:Y:S04]  /*97f0*/  IMAD.IADD R4, R44, 0x1, R0 ;  /* 0x000000012c047824 */ /* 0x000fe800078e0200 */
[----:B------:R1:W-:Y:S01]  /*9800*/  RED.E.ADD.F32.FTZ.RN.STRONG.GPU [R8.64], R25 ;  /* 0x000000190800798e */ /* 0x0003e2000c10e784 */
[CC--:B--2---:R-:W-:Y:S04]  /*9810*/  LEA R6, P0, R2.reuse, R188.reuse, 0x2 ;  /* 0x000000bc02067211 */ /* 0x0c4fe800078010ff */
[----:B------:R-:W-:Y:S01]  /*9820*/  RED.E.ADD.F32.FTZ.RN.STRONG.GPU [R10.64], R26 ;  /* 0x0000001a0a00798e */ /* 0x000fe2000c10e784 */
[-C--:B------:R-:W-:Y:S01]  /*9830*/  LEA.HI.X.SX32 R7, R2, R189.reuse, 0x2, P0 ;  /* 0x000000bd02077211 */ /* 0x080fe200000f16ff */
[----:B------:R-:W-:Y:S04]  /*9840*/  IMAD.IADD R2, R44, 0x1, R4 ;  /* 0x000000012c027824 */ /* 0x000fe800078e0204 */
[----:B------:R2:W-:Y:S05]  /*9850*/  RED.E.ADD.F32.FTZ.RN.STRONG.GPU [R6.64], R27 ;  /* 0x0000001b0600798e */ /* 0x0005ea000c10e784 */
[----:B------:R-:W-:Y:S01]  /*9860*/  LDSM.16.MT88.4 R24, [R176+0x800] ;  /* 0x00080000b018783b */ /* 0x000fe20000004200 */
[CC--:B-1----:R-:W-:Y:S04]  /*9870*/  LEA R8, P0, R0.reuse, R188.reuse, 0x2 ;  /* 0x000000bc00087211 */ /* 0x0c2fe800078010ff */
[-C--:B------:R-:W-:Y:S01]  /*9880*/  LEA.HI.X.SX32 R9, R0, R189.reuse, 0x2, P0 ;  /* 0x000000bd00097211 */ /* 0x080fe200000f16ff */
[----:B------:R-:W-:Y:S01]  /*9890*/  IMAD.IADD R0, R44, 0x1, R2 ;  /* 0x000000012c007824 */ /* 0x000fe200078e0202 */
[CC--:B------:R-:W-:Y:S03]  /*98a0*/  LEA R14, P0, R2.reuse, R188.reuse, 0x2 ;  /* 0x000000bc020e7211 */ /* 0x0c0fe600078010ff */
[----:B------:R1:W-:Y:S01]  /*98b0*/  RED.E.ADD.F32.FTZ.RN.STRONG.GPU [R8.64], R32 ;  /* 0x000000200800798e */ /* 0x0003e2000c10e784 */
[-C--:B------:R-:W-:Y:S02]  /*98c0*/  LEA.HI.X.SX32 R15, R2, R189.reuse, 0x2, P0 ;  /* 0x000000bd020f7211 */ /* 0x080fe400000f16ff */
[-C--:B--2---:R-:W-:Y:S02]  /*98d0*/  LEA R6, P1, R4, R188.reuse, 0x2 ;  /* 0x000000bc04067211 */ /* 0x084fe400078210ff */
[-C--:B------:R-:W-:Y:S02]  /*98e0*/  LEA R12, P0, R0, R188.reuse, 0x2 ;  /* 0x000000bc000c7211 */ /* 0x080fe400078010ff */
[-C--:B------:R-:W-:Y:S01]  /*98f0*/  LEA.HI.X.SX32 R7, R4, R189.reuse, 0x2, P1 ;  /* 0x000000bd04077211 */ /* 0x080fe200008f16ff */
[----:B------:R-:W-:Y:S01]  /*9900*/  IMAD.IADD R4, R44, 0x1, R0 ;  /* 0x000000012c047824 */ /* 0x000fe200078e0200 */
[-C--:B------:R-:W-:Y:S03]  /*9910*/  LEA.HI.X.SX32 R13, R0, R189.reuse, 0x2, P0 ;  /* 0x000000bd000d7211 */ /* 0x080fe600000f16ff */
[----:B------:R2:W-:Y:S01]  /*9920*/  RED.E.ADD.F32.FTZ.RN.STRONG.GPU [R6.64], R33 ;  /* 0x000000210600798e */ /* 0x0005e2000c10e784 */
[-C--:B------:R-:W-:Y:S01]  /*9930*/  LEA R10, P0, R4, R188.reuse, 0x2 ;  /* 0x000000bc040a7211 */ /* 0x080fe200078010ff */
[----:B------:R-:W-:Y:S03]  /*9940*/  IMAD.IADD R2, R44, 0x1, R4 ;  /* 0x000000012c027824 */ /* 0x000fe600078e0204 */
[----:B------:R-:W-:Y:S01]  /*9950*/  RED.E.ADD.F32.FTZ.RN.STRONG.GPU [R14.64], R34 ;  /* 0x000000220e00798e */ /* 0x000fe2000c10e784 */
[-C--:B------:R-:W-:Y:S01]  /*9960*/  LEA.HI.X.SX32 R11, R4, R189.reuse, 0x2, P0 ;  /* 0x000000bd040b7211 */ /* 0x080fe200000f16ff */
[C---:B------:R-:W-:Y:S03]  /*9970*/  IMAD.IADD R0, R44.reuse, 0x1, R2 ;  /* 0x000000012c007824 */ /* 0x040fe600078e0202 */
[----:B------:R-:W-:Y:S01]  /*9980*/  RED.E.ADD.F32.FTZ.RN.STRONG.GPU [R12.64], R35 ;  /* 0x000000230c00798e */ /* 0x000fe2000c10e784 */
[----:B------:R-:W-:Y:S01]  /*9990*/  IMAD.IADD R5, R44, 0x1, R0 ;  /* 0x000000012c057824 */ /* 0x000fe200078e0200 */
[CC--:B-1----:R-:W-:Y:S03]  /*99a0*/  LEA R8, P2, R2.reuse, R188.reuse, 0x2 ;  /* 0x000000bc02087211 */ /* 0x0c2fe600078410ff */
[----:B------:R-:W-:Y:S01]  /*99b0*/  RED.E.ADD.F32.FTZ.RN.STRONG.GPU [R10.64], R28 ;  /* 0x0000001c0a00798e */ /* 0x000fe2000c10e784 */
[CC--:B------:R-:W-:Y:S02]  /*99c0*/  LEA R4, P0, R5.reuse, R188.reuse, 0x2 ;  /* 0x000000bc05047211 */ /* 0x0c0fe400078010ff */
[-C--:B------:R-:W-:Y:S02]  /*99d0*/  LEA.HI.X.SX32 R9, R2, R189.reuse, 0x2, P2 ;  /* 0x000000bd02097211 */ /* 0x080fe400010f16ff */
[-C--:B------:R-:W-:Y:S01]  /*99e0*/  LEA.HI.X.SX32 R5, R5, R189.reuse, 0x2, P0 ;  /* 0x000000bd05057211 */ /* 0x080fe200000f16ff */
[----:B------:R-:W-:Y:S01]  /*99f0*/  LDSM.16.MT88.4 R12, [R3+0x18000] ;  /* 0x01800000030c783b */ /* 0x000fe20000004200 */
[----:B------:R-:W-:Y:S02]  /*9a00*/  PLOP3.LUT P0, PT, PT, PT, UP2, 0x80, 0x0 ;  /* 0x000000000000781c */ /* 0x000fe40003f0f028 */
[C---:B--2---:R-:W-:Y:S02]  /*9a10*/  LEA R6, P1, R0.reuse, R188, 0x2 ;  /* 0x000000bc00067211 */ /* 0x044fe400078210ff */
[----:B------:R-:W-:Y:S02]  /*9a20*/  RED.E.ADD.F32.FTZ.RN.STRONG.GPU [R8.64], R29 ;  /* 0x0000001d0800798e */ /* 0x000fe4000c10e784 */
[----:B------:R-:W-:Y:S01]  /*9a30*/  LEA.HI.X.SX32 R7, R0, R189, 0x2, P1 ;  /* 0x000000bd00077211 */ /* 0x000fe200008f16ff */
[----:B------:R-:W-:Y:S02]  /*9a40*/  IMAD.IADD R0, R177, 0x1, R176 ;  /* 0x00000001b1007824 */ /* 0x000fe400078e02b0 */
[----:B------:R-:W-:Y:S01]  /*9a50*/  LDSM.16.MT88.4 R8, [R176] ;  /* 0x00000000b008783b */ /* 0x000fe20000004200 */
[----:B------:R-:W-:Y:S01]  /*9a60*/  PLOP3.LUT P1, PT, PT, PT, UP0, 0x80, 0x0 ;  /* 0x000000000000781c */ /* 0x000fe20003f2f008 */
[----:B------:R-:W-:Y:S03]  /*9a70*/  @UP3 UIADD3 UR17, UP0, UR17, -0x200, URZ ;  /* 0xfffffe0011113890 */ /* 0x000fe6000ff1e03f */
[----:B------:R-:W-:Y:S01]  /*9a80*/  RED.E.ADD.F32.FTZ.RN.STRONG.GPU [R6.64], R30 ;  /* 0x0000001e0600798e */ /* 0x000fe2000c10e784 */
[----:B------:R-:W-:Y:S04]  /*9a90*/  @UP3 UIADD3.X UR16, UR16, -0x1, URZ, UP0, !UPT ;  /* 0xffffffff10103890 */ /* 0x000fe800087fe43f */
[----:B------:R-:W-:Y:S05]  /*9aa0*/  RED.E.ADD.F32.FTZ.RN.STRONG.GPU [R4.64], R31 ;  /* 0x0000001f0400798e */ /* 0x000fea000c10e784 */
[----:B------:R-:W1:Y:S05]  /*9ab0*/  LDSM.16.MT88.4 R4, [R3+0x14000] ;  /* 0x014000000304783b */ /* 0x000e6a0000004200 */
[----:B------:R-:W2:Y:S05]  /*9ac0*/  LDSM.16.MT88.4 R16, [R0] ;  /* 0x000000000010783b */ /* 0x000eaa0000004200 */
[----:B------:R-:W3:Y:S05]  /*9ad0*/  LDSM.16.MT88.4 R32, [R3+0x18800] ;  /* 0x018800000320783b */ /* 0x000eea0000004200 */
[----:B------:R-:W4:Y:S05]  /*9ae0*/  LDSM.16.MT88.4 R28, [R0+0x800] ;  /* 0x00080000001c783b */ /* 0x000f2a0000004200 */
[----:B------:R-:W-:Y:S01]  /*9af0*/  LDSM.16.MT88.4 R40, [R0+0x1000] ;  /* 0x001000000028783b */ /* 0x000fe20000004200 */
[-C--:B-1----:R-:W-:Y:S08]  /*9b00*/  HMMA.16816.F32 R100, R4, R8.reuse, R100 ;  /* 0x000000080464723c */ /* 0x082ff00000001864 */
[C---:B------:R-:W-:Y:S08]  /*9b10*/  HMMA.16816.F32 R104, R12.reuse, R8, R104 ;  /* 0x000000080c68723c */ /* 0x040ff00000001868 */
[-C--:B------:R-:W-:Y:S08]  /*9b20*/  HMMA.16816.F32 R108, R12, R10.reuse, R108 ;  /* 0x0000000a0c6c723c */ /* 0x080ff0000000186c */
[C---:B------:R-:W-:Y:S01]  /*9b30*/  HMMA.16816.F32 R112, R4.reuse, R10, R112 ;  /* 0x0000000a0470723c */ /* 0x040fe20000001870 */
[----:B------:R-:W-:Y:S07]  /*9b40*/  LDSM.16.MT88.4 R8, [R3+0x15000] ;  /* 0x015000000308783b */ /* 0x000fee0000004200 */
[-C--:B--2---:R-:W-:Y:S08]  /*9b50*/  HMMA.16816.F32 R116, R4, R16.reuse, R116 ;  /* 0x000000100474723c */ /* 0x084ff00000001874 */
        /* <DEDUP_REMOVED lines=215> */
.L_x_573:
        /* <DEDUP_REMOVED lines=19> */
.L_x_574:
        /* <DEDUP_REMOVED lines=37> */
[----:B------:R-:W2:Y:S01]  /*ac50*/  LDS.128 R12, [R147+0xc000] ;  /* 0x00c00000930c7984 */ /* 0x000ea20000000c00 */
        /* <DEDUP_REMOVED lines=9> */
.L_x_576:
[----:B------:R-:W-:Y:S05]  /*acf0*/  BSYNC B0 ;  /* 0x0000000000007941 */ /* 0x000fea0003800000 */
.L_x_575:
        /* <DEDUP_REMOVED lines=15> */
.L_x_578:
[----:B------:R-:W-:Y:S05]  /*adf0*/  BSYNC B0 ;  /* 0x0000000000007941 */ /* 0x000fea0003800000 */
.L_x_577:
        /* <DEDUP_REMOVED lines=15> */
.L_x_580:
[----:B------:R-:W-:Y:S05]  /*aef0*/  BSYNC B0 ;  /* 0x0000000000007941 */ /* 0x000fea0003800000 */
.L_x_579:
        /* <DEDUP_REMOVED lines=14> */
.L_x_582:
[----:B------:R-:W-:Y:S05]  /*afe0*/  BSYNC B0 ;  /* 0x0000000000007941 */ /* 0x000fea0003800000 */
.L_x_581:
        /* <DEDUP_REMOVED lines=25> */
.L_x_584:
[----:B------:R-:W-:Y:S05]  /*b180*/  BSYNC B0 ;  /* 0x0000000000007941 */ /* 0x000fea0003800000 */
.L_x_583:
        /* <DEDUP_REMOVED lines=13> */
.L_x_586:
[----:B------:R-:W-:Y:S05]  /*b260*/  BSYNC B0 ;  /* 0x0000000000007941 */ /* 0x000fea0003800000 */
.L_x_585:
        /* <DEDUP_REMOVED lines=13> */
.L_x_588:
[----:B------:R-:W-:Y:S05]  /*b340*/  BSYNC B0 ;  /* 0x0000000000007941 */ /* 0x000fea0003800000 */
.L_x_587:
        /* <DEDUP_REMOVED lines=11> */
.L_x_535:
[----:B------:R-:W-:Y:S05]  /*b400*/  BSYNC B1 ;  /* 0x0000000000017941 */ /* 0x000fea0003800000 */
.L_x_513:
        /* <DEDUP_REMOVED lines=11> */
.L_x_589:
[----:B------:R-:W-:Y:S05]  /*b4c0*/  EXIT ;  /* 0x000000000000794d */ /* 0x000fea0003800000 */
.L_x_591:
        /* <DEDUP_REMOVED lines=11> */
.L_x_2460:


//--------------------- .text._ZN5flash44flash_bwd_dq_dk_dv_loop_seqk_parallel_kernelI23Flash_bwd_kernel_traitsILi64ELi128ELi128ELi8ELi4ELi4ELi4ELb0ELb0EN7cutlass6half_tE19Flash_kernel_traitsILi64ELi128ELi128ELi8ES3_EELb0ELb0ELb0ELb0ELb1ELb1ELb0EEEvNS_16Flash_bwd_paramsE --------------------------
	.section	.text._ZN5flash44flash_bwd_dq_dk_dv_loop_seqk_parallel_kernelI23Flash_bwd_kernel_traitsILi64ELi128ELi128ELi8ELi4ELi4ELi4ELb0ELb0EN7cutlass6half_tE19Flash_kernel_traitsILi64ELi128ELi128ELi8ES3_EELb0ELb0ELb0ELb0ELb1ELb1ELb0EEEvNS_16Flash_bwd_paramsE,"ax",@progbits
	.sectioninfo	@"SHI_REGISTERS=255"
	.align	128
        .global         _ZN5flash44flash_bwd_dq_dk_dv_loop_seqk_parallel_kernelI23Flash_bwd_kernel_traitsILi64ELi128ELi128ELi8ELi4ELi4ELi4ELb0ELb0EN7cutlass6half_tE19Flash_kernel_traitsILi64ELi128ELi128ELi8ES3_EELb0ELb0ELb0ELb0ELb1ELb1ELb0EEEvNS_16Flash_bwd_paramsE
        .type           _ZN5flash44flash_bwd_dq_dk_dv_loop_seqk_parallel_kernelI23Flash_bwd_kernel_traitsILi64ELi128ELi128ELi8ELi4ELi4ELi4ELb0ELb0EN7cutlass6half_tE19Flash_kernel_traitsILi64ELi128ELi128ELi8ES3_EELb0ELb0ELb0ELb0ELb1ELb1ELb0EEEvNS_16Flash_bwd_paramsE,@function
        .size           _ZN5flash44flash_bwd_dq_dk_dv_loop_seqk_parallel_kernelI23Flash_bwd_kernel_traitsILi64ELi128ELi128ELi8ELi4ELi4ELi4ELb0ELb0EN7cutlass6half_tE19Flash_kernel_traitsILi64ELi128ELi128ELi8ES3_EELb0ELb0ELb0ELb0ELb1ELb1ELb0EEEvNS_16Flash_bwd_paramsE,(.L_x_2461 - _ZN5flash44flash_bwd_dq_dk_dv_loop_seqk_parallel_kernelI23Flash_bwd_kernel_traitsILi64ELi128ELi128ELi8ELi4ELi4ELi4ELb0ELb0EN7cutlass6half_tE19Flash_kernel_traitsILi64ELi128ELi128ELi8ES3_EELb0ELb0ELb0ELb0ELb1ELb1ELb0EEEvNS_16Flash_bwd_paramsE)
        .other          _ZN5flash44flash_bwd_dq_dk_dv_loop_seqk_parallel_kernelI23Flash_bwd_kernel_traitsILi64ELi128ELi128ELi8ELi4ELi4ELi4ELb0ELb0EN7cutlass6half_tE19Flash_kernel_traitsILi64ELi128ELi128ELi8ES3_EELb0ELb0ELb0ELb0ELb1ELb1ELb0EEEvNS_16Flash_bwd_paramsE,@"STO_CUDA_ENTRY STV_DEFAULT"
_ZN5flash44flash_bwd_dq_dk_dv_loop_seqk_parallel_kernelI23Flash_bwd_kernel_traitsILi64ELi128ELi128ELi8ELi4ELi4ELi4ELb0ELb0EN7cutlass6half_tE19Flash_kernel_traitsILi64ELi128ELi128ELi8ES3_EELb0ELb0ELb0ELb0ELb1ELb1ELb0EEEvNS_16Flash_bwd_paramsE:
.text._ZN5flash44flash_bwd_dq_dk_dv_loop_seqk_parallel_kernelI23Flash_bwd_kernel_traitsILi64ELi128ELi128ELi8ELi4ELi4ELi4ELb0ELb0EN7cutlass6half_tE19Flash_kernel_traitsILi64ELi128ELi128ELi8ES3_EELb0ELb0ELb0ELb0ELb1ELb1ELb0EEEvNS_16Flash_bwd_paramsE:
        /* <DEDUP_REMOVED lines=13> */
[----:B------:R-:W-:Y:S01]  /*00d0*/  ULDC UR36, c[0x0][0x22c] ;  /* 0x00008b0000247ab9 */ /* 0x000fe20000000800 */
[----:B------:R-:W-:Y:S01]  /*00e0*/  IMAD.MOV.U32 R232, RZ, RZ, -0x10 ;  /* 0xfffffff0ffe87424 */ /* 0x000fe200078e00ff */
[----:B------:R-:W-:Y:S02]  /*00f0*/  ULDC UR20, c[0x0][0x1c0] ;  /* 0x0000700000147ab9 */ /* 0x000fe40000000800 */
[----:B------:R-:W-:Y:S02]  /*0100*/  UIMAD UR23, UR36, UR20, URZ ;  /* 0x00000014241772a4 */ /* 0x000fe4000f8e023f */
[----:B------:R-:W-:Y:S02]  /*0110*/  UMOV UR4, 0x80 ;  /* 0x0000008000047882 */ /* 0x000fe40000000000 */
[----:B------:R-:W-:-:S02]  /*0120*/  ULDC UR5, c[0x0][0x210] ;  /* 0x0000840000057ab9 */ /* 0x000fc40000000800 */
[----:B------:R-:W-:Y:S02]  /*0130*/  ULDC UR25, c[0x0][0x234] ;  /* 0x00008d0000197ab9 */ /* 0x000fe40000000800 */
[----:B------:R-:W-:Y:S02]  /*0140*/  ULDC UR24, c[0x0][0x224] ;  /* 0x0000890000187ab9 */ /* 0x000fe40000000800 */
[----:B------:R-:W-:Y:S02]  /*0150*/  UIMAD UR25, UR4, UR5, UR25 ;  /* 0x00000005041972a4 */ /* 0x000fe4000f8e0219 */
[----:B------:R-:W-:Y:S02]  /*0160*/  UIADD3 UR24, UR4, UR24, URZ ;  /* 0x0000001804187290 */ /* 0x000fe4000fffe03f */
[----:B------:R-:W-:Y:S02]  /*0170*/  USHF.R.S32.HI UR4, URZ, 0x1f, UR36 ;  /* 0x0000001f3f047899 */ /* 0x000fe40008011424 */
[----:B------:R-:W-:Y:S01]  /*0180*/  USHF.L.U32 UR22, UR23, 0x7, URZ ;  /* 0x0000000717167899 */ /* 0x000fe2000800063f */
[----:B-1----:R-:W-:Y:S01]  /*0190*/  SHF.R.S32.HI R5, RZ, 0x1f, R9 ;  /* 0x0000001fff057819 */ /* 0x002fe20000011409 */
[----:B------:R-:W-:-:S02]  /*01a0*/  UIMAD.WIDE.U32 UR36, UR36, UR20, URZ ;  /* 0x00000014242472a5 */ /* 0x000fc4000f8e003f */
[----:B------:R-:W-:Y:S01]  /*01b0*/  ULDC UR15, c[0x0][0x1c0] ;  /* 0x00007000000f7ab9 */ /* 0x000fe20000000800 */
[CC--:B------:R-:W-:Y:S01]  /*01c0*/  LEA.HI R0, R5.reuse, R9.reuse, RZ, 0x5 ;  /* 0x0000000905007211 */ /* 0x0c0fe200078f28ff */
[----:B------:R-:W-:Y:S01]  /*01d0*/  ULDC UR14, c[0x0][0x224] ;  /* 0x00008900000e7ab9 */ /* 0x000fe20000000800 */
[CC--:B------:R-:W-:Y:S01]  /*01e0*/  LEA.HI R13, R5.reuse, R9.reuse, RZ, 0x3 ;  /* 0x00000009050d7211 */ /* 0x0c0fe200078f18ff */
[----:B------:R-:W-:Y:S01]  /*01f0*/  UMOV UR17, 0x4 ;  /* 0x0000000400117882 */ /* 0x000fe20000000000 */
[----:B------:R-:W-:Y:S01]  /*0200*/  LOP3.LUT R6, R0, 0xffffffe0, RZ, 0xc0, !PT ;  /* 0xffffffe000067812 */ /* 0x000fe200078ec0ff */
[----:B------:R-:W-:Y:S01]  /*0210*/  ULDC.64 UR30, c[0x0][0x200] ;  /* 0x00008000001e7ab9 */ /* 0x000fe20000000a00 */
[--C-:B------:R-:W-:Y:S01]  /*0220*/  SHF.R.S32.HI R4, RZ, 0x5, R0.reuse ;  /* 0x00000005ff047819 */ /* 0x100fe20000011400 */
[----:B------:R-:W-:Y:S01]  /*0230*/  ULDC.64 UR28, c[0x0][0x3c8] ;  /* 0x0000f200001c7ab9 */ /* 0x000fe20000000a00 */
[----:B------:R-:W-:Y:S01]  /*0240*/  SHF.R.S32.HI R0, RZ, 0x1f, R0 ;  /* 0x0000001fff007819 */ /* 0x000fe20000011400 */
[----:B------:R-:W-:Y:S01]  /*0250*/  ULDC UR13, c[0x0][0x224] ;  /* 0x00008900000d7ab9 */ /* 0x000fe20000000800 */
[CC--:B------:R-:W-:Y:S01]  /*0260*/  LEA.HI R8, R5.reuse, R9.reuse, RZ, 0x4 ;  /* 0x0000000905087211 */ /* 0x0c0fe200078f20ff */
[----:B------:R-:W-:Y:S01]  /*0270*/  ULDC UR12, c[0x0][0x22c] ;  /* 0x00008b00000c7ab9 */ /* 0x000fe20000000800 */
[CC--:B------:R-:W-:Y:S01]  /*0280*/  LEA.HI R15, R5.reuse, R9.reuse, RZ, 0x7 ;  /* 0x00000009050f7211 */ /* 0x0c0fe200078f38ff */
[----:B------:R-:W-:Y:S01]  /*0290*/  UMOV UR19, 0x6 ;  /* 0x0000000600137882 */ /* 0x000fe20000000000 */
[CC--:B------:R-:W-:Y:S01]  /*02a0*/  LEA.HI R14, R5.reuse, R9.reuse, RZ, 0x6 ;  /* 0x00000009050e7211 */ /* 0x0c0fe200078f30ff */
[----:B------:R-:W-:Y:S01]  /*02b0*/  ULDC.64 UR34, c[0x0][0x118] ;  /* 0x0000460000227ab9 */ /* 0x000fe20000000a00 */
[----:B------:R-:W-:Y:S01]  /*02c0*/  LEA.HI R5, R5, R9, RZ, 0x2 ;  /* 0x0000000905057211 */ /* 0x000fe200078f10ff */
[----:B------:R-:W-:Y:S01]  /*02d0*/  UMOV UR18, 0xffffc000 ;  /* 0xffffc00000127882 */ /* 0x000fe20000000000 */
[----:B------:R-:W-:Y:S01]  /*02e0*/  LOP3.LUT R3, R13, 0xfffffff8, RZ, 0xc0, !PT ;  /* 0xfffffff80d037812 */ /* 0x000fe200078ec0ff */
[----:B------:R-:W-:Y:S01]  /*02f0*/  ULDC.64 UR32, c[0x0][0x118] ;  /* 0x0000460000207ab9 */ /* 0x000fe20000000a00 */
[----:B------:R-:W-:Y:S01]  /*0300*/  SHF.R.S32.HI R7, RZ, 0x3, R13 ;  /* 0x00000003ff077819 */ /* 0x000fe2000001140d */
[----:B------:R-:W-:Y:S01]  /*0310*/  UIMAD UR20, UR4, UR20, URZ ;  /* 0x00000014041472a4 */ /* 0x000fe2000f8e023f */
[----:B------:R-:W-:Y:S01]  /*0320*/  LEA.HI R0, R0, R4, RZ, 0x2 ;  /* 0x0000000400007211 */ /* 0x000fe200078f10ff */
[----:B------:R-:W-:Y:S01]  /*0330*/  IMAD.IADD R3, R9, 0x1, -R3 ;  /* 0x0000000109037824 */ /* 0x000fe200078e0a03 */
[----:B------:R-:W-:Y:S01]  /*0340*/  LOP3.LUT R11, R8, 0xfffffff0, RZ, 0xc0, !PT ;  /* 0xfffffff0080b7812 */ /* 0x000fe200078ec0ff */
[----:B------:R-:W-:Y:S01]  /*0350*/  IMAD.SHL.U32 R7, R7, 0x40, RZ ;  /* 0x0000004007077824 */ /* 0x000fe200078e00ff */
[----:B------:R-:W-:Y:S01]  /*0360*/  LOP3.LUT R10, R5, 0x7ffffffc, RZ, 0xc0, !PT ;  /* 0x7ffffffc050a7812 */ /* 0x000fe200078ec0ff */
[----:B------:R-:W-:Y:S01]  /*0370*/  USHF.R.S32.HI UR21, URZ, 0x1f, UR22 ;  /* 0x0000001f3f157899 */ /* 0x000fe20008011416 */
[----:B------:R-:W-:Y:S01]  /*0380*/  LOP3.LUT R2, R0, 0xfffffffc, RZ, 0xc0, !PT ;  /* 0xfffffffc00027812 */ /* 0x000fe200078ec0ff */
[----:B------:R-:W-:Y:S01]  /*0390*/  IMAD.IADD R0, R9, 0x1, -R6 ;  /* 0x0000000109007824 */ /* 0x000fe200078e0a06 */
[----:B------:R-:W-:Y:S01]  /*03a0*/  LOP3.LUT P4, RZ, R3, 0x2, RZ, 0xc0, !PT ;  /* 0x0000000203ff7812 */ /* 0x000fe2000788c0ff */
[----:B------:R-:W-:Y:S01]  /*03b0*/  IMAD.IADD R6, R9, 0x1, -R11 ;  /* 0x0000000109067824 */ /* 0x000fe200078e0a0b */
[----:B------:R-:W-:Y:S01]  /*03c0*/  LOP3.LUT P3, RZ, R3, 0x4, RZ, 0xc0, !PT ;  /* 0x0000000403ff7812 */ /* 0x000fe2000786c0ff */
[----:B------:R-:W-:Y:S01]  /*03d0*/  IMAD.IADD R16, R9, 0x1, -R10 ;  /* 0x0000000109107824 */ /* 0x000fe200078e0a0a */
[--C-:B------:R-:W-:Y:S01]  /*03e0*/  SHF.R.S32.HI R9, RZ, 0x2, R5.reuse ;  /* 0x00000002ff097819 */ /* 0x100fe20000011405 */
[----:B------:R-:W-:Y:S01]  /*03f0*/  IMAD.IADD R11, R4, 0x1, -R2 ;  /* 0x00000001040b7824 */ /* 0x000fe200078e0a02 */
[----:B------:R-:W-:Y:S01]  /*0400*/  LOP3.LUT R2, R7, 0x1c0, RZ, 0xc0, !PT ;  /* 0x000001c007027812 */ /* 0x000fe200078ec0ff */
[----:B------:R-:W-:Y:S01]  /*0410*/  IMAD.SHL.U32 R10, R3, 0x8, RZ ;  /* 0x00000008030a7824 */ /* 0x000fe200078e00ff */
[----:B------:R-:W-:Y:S01]  /*0420*/  SHF.R.S32.HI R4, RZ, 0x1f, R5 ;  /* 0x0000001fff047819 */ /* 0x000fe20000011405 */
[----:B------:R-:W-:Y:S01]  /*0430*/  UMOV UR16, 0x6 ;  /* 0x0000000600107882 */ /* 0x000fe20000000000 */
[----:B------:R-:W-:-:S02]  /*0440*/  SHF.R.S32.HI R5, RZ, 0x4, R8 ;  /* 0x00000004ff057819 */ /* 0x000fc40000011408 */
[----:B------:R-:W-:Y:S02]  /*0450*/  SHF.R.S32.HI R12, RZ, 0x1f, R0 ;  /* 0x0000001fff0c7819 */ /* 0x000fe40000011400 */
[----:B------:R-:W-:Y:S02]  /*0460*/  LOP3.LUT R10, R2, 0x38, R10, 0xf8, !PT ;  /* 0x00000038020a7812 */ /* 0x000fe400078ef80a */
[----:B------:R-:W-:Y:S02]  /*0470*/  SHF.R.U32.HI R7, RZ, 0x3, R2 ;  /* 0x00000003ff077819 */ /* 0x000fe40000011602 */
[----:B------:R-:W-:Y:S02]  /*0480*/  LEA.HI R2, R8, R5, RZ, 0x1 ;  /* 0x0000000508027211 */ /* 0x000fe400078f08ff */
[----:B------:R-:W-:Y:S02]  /*0490*/  LEA.HI R12, R12, R0, RZ, 0x2 ;  /* 0x000000000c0c7211 */ /* 0x000fe400078f10ff */
[----:B------:R-:W-:-:S02]  /*04a0*/  LEA.HI R0, R4, R9, RZ, 0x3 ;  /* 0x0000000904007211 */ /* 0x000fc400078f18ff */
[----:B------:R-:W-:Y:S01]  /*04b0*/  LOP3.LUT R4, R2, 0xfffffffe, RZ, 0xc0, !PT ;  /* 0xfffffffe02047812 */ /* 0x000fe200078ec0ff */
[----:B------:R-:W-:Y:S01]  /*04c0*/  IMAD.SHL.U32 R2, R14, 0x8, RZ ;  /* 0x000000080e027824 */ /* 0x000fe200078e00ff */
[----:B------:R-:W-:Y:S02]  /*04d0*/  LOP3.LUT R0, R0, 0xfffffff8, RZ, 0xc0, !PT ;  /* 0xfffffff800007812 */ /* 0x000fe400078ec0ff */
[----:B------:R-:W-:Y:S01]  /*04e0*/  LOP3.LUT R7, R10, R7, RZ, 0x3c, !PT ;  /* 0x000000070a077212 */ /* 0x000fe200078e3cff */
[----:B------:R-:W-:Y:S01]  /*04f0*/  IMAD.IADD R182, R5, 0x1, -R4 ;  /* 0x0000000105b67824 */ /* 0x000fe200078e0a04 */
[----:B------:R-:W-:Y:S01]  /*0500*/  SHF.R.S32.HI R8, RZ, 0x1f, R6 ;  /* 0x0000001fff087819 */ /* 0x000fe20000011406 */
[----:B------:R-:W-:Y:S01]  /*0510*/  IMAD.IADD R5, R9, 0x1, -R0 ;  /* 0x0000000109057824 */ /* 0x000fe200078e0a00 */
[----:B------:R-:W-:Y:S02]  /*0520*/  LOP3.LUT R0, R7, 0xfffffe00, R2, 0xf8, !PT ;  /* 0xfffffe0007007812 */ /* 0x000fe400078ef802 */
[----:B------:R-:W-:-:S02]  /*0530*/  LEA.HI R8, R8, R6, RZ, 0x3 ;  /* 0x0000000608087211 */ /* 0x000fc400078f18ff */
[----:B------:R-:W-:Y:S01]  /*0540*/  LOP3.LUT R4, R5, 0x1, RZ, 0xc0, !PT ;  /* 0x0000000105047812 */ /* 0x000fe200078ec0ff */
[----:B------:R1:W-:Y:S01]  /*0550*/  STL [R1+0xc], R0 ;  /* 0x00000c0001007387 */ /* 0x0003e20000100800 */
[----:B------:R-:W-:Y:S02]  /*0560*/  LOP3.LUT R2, R8, 0xfffffff8, RZ, 0xc0, !PT ;  /* 0xfffffff808027812 */ /* 0x000fe400078ec0ff */
[----:B------:R-:W-:Y:S02]  /*0570*/  SHF.R.S32.HI R7, RZ, 0x7, R15 ;  /* 0x00000007ff077819 */ /* 0x000fe4000001140f */
[----:B------:R-:W-:Y:S01]  /*0580*/  ISETP.NE.U32.AND P0, PT, R4, 0x1, PT ;  /* 0x000000010400780c */ /* 0x000fe20003f05070 */
[----:B------:R-:W-:Y:S01]  /*0590*/  IMAD.IADD R14, R6, 0x1, -R2 ;  /* 0x00000001060e7824 */ /* 0x000fe200078e0a02 */
[----:B------:R-:W-:Y:S01]  /*05a0*/  SEL R176, R234, 0xffffffe0, !P4 ;  /* 0xffffffe0eab07807 */ /* 0x000fe20006000000 */
[----:B------:R-:W-:Y:S01]  /*05b0*/  IMAD.SHL.U32 R2, R11, 0x10, RZ ;  /* 0x000000100b027824 */ /* 0x000fe200078e00ff */
[----:B------:R-:W-:-:S02]  /*05c0*/  R2P PR, R5, 0x6 ;  /* 0x0000000605007804 */ /* 0x000fc40000000000 */
[----:B------:R-:W-:Y:S01]  /*05d0*/  STL [R1+0x20], R14 ;  /* 0x0000200e01007387 */ /* 0x000fe20000100800 */
[----:B------:R-:W-:Y:S02]  /*05e0*/  SEL R232, R232, 0x10, !P0 ;  /* 0x00000010e8e87807 */ /* 0x000fe40004000000 */
[----:B------:R-:W-:Y:S02]  /*05f0*/  LEA.HI.SX32 R10, R12, R2, 0x1e ;  /* 0x000000020c0a7211 */ /* 0x000fe400078ff2ff */
[----:B------:R-:W-:-:S03]  /*0600*/  SEL R234, R234, 0xffffffe0, !P1 ;  /* 0xffffffe0eaea7807 */ /* 0x000fc60004800000 */
[----:B------:R2:W-:Y:S01]  /*0610*/  STL [R1+0x28], R10 ;  /* 0x0000280a01007387 */ /* 0x0005e20000100800 */
[----:B-1----:R-:W-:Y:S02]  /*0620*/  IMAD.SHL.U32 R0, R3, 0x40, RZ ;  /* 0x0000004003007824 */ /* 0x002fe400078e00ff */
[----:B------:R-:W-:-:S03]  /*0630*/  IMAD.SHL.U32 R3, R182, 0x200, RZ ;  /* 0x00000200b6037824 */ /* 0x000fc600078e00ff */
[----:B------:R-:W-:-:S04]  /*0640*/  LOP3.LUT R0, R0, 0x1c0, RZ, 0xc0, !PT ;  /* 0x000001c000007812 */ /* 0x000fc800078ec0ff */
[C---:B------:R-:W-:Y:S01]  /*0650*/  LOP3.LUT R6, R0.reuse, 0x30, R2, 0xf8, !PT ;  /* 0x0000003000067812 */ /* 0x040fe200078ef802 */
[----:B------:R-:W-:Y:S01]  /*0660*/  IMAD R2, R7, 0x1000, R3 ;  /* 0x0000100007027824 */ /* 0x000fe200078e0203 */
[--C-:B------:R-:W-:Y:S02]  /*0670*/  LOP3.LUT R174, R0, 0x8, R13.reuse, 0xf8, !PT ;  /* 0x0000000800ae7812 */ /* 0x100fe400078ef80d */
[----:B------:R-:W-:Y:S02]  /*0680*/  SHF.R.U32.HI R0, RZ, 0x3, R0 ;  /* 0x00000003ff007819 */ /* 0x000fe40000011600 */
[----:B------:R-:W-:Y:S01]  /*0690*/  LOP3.LUT R4, R6, 0x8, R13, 0xf8, !PT ;  /* 0x0000000806047812 */ /* 0x000fe200078ef80d */
[----:B------:R-:W-:Y:S01]  /*06a0*/  IMAD.SHL.U32 R6, R182, 0x10, RZ ;  /* 0x00000010b6067824 */ /* 0x000fe200078e00ff */
[----:B------:R-:W-:Y:S01]  /*06b0*/  LOP3.LUT R174, R174, R0, RZ, 0x3c, !PT ;  /* 0x00000000aeae7212 */ /* 0x000fe200078e3cff */
[----:B------:R-:W-:Y:S01]  /*06c0*/  IMAD.SHL.U32 R182, R182, 0x8, RZ ;  /* 0x00000008b6b67824 */ /* 0x000fe200078e00ff */
[----:B------:R-:W-:Y:S01]  /*06d0*/  LOP3.LUT R3, R3, R4, R0, 0xf6, !PT ;  /* 0x0000000403037212 */ /* 0x000fe200078ef600 */
[----:B------:R-:W-:-:S02]  /*06e0*/  IMAD.SHL.U32 R0, R5, 0x40, RZ ;  /* 0x0000004005007824 */ /* 0x000fc400078e00ff */
[----:B------:R-:W-:Y:S02]  /*06f0*/  IMAD.IADD R174, R2, 0x1, R174 ;  /* 0x0000000102ae7824 */ /* 0x000fe400078e02ae */
[C---:B------:R-:W-:Y:S01]  /*0700*/  IMAD.SHL.U32 R2, R7.reuse, 0x8, RZ ;  /* 0x0000000807027824 */ /* 0x040fe200078e00ff */
[----:B------:R-:W-:Y:S01]  /*0710*/  LOP3.LUT R0, R0, 0x1c0, RZ, 0xc0, !PT ;  /* 0x000001c000007812 */ /* 0x000fe200078ec0ff */
[----:B------:R-:W-:Y:S02]  /*0720*/  IMAD.SHL.U32 R5, R16, 0x2, RZ ;  /* 0x0000000210057824 */ /* 0x000fe400078e00ff */
[----:B------:R-:W-:Y:S01]  /*0730*/  IMAD.SHL.U32 R174, R174, 0x2, RZ ;  /* 0x00000002aeae7824 */ /* 0x000fe200078e00ff */
[----:B------:R-:W-:Y:S01]  /*0740*/  LOP3.LUT R2, R2, 0x8, RZ, 0xc0, !PT ;  /* 0x0000000802027812 */ /* 0x000fe200078ec0ff */
[----:B------:R-:W-:Y:S01]  /*0750*/  IMAD R7, R7, 0x2000, R5 ;  /* 0x0000200007077824 */ /* 0x000fe200078e0205 */
[----:B------:R-:W-:Y:S01]  /*0760*/  SHF.R.U32.HI R4, RZ, 0x3, R0 ;  /* 0x00000003ff047819 */ /* 0x000fe20000011600 */
[----:B------:R-:W-:Y:S01]  /*0770*/  IMAD.IADD R177, R174, 0x1, R176 ;  /* 0x00000001aeb17824 */ /* 0x000fe200078e02b0 */
[----:B------:R-:W-:Y:S01]  /*0780*/  LOP3.LUT R9, R2, 0x10, R6, 0xf8, !PT ;  /* 0x0000001002097812 */ /* 0x000fe200078ef806 */
[----:B------:R-:W-:Y:S01]  /*0790*/  IMAD.SHL.U32 R3, R3, 0x2, RZ ;  /* 0x0000000203037824 */ /* 0x000fe200078e00ff */
[CC--:B------:R-:W-:Y:S01]  /*07a0*/  LOP3.LUT R6, R4.reuse, R0.reuse, R2, 0x1e, !PT ;  /* 0x0000000004067212 */ /* 0x0c0fe200078e1e02 */
[C---:B------:R-:W-:Y:S01]  /*07b0*/  IMAD R2, R11.reuse, 0x400, R7 ;  /* 0x000004000b027824 */ /* 0x040fe200078e0207 */
[----:B------:R-:W-:Y:S01]  /*07c0*/  LOP3.LUT R4, R4, R0, RZ, 0xfc, !PT ;  /* 0x0000000004047212 */ /* 0x000fe200078efcff */
[----:B------:R-:W-:Y:S01]  /*07d0*/  IMAD R0, R11, 0x400, R5 ;  /* 0x000004000b007824 */ /* 0x000fe200078e0205 */
[----:B------:R-:W-:-:S03]  /*07e0*/  IADD3 R5, R10, -0x80, RZ ;  /* 0xffffff800a057810 */ /* 0x000fc60007ffe0ff */
[----:B------:R-:W-:Y:S02]  /*07f0*/  IMAD.IADD R230, R4, 0x1, R2 ;  /* 0x0000000104e67824 */ /* 0x000fe400078e0202 */
[----:B------:R-:W-:Y:S02]  /*0800*/  IMAD.SHL.U32 R2, R14, 0x40, RZ ;  /* 0x000000400e027824 */ /* 0x000fe400078e00ff */
[----:B------:R-:W-:Y:S01]  /*0810*/  IMAD.IADD R7, R0, 0x1, R6 ;  /* 0x0000000100077824 */ /* 0x000fe200078e0206 */
[----:B------:R-:W-:Y:S01]  /*0820*/  SHF.R.S32.HI R6, RZ, 0x1f, R5 ;  /* 0x0000001fff067819 */ /* 0x000fe20000011405 */
[----:B------:R-:W-:Y:S01]  /*0830*/  IMAD.SHL.U32 R0, R8, 0x40, RZ ;  /* 0x0000004008007824 */ /* 0x000fe200078e00ff */
[----:B------:R-:W-:Y:S01]  /*0840*/  LOP3.LUT R2, R2, 0x1c0, RZ, 0xc0, !PT ;  /* 0x000001c002027812 */ /* 0x000fe200078ec0ff */
[----:B------:R-:W-:Y:S01]  /*0850*/  IMAD.SHL.U32 R230, R230, 0x2, RZ ;  /* 0x00000002e6e67824 */ /* 0x000fe200078e00ff */
[----:B------:R-:W-:Y:S02]  /*0860*/  SHF.L.U64.HI R6, R5, 0x2, R6 ;  /* 0x0000000205067819 */ /* 0x000fe40000010206 */
[----:B------:R-:W-:Y:S01]  /*0870*/  SHF.R.U32.HI R4, RZ, 0x3, R2 ;  /* 0x00000003ff047819 */ /* 0x000fe20000011602 */
[----:B------:R-:W-:Y:S01]  /*0880*/  IMAD.IADD R233, R230, 0x1, R232 ;  /* 0x00000001e6e97824 */ /* 0x000fe200078e02e8 */
[----:B------:R-:W-:Y:S01]  /*0890*/  LOP3.LUT R182, R2, 0x8, R182, 0xf8, !PT ;  /* 0x0000000802b67812 */ /* 0x000fe200078ef8b6 */
[----:B------:R1:W-:Y:S01]  /*08a0*/  STL [R1+0x1c], R6 ;  /* 0x00001c0601007387 */ /* 0x0003e20000100800 */
[----:B------:R-:W-:Y:S01]  /*08b0*/  LOP3.LUT R0, R0, 0xfffffe00, RZ, 0xc0, !PT ;  /* 0xfffffe0000007812 */ /* 0x000fe200078ec0ff */
[----:B------:R-:W-:Y:S01]  /*08c0*/  IMAD.IADD R237, R230, 0x1, R234 ;  /* 0x00000001e6ed7824 */ /* 0x000fe200078e02ea */
[----:B------:R-:W-:Y:S01]  /*08d0*/  LOP3.LUT R2, R4, R9, R2, 0x1e, !PT ;  /* 0x0000000904027212 */ /* 0x000fe200078e1e02 */
[----:B------:R-:W-:Y:S01]  /*08e0*/  IMAD.IADD R236, R233, 0x1, R234 ;  /* 0x00000001e9ec7824 */ /* 0x000fe200078e02ea */
[----:B------:R-:W-:Y:S01]  /*08f0*/  LOP3.LUT R182, R182, R4, RZ, 0x3c, !PT ;  /* 0x00000004b6b67212 */ /* 0x000fe200078e3cff */
[----:B------:R-:W-:Y:S01]  /*0900*/  IMAD R5, R11, 0x400, R0 ;  /* 0x000004000b057824 */ /* 0x000fe200078e0200 */
[----:B------:R-:W-:Y:S01]  /*0910*/  LOP3.LUT R181, R2, R0, RZ, 0xfc, !PT ;  /* 0x0000000002b57212 */ /* 0x000fe200078efcff */
[----:B------:R-:W-:Y:S01]  /*0920*/  IMAD.MOV.U32 R2, RZ, RZ, 0x40 ;  /* 0x00000040ff027424 */ /* 0x000fe200078e00ff */
[----:B------:R-:W-:Y:S01]  /*0930*/  LEA R7, R7, 0xc000, 0x1 ;  /* 0x0000c00007077811 */ /* 0x000fe200078e08ff */
[----:B------:R-:W-:-:S02]  /*0940*/  IMAD.MOV.U32 R0, RZ, RZ, 0x440 ;  /* 0x00000440ff007424 */ /* 0x000fc400078e00ff */
[----:B------:R-:W-:Y:S01]  /*0950*/  IMAD.IADD R182, R5, 0x1, R182 ;  /* 0x0000000105b67824 */ /* 0x000fe200078e02b6 */
[----:B------:R-:W-:Y:S01]  /*0960*/  SEL R175, R2, 0xffffffc0, !P3 ;  /* 0xffffffc002af7807 */ /* 0x000fe20005800000 */
[----:B------:R-:W-:Y:S01]  /*0970*/  IMAD.IADD R5, R234, 0x1, R7 ;  /* 0x00000001ea057824 */ /* 0x000fe200078e0207 */
[----:B------:R-:W-:Y:S01]  /*0980*/  SEL R2, R2, 0xffffffc0, !P2 ;  /* 0xffffffc002027807 */ /* 0x000fe20005000000 */
[----:B------:R-:W-:Y:S01]  /*0990*/  STL [R1+0x24], R7 ;  /* 0x0000240701007387 */ /* 0x000fe20000100800 */
[----:B------:R-:W-:Y:S01]  /*09a0*/  SEL R0, R0, 0x3c0, !P2 ;  /* 0x000003c000007807 */ /* 0x000fe20005000000 */
[----:B------:R-:W-:Y:S01]  /*09b0*/  IMAD.IADD R175, R174, 0x1, R175 ;  /* 0x00000001aeaf7824 */ /* 0x000fe200078e02af */
[C---:B------:R-:W-:Y:S01]  /*09c0*/  IADD3 R13, R7.reuse, 0x420, RZ ;  /* 0x00000420070d7810 */ /* 0x040fe20007ffe0ff */
[----:B--2---:R-:W-:Y:S01]  /*09d0*/  IMAD.IADD R10, R2, 0x1, R7 ;  /* 0x00000001020a7824 */ /* 0x004fe200078e0207 */
[C---:B------:R-:W-:Y:S01]  /*09e0*/  IADD3 R8, R7.reuse, 0x2020, RZ ;  /* 0x0000202007087810 */ /* 0x040fe20007ffe0ff */
[C---:B------:R-:W-:Y:S01]  /*09f0*/  IMAD.IADD R4, R7.reuse, 0x1, R0 ;  /* 0x0000000107047824 */ /* 0x040fe200078e0200 */
[C---:B------:R-:W-:Y:S01]  /*0a00*/  @P1 IADD3 R13, R7.reuse, 0x3e0, RZ ;  /* 0x000003e0070d1810 */ /* 0x040fe20007ffe0ff */
[----:B------:R-:W-:Y:S01]  /*0a10*/  IMAD.IADD R231, R230, 0x1, R2 ;  /* 0x00000001e6e77824 */ /* 0x000fe200078e0202 */
[C---:B------:R-:W-:Y:S01]  /*0a20*/  IADD3 R12, R7.reuse, 0x2420, RZ ;  /* 0x00002420070c7810 */ /* 0x040fe20007ffe0ff */
[----:B------:R-:W-:Y:S01]  /*0a30*/  STL [R1+0x3c], R10 ;  /* 0x00003c0a01007387 */ /* 0x000fe20000100800 */
[C---:B------:R-:W-:Y:S01]  /*0a40*/  @P1 IADD3 R8, R7.reuse, 0x1fe0, RZ ;  /* 0x00001fe007081810 */ /* 0x040fe20007ffe0ff */
[----:B------:R-:W-:Y:S01]  /*0a50*/  IMAD.IADD R232, R232, 0x1, R231 ;  /* 0x00000001e8e87824 */ /* 0x000fe200078e02e7 */
[C---:B-1----:R-:W-:Y:S01]  /*0a60*/  IADD3 R6, R7.reuse, 0x2040, RZ ;  /* 0x0000204007067810 */ /* 0x042fe20007ffe0ff */
[----:B------:R1:W-:Y:S01]  /*0a70*/  STL [R1+0x58], R5 ;  /* 0x0000580501007387 */ /* 0x0003e20000100800 */
[C---:B------:R-:W-:Y:S01]  /*0a80*/  @P1 IADD3 R12, R7.reuse, 0x23e0, RZ ;  /* 0x000023e0070c1810 */ /* 0x040fe20007ffe0ff */
[--C-:B------:R-:W-:Y:S01]  /*0a90*/  IMAD.IADD R2, R2, 0x1, R8.reuse ;  /* 0x0000000102027824 */ /* 0x100fe200078e0208 */
[----:B------:R-:W-:Y:S01]  /*0aa0*/  @P2 IADD3 R6, R7, 0x1fc0, RZ ;  /* 0x00001fc007062810 */ /* 0x000fe20007ffe0ff */
[----:B------:R2:W-:Y:S01]  /*0ab0*/  STL [R1+0x38], R4 ;  /* 0x0000380401007387 */ /* 0x0005e20000100800 */
[----:B------:R-:W-:-:S02]  /*0ac0*/  IMAD.IADD R0, R0, 0x1, R8 ;  /* 0x0000000100007824 */ /* 0x000fc400078e0208 */
[----:B------:R-:W-:Y:S01]  /*0ad0*/  IMAD.IADD R235, R234, 0x1, R231 ;  /* 0x00000001eaeb7824 */ /* 0x000fe200078e02e7 */
[----:B------:R-:W-:Y:S01]  /*0ae0*/  STL [R1+0x44], R13 ;  /* 0x0000440d01007387 */ /* 0x000fe20000100800 */
[----:B------:R-:W-:-:S03]  /*0af0*/  IMAD.IADD R176, R176, 0x1, R175 ;  /* 0x00000001b0b07824 */ /* 0x000fc600078e02af */
[----:B------:R-:W-:Y:S04]  /*0b00*/  STL [R1+0x2c], R8 ;  /* 0x00002c0801007387 */ /* 0x000fe80000100800 */
[----:B------:R-:W-:Y:S04]  /*0b10*/  STL [R1+0x40], R12 ;  /* 0x0000400c01007387 */ /* 0x000fe80000100800 */
[----:B------:R-:W-:Y:S01]  /*0b20*/  STL [R1+0x34], R6 ;  /* 0x0000340601007387 */ /* 0x000fe20000100800 */
[C---:B-1----:R-:W-:Y:S02]  /*0b30*/  IADD3 R5, R7.reuse, 0x2440, RZ ;  /* 0x0000244007057810 */ /* 0x042fe40007ffe0ff */
[----:B------:R-:W-:Y:S01]  /*0b40*/  @P2 IADD3 R5, R7, 0x23c0, RZ ;  /* 0x000023c007052810 */ /* 0x000fe20007ffe0ff */
[----:B--2---:R-:W-:-:S04]  /*0b50*/  IMAD.IADD R4, R234, 0x1, R4 ;  /* 0x00000001ea047824 */ /* 0x004fc800078e0204 */
[----:B------:R1:W-:Y:S02]  /*0b60*/  STL [R1+0x30], R5 ;  /* 0x0000300501007387 */ /* 0x0003e40000100800 */
[C---:B-1----:R-:W-:Y:S02]  /*0b70*/  IMAD.IADD R5, R234.reuse, 0x1, R10 ;  /* 0x00000001ea057824 */ /* 0x042fe400078e020a */
[----:B------:R-:W-:-:S03]  /*0b80*/  IMAD.IADD R234, R234, 0x1, R232 ;  /* 0x00000001eaea7824 */ /* 0x000fc600078e02e8 */
[----:B------:R1:W-:Y:S04]  /*0b90*/  STL [R1+0x54], R5 ;  /* 0x0000540501007387 */ /* 0x0003e80000100800 */
[----:B------:R1:W-:Y:S04]  /*0ba0*/  STL [R1+0x50], R4 ;  /* 0x0000500401007387 */ /* 0x0003e80000100800 */
[----:B------:R1:W-:Y:S04]  /*0bb0*/  STL [R1+0x4c], R2 ;  /* 0x00004c0201007387 */ /* 0x0003e80000100800 */
[----:B------:R1:W-:Y:S02]  /*0bc0*/  STL [R1+0x48], R0 ;  /* 0x0000480001007387 */ /* 0x0003e40000100800 */
.L_x_600:
[----:B------:R-:W-:Y:S01]  /*0bd0*/  ULDC.64 UR4, c[0x0][0x258] ;  /* 0x0000960000047ab9 */ /* 0x000fe20000000a00 */
[----:B------:R-:W-:Y:S01]  /*0be0*/  ISETP.NE.U32.AND P1, PT, RZ, c[0x0][0x250], PT ;  /* 0x00009400ff007a0c */ /* 0x000fe20003f25070 */
[----:B------:R-:W-:-:S02]  /*0bf0*/  UISETP.NE.U32.AND UP1, UPT, URZ, UR4, UPT ;  /* 0x000000043f00728c */ /* 0x000fc4000bf25070 */
[----:B------:R-:W-:Y:S01]  /*0c00*/  ULDC.64 UR6, c[0x0][0x258] ;  /* 0x0000960000067ab9 */ /* 0x000fe20000000a00 */
[----:B------:R-:W-:Y:S01]  /*0c10*/  ISETP.NE.AND.EX P1, PT, RZ, c[0x0][0x254], PT, P1 ;  /* 0x00009500ff007a0c */ /* 0x000fe20003f25310 */
[----:B------:R-:W-:Y:S02]  /*0c20*/  UISETP.NE.AND.EX UP1, UPT, URZ, UR5, UPT, UP1 ;  /* 0x000000053f00728c */ /* 0x000fe4000bf25310 */
[----:B------:R-:W-:-:S04]  /*0c30*/  ULDC.64 UR38, c[0x0][0x118] ;  /* 0x0000460000267ab9 */ /* 0x000fc80000000a00 */
[----:B------:R-:W-:-:S05]  /*0c40*/  PLOP3.LUT P0, PT, PT, PT, UP1, 0x80, 0x0 ;  /* 0x000000000000781c */ /* 0x000fca0003f0f018 */
[----:B------:R-:W-:Y:S01]  /*0c50*/  @UP1 UMOV UR4, 0x4 ;  /* 0x0000000400041882 */ /* 0x000fe20000000000 */
[----:B---3--:R-:W2:Y:S01]  /*0c60*/  @P1 S2R R7, SR_CTAID.Y ;  /* 0x0000000000071919 */ /* 0x008ea20000002600 */
[----:B------:R-:W-:-:S06]  /*0c70*/  @P1 IMAD.MOV.U32 R6, RZ, RZ, 0x4 ;  /* 0x00000004ff061424 */ /* 0x000fcc00078e00ff */
[----:B-1----:R-:W1:Y:S01]  /*0c80*/  @P0 S2R R0, SR_CTAID.Y ;  /* 0x0000000000000919 */ /* 0x002e620000002600 */
[----:B--2---:R-:W-:-:S06]  /*0c90*/  @P1 IMAD.WIDE R6, R7, R6, c[0x0][0x250] ;  /* 0x0000940007061625 */ /* 0x004fcc00078e0206 */
[----:B------:R-:W2:Y:S01]  /*0ca0*/  @P1 LDG.E R6, [R6.64] ;  /* 0x0000002606061981 */ /* 0x000ea2000c1e1900 */
[----:B-1----:R-:W1:Y:S02]  /*0cb0*/  @P0 R2UR UR5, R0 ;  /* 0x00000000000503c2 */ /* 0x002e6400000e0000 */
[----:B-1----:R-:W-:-:S06]  /*0cc0*/  @UP1 UIMAD.WIDE UR4, UR5, UR4, UR6 ;  /* 0x00000004050412a5 */ /* 0x002fcc000f8e0206 */
[----:B------:R-:W-:Y:S02]  /*0cd0*/  IMAD.U32 R4, RZ, RZ, UR4 ;  /* 0x00000004ff047e24 */ /* 0x000fe4000f8e00ff */
[----:B------:R-:W-:Y:S01]  /*0ce0*/  IMAD.U32 R5, RZ, RZ, UR5 ;  /* 0x00000005ff057e24 */ /* 0x000fe2000f8e00ff */
[----:B------:R-:W-:Y:S02]  /*0cf0*/  UMOV UR27, URZ ;  /* 0x0000003f001b7c82 */ /* 0x000fe40008000000 */
[----:B------:R-:W-:Y:S02]  /*0d00*/  ULDC.64 UR4, c[0x0][0x268] ;  /* 0x00009a0000047ab9 */ /* 0x000fe40000000a00 */
[----:B------:R-:W3:Y:S01]  /*0d10*/  @P0 LDG.E R0, [R4.64] ;  /* 0x0000002604000981 */ /* 0x000ee2000c1e1900 */
[----:B------:R-:W-:-:S04]  /*0d20*/  @!UP1 UISETP.NE.U32.AND UP0, UPT, URZ, UR4, UPT ;  /* 0x000000043f00928c */ /* 0x000fc8000bf05070 */
[----:B------:R-:W-:-:S03]  /*0d30*/  @!UP1 UISETP.NE.AND.EX UP0, UPT, URZ, UR5, UPT, UP0 ;  /* 0x000000053f00928c */ /* 0x000fc6000bf05300 */
[----:B------:R-:W-:Y:S02]  /*0d40*/  ULDC.64 UR4, c[0x0][0x218] ;  /* 0x0000860000047ab9 */ /* 0x000fe40000000a00 */
[----:B------:R-:W-:Y:S01]  /*0d50*/  @!UP1 USEL UR5, URZ, UR5, !UP0 ;  /* 0x000000053f059287 */ /* 0x000fe2000c000000 */
[----:B--2---:R-:W1:Y:S08]  /*0d60*/  @P1 R2UR UR27, R6 ;  /* 0x00000000061b13c2 */ /* 0x004e7000000e0000 */
[----:B---3--:R-:W1:Y:S02]  /*0d70*/  @P0 R2UR UR6, R0 ;  /* 0x00000000000603c2 */ /* 0x008e6400000e0000 */
[----:B-1----:R-:W-:-:S02]  /*0d80*/  @UP1 UIADD3 UR7, UR6, -UR27, URZ ;  /* 0x8000001b06071290 */ /* 0x002fc4000fffe03f */
[----:B------:R-:W-:Y:S02]  /*0d90*/  USHF.L.U32 UR6, UR26, 0x7, URZ ;  /* 0x000000071a067899 */ /* 0x000fe4000800063f */
[----:B------:R-:W-:-:S04]  /*0da0*/  @!UP1 UIADD3 UR7, UR5, UR4, -UR27 ;  /* 0x0000000405079290 */ /* 0x000fc8000fffe81b */
[----:B------:R-:W-:-:S06]  /*0db0*/  UISETP.GE.AND UP0, UPT, UR6, UR7, UPT ;  /* 0x000000070600728c */ /* 0x000fcc000bf06270 */
[----:B------:R-:W-:-:S13]  /*0dc0*/  PLOP3.LUT P0, PT, PT, PT, UP0, 0x80, 0x0 ;  /* 0x000000000000781c */ /* 0x000fda0003f0f008 */
[----:B-----5:R-:W-:Y:S05]  /*0dd0*/  @P0 BRA `(.L_x_592) ;  /* 0x000068f000000947 */ /* 0x020fea0003800000 */
[----:B------:R-:W-:Y:S01]  /*0de0*/  IABS R6, c[0x0][0x1c8] ;  /* 0x0000720000067a13 */ /* 0x000fe20000000000 */
[----:B------:R-:W1:Y:S01]  /*0df0*/  S2R R2, SR_CTAID.Z ;  /* 0x0000000000027919 */ /* 0x000e620000002700 */
[----:B------:R-:W2:Y:S01]  /*0e00*/  S2UR UR44, SR_CTAID.Z ;  /* 0x00000000002c79c3 */ /* 0x000ea20000002700 */
[----:B------:R-:W-:Y:S01]  /*0e10*/  ULDC.64 UR4, c[0x0][0x240] ;  /* 0x0000900000047ab9 */ /* 0x000fe20000000a00 */
[----:B------:R-:W3:Y:S01]  /*0e20*/  I2F.RP R4, R6 ;  /* 0x0000000600047306 */ /* 0x000ee20000209400 */
[----:B------:R-:W-:Y:S01]  /*0e30*/  ULDC UR49, c[0x0][0x1c8] ;  /* 0x0000720000317ab9 */ /* 0x000fe20000000800 */
[----:B------:R-:W-:Y:S01]  /*0e40*/  ISETP.NE.AND P3, PT, RZ, c[0x0][0x1c8], PT ;  /* 0x00007200ff007a0c */ /* 0x000fe20003f65270 */
[----:B------:R-:W-:Y:S02]  /*0e50*/  ULDC UR40, c[0x0][0x214] ;  /* 0x0000850000287ab9 */ /* 0x000fe40000000800 */
[----:B------:R-:W-:Y:S01]  /*0e60*/  UISETP.NE.U32.AND UP1, UPT, URZ, UR4, UPT ;  /* 0x000000043f00728c */ /* 0x000fe2000bf25070 */
[----:B------:R-:W4:Y:S01]  /*0e70*/  S2UR UR10, SR_CTAID.Y ;  /* 0x00000000000a79c3 */ /* 0x000f220000002600 */
[----:B------:R-:W-:-:S02]  /*0e80*/  UIADD3 UR48, UR40, 0x7f, URZ ;  /* 0x0000007f28307890 */ /* 0x000fc4000fffe03f */
[----:B------:R-:W-:Y:S02]  /*0e90*/  ULDC.U8 UR4, c[0x0][0x328] ;  /* 0x0000ca0000047ab9 */ /* 0x000fe40000000000 */
[----:B------:R-:W-:Y:S02]  /*0ea0*/  UISETP.NE.AND UP0, UPT, UR4, URZ, UPT ;  /* 0x0000003f0400728c */ /* 0x000fe4000bf05270 */
[----:B------:R-:W-:Y:S02]  /*0eb0*/  USHF.R.S32.HI UR46, URZ, 0x1f, UR48 ;  /* 0x0000001f3f2e7899 */ /* 0x000fe40008011430 */
[----:B------:R-:W-:Y:S01]  /*0ec0*/  UISETP.NE.AND.EX UP1, UPT, URZ, UR5, UPT, UP1 ;  /* 0x000000053f00728c */ /* 0x000fe2000bf25310 */
[----:B---3--:R-:W3:Y:S01]  /*0ed0*/  MUFU.RCP R4, R4 ;  /* 0x0000000400047308 */ /* 0x008ee20000001000 */
[----:B------:R-:W-:Y:S02]  /*0ee0*/  ULEA.HI UR46, UR46, UR48, URZ, 0x7 ;  /* 0x000000302e2e7291 */ /* 0x000fe4000f8f383f */
[----:B------:R-:W-:Y:S01]  /*0ef0*/  ULDC UR8, c[0x0][0x214] ;  /* 0x0000850000087ab9 */ /* 0x000fe20000000800 */
[----:B-1----:R-:W-:Y:S01]  /*0f00*/  IABS R2, R2 ;  /* 0x0000000200027213 */ /* 0x002fe20000000000 */
[----:B--2---:R-:W-:-:S02]  /*0f10*/  ULOP3.LUT UR49, UR44, UR49, URZ, 0x3c, !UPT ;  /* 0x000000312c317292 */ /* 0x004fc4000f8e3c3f */
[----:B------:R-:W-:Y:S02]  /*0f20*/  ULOP3.LUT UR48, UR46, 0xffffff80, URZ, 0xc0, !UPT ;  /* 0xffffff802e307892 */ /* 0x000fe4000f8ec03f */
[----:B------:R-:W-:Y:S02]  /*0f30*/  ULDC UR5, c[0x0][0x22c] ;  /* 0x00008b0000057ab9 */ /* 0x000fe40000000800 */
[----:B------:R-:W-:Y:S01]  /*0f40*/  ISETP.LE.AND P2, PT, RZ, UR49, PT ;  /* 0x00000031ff007c0c */ /* 0x000fe2000bf43270 */
[----:B------:R-:W-:Y:S02]  /*0f50*/  ULDC UR9, c[0x0][0x1c0] ;  /* 0x0000700000097ab9 */ /* 0x000fe40000000800 */
[----:B----4-:R-:W-:Y:S01]  /*0f60*/  @UP0 UIMAD UR41, UR10, UR8, URZ ;  /* 0x000000080a2902a4 */ /* 0x010fe2000f8e023f */
[----:B---3--:R-:W-:Y:S01]  /*0f70*/  IADD3 R4, R4, 0xffffffe, RZ ;  /* 0x0ffffffe04047810 */ /* 0x008fe20007ffe0ff */
[----:B------:R-:W-:Y:S02]  /*0f80*/  UIMAD UR5, UR44, UR5, URZ ;  /* 0x000000052c0572a4 */ /* 0x000fe4000f8e023f */
[----:B------:R-:W-:Y:S01]  /*0f90*/  UIMAD.WIDE UR52, UR10, 0x80, URZ ;  /* 0x000000800a3478a5 */ /* 0x000fe2000f8e023f */
[----:B------:R-:W1:Y:S01]  /*0fa0*/  F2I.FTZ.U32.TRUNC.NTZ R5, R4 ;  /* 0x0000000400057305 */ /* 0x000e62000021f000 */
[----:B------:R-:W-:-:S02]  /*0fb0*/  @!UP0 UIMAD UR9, UR10, UR9, UR44 ;  /* 0x000000090a0982a4 */ /* 0x000fc4000f8e022c */
[----:B------:R-:W-:Y:S02]  /*0fc0*/  UIADD3 UR48, UR48, -0x80, URZ ;  /* 0xffffff8030307890 */ /* 0x000fe4000fffe03f */
[----:B------:R-:W-:Y:S02]  /*0fd0*/  ULDC.U8 UR7, c[0x0][0x3d0] ;  /* 0x0000f40000077ab9 */ /* 0x000fe40000000000 */
[----:B------:R-:W-:Y:S02]  /*0fe0*/  ULDC UR42, c[0x0][0x234] ;  /* 0x00008d00002a7ab9 */ /* 0x000fe40000000800 */
[----:B------:R-:W-:Y:S02]  /*0ff0*/  ULDC UR51, c[0x0][0x1c0] ;  /* 0x0000700000337ab9 */ /* 0x000fe40000000800 */
[----:B------:R-:W-:Y:S02]  /*1000*/  @UP0 UIMAD UR42, UR44, UR42, UR41 ;  /* 0x0000002a2c2a02a4 */ /* 0x000fe4000f8e0229 */
[----:B------:R-:W-:-:S02]  /*1010*/  USHF.R.S32.HI UR47, URZ, 0x1f, UR27 ;  /* 0x0000001f3f2f7899 */ /* 0x000fc4000801141b */
[----:B------:R-:W-:Y:S01]  /*1020*/  USHF.R.S32.HI UR43, URZ, 0x1f, UR6 ;  /* 0x0000001f3f2b7899 */ /* 0x000fe20008011406 */
[--C-:B-1----:R-:W-:Y:S01]  /*1030*/  IMAD.MOV R0, RZ, RZ, -R5.reuse ;  /* 0x000000ffff007224 */ /* 0x102fe200078e0a05 */
[----:B------:R-:W-:Y:S01]  /*1040*/  USHF.R.S32.HI UR11, URZ, 0x1f, UR10 ;  /* 0x0000001f3f0b7899 */ /* 0x000fe2000801140a */
[----:B------:R-:W-:Y:S01]  /*1050*/  IMAD.MOV.U32 R4, RZ, RZ, RZ ;  /* 0x000000ffff047224 */ /* 0x000fe200078e00ff */
[----:B------:R-:W-:Y:S01]  /*1060*/  USHF.R.S32.HI UR45, URZ, 0x1f, UR44 ;  /* 0x0000001f3f2d7899 */ /* 0x000fe2000801142c */
[----:B------:R-:W-:Y:S01]  /*1070*/  IMAD R0, R0, R6, RZ ;  /* 0x0000000600007224 */ /* 0x000fe200078e02ff */
[----:B------:R-:W-:Y:S02]  /*1080*/  USHF.R.S32.HI UR51, URZ, 0x1f, UR51 ;  /* 0x0000001f3f337899 */ /* 0x000fe40008011433 */
[----:B------:R-:W-:Y:S01]  /*1090*/  USHF.R.S32.HI UR4, URZ, 0x1f, UR5 ;  /* 0x0000001f3f047899 */ /* 0x000fe20008011405 */
[----:B------:R-:W-:Y:S01]  /*10a0*/  IMAD.HI.U32 R0, R5, R0, R4 ;  /* 0x0000000005007227 */ /* 0x000fe200078e0004 */
[----:B------:R-:W-:-:S02]  /*10b0*/  USEL UR50, UR53, URZ, UP1 ;  /* 0x0000003f35327287 */ /* 0x000fc40008800000 */
[----:B------:R-:W-:Y:S01]  /*10c0*/  @!UP0 UIMAD UR42, UR9, UR8, URZ ;  /* 0x00000008092a82a4 */ /* 0x000fe2000f8e023f */
[----:B------:R-:W-:Y:S01]  /*10d0*/  IMAD.MOV.U32 R4, RZ, RZ, R2 ;  /* 0x000000ffff047224 */ /* 0x000fe200078e0002 */
[----:B------:R-:W-:-:S03]  /*10e0*/  USHF.R.S32.HI UR49, URZ, 0x1f, UR48 ;  /* 0x0000001f3f317899 */ /* 0x000fc60008011430 */
[----:B------:R-:W-:-:S04]  /*10f0*/  IMAD.HI.U32 R0, R0, R4, RZ ;  /* 0x0000000400007227 */ /* 0x000fc800078e00ff */
[----:B------:R-:W-:-:S04]  /*1100*/  IMAD.MOV R2, RZ, RZ, -R0 ;  /* 0x000000ffff027224 */ /* 0x000fc800078e0a00 */
[C---:B------:R-:W-:Y:S02]  /*1110*/  IMAD R2, R6.reuse, R2, R4 ;  /* 0x0000000206027224 */ /* 0x040fe400078e0204 */
[----:B------:R-:W1:Y:S03]  /*1120*/  S2R R4, SR_CTAID.X ;  /* 0x0000000000047919 */ /* 0x000e660000002500 */
[----:B------:R-:W-:-:S13]  /*1130*/  ISETP.GT.U32.AND P1, PT, R6, R2, PT ;  /* 0x000000020600720c */ /* 0x000fda0003f24070 */
[----:B------:R-:W-:Y:S01]  /*1140*/  @!P1 IMAD.IADD R2, R2, 0x1, -R6 ;  /* 0x0000000102029824 */ /* 0x000fe200078e0a06 */
[----:B------:R-:W-:Y:S02]  /*1150*/  @!P1 IADD3 R0, R0, 0x1, RZ ;  /* 0x0000000100009810 */ /* 0x000fe40007ffe0ff */
[----:B------:R-:W-:Y:S01]  /*1160*/  ISETP.NE.AND P1, PT, RZ, UR7, PT ;  /* 0x00000007ff007c0c */ /* 0x000fe2000bf25270 */
[----:B------:R-:W-:Y:S01]  /*1170*/  USEL UR7, UR52, URZ, UP1 ;  /* 0x0000003f34077287 */ /* 0x000fe20008800000 */
[----:B------:R-:W-:Y:S01]  /*1180*/  ISETP.GE.U32.AND P0, PT, R2, R6, PT ;  /* 0x000000060200720c */ /* 0x000fe20003f06070 */
[----:B-1----:R-:W-:-:S04]  /*1190*/  IMAD.WIDE.U32 R10, R4, c[0x0][0x3d8], RZ ;  /* 0x0000f600040a7a25 */ /* 0x002fc800078e00ff */
[----:B------:R-:W-:Y:S01]  /*11a0*/  IMAD R2, R4, c[0x0][0x3dc], R11 ;  /* 0x0000f70004027a24 */ /* 0x000fe200078e020b */
[----:B------:R-:W-:-:S04]  /*11b0*/  SEL R10, R10, RZ, P1 ;  /* 0x000000ff0a0a7207 */ /* 0x000fc80000800000 */
[----:B------:R-:W-:-:S03]  /*11c0*/  SEL R9, R2, RZ, P1 ;  /* 0x000000ff02097207 */ /* 0x000fc60000800000 */
[----:B------:R-:W-:Y:S02]  /*11d0*/  @P0 IADD3 R0, R0, 0x1, RZ ;  /* 0x0000000100000810 */ /* 0x000fe40007ffe0ff */
[----:B------:R-:W-:-:S03]  /*11e0*/  PLOP3.LUT P0, PT, PT, PT, UP0, 0x80, 0x0 ;  /* 0x000000000000781c */ /* 0x000fc60003f0f008 */
[----:B------:R-:W-:Y:S01]  /*11f0*/  @!P2 IMAD.MOV R0, RZ, RZ, -R0 ;  /* 0x000000ffff00a224 */ /* 0x000fe200078e0a00 */
[----:B------:R-:W-:-:S04]  /*1200*/  @!P3 LOP3.LUT R0, RZ, c[0x0][0x1c8], RZ, 0x33, !PT ;  /* 0x00007200ff00ba12 */ /* 0x000fc800078e33ff */
[----:B------:R-:W-:-:S05]  /*1210*/  SHF.R.S32.HI R21, RZ, 0x1f, R0 ;  /* 0x0000001fff157819 */ /* 0x000fca0000011400 */
[----:B------:R-:W-:Y:S05]  /*1220*/  @!P0 BRA `(.L_x_593) ;  /* 0x0000003000008947 */ /* 0x000fea0003800000 */
[----:B------:R-:W-:-:S04]  /*1230*/  UIMAD UR41, UR24, UR10, URZ ;  /* 0x0000000a182972a4 */ /* 0x000fc8000f8e023f */
[----:B------:R-:W-:Y:S01]  /*1240*/  UIMAD UR41, UR25, UR44, UR41 ;  /* 0x0000002c192972a4 */ /* 0x000fe2000f8e0229 */
[----:B------:R-:W-:Y:S05]  /*1250*/  BRA `(.L_x_594) ;  /* 0x0000002000007947 */ /* 0x000fea0003800000 */
.L_x_593:
[----:B------:R-:W-:-:S04]  /*1260*/  UIMAD UR41, UR10, UR15, UR44 ;  /* 0x0000000f0a2972a4 */ /* 0x000fc8000f8e022c */
[----:B------:R-:W-:Y:S02]  /*1270*/  UIMAD UR41, UR41, UR14, URZ ;  /* 0x0000000e292972a4 */ /* 0x000fe4000f8e023f */
.L_x_594:
[----:B------:R-:W1:Y:S01]  /*1280*/  S2R R13, SR_TID.X ;  /* 0x00000000000d7919 */ /* 0x000e620000002100 */
[----:B------:R-:W-:Y:S02]  /*1290*/  IMAD.U32 R8, RZ, RZ, UR5 ;  /* 0x00000005ff087e24 */ /* 0x000fe4000f8e00ff */
[----:B------:R-:W-:Y:S01]  /*12a0*/  IMAD.U32 R7, RZ, RZ, UR4 ;  /* 0x00000004ff077e24 */ /* 0x000fe2000f8e00ff */
[----:B------:R-:W-:Y:S01]  /*12b0*/  UIADD3 UR27, UP0, UR6, UR27, URZ ;  /* 0x0000001b061b7290 */ /* 0x000fe2000ff1e03f */
[----:B------:R-:W2:Y:S01]  /*12c0*/  S2R R20, SR_CTAID.Y ;  /* 0x0000000000147919 */ /* 0x000ea20000002600 */
[----:B------:R-:W-:-:S03]  /*12d0*/  ULDC.64 UR4, c[0x0][0x368] ;  /* 0x0000da0000047ab9 */ /* 0x000fc60000000a00 */
[----:B------:R-:W3:Y:S01]  /*12e0*/  LDL R22, [R1+0xc] ;  /* 0x00000c0001167983 */ /* 0x000ee20000100800 */
[----:B------:R-:W-:Y:S01]  /*12f0*/  UIMAD UR4, UR11, UR4, URZ ;  /* 0x000000040b0472a4 */ /* 0x000fe2000f8e023f */
[----:B------:R-:W-:Y:S01]  /*1300*/  IMAD.U32 R18, RZ, RZ, UR36 ;  /* 0x00000024ff127e24 */ /* 0x000fe2000f8e00ff */
[----:B------:R-:W-:Y:S01]  /*1310*/  UIMAD.WIDE UR52, UR10, UR13, UR48 ;  /* 0x0000000d0a3472a5 */ /* 0x000fe2000f8e0230 */
[----:B------:R-:W-:Y:S01]  /*1320*/  IMAD.U32 R19, RZ, RZ, UR37 ;  /* 0x00000025ff137e24 */ /* 0x000fe2000f8e00ff */
[----:B------:R-:W-:Y:S02]  /*1330*/  UIMAD UR6, UR10, UR5, UR4 ;  /* 0x000000050a0672a4 */ /* 0x000fe4000f8e0204 */
[----:B------:R-:W-:Y:S02]  /*1340*/  UIMAD UR51, UR51, UR12, UR20 ;  /* 0x0000000c333372a4 */ /* 0x000fe4000f8e0214 */
[----:B------:R-:W-:Y:S02]  /*1350*/  ULDC.64 UR4, c[0x0][0x180] ;  /* 0x0000600000047ab9 */ /* 0x000fe40000000a00 */
[----:B------:R-:W-:-:S02]  /*1360*/  UIMAD UR4, UR11, UR4, URZ ;  /* 0x000000040b0472a4 */ /* 0x000fc4000f8e023f */
[----:B------:R-:W-:Y:S01]  /*1370*/  UIADD3 UR51, UR37, UR51, URZ ;  /* 0x0000003325337290 */ /* 0x000fe2000fffe03f */
[----:B-1----:R-:W-:Y:S01]  /*1380*/  SHF.R.S32.HI R6, RZ, 0x1f, R13 ;  /* 0x0000001fff067819 */ /* 0x002fe2000001140d */
[----:B------:R-:W-:Y:S02]  /*1390*/  UIMAD UR8, UR10, UR5, UR4 ;  /* 0x000000050a0872a4 */ /* 0x000fe4000f8e0204 */
[----:B------:R-:W-:Y:S01]  /*13a0*/  UIADD3.X UR43, UR47, UR43, URZ, UP0, !UPT ;  /* 0x0000002b2f2b7290 */ /* 0x000fe200087fe43f */
[CC--:B------:R-:W-:Y:S01]  /*13b0*/  LEA.HI R5, R6.reuse, R13.reuse, RZ, 0x5 ;  /* 0x0000000d06057211 */ /* 0x0c0fe200078f28ff */
[----:B------:R-:W-:Y:S01]  /*13c0*/  ULDC.64 UR4, c[0x0][0x188] ;  /* 0x0000620000047ab9 */ /* 0x000fe20000000a00 */
[----:B------:R-:W-:Y:S01]  /*13d0*/  LEA.HI R6, R6, R13, RZ, 0x3 ;  /* 0x0000000d06067211 */ /* 0x000fe200078f18ff */
[----:B------:R-:W-:Y:S01]  /*13e0*/  UIMAD UR4, UR11, UR4, URZ ;  /* 0x000000040b0472a4 */ /* 0x000fe2000f8e023f */
[----:B------:R-:W-:Y:S01]  /*13f0*/  LOP3.LUT R2, R5, 0xffffffe0, RZ, 0xc0, !PT ;  /* 0xffffffe005027812 */ /* 0x000fe200078ec0ff */
[----:B------:R-:W-:Y:S01]  /*1400*/  ULEA.HI.SX32 UR46, UR46, 0xffffffff, 0x19 ;  /* 0xffffffff2e2e7891 */ /* 0x000fe2000f8fca3f */
[----:B------:R-:W-:Y:S01]  /*1410*/  SHF.R.S32.HI R5, RZ, 0x5, R5 ;  /* 0x00000005ff057819 */ /* 0x000fe20000011405 */
[----:B------:R-:W-:-:S02]  /*1420*/  UIMAD UR5, UR10, UR5, UR4 ;  /* 0x000000050a0572a4 */ /* 0x000fc4000f8e0204 */
[----:B------:R-:W-:Y:S01]  /*1430*/  IMAD.IADD R4, R13, 0x1, -R2 ;  /* 0x000000010d047824 */ /* 0x000fe200078e0a02 */
[----:B------:R-:W-:-:S03]  /*1440*/  SHF.R.S32.HI R2, RZ, 0x3, R6 ;  /* 0x00000003ff027819 */ /* 0x000fc60000011406 */
[----:B------:R-:W-:Y:S01]  /*1450*/  IMAD R4, R5, UR23, R4 ;  /* 0x0000001705047c24 */ /* 0x000fe2000f8e0204 */
[----:B------:R-:W-:Y:S01]  /*1460*/  SHF.R.S32.HI R11, RZ, 0x1f, R2 ;  /* 0x0000001fff0b7819 */ /* 0x000fe20000011402 */
[----:B------:R-:W-:Y:S01]  /*1470*/  IMAD.WIDE.U32 R14, R2, c[0x0][0x198], RZ ;  /* 0x00006600020e7a25 */ /* 0x000fe200078e00ff */
[----:B------:R-:W-:Y:S02]  /*1480*/  LOP3.LUT R5, R6, 0xfffffff8, RZ, 0xc0, !PT ;  /* 0xfffffff806057812 */ /* 0x000fe400078ec0ff */
[----:B------:R-:W-:Y:S01]  /*1490*/  IADD3 R8, P2, P0, R4, UR22, R8 ;  /* 0x0000001604087c10 */ /* 0x000fe2000f85e008 */
[----:B------:R-:W-:Y:S01]  /*14a0*/  IMAD R6, R11, c[0x0][0x198], RZ ;  /* 0x000066000b067a24 */ /* 0x000fe200078e02ff */
[----:B------:R-:W-:Y:S01]  /*14b0*/  SHF.R.S32.HI R4, RZ, 0x1f, R4 ;  /* 0x0000001fff047819 */ /* 0x000fe20000011404 */
[----:B------:R-:W-:Y:S02]  /*14c0*/  IMAD.IADD R13, R13, 0x1, -R5 ;  /* 0x000000010d0d7824 */ /* 0x000fe400078e0a05 */
[----:B------:R-:W-:Y:S01]  /*14d0*/  IMAD.WIDE.U32 R16, R2, c[0x0][0x1a0], RZ ;  /* 0x0000680002107a25 */ /* 0x000fe200078e00ff */
[----:B------:R-:W-:-:S02]  /*14e0*/  IADD3.X R7, R4, UR21, R7, P2, P0 ;  /* 0x0000001504077c10 */ /* 0x000fc400097e0407 */
[----:B------:R-:W-:Y:S01]  /*14f0*/  IADD3 R8, P0, R8, R10, RZ ;  /* 0x0000000a08087210 */ /* 0x000fe20007f1e0ff */
[C---:B------:R-:W-:Y:S02]  /*1500*/  IMAD R4, R2.reuse, c[0x0][0x19c], R6 ;  /* 0x0000670002047a24 */ /* 0x040fe400078e0206 */
[----:B------:R-:W-:Y:S02]  /*1510*/  IMAD.U32 R10, RZ, RZ, UR27 ;  /* 0x0000001bff0a7e24 */ /* 0x000fe4000f8e00ff */
[----:B------:R-:W-:Y:S02]  /*1520*/  IMAD.IADD R5, R15, 0x1, R4 ;  /* 0x000000010f057824 */ /* 0x000fe400078e0204 */
[----:B------:R-:W-:Y:S02]  /*1530*/  IMAD.MOV.U32 R4, RZ, RZ, R14 ;  /* 0x000000ffff047224 */ /* 0x000fe400078e000e */
[----:B------:R-:W-:Y:S01]  /*1540*/  IMAD.X R9, R7, 0x1, R9, P0 ;  /* 0x0000000107097824 */ /* 0x000fe200000e0609 */
[----:B------:R-:W-:Y:S01]  /*1550*/  IADD3 R12, P0, R2, UR48, RZ ;  /* 0x00000030020c7c10 */ /* 0x000fe2000ff1e0ff */
[----:B------:R-:W-:-:S04]  /*1560*/  IMAD.WIDE.U32 R14, R10, c[0x0][0x198], R4 ;  /* 0x000066000a0e7a25 */ /* 0x000fc800078e0004 */
[----:B------:R-:W-:Y:S02]  /*1570*/  IMAD R6, R11, c[0x0][0x1a0], RZ ;  /* 0x000068000b067a24 */ /* 0x000fe400078e02ff */
[----:B------:R-:W-:Y:S01]  /*1580*/  IMAD.SHL.U32 R4, R13, 0x8, RZ ;  /* 0x000000080d047824 */ /* 0x000fe200078e00ff */
[----:B------:R-:W-:Y:S01]  /*1590*/  IADD3.X R13, R11, UR49, RZ, P0, !PT ;  /* 0x000000310b0d7c10 */ /* 0x000fe200087fe4ff */
[----:B------:R-:W-:Y:S01]  /*15a0*/  IMAD R6, R2, c[0x0][0x1a4], R6 ;  /* 0x0000690002067a24 */ /* 0x000fe200078e0206 */
[----:B------:R-:W-:Y:S02]  /*15b0*/  UIADD3 UR49, UP1, UR52, UR7, URZ ;  /* 0x0000000734317290 */ /* 0x000fe4000ff3e03f */
[----:B------:R-:W-:Y:S01]  /*15c0*/  SHF.R.S32.HI R5, RZ, 0x1f, R4 ;  /* 0x0000001fff057819 */ /* 0x000fe20000011404 */
[----:B------:R-:W-:Y:S01]  /*15d0*/  IMAD R2, R13, c[0x0][0x190], RZ ;  /* 0x000064000d027a24 */ /* 0x000fe200078e02ff */
[----:B------:R-:W-:Y:S01]  /*15e0*/  UIADD3.X UR50, UR53, UR50, URZ, UP1, !UPT ;  /* 0x0000003235327290 */ /* 0x000fe20008ffe43f */
[----:B------:R-:W-:Y:S01]  /*15f0*/  IMAD.IADD R7, R17, 0x1, R6 ;  /* 0x0000000111077824 */ /* 0x000fe200078e0206 */
[----:B------:R-:W-:Y:S01]  /*1600*/  UIMAD UR51, UR51, UR49, URZ ;  /* 0x00000031333372a4 */ /* 0x000fe2000f8e023f */
[----:B------:R-:W-:-:S02]  /*1610*/  IMAD.MOV.U32 R6, RZ, RZ, R16 ;  /* 0x000000ffff067224 */ /* 0x000fc400078e0010 */
[----:B------:R-:W-:Y:S01]  /*1620*/  IMAD.U32 R16, RZ, RZ, UR27 ;  /* 0x0000001bff107e24 */ /* 0x000fe2000f8e00ff */
[----:B------:R-:W-:Y:S01]  /*1630*/  UIMAD UR50, UR50, UR36, UR51 ;  /* 0x00000024323272a4 */ /* 0x000fe2000f8e0233 */
[C---:B------:R-:W-:Y:S02]  /*1640*/  IMAD R2, R12.reuse, c[0x0][0x194], R2 ;  /* 0x000065000c027a24 */ /* 0x040fe400078e0202 */
[----:B------:R-:W-:-:S04]  /*1650*/  IMAD.WIDE.U32 R10, R12, c[0x0][0x190], R4 ;  /* 0x000064000c0a7a25 */ /* 0x000fc800078e0004 */
[----:B------:R-:W-:-:S04]  /*1660*/  IMAD.WIDE.U32 R18, R18, UR49, R8 ;  /* 0x0000003112127c25 */ /* 0x000fc8000f8e0008 */
[----:B--2---:R-:W-:Y:S01]  /*1670*/  IMAD.WIDE.U32 R8, R20, c[0x0][0x368], R4 ;  /* 0x0000da0014087a25 */ /* 0x004fe200078e0004 */
[----:B------:R-:W-:-:S03]  /*1680*/  LEA R186, P0, R18, c[0x0][0x350], 0x2 ;  /* 0x0000d40012ba7a11 */ /* 0x000fc600078010ff */
[----:B------:R-:W-:Y:S01]  /*1690*/  IMAD.WIDE.U32 R16, R16, c[0x0][0x1a0], R6 ;  /* 0x0000680010107a25 */ /* 0x000fe200078e0006 */
[----:B------:R-:W-:Y:S01]  /*16a0*/  IADD3 R9, R9, UR6, RZ ;  /* 0x0000000609097c10 */ /* 0x000fe2000fffe0ff */
[----:B------:R-:W-:Y:S02]  /*16b0*/  ULDC.64 UR6, c[0x0][0x198] ;  /* 0x0000660000067ab9 */ /* 0x000fe40000000a00 */
[----:B------:R-:W-:Y:S02]  /*16c0*/  IMAD.IADD R11, R11, 0x1, R2 ;  /* 0x000000010b0b7824 */ /* 0x000fe400078e0202 */
[----:B------:R-:W-:-:S04]  /*16d0*/  IMAD.WIDE.U32 R6, R20, c[0x0][0x180], R4 ;  /* 0x0000600014067a25 */ /* 0x000fc800078e0004 */
[----:B------:R-:W-:Y:S01]  /*16e0*/  IMAD R2, R13, c[0x0][0x370], RZ ;  /* 0x0000dc000d027a24 */ /* 0x000fe200078e02ff */
[----:B------:R-:W-:Y:S01]  /*16f0*/  IADD3 R7, R7, UR8, RZ ;  /* 0x0000000807077c10 */ /* 0x000fe2000fffe0ff */
[C---:B------:R-:W-:Y:S01]  /*1700*/  IMAD.WIDE.U32 R4, R20.reuse, c[0x0][0x188], R4 ;  /* 0x0000620014047a25 */ /* 0x040fe200078e0004 */
[----:B------:R-:W-:Y:S02]  /*1710*/  ULDC.64 UR8, c[0x0][0x178] ;  /* 0x00005e0000087ab9 */ /* 0x000fe40000000a00 */
[----:B------:R-:W-:Y:S01]  /*1720*/  UIMAD UR11, UR11, UR8, URZ ;  /* 0x000000080b0b72a4 */ /* 0x000fe2000f8e023f */
[----:B------:R-:W-:Y:S01]  /*1730*/  IMAD.WIDE.U32 R10, R20, c[0x0][0x178], R10 ;  /* 0x00005e00140a7a25 */ /* 0x000fe200078e000a */
[----:B------:R-:W-:Y:S01]  /*1740*/  IADD3 R5, R5, UR5, RZ ;  /* 0x0000000505057c10 */ /* 0x000fe2000fffe0ff */
[----:B------:R-:W-:Y:S02]  /*1750*/  ULDC.64 UR4, c[0x0][0x1a0] ;  /* 0x0000680000047ab9 */ /* 0x000fe40000000a00 */
[C---:B------:R-:W-:Y:S01]  /*1760*/  IMAD R20, R12.reuse, c[0x0][0x374], R2 ;  /* 0x0000dd000c147a24 */ /* 0x040fe200078e0202 */
[----:B------:R-:W-:Y:S01]  /*1770*/  UIMAD UR47, UR43, UR4, URZ ;  /* 0x000000042b2f72a4 */ /* 0x000fe2000f8e023f */
[----:B------:R-:W-:Y:S01]  /*1780*/  IMAD R2, R21, c[0x0][0x1b8], RZ ;  /* 0x00006e0015027a24 */ /* 0x000fe200078e02ff */
[----:B------:R-:W-:Y:S01]  /*1790*/  UIMAD UR8, UR43, UR6, URZ ;  /* 0x000000062b0872a4 */ /* 0x000fe2000f8e023f */
[----:B------:R-:W-:Y:S01]  /*17a0*/  IMAD.WIDE.U32 R8, R12, c[0x0][0x370], R8 ;  /* 0x0000dc000c087a25 */ /* 0x000fe200078e0008 */
[----:B------:R-:W-:-:S02]  /*17b0*/  UIMAD UR47, UR27, UR5, UR47 ;  /* 0x000000051b2f72a4 */ /* 0x000fc4000f8e022f */
[----:B------:R-:W-:Y:S01]  /*17c0*/  UIMAD UR8, UR27, UR7, UR8 ;  /* 0x000000071b0872a4 */ /* 0x000fe2000f8e0208 */
[----:B------:R-:W-:Y:S01]  /*17d0*/  IMAD R12, R21, c[0x0][0x1b0], RZ ;  /* 0x00006c00150c7a24 */ /* 0x000fe200078e02ff */
[----:B------:R-:W-:Y:S01]  /*17e0*/  UIMAD UR9, UR10, UR9, UR11 ;  /* 0x000000090a0972a4 */ /* 0x000fe2000f8e020b */
[C---:B------:R-:W-:Y:S01]  /*17f0*/  IMAD R13, R0.reuse, c[0x0][0x1bc], R2 ;  /* 0x00006f00000d7a24 */ /* 0x040fe200078e0202 */
[----:B------:R-:W-:Y:S01]  /*1800*/  IADD3 R2, R19, UR50, RZ ;  /* 0x0000003213027c10 */ /* 0x000fe2000fffe0ff */
[----:B------:R-:W-:Y:S01]  /*1810*/  IMAD.WIDE.U32 R6, R0, c[0x0][0x1b0], R6 ;  /* 0x00006c0000067a25 */ /* 0x000fe200078e0006 */
[----:B------:R-:W1:Y:S01]  /*1820*/  S2R R21, SR_CTAID.Z ;  /* 0x0000000000157919 */ /* 0x000e620000002700 */
[----:B------:R-:W-:Y:S01]  /*1830*/  ULDC.64 UR10, c[0x0][0x1a8] ;  /* 0x00006a00000a7ab9 */ /* 0x000fe20000000a00 */
[----:B------:R-:W-:Y:S01]  /*1840*/  LEA.HI.X R187, R18, c[0x0][0x354], R2, 0x2, P0 ;  /* 0x0000d50012bb7a11 */ /* 0x000fe200000f1402 */
[----:B------:R-:W-:Y:S01]  /*1850*/  IMAD.WIDE.U32 R4, R0, c[0x0][0x1b8], R4 ;  /* 0x00006e0000047a25 */ /* 0x000fe200078e0004 */
[----:B------:R-:W-:Y:S01]  /*1860*/  IADD3 R2, P2, R6, R14, RZ ;  /* 0x0000000e06027210 */ /* 0x000fe20007f5e0ff */
[----:B------:R-:W-:-:S02]  /*1870*/  UIMAD UR10, UR45, UR10, URZ ;  /* 0x0000000a2d0a72a4 */ /* 0x000fc4000f8e023f */
[----:B------:R-:W-:Y:S01]  /*1880*/  IMAD R12, R0, c[0x0][0x1b4], R12 ;  /* 0x00006d00000c7a24 */ /* 0x000fe200078e020c */
[----:B------:R-:W-:Y:S01]  /*1890*/  IADD3 R16, P0, R4, R16, RZ ;  /* 0x0000001004107210 */ /* 0x000fe20007f1e0ff */
[----:B------:R-:W-:Y:S01]  /*18a0*/  IMAD.IADD R6, R5, 0x1, R13 ;  /* 0x0000000105067824 */ /* 0x000fe200078e020d */
[----:B------:R-:W-:Y:S01]  /*18b0*/  UIMAD UR10, UR44, UR11, UR10 ;  /* 0x0000000b2c0a72a4 */ /* 0x000fe2000f8e020a */
[----:B------:R-:W-:Y:S01]  /*18c0*/  IMAD.IADD R0, R7, 0x1, R12 ;  /* 0x0000000107007824 */ /* 0x000fe200078e020c */
[----:B------:R-:W-:Y:S01]  /*18d0*/  IADD3 R7, R11, UR9, RZ ;  /* 0x000000090b077c10 */ /* 0x000fe2000fffe0ff */
[----:B------:R-:W-:Y:S01]  /*18e0*/  IMAD.IADD R5, R9, 0x1, R20 ;  /* 0x0000000109057824 */ /* 0x000fe200078e0214 */
[----:B------:R-:W-:Y:S01]  /*18f0*/  IADD3.X R17, R6, UR47, R17, P0, !PT ;  /* 0x0000002f06117c10 */ /* 0x000fe200087fe411 */
[----:B------:R-:W-:Y:S01]  /*1900*/  IMAD.MOV.U32 R4, RZ, RZ, R8 ;  /* 0x000000ffff047224 */ /* 0x000fe200078e0008 */
[----:B------:R-:W-:Y:S01]  /*1910*/  IADD3.X R14, R0, UR8, R15, P2, !PT ;  /* 0x00000008000e7c10 */ /* 0x000fe200097fe40f */
[----:B------:R-:W-:Y:S01]  /*1920*/  ULDC.64 UR8, c[0x0][0x378] ;  /* 0x0000de0000087ab9 */ /* 0x000fe20000000a00 */
[----:B------:R-:W-:Y:S01]  /*1930*/  LEA R12, P0, R2, c[0x0][0x168], 0x1 ;  /* 0x00005a00020c7a11 */ /* 0x000fe200078008ff */
[----:B------:R-:W-:Y:S01]  /*1940*/  UIMAD UR8, UR45, UR8, URZ ;  /* 0x000000082d0872a4 */ /* 0x000fe2000f8e023f */
[----:B------:R-:W-:-:S02]  /*1950*/  IMAD.MOV.U32 R6, RZ, RZ, R10 ;  /* 0x000000ffff067224 */ /* 0x000fc400078e000a */
[----:B------:R-:W-:Y:S01]  /*1960*/  LEA.HI.X R13, R2, c[0x0][0x16c], R14, 0x1, P0 ;  /* 0x00005b00020d7a11 */ /* 0x000fe200000f0c0e */
[----:B------:R-:W-:Y:S01]  /*1970*/  UIMAD UR8, UR44, UR9, UR8 ;  /* 0x000000092c0872a4 */ /* 0x000fe2000f8e0208 */
[C---:B------:R-:W-:Y:S01]  /*1980*/  LEA R14, P0, R16.reuse, c[0x0][0x170], 0x1 ;  /* 0x00005c00100e7a11 */ /* 0x040fe200078008ff */
[C---:B-1----:R-:W-:Y:S01]  /*1990*/  IMAD.WIDE.U32 R4, R21.reuse, c[0x0][0x378], R4 ;  /* 0x0000de0015047a25 */ /* 0x042fe200078e0004 */
[----:B------:R-:W-:Y:S02]  /*19a0*/  ULEA.HI UR44, UR46, UR46, URZ, 0x1 ;  /* 0x0000002e2e2c7291 */ /* 0x000fe4000f8f083f */
[----:B------:R-:W-:Y:S01]  /*19b0*/  LEA.HI.X R15, R16, c[0x0][0x174], R17, 0x1, P0 ;  /* 0x00005d00100f7a11 */ /* 0x000fe200000f0c11 */
[----:B------:R-:W-:Y:S01]  /*19c0*/  IMAD.WIDE.U32 R6, R21, c[0x0][0x1a8], R6 ;  /* 0x00006a0015067a25 */ /* 0x000fe200078e0006 */
[----:B------:R-:W2:Y:S01]  /*19d0*/  LDL R16, [R1+0x28] ;  /* 0x0000280001107983 */ /* 0x000ea20000100800 */
[----:B------:R-:W-:Y:S01]  /*19e0*/  IADD3 R0, R5, UR8, RZ ;  /* 0x0000000805007c10 */ /* 0x000fe2000fffe0ff */
[----:B------:R-:W-:Y:S01]  /*19f0*/  ULDC.64 UR8, c[0x0][0x370] ;  /* 0x0000dc0000087ab9 */ /* 0x000fe20000000a00 */
[----:B------:R-:W-:Y:S01]  /*1a00*/  LEA R240, P2, R4, c[0x0][0x330], 0x1 ;  /* 0x0000cc0004f07a11 */ /* 0x000fe200078408ff */
[----:B------:R-:W-:-:S02]  /*1a10*/  USHF.L.U64.HI UR11, UR8, UR19, UR9 ;  /* 0x00000013080b7299 */ /* 0x000fc40008010209 */
[----:B------:R-:W-:Y:S01]  /*1a20*/  ULOP3.LUT UR44, UR44, 0xfffffffe, URZ, 0xc0, !UPT ;  /* 0xfffffffe2c2c7892 */ /* 0x000fe2000f8ec03f */
[----:B------:R-:W-:Y:S02]  /*1a30*/  LEA.HI.X R241, R4, c[0x0][0x334], R0, 0x1, P2 ;  /* 0x0000cd0004f17a11 */ /* 0x000fe400010f0c00 */
[----:B------:R-:W-:Y:S01]  /*1a40*/  IADD3 R0, R7, UR10, RZ ;  /* 0x0000000a07007c10 */ /* 0x000fe2000fffe0ff */
[----:B------:R-:W-:Y:S01]  /*1a50*/  USHF.L.U32 UR10, UR8, 0x6, URZ ;  /* 0x00000006080a7899 */ /* 0x000fe2000800063f */
[C---:B------:R-:W-:Y:S01]  /*1a60*/  LEA R238, P2, R6.reuse, c[0x0][0x160], 0x1 ;  /* 0x0000580006ee7a11 */ /* 0x040fe200078408ff */
[----:B------:R-:W-:Y:S02]  /*1a70*/  UIADD3 UR44, UR46, -UR44, URZ ;  /* 0x8000002c2e2c7290 */ /* 0x000fe4000fffe03f */
[----:B------:R-:W-:Y:S01]  /*1a80*/  ULDC.64 UR8, c[0x0][0x190] ;  /* 0x0000640000087ab9 */ /* 0x000fe20000000a00 */
[----:B------:R-:W-:Y:S01]  /*1a90*/  LEA.HI.X R239, R6, c[0x0][0x164], R0, 0x1, P2 ;  /* 0x0000590006ef7a11 */ /* 0x000fe200010f0c00 */
[----:B------:R-:W-:Y:S01]  /*1aa0*/  USHF.L.U64.HI UR9, UR8, UR19, UR9 ;  /* 0x0000001308097299 */ /* 0x000fe20008010209 */
[----:B------:R-:W-:Y:S01]  /*1ab0*/  IADD3 R4, P0, R240, UR10, RZ ;  /* 0x0000000af0047c10 */ /* 0x000fe2000ff1e0ff */
[----:B------:R-:W-:Y:S01]  /*1ac0*/  USHF.L.U32 UR8, UR8, 0x6, URZ ;  /* 0x0000000608087899 */ /* 0x000fe2000800063f */
[----:B------:R-:W-:Y:S01]  /*1ad0*/  @P1 BAR.SYNC.DEFER_BLOCKING 0x0 ;  /* 0x0000000000001b1d */ /* 0x000fe20000010000 */
[----:B------:R-:W-:Y:S01]  /*1ae0*/  UISETP.NE.AND UP0, UPT, UR44, 0x1, UPT ;  /* 0x000000012c00788c */ /* 0x000fe2000bf05270 */
[----:B------:R-:W-:-:S02]  /*1af0*/  IADD3.X R5, R241, UR11, RZ, P0, !PT ;  /* 0x0000000bf1057c10 */ /* 0x000fc400087fe4ff */
[----:B------:R-:W-:Y:S02]  /*1b00*/  IADD3 R8, P0, R4, UR10, RZ ;  /* 0x0000000a04087c10 */ /* 0x000fe4000ff1e0ff */
[----:B------:R-:W-:Y:S02]  /*1b10*/  IADD3 R6, P1, R238, UR8, RZ ;  /* 0x00000008ee067c10 */ /* 0x000fe4000ff3e0ff */
[----:B------:R-:W-:Y:S02]  /*1b20*/  IADD3.X R9, R5, UR11, RZ, P0, !PT ;  /* 0x0000000b05097c10 */ /* 0x000fe400087fe4ff */
[----:B------:R-:W-:Y:S02]  /*1b30*/  PLOP3.LUT P0, PT, PT, PT, UP0, 0x80, 0x0 ;  /* 0x000000000000781c */ /* 0x000fe40003f0f008 */
[----:B------:R-:W-:Y:S01]  /*1b40*/  IADD3.X R7, R239, UR9, RZ, P1, !PT ;  /* 0x00000009ef077c10 */ /* 0x000fe20008ffe4ff */
[----:B------:R-:W-:Y:S02]  /*1b50*/  UISETP.GE.AND UP0, UPT, UR40, 0x1, UPT ;  /* 0x000000012800788c */ /* 0x000fe4000bf06270 */
[----:B------:R-:W-:-:S02]  /*1b60*/  UIADD3 UR42, UR48, UR42, URZ ;  /* 0x0000002a302a7290 */ /* 0x000fc4000fffe03f */
        /* <DEDUP_REMOVED lines=33> */
[C---:B---3--:R-:W-:Y:S01]  /*1d80*/  IMAD.SHL.U32 R0, R22.reuse, 0x2, RZ ;  /* 0x0000000216007824 */ /* 0x048fe200078e00ff */
[----:B------:R-:W-:-:S04]  /*1d90*/  IADD3 R2, R22, 0x2000, RZ ;  /* 0x0000200016027810 */ /* 0x000fc80007ffe0ff */
[----:B------:R-:W-:Y:S01]  /*1da0*/  @!PT LDS RZ, [RZ] ;  /* 0x00000000fffff984 */ /* 0x000fe20000000800 */
[----:B------:R-:W-:Y:S01]  /*1db0*/  @!PT LDS RZ, [RZ] ;  /* 0x00000000fffff984 */ /* 0x000fe20000000800 */
[----:B------:R-:W-:Y:S01]  /*1dc0*/  @!PT LDS RZ, [RZ] ;  /* 0x00000000fffff984 */ /* 0x000fe20000000800 */
[----:B------:R1:W-:Y:S01]  /*1dd0*/  LDGSTS.E.BYPASS.LTC128B.128 [R0+0x8000], [R240.64] ;  /* 0x08000000f0007fae */ /* 0x0003e2000b901d66 */
[----:B------:R-:W-:-:S03]  /*1de0*/  SEL R2, R2, R22, !P0 ;  /* 0x0000001602027207 */ /* 0x000fc60004000000 */
[----:B------:R3:W-:Y:S04]  /*1df0*/  LDGSTS.E.BYPASS.LTC128B.128 [R0+0x9000], [R4.64] ;  /* 0x0900000004007fae */ /* 0x0007e8000b901d66 */
[----:B------:R4:W-:Y:S01]  /*1e00*/  LDGSTS.E.BYPASS.LTC128B.128 [R0+0xa000], [R8.64] ;  /* 0x0a00000008007fae */ /* 0x0009e2000b901d66 */
[----:B------:R-:W-:Y:S01]  /*1e10*/  IMAD.SHL.U32 R2, R2, 0x2, RZ ;  /* 0x0000000202027824 */ /* 0x000fe200078e00ff */
[----:B---3--:R-:W-:-:S04]  /*1e20*/  IADD3 R4, P2, R8, UR10, RZ ;  /* 0x0000000a08047c10 */ /* 0x008fc8000ff5e0ff */
[----:B------:R-:W-:-:S05]  /*1e30*/  IADD3.X R5, R9, UR11, RZ, P2, !PT ;  /* 0x0000000b09057c10 */ /* 0x000fca00097fe4ff */
[----:B------:R3:W-:Y:S01]  /*1e40*/  LDGSTS.E.BYPASS.LTC128B.128 [R0+0xb000], [R4.64] ;  /* 0x0b00000004007fae */ /* 0x0007e2000b901d66 */
[----:B------:R-:W-:Y:S02]  /*1e50*/  USHF.L.U32 UR10, UR6, 0x6, URZ ;  /* 0x00000006060a7899 */ /* 0x000fe4000800063f */
[----:B------:R-:W-:Y:S01]  /*1e60*/  USHF.L.U64.HI UR6, UR6, UR19, UR7 ;  /* 0x0000001306067299 */ /* 0x000fe20008010207 */
[----:B------:R1:W-:Y:S01]  /*1e70*/  LDGSTS.E.BYPASS.LTC128B.128 [R2], [R238.64] ;  /* 0x00000000ee027fae */ /* 0x0003e2000b901d66 */
[----:B------:R-:W-:Y:S02]  /*1e80*/  USHF.L.U32 UR7, UR4, 0x6, URZ ;  /* 0x0000000604077899 */ /* 0x000fe4000800063f */
[----:B------:R-:W-:Y:S01]  /*1e90*/  USHF.L.U64.HI UR4, UR4, UR19, UR5 ;  /* 0x0000001304047299 */ /* 0x000fe20008010205 */
[----:B------:R5:W-:Y:S01]  /*1ea0*/  LDGSTS.E.BYPASS.LTC128B.128 [R2+0x1000], [R6.64] ;  /* 0x0100000006027fae */ /* 0x000be2000b901d66 */
[----:B---3--:R-:W-:-:S04]  /*1eb0*/  IADD3 R4, P1, R6, UR8, RZ ;  /* 0x0000000806047c10 */ /* 0x008fc8000ff3e0ff */
[----:B------:R-:W-:Y:S02]  /*1ec0*/  IADD3.X R5, R7, UR9, RZ, P1, !PT ;  /* 0x0000000907057c10 */ /* 0x000fe40008ffe4ff */
[----:B----4-:R-:W-:-:S03]  /*1ed0*/  IADD3 R8, P1, R4, UR8, RZ ;  /* 0x0000000804087c10 */ /* 0x010fc6000ff3e0ff */
[----:B------:R3:W-:Y:S01]  /*1ee0*/  LDGSTS.E.BYPASS.LTC128B.128 [R2+0x2000], [R4.64] ;  /* 0x0200000004027fae */ /* 0x0007e2000b901d66 */
[----:B------:R-:W-:Y:S02]  /*1ef0*/  IADD3.X R9, R5, UR9, RZ, P1, !PT ;  /* 0x0000000905097c10 */ /* 0x000fe40008ffe4ff */
[----:B------:R-:W-:-:S03]  /*1f00*/  IADD3 R10, P1, R12, UR10, RZ ;  /* 0x0000000a0c0a7c10 */ /* 0x000fc6000ff3e0ff */
[----:B------:R4:W-:Y:S01]  /*1f10*/  LDGSTS.E.BYPASS.LTC128B.128 [R2+0x3000], [R8.64] ;  /* 0x0300000008027fae */ /* 0x0009e2000b901d66 */
[----:B------:R-:W-:Y:S02]  /*1f20*/  IADD3.X R11, R13, UR6, RZ, P1, !PT ;  /* 0x000000060d0b7c10 */ /* 0x000fe40008ffe4ff */
[----:B-----5:R-:W-:Y:S01]  /*1f30*/  IADD3 R6, P1, R14, UR7, RZ ;  /* 0x000000070e067c10 */ /* 0x020fe2000ff3e0ff */
[----:B------:R5:W-:Y:S03]  /*1f40*/  LDGSTS.E.BYPASS.LTC128B.128 [R0+0xc000], [R12.64] ;  /* 0x0c0000000c007fae */ /* 0x000be6000b901d66 */
[----:B------:R-:W-:Y:S01]  /*1f50*/  IADD3.X R7, R15, UR4, RZ, P1, !PT ;  /* 0x000000040f077c10 */ /* 0x000fe20008ffe4ff */
[----:B------:R1:W-:Y:S01]  /*1f60*/  LDGSTS.E.BYPASS.LTC128B.128 [R0+0xd000], [R10.64] ;  /* 0x0d0000000a007fae */ /* 0x0003e2000b901d66 */
[----:B---3--:R-:W-:Y:S02]  /*1f70*/  IADD3 R4, P1, R6, UR7, RZ ;  /* 0x0000000706047c10 */ /* 0x008fe4000ff3e0ff */
[----:B----4-:R-:W-:-:S04]  /*1f80*/  IADD3 R8, P2, R10, UR10, RZ ;  /* 0x0000000a0a087c10 */ /* 0x010fc8000ff5e0ff */
[----:B------:R-:W-:Y:S02]  /*1f90*/  IADD3.X R9, R11, UR6, RZ, P2, !PT ;  /* 0x000000060b097c10 */ /* 0x000fe400097fe4ff */
[----:B-----5:R-:W-:Y:S02]  /*1fa0*/  IADD3 R12, P2, R8, UR10, RZ ;  /* 0x0000000a080c7c10 */ /* 0x020fe4000ff5e0ff */
[----:B------:R-:W-:Y:S01]  /*1fb0*/  IADD3.X R5, R7, UR4, RZ, P1, !PT ;  /* 0x0000000407057c10 */ /* 0x000fe20008ffe4ff */
[----:B------:R3:W-:Y:S01]  /*1fc0*/  LDGSTS.E.BYPASS.LTC128B.128 [R0+0xe000], [R8.64] ;  /* 0x0e00000008007fae */ /* 0x0007e2000b901d66 */
[----:B------:R-:W-:-:S05]  /*1fd0*/  IADD3.X R13, R9, UR6, RZ, P2, !PT ;  /* 0x00000006090d7c10 */ /* 0x000fca00097fe4ff */
[----:B------:R1:W-:Y:S04]  /*1fe0*/  LDGSTS.E.BYPASS.LTC128B.128 [R0+0xf000], [R12.64] ;  /* 0x0f0000000c007fae */ /* 0x0003e8000b901d66 */
[----:B------:R1:W-:Y:S04]  /*1ff0*/  LDGSTS.E.BYPASS.LTC128B.128 [R0+0x10000], [R14.64] ;  /* 0x100000000e007fae */ /* 0x0003e8000b901d66 */
[----:B------:R1:W-:Y:S04]  /*2000*/  LDGSTS.E.BYPASS.LTC128B.128 [R0+0x11000], [R6.64] ;  /* 0x1100000006007fae */ /* 0x0003e8000b901d66 */
[----:B------:R2:W-:Y:S01]  /*2010*/  LDGSTS.E.BYPASS.LTC128B.128 [R0+0x12000], [R4.64] ;  /* 0x1200000004007fae */ /* 0x0005e2000b901d66 */
[----:B---3--:R-:W-:-:S04]  /*2020*/  IADD3 R8, P1, R4, UR7, RZ ;  /* 0x0000000704087c10 */ /* 0x008fc8000ff3e0ff */
[----:B------:R-:W-:Y:S02]  /*2030*/  IADD3.X R9, R5, UR4, RZ, P1, !PT ;  /* 0x0000000405097c10 */ /* 0x000fe40008ffe4ff */
[----:B------:R-:W-:Y:S01]  /*2040*/  PLOP3.LUT P1, PT, PT, PT, UP0, 0x80, 0x0 ;  /* 0x000000000000781c */ /* 0x000fe20003f2f008 */
[----:B------:R-:W-:Y:S02]  /*2050*/  UIMAD.WIDE UR4, UR42, UR17, UR30 ;  /* 0x000000112a0472a5 */ /* 0x000fe4000f8e021e */
[----:B------:R1:W-:Y:S01]  /*2060*/  LDGSTS.E.BYPASS.LTC128B.128 [R0+0x13000], [R8.64] ;  /* 0x1300000008007fae */ /* 0x0003e2000b901d66 */
[----:B--2---:R-:W-:-:S03]  /*2070*/  IMAD.SHL.U32 R4, R16, 0x4, RZ ;  /* 0x0000000410047824 */ /* 0x004fc600078e00ff */
[----:B------:R-:W0:Y:S02]  /*2080*/  LDGDEPBAR ;  /* 0x00000000000079af */ /* 0x000e240000000000 */
[----:B------:R-:W-:Y:S01]  /*2090*/  IADD3 R4, P2, R4, UR4, RZ ;  /* 0x0000000404047c10 */ /* 0x000fe2000ff5e0ff */
[----:B------:R-:W-:Y:S01]  /*20a0*/  UIMAD.WIDE UR6, UR41, UR17, UR28 ;  /* 0x00000011290672a5 */ /* 0x000fe2000f8e021c */
[----:B-1----:R-:W-:-:S04]  /*20b0*/  SHF.R.S32.HI R0, RZ, 0x1f, R16 ;  /* 0x0000001fff007819 */ /* 0x002fc80000011410 */
[----:B------:R-:W-:-:S04]  /*20c0*/  SHF.L.U64.HI R5, R16, 0x2, R0 ;  /* 0x0000000210057819 */ /* 0x000fc80000010200 */
[----:B------:R-:W-:Y:S01]  /*20d0*/  IADD3.X R5, R5, UR5, RZ, P2, !PT ;  /* 0x0000000505057c10 */ /* 0x000fe200097fe4ff */
[----:B------:R-:W-:Y:S05]  /*20e0*/  @!P1 BRA `(.L_x_595) ;  /* 0x0000494000009947 */ /* 0x000fea0003800000 */
[----:B------:R1:W5:Y:S01]  /*20f0*/  LDG.E R246, [R4.64] ;  /* 0x0000002604f67981 */ /* 0x000362000c1e1900 */
[----:B------:R-:W-:-:S03]  /*2100*/  IADD3 R178, R182, 0x2000, RZ ;  /* 0x00002000b6b27810 */ /* 0x000fc60007ffe0ff */
[----:B------:R1:W5:Y:S04]  /*2110*/  LDG.E R245, [R4.64+0x20] ;  /* 0x0000202604f57981 */ /* 0x000368000c1e1900 */
[----:B------:R1:W5:Y:S04]  /*2120*/  LDG.E R244, [R4.64+0x100] ;  /* 0x0001002604f47981 */ /* 0x000368000c1e1900 */
[----:B------:R1:W5:Y:S01]  /*2130*/  LDG.E R243, [R4.64+0x120] ;  /* 0x0001202604f37981 */ /* 0x000362000c1e1900 */
[----:B------:R-:W-:Y:S01]  /*2140*/  SEL R178, R178, R182, !P0 ;  /* 0x000000b6b2b27207 */ /* 0x000fe20004000000 */
[----:B------:R-:W-:Y:S01]  /*2150*/  IMAD.MOV.U32 R242, RZ, RZ, R2 ;  /* 0x000000fffff27224 */ /* 0x000fe200078e0002 */
[----:B------:R-:W-:Y:S01]  /*2160*/  UMOV UR8, UR6 ;  /* 0x0000000600087c82 */ /* 0x000fe20008000000 */
[----:B------:R-:W-:-:S02]  /*2170*/  IMAD.MOV.U32 R127, RZ, RZ, RZ ;  /* 0x000000ffff7f7224 */ /* 0x000fc400078e00ff */
[----:B------:R-:W-:Y:S01]  /*2180*/  IMAD.SHL.U32 R178, R178, 0x2, RZ ;  /* 0x00000002b2b27824 */ /* 0x000fe200078e00ff */
[----:B-1----:R-:W-:-:S04]  /*2190*/  IADD3 R4, R181, 0x2000, RZ ;  /* 0x00002000b5047810 */ /* 0x002fc80007ffe0ff */
[----:B------:R-:W-:-:S05]  /*21a0*/  SEL R4, R4, R181, !P0 ;  /* 0x000000b504047207 */ /* 0x000fca0004000000 */
[----:B------:R-:W-:Y:S02]  /*21b0*/  IMAD.SHL.U32 R172, R4, 0x2, RZ ;  /* 0x0000000204ac7824 */ /* 0x000fe400078e00ff */
[----:B------:R-:W-:Y:S01]  /*21c0*/  IMAD.MOV.U32 R2, RZ, RZ, c[0x0][0x22c] ;  /* 0x00008b00ff027624 */ /* 0x000fe200078e00ff */
[C---:B------:R-:W-:Y:S01]  /*21d0*/  SHF.L.U32 R180, R182.reuse, 0x1, RZ ;  /* 0x00000001b6b47819 */ /* 0x040fe200000006ff */
[----:B------:R-:W-:Y:S01]  /*21e0*/  IMAD.MOV.U32 R184, RZ, RZ, 0x40 ;  /* 0x00000040ffb87424 */ /* 0x000fe200078e00ff */
[----:B------:R-:W-:Y:S01]  /*21f0*/  SHF.L.U32 R179, R182, 0x1, RZ ;  /* 0x00000001b6b37819 */ /* 0x000fe200000006ff */
[----:B------:R-:W-:Y:S02]  /*2200*/  IMAD R2, R2, c[0x0][0x1c0], RZ ;  /* 0x0000700002027a24 */ /* 0x000fe400078e02ff */
[----:B------:R-:W-:Y:S02]  /*2210*/  IMAD.MOV.U32 R183, RZ, RZ, 0x20 ;  /* 0x00000020ffb77424 */ /* 0x000fe400078e00ff */
[C---:B------:R-:W-:Y:S01]  /*2220*/  IMAD.SHL.U32 R4, R2.reuse, 0x10, RZ ;  /* 0x0000001002047824 */ /* 0x040fe200078e00ff */
[----:B------:R-:W-:-:S04]  /*2230*/  SHF.L.U32 R5, R2, 0x3, RZ ;  /* 0x0000000302057819 */ /* 0x000fc800000006ff */
[----:B------:R-:W-:-:S05]  /*2240*/  IADD3 R4, R4, 0x20, RZ ;  /* 0x0000002004047810 */ /* 0x000fca0007ffe0ff */
[C---:B------:R-:W-:Y:S01]  /*2250*/  IMAD.IADD R2, R5.reuse, 0x1, R4 ;  /* 0x0000000105027824 */ /* 0x040fe200078e0204 */
[C---:B------:R-:W-:Y:S02]  /*2260*/  SHF.L.U64.HI R4, R16.reuse, 0x2, R0 ;  /* 0x0000000210047819 */ /* 0x040fe40000010200 */
[----:B------:R-:W-:Y:S02]  /*2270*/  IADD3 R0, R16, -0x80, RZ ;  /* 0xffffff8010007810 */ /* 0x000fe40007ffe0ff */
[----:B------:R-:W-:Y:S02]  /*2280*/  IADD3 R2, R5, R2, RZ ;  /* 0x0000000205027210 */ /* 0x000fe40007ffe0ff */
[----:B------:R-:W-:-:S03]  /*2290*/  SHF.L.U32 R0, R0, 0x2, RZ ;  /* 0x0000000200007819 */ /* 0x000fc600000006ff */
[----:B------:R-:W-:-:S05]  /*22a0*/  IMAD.IADD R2, R5, 0x1, R2 ;  /* 0x0000000105027824 */ /* 0x000fca00078e0202 */
[----:B------:R-:W-:-:S05]  /*22b0*/  IADD3 R2, R5, R2, RZ ;  /* 0x0000000205027210 */ /* 0x000fca0007ffe0ff */
[----:B------:R1:W-:Y:S02]  /*22c0*/  STL [R1+0x8], R2 ;  /* 0x0000080201007387 */ /* 0x0003e40000100800 */
[----:B-1----:R-:W-:-:S05]  /*22d0*/  IMAD.IADD R2, R5, 0x1, R2 ;  /* 0x0000000105027824 */ /* 0x002fca00078e0202 */
[----:B------:R1:W-:Y:S04]  /*22e0*/  STL [R1+0x4], R2 ;  /* 0x0000040201007387 */ /* 0x0003e80000100800 */
[----:B------:R2:W-:Y:S01]  /*22f0*/  STL [R1+0x18], R4 ;  /* 0x0000180401007387 */ /* 0x0005e20000100800 */
[----:B-1----:R-:W-:-:S04]  /*2300*/  IADD3 R2, R5, R2, RZ ;  /* 0x0000000205027210 */ /* 0x002fc80007ffe0ff */
[----:B------:R-:W-:Y:S01]  /*2310*/  IADD3 R252, R5, R2, RZ ;  /* 0x0000000205fc7210 */ /* 0x000fe20007ffe0ff */
[----:B--2---:R-:W-:-:S04]  /*2320*/  IMAD.SHL.U32 R4, R16, 0x4, RZ ;  /* 0x0000000410047824 */ /* 0x004fc800078e00ff */
[C---:B------:R-:W-:Y:S01]  /*2330*/  IMAD.IADD R251, R5.reuse, 0x1, R252 ;  /* 0x0000000105fb7824 */ /* 0x040fe200078e02fc */
[----:B------:R-:W-:Y:S03]  /*2340*/  STL [R1+0x14], R4 ;  /* 0x0000140401007387 */ /* 0x000fe60000100800 */
[C---:B------:R-:W-:Y:S01]  /*2350*/  IMAD.IADD R250, R5.reuse, 0x1, R251 ;  /* 0x0000000105fa7824 */ /* 0x040fe200078e02fb */
[----:B------:R-:W-:Y:S04]  /*2360*/  STL [R1], R2 ;  /* 0x0000000201007387 */ /* 0x000fe80000100800 */
[C---:B------:R-:W-:Y:S01]  /*2370*/  IADD3 R249, R5.reuse, R250, RZ ;  /* 0x000000fa05f97210 */ /* 0x040fe20007ffe0ff */
[----:B------:R1:W-:Y:S04]  /*2380*/  STL [R1+0x10], R0 ;  /* 0x0000100001007387 */ /* 0x0003e80000100800 */
[----:B------:R-:W-:-:S05]  /*2390*/  IMAD.IADD R248, R5, 0x1, R249 ;  /* 0x0000000105f87824 */ /* 0x000fca00078e02f9 */
[----:B------:R-:W-:-:S05]  /*23a0*/  IADD3 R247, R5, R248, RZ ;  /* 0x000000f805f77210 */ /* 0x000fca0007ffe0ff */
[----:B-1----:R-:W-:-:S06]  /*23b0*/  IMAD.IADD R0, R5, 0x1, R247 ;  /* 0x0000000105007824 */ /* 0x002fcc00078e02f7 */
.L_x_598:
[----:B------:R-:W2:Y:S01]  /*23c0*/  LDL R0, [R1+0x20] ;  /* 0x0000200001007983 */ /* 0x000ea20000100800 */
[----:B------:R-:W-:Y:S03]  /*23d0*/  UISETP.GE.AND UP2, UPT, UR46, 0x1, UPT ;  /* 0x000000012e00788c */ /* 0x000fe6000bf46270 */
[----:B------:R-:W0:Y:S01]  /*23e0*/  LDGDEPBAR ;  /* 0x00000000000079af */ /* 0x000e220000000000 */
[----:B--2---:R-:W-:Y:S01]  /*23f0*/  R2P PR, R0, 0x6 ;  /* 0x0000000600007804 */ /* 0x004fe20000000000 */
[----:B------:R-:W-:Y:S06]  /*2400*/  DEPBAR.LE SB0, 0x0 ;  /* 0x000080000000791a */ /* 0x000fec0000000000 */
[----:B------:R-:W-:Y:S01]  /*2410*/  BAR.SYNC.DEFER_BLOCKING 0x0 ;  /* 0x0000000000007b1d */ /* 0x000fe20000010000 */
[----:B------:R-:W-:Y:S02]  /*2420*/  SEL R2, R183, 0xffffffe0, !P1 ;  /* 0xffffffe0b7027807 */ /* 0x000fe40004800000 */
[----:B------:R-:W-:Y:S02]  /*2430*/  SEL R173, R184, 0xffffffc0, !P2 ;  /* 0xffffffc0b8ad7807 */ /* 0x000fe40005000000 */
[----:B------:R-:W-:Y:S02]  /*2440*/  IADD3 R0, R178, R2, RZ ;  /* 0x00000002b2007210 */ /* 0x000fe40007ffe0ff */
[----:B-----5:R-:W-:Y:S01]  /*2450*/  FSETP.NEU.FTZ.AND P0, PT, R246, -INF , PT ;  /* 0xff800000f600780b */ /* 0x020fe20003f1d000 */
[----:B------:R-:W-:Y:S08]  /*2460*/  LDSM.16.M88.4 R64, [R178] ;  /* 0x00000000b240783b */ /* 0x000ff00000000200 */
[----:B------:R-:W1:Y:S08]  /*2470*/  LDSM.16.M88.4 R16, [R174+0xc000] ;  /* 0x00c00000ae10783b */ /* 0x000e700000000200 */
[----:B------:R-:W2:Y:S08]  /*2480*/  LDSM.16.M88.4 R60, [R178+0x2000] ;  /* 0x00200000b23c783b */ /* 0x000eb00000000200 */
[----:B------:R-:W3:Y:S08]  /*2490*/  LDSM.16.M88.4 R32, [R174+0xc800] ;  /* 0x00c80000ae20783b */ /* 0x000ef00000000200 */
[----:B------:R-:W4:Y:S08]  /*24a0*/  LDSM.16.M88.4 R48, [R174+0xd000] ;  /* 0x00d00000ae30783b */ /* 0x000f300000000200 */
[----:B------:R-:W3:Y:S01]  /*24b0*/  LDSM.16.M88.4 R132, [R174+0xd800] ;  /* 0x00d80000ae84783b */ /* 0x000ee20000000200 */
[-C--:B-1----:R-:W-:Y:S07]  /*24c0*/  HMMA.16816.F32 R4, R64, R16.reuse, RZ ;  /* 0x000000104004723c */ /* 0x082fee00000018ff */
[----:B------:R-:W-:Y:S01]  /*24d0*/  LDSM.16.M88.4 R136, [R0] ;  /* 0x000000000088783b */ /* 0x000fe20000000200 */
[C---:B--2---:R-:W-:Y:S07]  /*24e0*/  HMMA.16816.F32 R8, R60.reuse, R16, RZ ;  /* 0x000000103c08723c */ /* 0x044fee00000018ff */
        /* <DEDUP_REMOVED lines=8> */
[----:B------:R-:W1:Y:S01]  /*2570*/  LDSM.16.M88.4 R156, [R177+0xd800] ;  /* 0x00d80000b19c783b */ /* 0x000e620000000200 */
[----:B--2---:R-:W-:Y:S01]  /*2580*/  IADD3 R0, R173, R0, RZ ;  /* 0x00000000ad007210 */ /* 0x004fe20007ffe0ff */
[-C--:B------:R-:W-:Y:S06]  /*2590*/  HMMA.16816.F32 R28, R60, R34.reuse, RZ ;  /* 0x000000223c1c723c */ /* 0x080fec00000018ff */
[----:B------:R-:W-:Y:S02]  /*25a0*/  LDSM.16.M88.4 R160, [R175+0xd000] ;  /* 0x00d00000afa0783b */ /* 0x000fe40000000200 */
[C---:B------:R-:W-:Y:S06]  /*25b0*/  HMMA.16816.F32 R32, R64.reuse, R34, RZ ;  /* 0x000000224020723c */ /* 0x040fec00000018ff */
[----:B------:R-:W-:Y:S02]  /*25c0*/  LDSM.16.M88.4 R164, [R175+0xd800] ;  /* 0x00d80000afa4783b */ /* 0x000fe40000000200 */
[-C--:B----4-:R-:W-:Y:S06]  /*25d0*/  HMMA.16816.F32 R36, R64, R48.reuse, RZ ;  /* 0x000000304024723c */ /* 0x090fec00000018ff */
[----:B------:R-:W-:Y:S02]  /*25e0*/  LDSM.16.M88.4 R168, [R176+0xc000] ;  /* 0x00c00000b0a8783b */ /* 0x000fe40000000200 */
[C---:B------:R-:W-:Y:S08]  /*25f0*/  HMMA.16816.F32 R40, R60.reuse, R48, RZ ;  /* 0x000000303c28723c */ /* 0x040ff000000018ff */
[-C--:B------:R-:W-:Y:S08]  /*2600*/  HMMA.16816.F32 R44, R60, R50.reuse, RZ ;  /* 0x000000323c2c723c */ /* 0x080ff000000018ff */
[C---:B------:R-:W-:Y:S08]  /*2610*/  HMMA.16816.F32 R48, R64.reuse, R50, RZ ;  /* 0x000000324030723c */ /* 0x040ff000000018ff */
[-C--:B------:R-:W-:Y:S08]  /*2620*/  HMMA.16816.F32 R52, R64, R132.reuse, RZ ;  /* 0x000000844034723c */ /* 0x080ff000000018ff */
[C---:B------:R-:W-:Y:S08]  /*2630*/  HMMA.16816.F32 R56, R60.reuse, R132, RZ ;  /* 0x000000843c38723c */ /* 0x040ff000000018ff */
[-C--:B------:R-:W-:Y:S08]  /*2640*/  HMMA.16816.F32 R60, R60, R134.reuse, RZ ;  /* 0x000000863c3c723c */ /* 0x080ff000000018ff */
[----:B------:R-:W-:Y:S08]  /*2650*/  HMMA.16816.F32 R64, R64, R134, RZ ;  /* 0x000000864040723c */ /* 0x000ff000000018ff */
[-C--:B-1----:R-:W-:Y:S08]  /*2660*/  HMMA.16816.F32 R4, R136, R140.reuse, R4 ;  /* 0x0000008c8804723c */ /* 0x082ff00000001804 */
[C---:B------:R-:W-:Y:S08]  /*2670*/  HMMA.16816.F32 R8, R144.reuse, R140, R8 ;  /* 0x0000008c9008723c */ /* 0x040ff00000001808 */
[-C--:B------:R-:W-:Y:S08]  /*2680*/  HMMA.16816.F32 R12, R144, R142.reuse, R12 ;  /* 0x0000008e900c723c */ /* 0x080ff0000000180c */
[C---:B------:R-:W-:Y:S01]  /*2690*/  HMMA.16816.F32 R16, R136.reuse, R142, R16 ;  /* 0x0000008e8810723c */ /* 0x040fe20000001810 */
[----:B------:R-:W-:Y:S07]  /*26a0*/  LDSM.16.M88.4 R140, [R175+0xc000] ;  /* 0x00c00000af8c783b */ /* 0x000fee0000000200 */
[-C--:B------:R-:W-:Y:S08]  /*26b0*/  HMMA.16816.F32 R20, R136, R148.reuse, R20 ;  /* 0x000000948814723c */ /* 0x080ff00000001814 */
[C---:B------:R-:W-:Y:S07]  /*26c0*/  HMMA.16816.F32 R24, R144.reuse, R148, R24 ;  /* 0x000000949018723c */ /* 0x040fee0000001818 */
[----:B------:R-:W-:Y:S01]  /*26d0*/  IADD3 R148, R178, R173, RZ ;  /* 0x000000adb2947210 */ /* 0x000fe20007ffe0ff */
[-C--:B------:R-:W-:Y:S04]  /*26e0*/  HMMA.16816.F32 R28, R144, R150.reuse, R28 ;  /* 0x00000096901c723c */ /* 0x080fe8000000181c */
[----:B------:R-:W1:Y:S04]  /*26f0*/  LDSM.16.M88.4 R132, [R148] ;  /* 0x000000009484783b */ /* 0x000e680000000200 */
[C---:B------:R-:W-:Y:S04]  /*2700*/  HMMA.16816.F32 R32, R136.reuse, R150, R32 ;  /* 0x000000968820723c */ /* 0x040fe80000001820 */
[----:B------:R-:W2:Y:S04]  /*2710*/  LDSM.16.M88.4 R148, [R148+0x2000] ;  /* 0x002000009494783b */ /* 0x000ea80000000200 */
[-C--:B---3--:R-:W-:Y:S08]  /*2720*/  HMMA.16816.F32 R36, R136, R152.reuse, R36 ;  /* 0x000000988824723c */ /* 0x088ff00000001824 */
[C---:B------:R-:W-:Y:S08]  /*2730*/  HMMA.16816.F32 R40, R144.reuse, R152, R40 ;  /* 0x000000989028723c */ /* 0x040ff00000001828 */
[-C--:B------:R-:W-:Y:S08]  /*2740*/  HMMA.16816.F32 R44, R144, R154.reuse, R44 ;  /* 0x0000009a902c723c */ /* 0x080ff0000000182c */
[C---:B------:R-:W-:Y:S01]  /*2750*/  HMMA.16816.F32 R48, R136.reuse, R154, R48 ;  /* 0x0000009a8830723c */ /* 0x040fe20000001830 */
[----:B------:R-:W3:Y:S07]  /*2760*/  LDSM.16.M88.4 R152, [R175+0xc800] ;  /* 0x00c80000af98783b */ /* 0x000eee0000000200 */
[-C--:B------:R-:W-:Y:S08]  /*2770*/  HMMA.16816.F32 R52, R136, R156.reuse, R52 ;  /* 0x0000009c8834723c */ /* 0x080ff00000001834 */
[C---:B------:R-:W-:Y:S08]  /*2780*/  HMMA.16816.F32 R56, R144.reuse, R156, R56 ;  /* 0x0000009c9038723c */ /* 0x040ff00000001838 */
[-C--:B------:R-:W-:Y:S01]  /*2790*/  HMMA.16816.F32 R60, R144, R158.reuse, R60 ;  /* 0x0000009e903c723c */ /* 0x080fe2000000183c */
[----:B------:R-:W4:Y:S07]  /*27a0*/  LDSM.16.M88.4 R144, [R0] ;  /* 0x000000000090783b */ /* 0x000f2e0000000200 */
[----:B------:R-:W-:Y:S07]  /*27b0*/  HMMA.16816.F32 R64, R136, R158, R64 ;  /* 0x0000009e8840723c */ /* 0x000fee0000001840 */
[----:B------:R-:W-:Y:S01]  /*27c0*/  FMUL.FTZ R138, R246, 1.4426950216293334961 ;  /* 0x3fb8aa3bf68a7820 */ /* 0x000fe20000410000 */
[-C--:B-1----:R-:W-:Y:S05]  /*27d0*/  HMMA.16816.F32 R4, R132, R140.reuse, R4 ;  /* 0x0000008c8404723c */ /* 0x082fea0000001804 */
[----:B------:R-:W-:Y:S01]  /*27e0*/  FSEL R138, R138, RZ, P0 ;  /* 0x000000ff8a8a7208 */ /* 0x000fe20000000000 */
[C---:B------:R-:W-:Y:S01]  /*27f0*/  FMUL.FTZ R137, R245.reuse, 1.4426950216293334961 ;  /* 0x3fb8aa3bf5897820 */ /* 0x040fe20000410000 */
[----:B------:R-:W-:Y:S01]  /*2800*/  FSETP.NEU.FTZ.AND P0, PT, R245, -INF , PT ;  /* 0xff800000f500780b */ /* 0x000fe20003f1d000 */
[C---:B--2---:R-:W-:Y:S04]  /*2810*/  HMMA.16816.F32 R8, R148.reuse, R140, R8 ;  /* 0x0000008c9408723c */ /* 0x044fe80000001808 */
[----:B------:R-:W-:Y:S01]  /*2820*/  FSEL R137, R137, RZ, P0 ;  /* 0x000000ff89897208 */ /* 0x000fe20000000000 */
[C---:B------:R-:W-:Y:S01]  /*2830*/  FMUL.FTZ R136, R244.reuse, 1.4426950216293334961 ;  /* 0x3fb8aa3bf4887820 */ /* 0x040fe20000410000 */
[----:B------:R-:W-:Y:S02]  /*2840*/  FSETP.NEU.FTZ.AND P0, PT, R244, -INF , PT ;  /* 0xff800000f400780b */ /* 0x000fe40003f1d000 */
[-C--:B------:R-:W-:Y:S04]  /*2850*/  HMMA.16816.F32 R12, R148, R142.reuse, R12 ;  /* 0x0000008e940c723c */ /* 0x080fe8000000180c */
[----:B------:R-:W-:Y:S02]  /*2860*/  FSEL R136, R136, RZ, P0 ;  /* 0x000000ff88887208 */ /* 0x000fe40000000000 */
[C---:B------:R-:W-:Y:S02]  /*2870*/  FSETP.NEU.FTZ.AND P0, PT, R243.reuse, -INF , PT ;  /* 0xff800000f300780b */ /* 0x040fe40003f1d000 */
        /* <DEDUP_REMOVED lines=11> */
[-C--:B------:R-:W-:Y:S01]  /*2930*/  HMMA.16816.F32 R60, R148, R166.reuse, R60 ;  /* 0x000000a6943c723c */ /* 0x080fe2000000183c */
[----:B------:R-:W2:Y:S06]  /*2940*/  LDL R151, [R1+0x14] ;  /* 0x0000140001977983 */ /* 0x000eac0000100800 */
[----:B------:R-:W-:Y:S01]  /*2950*/  IADD3 R148, R180, R2, RZ ;  /* 0x00000002b4947210 */ /* 0x000fe20007ffe0ff */
[----:B------:R-:W-:Y:S01]  /*2960*/  HMMA.16816.F32 R64, R132, R166, R64 ;  /* 0x000000a68440723c */ /* 0x000fe20000001840 */
[----:B------:R1:W3:Y:S07]  /*2970*/  LDSM.16.M88.4 R132, [R0+0x2000] ;  /* 0x002000000084783b */ /* 0x0002ee0000000200 */
[-C--:B----4-:R-:W-:Y:S05]  /*2980*/  HMMA.16816.F32 R4, R144, R168.reuse, R4 ;  /* 0x000000a89004723c */ /* 0x090fea0000001804 */
[----:B-1----:R-:W-:Y:S07]  /*2990*/  FMUL.FTZ R0, R243, 1.4426950216293334961 ;  /* 0x3fb8aa3bf3007820 */ /* 0x002fee0000410000 */
[----:B------:R-:W-:Y:S11]  /*29a0*/  FSEL R0, R0, RZ, P0 ;  /* 0x000000ff00007208 */ /* 0x000ff60000000000 */
[----:B------:R-:W-:Y:S01]  /*29b0*/  @!UPT UIADD3 URZ, URZ, URZ, URZ ;  /* 0x0000003f3f3ff290 */ /* 0x000fe2000fffe03f */
[--C-:B------:R-:W-:Y:S02]  /*29c0*/  FFMA.FTZ R4, R4, c[0x0][0x23c], -R138.reuse ;  /* 0x00008f0004047a23 */ /* 0x100fe4000001088a */
[----:B------:R-:W-:Y:S02]  /*29d0*/  FFMA.FTZ R5, R5, c[0x0][0x23c], -R138 ;  /* 0x00008f0005057a23 */ /* 0x000fe4000001088a */
[----:B------:R-:W-:Y:S01]  /*29e0*/  MUFU.EX2 R166, R4 ;  /* 0x0000000400a67308 */ /* 0x000fe20000000800 */
[--C-:B------:R-:W-:Y:S02]  /*29f0*/  FFMA.FTZ R6, R6, c[0x0][0x23c], -R137.reuse ;  /* 0x00008f0006067a23 */ /* 0x100fe40000010889 */
[--C-:B------:R-:W-:Y:S01]  /*2a00*/  FFMA.FTZ R7, R7, c[0x0][0x23c], -R137.reuse ;  /* 0x00008f0007077a23 */ /* 0x100fe20000010889 */
[C---:B---3--:R-:W-:Y:S06]  /*2a10*/  HMMA.16816.F32 R8, R132.reuse, R168, R8 ;  /* 0x000000a88408723c */ /* 0x048fec0000001808 */
[----:B------:R-:W-:Y:S02]  /*2a20*/  MUFU.EX2 R165, R5 ;  /* 0x0000000500a57308 */ /* 0x000fe40000000800 */
[-C--:B------:R-:W-:Y:S08]  /*2a30*/  HMMA.16816.F32 R12, R132, R170.reuse, R12 ;  /* 0x000000aa840c723c */ /* 0x080ff0000000180c */
[----:B------:R-:W-:Y:S01]  /*2a40*/  MUFU.EX2 R219, R6 ;  /* 0x0000000600db7308 */ /* 0x000fe20000000800 */
[C---:B------:R-:W-:Y:S07]  /*2a50*/  HMMA.16816.F32 R16, R144.reuse, R170, R16 ;  /* 0x000000aa9010723c */ /* 0x040fee0000001810 */
[--C-:B------:R-:W-:Y:S02]  /*2a60*/  FFMA.FTZ R8, R8, c[0x0][0x23c], -R136.reuse ;  /* 0x00008f0008087a23 */ /* 0x100fe40000010888 */
[----:B------:R1:W3:Y:S03]  /*2a70*/  MUFU.EX2 R218, R7 ;  /* 0x0000000700da7308 */ /* 0x0002e60000000800 */
[----:B------:R-:W-:Y:S02]  /*2a80*/  FFMA.FTZ R9, R9, c[0x0][0x23c], -R136 ;  /* 0x00008f0009097a23 */ /* 0x000fe40000010888 */
[--C-:B------:R-:W-:Y:S02]  /*2a90*/  FFMA.FTZ R10, R10, c[0x0][0x23c], -R0.reuse ;  /* 0x00008f000a0a7a23 */ /* 0x100fe40000010800 */
[----:B------:R-:W-:Y:S02]  /*2aa0*/  FFMA.FTZ R11, R11, c[0x0][0x23c], -R0 ;  /* 0x00008f000b0b7a23 */ /* 0x000fe40000010800 */
[--C-:B------:R-:W-:Y:S01]  /*2ab0*/  FFMA.FTZ R12, R12, c[0x0][0x23c], -R136.reuse ;  /* 0x00008f000c0c7a23 */ /* 0x100fe20000010888 */
[----:B------:R-:W-:Y:S01]  /*2ac0*/  MUFU.EX2 R225, R8 ;  /* 0x0000000800e17308 */ /* 0x000fe20000000800 */
[----:B------:R-:W-:Y:S02]  /*2ad0*/  FFMA.FTZ R13, R13, c[0x0][0x23c], -R136 ;  /* 0x00008f000d0d7a23 */ /* 0x000fe40000010888 */
[----:B------:R-:W-:Y:S02]  /*2ae0*/  FFMA.FTZ R14, R14, c[0x0][0x23c], -R0 ;  /* 0x00008f000e0e7a23 */ /* 0x000fe40000010800 */
[--C-:B------:R-:W-:Y:S02]  /*2af0*/  FFMA.FTZ R16, R16, c[0x0][0x23c], -R138.reuse ;  /* 0x00008f0010107a23 */ /* 0x100fe4000001088a */
[----:B------:R-:W-:Y:S02]  /*2b00*/  FFMA.FTZ R17, R17, c[0x0][0x23c], -R138 ;  /* 0x00008f0011117a23 */ /* 0x000fe4000001088a */
[--C-:B------:R-:W-:Y:S01]  /*2b10*/  FFMA.FTZ R18, R18, c[0x0][0x23c], -R137.reuse ;  /* 0x00008f0012127a23 */ /* 0x100fe20000010889 */
[----:B------:R-:W-:Y:S01]  /*2b20*/  MUFU.EX2 R224, R9 ;  /* 0x0000000900e07308 */ /* 0x000fe20000000800 */
[--C-:B------:R-:W-:Y:S02]  /*2b30*/  FFMA.FTZ R19, R19, c[0x0][0x23c], -R137.reuse ;  /* 0x00008f0013137a23 */ /* 0x100fe40000010889 */
[----:B------:R-:W-:Y:S01]  /*2b40*/  FFMA.FTZ R15, R15, c[0x0][0x23c], -R0 ;  /* 0x00008f000f0f7a23 */ /* 0x000fe20000010800 */
[----:B-1----:R-:W1:Y:S06]  /*2b50*/  LDSM.16.M88.4 R4, [R176+0xc800] ;  /* 0x00c80000b004783b */ /* 0x002e6c0000000200 */
[----:B------:R-:W-:Y:S10]  /*2b60*/  MUFU.EX2 R228, R10 ;  /* 0x0000000a00e47308 */ /* 0x000ff40000000800 */
[----:B------:R4:W-:Y:S10]  /*2b70*/  MUFU.EX2 R229, R11 ;  /* 0x0000000b00e57308 */ /* 0x0009f40000000800 */
[----:B------:R-:W-:Y:S10]  /*2b80*/  MUFU.EX2 R158, R16 ;  /* 0x00000010009e7308 */ /* 0x000ff40000000800 */
[----:B------:R-:W3:Y:S01]  /*2b90*/  MUFU.EX2 R153, R17 ;  /* 0x0000001100997308 */ /* 0x000ee20000000800 */
[-C--:B-1----:R-:W-:Y:S01]  /*2ba0*/  HMMA.16816.F32 R20, R144, R4.reuse, R20 ;  /* 0x000000049014723c */ /* 0x082fe20000001814 */
[----:B----4-:R-:W1:Y:S08]  /*2bb0*/  LDSM.16.M88.4 R8, [R176+0xd000] ;  /* 0x00d00000b008783b */ /* 0x010e700000000200 */
[----:B------:R-:W-:Y:S01]  /*2bc0*/  MUFU.EX2 R211, R18 ;  /* 0x0000001200d37308 */ /* 0x000fe20000000800 */
[C---:B------:R-:W-:Y:S08]  /*2bd0*/  HMMA.16816.F32 R24, R132.reuse, R4, R24 ;  /* 0x000000048418723c */ /* 0x040ff00000001818 */
[-C--:B------:R-:W-:Y:S01]  /*2be0*/  HMMA.16816.F32 R28, R132, R6.reuse, R28 ;  /* 0x00000006841c723c */ /* 0x080fe2000000181c */
[----:B------:R-:W-:Y:S07]  /*2bf0*/  MUFU.EX2 R210, R19 ;  /* 0x0000001300d27308 */ /* 0x000fee0000000800 */
[C---:B------:R-:W-:Y:S01]  /*2c00*/  HMMA.16816.F32 R32, R144.reuse, R6, R32 ;  /* 0x000000069020723c */ /* 0x040fe20000001820 */
[----:B------:R-:W4:Y:S02]  /*2c10*/  LDSM.16.M88.4 R4, [R176+0xd800] ;  /* 0x00d80000b004783b */ /* 0x000f240000000200 */
[----:B------:R-:W-:Y:S01]  /*2c20*/  MUFU.EX2 R223, R12 ;  /* 0x0000000c00df7308 */ /* 0x000fe20000000800 */
[--C-:B------:R-:W-:Y:S02]  /*2c30*/  FFMA.FTZ R20, R20, c[0x0][0x23c], -R138.reuse ;  /* 0x00008f0014147a23 */ /* 0x100fe4000001088a */
[----:B------:R-:W-:Y:S02]  /*2c40*/  FFMA.FTZ R21, R21, c[0x0][0x23c], -R138 ;  /* 0x00008f0015157a23 */ /* 0x000fe4000001088a */
[--C-:B------:R-:W-:Y:S04]  /*2c50*/  FFMA.FTZ R22, R22, c[0x0][0x23c], -R137.reuse ;  /* 0x00008f0016167a23 */ /* 0x100fe80000010889 */
[--C-:B------:R-:W-:Y:S01]  /*2c60*/  FFMA.FTZ R23, R23, c[0x0][0x23c], -R137.reuse ;  /* 0x00008f0017177a23 */ /* 0x100fe20000010889 */
[----:B------:R-:W-:Y:S01]  /*2c70*/  MUFU.EX2 R157, R20 ;  /* 0x00000014009d7308 */ /* 0x000fe20000000800 */
[--C-:B------:R-:W-:Y:S02]  /*2c80*/  FFMA.FTZ R24, R24, c[0x0][0x23c], -R136.reuse ;  /* 0x00008f0018187a23 */ /* 0x100fe40000010888 */
[----:B------:R-:W-:Y:S01]  /*2c90*/  FFMA.FTZ R25, R25, c[0x0][0x23c], -R136 ;  /* 0x00008f0019197a23 */ /* 0x000fe20000010888 */
[-C--:B-1----:R-:W-:Y:S03]  /*2ca0*/  HMMA.16816.F32 R36, R144, R8.reuse, R36 ;  /* 0x000000089024723c */ /* 0x082fe60000001824 */
[--C-:B------:R-:W-:Y:S02]  /*2cb0*/  FFMA.FTZ R26, R26, c[0x0][0x23c], -R0.reuse ;  /* 0x00008f001a1a7a23 */ /* 0x100fe40000010800 */
[----:B------:R-:W-:Y:S01]  /*2cc0*/  FFMA.FTZ R27, R27, c[0x0][0x23c], -R0 ;  /* 0x00008f001b1b7a23 */ /* 0x000fe20000010800 */
[----:B------:R-:W1:Y:S01]  /*2cd0*/  MUFU.EX2 R222, R13 ;  /* 0x0000000d00de7308 */ /* 0x000e620000000800 */
[--C-:B------:R-:W-:Y:S01]  /*2ce0*/  FFMA.FTZ R32, R32, c[0x0][0x23c], -R138.reuse ;  /* 0x00008f0020207a23 */ /* 0x100fe2000001088a */
[C---:B------:R-:W-:Y:S04]  /*2cf0*/  HMMA.16816.F32 R40, R132.reuse, R8, R40 ;  /* 0x000000088428723c */ /* 0x040fe80000001828 */
[----:B------:R-:W-:Y:S02]  /*2d00*/  FFMA.FTZ R33, R33, c[0x0][0x23c], -R138 ;  /* 0x00008f0021217a23 */ /* 0x000fe4000001088a */
[--C-:B------:R-:W-:Y:S02]  /*2d10*/  FFMA.FTZ R34, R34, c[0x0][0x23c], -R137.reuse ;  /* 0x00008f0022227a23 */ /* 0x100fe40000010889 */
[-C--:B------:R-:W-:Y:S01]  /*2d20*/  HMMA.16816.F32 R44, R132, R10.reuse, R44 ;  /* 0x0000000a842c723c */ /* 0x080fe2000000182c */
[----:B------:R-:W-:Y:S03]  /*2d30*/  MUFU.EX2 R156, R32 ;  /* 0x00000020009c7308 */ /* 0x000fe60000000800 */
[--C-:B------:R-:W-:Y:S02]  /*2d40*/  FFMA.FTZ R35, R35, c[0x0][0x23c], -R137.reuse ;  /* 0x00008f0023237a23 */ /* 0x100fe40000010889 */
[--C-:B------:R-:W-:Y:S02]  /*2d50*/  FFMA.FTZ R28, R28, c[0x0][0x23c], -R136.reuse ;  /* 0x00008f001c1c7a23 */ /* 0x100fe40000010888 */
[C---:B------:R-:W-:Y:S03]  /*2d60*/  HMMA.16816.F32 R48, R144.reuse, R10, R48 ;  /* 0x0000000a9030723c */ /* 0x040fe60000001830 */
[----:B------:R-:W-:Y:S01]  /*2d70*/  MUFU.EX2 R192, R33 ;  /* 0x0000002100c07308 */ /* 0x000fe20000000800 */
[----:B------:R-:W-:Y:S02]  /*2d80*/  FFMA.FTZ R29, R29, c[0x0][0x23c], -R136 ;  /* 0x00008f001d1d7a23 */ /* 0x000fe40000010888 */
[--C-:B------:R-:W-:Y:S02]  /*2d90*/  FFMA.FTZ R30, R30, c[0x0][0x23c], -R0.reuse ;  /* 0x00008f001e1e7a23 */ /* 0x100fe40000010800 */
[-C--:B----4-:R-:W-:Y:S04]  /*2da0*/  HMMA.16816.F32 R52, R144, R4.reuse, R52 ;  /* 0x000000049034723c */ /* 0x090fe80000001834 */
[----:B------:R-:W-:Y:S01]  /*2db0*/  FFMA.FTZ R31, R31, c[0x0][0x23c], -R0 ;  /* 0x00008f001f1f7a23 */ /* 0x000fe20000010800 */
[----:B------:R-:W-:Y:S01]  /*2dc0*/  MUFU.EX2 R199, R34 ;  /* 0x0000002200c77308 */ /* 0x000fe20000000800 */
[--C-:B------:R-:W-:Y:S02]  /*2dd0*/  FFMA.FTZ R36, R36, c[0x0][0x23c], -R138.reuse ;  /* 0x00008f0024247a23 */ /* 0x100fe4000001088a */
[C---:B------:R-:W-:Y:S04]  /*2de0*/  HMMA.16816.F32 R56, R132.reuse, R4, R56 ;  /* 0x000000048438723c */ /* 0x040fe80000001838 */
[--C-:B------:R-:W-:Y:S02]  /*2df0*/  FFMA.FTZ R37, R37, c[0x0][0x23c], -R138.reuse ;  /* 0x00008f0025257a23 */ /* 0x100fe4000001088a */
[--C-:B------:R-:W-:Y:S01]  /*2e00*/  FFMA.FTZ R38, R38, c[0x0][0x23c], -R137.reuse ;  /* 0x00008f0026267a23 */ /* 0x100fe20000010889 */
[----:B---3--:R-:W-:Y:S01]  /*2e10*/  F2FP.PACK_AB R5, R218, R219 ;  /* 0x000000dbda05723e */ /* 0x008fe200000000ff */
[-C--:B------:R-:W-:Y:S01]  /*2e20*/  HMMA.16816.F32 R60, R132, R6.reuse, R60 ;  /* 0x00000006843c723c */ /* 0x080fe2000000183c */
[----:B------:R-:W-:Y:S03]  /*2e30*/  MUFU.EX2 R198, R35 ;  /* 0x0000002300c67308 */ /* 0x000fe60000000800 */
[----:B------:R1:W-:Y:S01]  /*2e40*/  STS [R230+0x1c400], R5 ;  /* 0x01c40005e6007388 */ /* 0x0003e20000000800 */
[----:B------:R-:W-:Y:S01]  /*2e50*/  F2FP.PACK_AB R4, R153, R158 ;  /* 0x0000009e9904723e */ /* 0x000fe200000000ff */
[--C-:B------:R-:W-:Y:S02]  /*2e60*/  FFMA.FTZ R48, R48, c[0x0][0x23c], -R138.reuse ;  /* 0x00008f0030307a23 */ /* 0x100fe4000001088a */
[----:B------:R-:W-:Y:S03]  /*2e70*/  HMMA.16816.F32 R64, R144, R6, R64 ;  /* 0x000000069040723c */ /* 0x000fe60000001840 */
[----:B------:R-:W-:Y:S01]  /*2e80*/  MUFU.EX2 R227, R14 ;  /* 0x0000000e00e37308 */ /* 0x000fe20000000800 */
[--C-:B------:R-:W-:Y:S02]  /*2e90*/  FFMA.FTZ R39, R39, c[0x0][0x23c], -R137.reuse ;  /* 0x00008f0027277a23 */ /* 0x100fe40000010889 */
[----:B------:R-:W-:Y:S01]  /*2ea0*/  FFMA.FTZ R49, R49, c[0x0][0x23c], -R138 ;  /* 0x00008f0031317a23 */ /* 0x000fe2000001088a */
[----:B------:R-:W-:Y:S01]  /*2eb0*/  F2FP.PACK_AB R6, R165, R166 ;  /* 0x000000a6a506723e */ /* 0x000fe200000000ff */
[--C-:B------:R-:W-:Y:S04]  /*2ec0*/  FFMA.FTZ R50, R50, c[0x0][0x23c], -R137.reuse ;  /* 0x00008f0032327a23 */ /* 0x100fe80000010889 */
[----:B------:R3:W-:Y:S01]  /*2ed0*/  STS [R230+0x1c000], R6 ;  /* 0x01c00006e6007388 */ /* 0x0007e20000000800 */
[----:B------:R-:W4:Y:S01]  /*2ee0*/  MUFU.EX2 R226, R15 ;  /* 0x0000000f00e27308 */ /* 0x000f220000000800 */
[--C-:B------:R-:W-:Y:S02]  /*2ef0*/  FFMA.FTZ R51, R51, c[0x0][0x23c], -R137.reuse ;  /* 0x00008f0033337a23 */ /* 0x100fe40000010889 */
[----:B------:R4:W-:Y:S01]  /*2f00*/  STS [R233+0x1c000], R4 ;  /* 0x01c00004e9007388 */ /* 0x0009e20000000800 */
[--C-:B------:R-:W-:Y:S02]  /*2f10*/  FFMA.FTZ R62, R62, c[0x0][0x23c], -R0.reuse ;  /* 0x00008f003e3e7a23 */ /* 0x100fe40000010800 */
[--C-:B------:R-:W-:Y:S01]  /*2f20*/  FFMA.FTZ R42, R42, c[0x0][0x23c], -R0.reuse ;  /* 0x00008f002a2a7a23 */ /* 0x100fe20000010800 */
[----:B-1----:R-:W-:Y:S01]  /*2f30*/  F2FP.PACK_AB R5, R222, R223 ;  /* 0x000000dfde05723e */ /* 0x002fe200000000ff */
[--C-:B------:R-:W-:Y:S02]  /*2f40*/  FFMA.FTZ R43, R43, c[0x0][0x23c], -R0.reuse ;  /* 0x00008f002b2b7a23 */ /* 0x100fe40000010800 */
[----:B------:R-:W1:Y:S01]  /*2f50*/  MUFU.EX2 R152, R21 ;  /* 0x0000001500987308 */ /* 0x000e620000000800 */
[--C-:B------:R-:W-:Y:S02]  /*2f60*/  FFMA.FTZ R46, R46, c[0x0][0x23c], -R0.reuse ;  /* 0x00008f002e2e7a23 */ /* 0x100fe40000010800 */
[--C-:B------:R-:W-:Y:S02]  /*2f70*/  FFMA.FTZ R47, R47, c[0x0][0x23c], -R0.reuse ;  /* 0x00008f002f2f7a23 */ /* 0x100fe40000010800 */
[--C-:B------:R-:W-:Y:S02]  /*2f80*/  FFMA.FTZ R58, R58, c[0x0][0x23c], -R0.reuse ;  /* 0x00008f003a3a7a23 */ /* 0x100fe40000010800 */
[--C-:B------:R-:W-:Y:S02]  /*2f90*/  FFMA.FTZ R59, R59, c[0x0][0x23c], -R0.reuse ;  /* 0x00008f003b3b7a23 */ /* 0x100fe40000010800 */
[----:B------:R-:W-:Y:S01]  /*2fa0*/  FFMA.FTZ R0, R63, c[0x0][0x23c], -R0 ;  /* 0x00008f003f007a23 */ /* 0x000fe20000010800 */
[----:B------:R-:W-:Y:S01]  /*2fb0*/  MUFU.EX2 R207, R22 ;  /* 0x0000001600cf7308 */ /* 0x000fe20000000800 */
[--C-:B------:R-:W-:Y:S02]  /*2fc0*/  FFMA.FTZ R40, R40, c[0x0][0x23c], -R136.reuse ;  /* 0x00008f0028287a23 */ /* 0x100fe40000010888 */
[--C-:B------:R-:W-:Y:S01]  /*2fd0*/  FFMA.FTZ R41, R41, c[0x0][0x23c], -R136.reuse ;  /* 0x00008f0029297a23 */ /* 0x100fe20000010888 */
[----:B---3--:R-:W-:Y:S01]  /*2fe0*/  F2FP.PACK_AB R6, R210, R211 ;  /* 0x000000d3d206723e */ /* 0x008fe200000000ff */
[--C-:B------:R-:W-:Y:S02]  /*2ff0*/  FFMA.FTZ R44, R44, c[0x0][0x23c], -R136.reuse ;  /* 0x00008f002c2c7a23 */ /* 0x100fe40000010888 */
[----:B------:R-:W-:Y:S01]  /*3000*/  FFMA.FTZ R45, R45, c[0x0][0x23c], -R136 ;  /* 0x00008f002d2d7a23 */ /* 0x000fe20000010888 */
[----:B----4-:R-:W-:Y:S01]  /*3010*/  F2FP.PACK_AB R4, R224, R225 ;  /* 0x000000e1e004723e */ /* 0x010fe200000000ff */
[----:B------:R3:W-:Y:S01]  /*3020*/  STS [R233+0x1c400], R6 ;  /* 0x01c40006e9007388 */ /* 0x0007e20000000800 */
[----:B------:R-:W4:Y:S01]  /*3030*/  MUFU.EX2 R206, R23 ;  /* 0x0000001700ce7308 */ /* 0x000f220000000800 */
[--C-:B------:R-:W-:Y:S02]  /*3040*/  FFMA.FTZ R52, R52, c[0x0][0x23c], -R138.reuse ;  /* 0x00008f0034347a23 */ /* 0x100fe4000001088a */
[----:B------:R1:W-:Y:S01]  /*3050*/  STS [R230+0x1e000], R4 ;  /* 0x01e00004e6007388 */ /* 0x0003e20000000800 */
[--C-:B------:R-:W-:Y:S02]  /*3060*/  FFMA.FTZ R53, R53, c[0x0][0x23c], -R138.reuse ;  /* 0x00008f0035357a23 */ /* 0x100fe4000001088a */
[--C-:B------:R-:W-:Y:S02]  /*3070*/  FFMA.FTZ R54, R54, c[0x0][0x23c], -R137.reuse ;  /* 0x00008f0036367a23 */ /* 0x100fe40000010889 */
[--C-:B------:R-:W-:Y:S02]  /*3080*/  FFMA.FTZ R55, R55, c[0x0][0x23c], -R137.reuse ;  /* 0x00008f0037377a23 */ /* 0x100fe40000010889 */
[----:B------:R-:W-:Y:S01]  /*3090*/  MUFU.EX2 R215, R24 ;  /* 0x0000001800d77308 */ /* 0x000fe20000000800 */
[--C-:B------:R-:W-:Y:S02]  /*30a0*/  FFMA.FTZ R64, R64, c[0x0][0x23c], -R138.reuse ;  /* 0x00008f0040407a23 */ /* 0x100fe4000001088a */
[----:B------:R-:W-:Y:S02]  /*30b0*/  FFMA.FTZ R138, R65, c[0x0][0x23c], -R138 ;  /* 0x00008f00418a7a23 */ /* 0x000fe4000001088a */
[--C-:B------:R-:W-:Y:S02]  /*30c0*/  FFMA.FTZ R66, R66, c[0x0][0x23c], -R137.reuse ;  /* 0x00008f0042427a23 */ /* 0x100fe40000010889 */
[----:B------:R-:W-:Y:S02]  /*30d0*/  FFMA.FTZ R137, R67, c[0x0][0x23c], -R137 ;  /* 0x00008f0043897a23 */ /* 0x000fe40000010889 */
[--C-:B------:R-:W-:Y:S01]  /*30e0*/  FFMA.FTZ R56, R56, c[0x0][0x23c], -R136.reuse ;  /* 0x00008f0038387a23 */ /* 0x100fe20000010888 */
[----:B------:R-:W-:Y:S01]  /*30f0*/  MUFU.EX2 R214, R25 ;  /* 0x0000001900d67308 */ /* 0x000fe20000000800 */
[--C-:B------:R-:W-:Y:S02]  /*3100*/  FFMA.FTZ R57, R57, c[0x0][0x23c], -R136.reuse ;  /* 0x00008f0039397a23 */ /* 0x100fe40000010888 */
[--C-:B------:R-:W-:Y:S01]  /*3110*/  FFMA.FTZ R60, R60, c[0x0][0x23c], -R136.reuse ;  /* 0x00008f003c3c7a23 */ /* 0x100fe20000010888 */
[----:B---3--:R-:W-:Y:S01]  /*3120*/  F2FP.PACK_AB R6, R229, R228 ;  /* 0x000000e4e506723e */ /* 0x008fe200000000ff */
[----:B------:R-:W-:Y:S01]  /*3130*/  FFMA.FTZ R136, R61, c[0x0][0x23c], -R136 ;  /* 0x00008f003d887a23 */ /* 0x000fe20000010888 */
[----:B--2---:R-:W-:Y:S02]  /*3140*/  IADD3 R150, P0, R151, UR8, RZ ;  /* 0x0000000897967c10 */ /* 0x004fe4000ff1e0ff */
[----:B-1----:R-:W-:Y:S01]  /*3150*/  F2FP.PACK_AB R4, R226, R227 ;  /* 0x000000e3e204723e */ /* 0x002fe200000000ff */
[----:B------:R1:W-:Y:S01]  /*3160*/  STS [R230+0x1e400], R6 ;  /* 0x01e40006e6007388 */ /* 0x0003e20000000800 */
[----:B------:R-:W-:Y:S03]  /*3170*/  MUFU.EX2 R220, R26 ;  /* 0x0000001a00dc7308 */ /* 0x000fe60000000800 */
[----:B------:R4:W-:Y:S04]  /*3180*/  STS [R233+0x1e000], R5 ;  /* 0x01e00005e9007388 */ /* 0x0009e80000000800 */
[----:B------:R2:W-:Y:S03]  /*3190*/  STS [R233+0x1e400], R4 ;  /* 0x01e40004e9007388 */ /* 0x0005e60000000800 */
[----:B------:R-:W3:Y:S10]  /*31a0*/  MUFU.EX2 R221, R27 ;  /* 0x0000001b00dd7308 */ /* 0x000ef40000000800 */
[----:B------:R-:W-:Y:S01]  /*31b0*/  MUFU.EX2 R213, R28 ;  /* 0x0000001c00d57308 */ /* 0x000fe20000000800 */
[----:B-1----:R-:W-:Y:S02]  /*31c0*/  F2FP.PACK_AB R6, R152, R157 ;  /* 0x0000009d9806723e */ /* 0x002fe400000000ff */
[----:B----4-:R-:W-:Y:S03]  /*31d0*/  F2FP.PACK_AB R5, R206, R207 ;  /* 0x000000cfce05723e */ /* 0x010fe600000000ff */
[----:B------:R1:W-:Y:S04]  /*31e0*/  STS [R237+0x1c000], R6 ;  /* 0x01c00006ed007388 */ /* 0x0003e80000000800 */
[----:B------:R-:W-:Y:S01]  /*31f0*/  MUFU.EX2 R212, R29 ;  /* 0x0000001d00d47308 */ /* 0x000fe20000000800 */
[----:B--2---:R-:W-:Y:S01]  /*3200*/  F2FP.PACK_AB R4, R192, R156 ;  /* 0x0000009cc004723e */ /* 0x004fe200000000ff */
[----:B------:R-:W-:Y:S01]  /*3210*/  STS [R237+0x1c400], R5 ;  /* 0x01c40005ed007388 */ /* 0x000fe20000000800 */
[----:B---3--:R-:W-:Y:S03]  /*3220*/  F2FP.PACK_AB R7, R221, R220 ;  /* 0x000000dcdd07723e */ /* 0x008fe600000000ff */
[----:B------:R2:W-:Y:S04]  /*3230*/  STS [R236+0x1c000], R4 ;  /* 0x01c00004ec007388 */ /* 0x0005e80000000800 */
[----:B------:R-:W-:Y:S10]  /*3240*/  MUFU.EX2 R217, R30 ;  /* 0x0000001e00d97308 */ /* 0x000ff40000000800 */
[----:B------:R-:W3:Y:S01]  /*3250*/  MUFU.EX2 R216, R31 ;  /* 0x0000001f00d87308 */ /* 0x000ee20000000800 */
[----:B-1----:R-:W-:Y:S05]  /*3260*/  F2FP.PACK_AB R6, R198, R199 ;  /* 0x000000c7c606723e */ /* 0x002fea00000000ff */
[----:B------:R1:W-:Y:S04]  /*3270*/  STS [R236+0x1c400], R6 ;  /* 0x01c40006ec007388 */ /* 0x0003e80000000800 */
[----:B------:R-:W-:Y:S01]  /*3280*/  MUFU.EX2 R155, R36 ;  /* 0x00000024009b7308 */ /* 0x000fe20000000800 */
[----:B--2---:R-:W-:Y:S01]  /*3290*/  F2FP.PACK_AB R4, R214, R215 ;  /* 0x000000d7d604723e */ /* 0x004fe200000000ff */
[----:B------:R-:W-:Y:S04]  /*32a0*/  STS [R237+0x1e400], R7 ;  /* 0x01e40007ed007388 */ /* 0x000fe80000000800 */
[----:B------:R2:W-:Y:S04]  /*32b0*/  STS [R237+0x1e000], R4 ;  /* 0x01e00004ed007388 */ /* 0x0005e80000000800 */
[----:B------:R-:W2:Y:S01]  /*32c0*/  MUFU.EX2 R189, R37 ;  /* 0x0000002500bd7308 */ /* 0x000ea20000000800 */
[----:B---3--:R-:W-:Y:S05]  /*32d0*/  F2FP.PACK_AB R5, R216, R217 ;  /* 0x000000d9d805723e */ /* 0x008fea00000000ff */
[----:B------:R-:W-:Y:S04]  /*32e0*/  STS [R236+0x1e400], R5 ;  /* 0x01e40005ec007388 */ /* 0x000fe80000000800 */
[----:B------:R-:W-:Y:S01]  /*32f0*/  MUFU.EX2 R196, R38 ;  /* 0x0000002600c47308 */ /* 0x000fe20000000800 */
[----:B-1----:R-:W-:Y:S05]  /*3300*/  F2FP.PACK_AB R6, R212, R213 ;  /* 0x000000d5d406723e */ /* 0x002fea00000000ff */
[----:B------:R-:W-:Y:S04]  /*3310*/  STS [R236+0x1e000], R6 ;  /* 0x01e00006ec007388 */ /* 0x000fe80000000800 */
[----:B------:R-:W1:Y:S01]  /*3320*/  MUFU.EX2 R195, R39 ;  /* 0x0000002700c37308 */ /* 0x000e620000000800 */
[----:B--2---:R-:W-:Y:S05]  /*3330*/  F2FP.PACK_AB R4, R189, R155 ;  /* 0x0000009bbd04723e */ /* 0x004fea00000000ff */
[----:B------:R2:W-:Y:S04]  /*3340*/  STS [R231+0x1c000], R4 ;  /* 0x01c00004e7007388 */ /* 0x0005e80000000800 */
[----:B------:R-:W-:Y:S10]  /*3350*/  MUFU.EX2 R154, R48 ;  /* 0x00000030009a7308 */ /* 0x000ff40000000800 */
[----:B------:R-:W2:Y:S01]  /*3360*/  MUFU.EX2 R149, R49 ;  /* 0x0000003100957308 */ /* 0x000ea20000000800 */
[----:B-1----:R-:W-:Y:S05]  /*3370*/  F2FP.PACK_AB R7, R195, R196 ;  /* 0x000000c4c307723e */ /* 0x002fea00000000ff */
[----:B------:R1:W-:Y:S04]  /*3380*/  STS [R231+0x1c400], R7 ;  /* 0x01c40007e7007388 */ /* 0x0003e80000000800 */
[----:B------:R-:W-:Y:S10]  /*3390*/  MUFU.EX2 R188, R50 ;  /* 0x0000003200bc7308 */ /* 0x000ff40000000800 */
[----:B------:R-:W3:Y:S01]  /*33a0*/  MUFU.EX2 R185, R51 ;  /* 0x0000003300b97308 */ /* 0x000ee20000000800 */
[----:B--2---:R-:W-:Y:S05]  /*33b0*/  F2FP.PACK_AB R4, R149, R154 ;  /* 0x0000009a9504723e */ /* 0x004fea00000000ff */
[----:B------:R-:W-:Y:S04]  /*33c0*/  STS [R232+0x1c000], R4 ;  /* 0x01c00004e8007388 */ /* 0x000fe80000000800 */
[----:B------:R3:W-:Y:S10]  /*33d0*/  MUFU.EX2 R169, R0 ;  /* 0x0000000000a97308 */ /* 0x0007f40000000800 */
[----:B------:R-:W-:Y:S10]  /*33e0*/  MUFU.EX2 R203, R40 ;  /* 0x0000002800cb7308 */ /* 0x000ff40000000800 */
[----:B------:R-:W2:Y:S01]  /*33f0*/  MUFU.EX2 R202, R41 ;  /* 0x0000002900ca7308 */ /* 0x000ea20000000800 */
[----:B---3--:R-:W-:Y:S05]  /*3400*/  F2FP.PACK_AB R0, R185, R188 ;  /* 0x000000bcb900723e */ /* 0x008fea00000000ff */
[----:B------:R-:W-:Y:S04]  /*3410*/  STS [R232+0x1c400], R0 ;  /* 0x01c40000e8007388 */ /* 0x000fe80000000800 */
[----:B------:R-:W-:Y:S10]  /*3420*/  MUFU.EX2 R208, R42 ;  /* 0x0000002a00d07308 */ /* 0x000ff40000000800 */
[----:B------:R-:W3:Y:S01]  /*3430*/  MUFU.EX2 R209, R43 ;  /* 0x0000002b00d17308 */ /* 0x000ee20000000800 */
[----:B--2---:R-:W-:Y:S05]  /*3440*/  F2FP.PACK_AB R6, R202, R203 ;  /* 0x000000cbca06723e */ /* 0x004fea00000000ff */
[----:B------:R2:W-:Y:S04]  /*3450*/  STS [R231+0x1e000], R6 ;  /* 0x01e00006e7007388 */ /* 0x0005e80000000800 */
[----:B------:R-:W-:Y:S10]  /*3460*/  MUFU.EX2 R201, R44 ;  /* 0x0000002c00c97308 */ /* 0x000ff40000000800 */
[----:B------:R-:W1:Y:S01]  /*3470*/  MUFU.EX2 R200, R45 ;  /* 0x0000002d00c87308 */ /* 0x000e620000000800 */
[----:B---3--:R-:W-:Y:S05]  /*3480*/  F2FP.PACK_AB R5, R209, R208 ;  /* 0x000000d0d105723e */ /* 0x008fea00000000ff */
[----:B------:R3:W-:Y:S04]  /*3490*/  STS [R231+0x1e400], R5 ;  /* 0x01e40005e7007388 */ /* 0x0007e80000000800 */
[----:B------:R-:W-:Y:S10]  /*34a0*/  MUFU.EX2 R205, R46 ;  /* 0x0000002e00cd7308 */ /* 0x000ff40000000800 */
[----:B------:R-:W2:Y:S01]  /*34b0*/  MUFU.EX2 R204, R47 ;  /* 0x0000002f00cc7308 */ /* 0x000ea20000000800 */
[----:B-1----:R-:W-:Y:S05]  /*34c0*/  F2FP.PACK_AB R7, R200, R201 ;  /* 0x000000c9c807723e */ /* 0x002fea00000000ff */
[----:B------:R-:W-:Y:S04]  /*34d0*/  STS [R232+0x1e000], R7 ;  /* 0x01e00007e8007388 */ /* 0x000fe80000000800 */
[----:B------:R-:W-:Y:S10]  /*34e0*/  MUFU.EX2 R164, R52 ;  /* 0x0000003400a47308 */ /* 0x000ff40000000800 */
[----:B------:R-:W3:Y:S01]  /*34f0*/  MUFU.EX2 R163, R53 ;  /* 0x0000003500a37308 */ /* 0x000ee20000000800 */
[----:B--2---:R-:W-:Y:S05]  /*3500*/  F2FP.PACK_AB R6, R204, R205 ;  /* 0x000000cdcc06723e */ /* 0x004fea00000000ff */
[----:B------:R-:W-:Y:S04]  /*3510*/  STS [R232+0x1e400], R6 ;  /* 0x01e40006e8007388 */ /* 0x000fe80000000800 */
[----:B------:R-:W-:Y:S10]  /*3520*/  MUFU.EX2 R168, R54 ;  /* 0x0000003600a87308 */ /* 0x000ff40000000800 */
[----:B------:R-:W1:Y:S01]  /*3530*/  MUFU.EX2 R167, R55 ;  /* 0x0000003700a77308 */ /* 0x000e620000000800 */
[----:B---3--:R-:W-:Y:S05]  /*3540*/  F2FP.PACK_AB R5, R163, R164 ;  /* 0x000000a4a305723e */ /* 0x008fea00000000ff */
[----:B------:R2:W-:Y:S04]  /*3550*/  STS [R235+0x1c000], R5 ;  /* 0x01c00005eb007388 */ /* 0x0005e80000000800 */
[----:B------:R-:W-:Y:S10]  /*3560*/  MUFU.EX2 R160, R64 ;  /* 0x0000004000a07308 */ /* 0x000ff40000000800 */
[----:B------:R-:W3:Y:S01]  /*3570*/  MUFU.EX2 R159, R138 ;  /* 0x0000008a009f7308 */ /* 0x000ee20000000800 */
[----:B-1----:R-:W-:Y:S05]  /*3580*/  F2FP.PACK_AB R4, R167, R168 ;  /* 0x000000a8a704723e */ /* 0x002fea00000000ff */
[----:B------:R1:W-:Y:S04]  /*3590*/  STS [R235+0x1c400], R4 ;  /* 0x01c40004eb007388 */ /* 0x0003e80000000800 */
[----:B------:R-:W-:Y:S10]  /*35a0*/  MUFU.EX2 R162, R66 ;  /* 0x0000004200a27308 */ /* 0x000ff40000000800 */
[----:B------:R-:W2:Y:S01]  /*35b0*/  MUFU.EX2 R161, R137 ;  /* 0x0000008900a17308 */ /* 0x000ea20000000800 */
[----:B---3--:R-:W-:Y:S05]  /*35c0*/  F2FP.PACK_AB R0, R159, R160 ;  /* 0x000000a09f00723e */ /* 0x008fea00000000ff */
[----:B------:R3:W-:Y:S04]  /*35d0*/  STS [R234+0x1c000], R0 ;  /* 0x01c00000ea007388 */ /* 0x0007e80000000800 */
[----:B------:R-:W-:Y:S10]  /*35e0*/  MUFU.EX2 R191, R56 ;  /* 0x0000003800bf7308 */ /* 0x000ff40000000800 */
[----:B------:R-:W4:Y:S01]  /*35f0*/  MUFU.EX2 R190, R57 ;  /* 0x0000003900be7308 */ /* 0x000f220000000800 */
[----:B--2---:R-:W-:Y:S05]  /*3600*/  F2FP.PACK_AB R5, R161, R162 ;  /* 0x000000a2a105723e */ /* 0x004fea00000000ff */
[----:B------:R-:W-:Y:S04]  /*3610*/  STS [R234+0x1c400], R5 ;  /* 0x01c40005ea007388 */ /* 0x000fe80000000800 */
[----:B------:R-:W-:Y:S10]  /*3620*/  MUFU.EX2 R197, R58 ;  /* 0x0000003a00c57308 */ /* 0x000ff40000000800 */
[----:B------:R-:W2:Y:S01]  /*3630*/  MUFU.EX2 R194, R59 ;  /* 0x0000003b00c27308 */ /* 0x000ea20000000800 */
[----:B----4-:R-:W-:Y:S05]  /*3640*/  F2FP.PACK_AB R7, R190, R191 ;  /* 0x000000bfbe07723e */ /* 0x010fea00000000ff */
[----:B------:R-:W-:Y:S04]  /*3650*/  STS [R235+0x1e000], R7 ;  /* 0x01e00007eb007388 */ /* 0x000fe80000000800 */
[----:B------:R-:W-:Y:S10]  /*3660*/  MUFU.EX2 R171, R60 ;  /* 0x0000003c00ab7308 */ /* 0x000ff40000000800 */
[----:B------:R-:W1:Y:S01]  /*3670*/  MUFU.EX2 R170, R136 ;  /* 0x0000008800aa7308 */ /* 0x000e620000000800 */
[----:B--2---:R-:W-:Y:S05]  /*3680*/  F2FP.PACK_AB R6, R194, R197 ;  /* 0x000000c5c206723e */ /* 0x004fea00000000ff */
[----:B------:R-:W-:Y:S04]  /*3690*/  STS [R235+0x1e400], R6 ;  /* 0x01e40006eb007388 */ /* 0x000fe80000000800 */
[----:B------:R-:W3:Y:S01]  /*36a0*/  MUFU.EX2 R193, R62 ;  /* 0x0000003e00c17308 */ /* 0x000ee20000000800 */
[----:B-1----:R-:W-:Y:S05]  /*36b0*/  F2FP.PACK_AB R4, R170, R171 ;  /* 0x000000abaa04723e */ /* 0x002fea00000000ff */
[----:B------:R-:W-:Y:S01]  /*36c0*/  STS [R234+0x1e000], R4 ;  /* 0x01e00004ea007388 */ /* 0x000fe20000000800 */
[----:B---3--:R-:W-:Y:S05]  /*36d0*/  F2FP.PACK_AB R0, R169, R193 ;  /* 0x000000c1a900723e */ /* 0x008fea00000000ff */
[----:B------:R1:W-:Y:S04]  /*36e0*/  STS [R234+0x1e400], R0 ;  /* 0x01e40000ea007388 */ /* 0x0003e80000000800 */
[----:B------:R-:W-:Y:S08]  /*36f0*/  LDSM.16.M88.4 R64, [R180+0x8000] ;  /* 0x00800000b440783b */ /* 0x000ff00000000200 */
[----:B------:R-:W2:Y:S08]  /*3700*/  LDSM.16.M88.4 R16, [R174+0x10000] ;  /* 0x01000000ae10783b */ /* 0x000eb00000000200 */
[----:B------:R-:W3:Y:S08]  /*3710*/  LDSM.16.M88.4 R60, [R180+0xa000] ;  /* 0x00a00000b43c783b */ /* 0x000ef00000000200 */
[----:B------:R-:W3:Y:S08]  /*3720*/  LDSM.16.M88.4 R32, [R174+0x10800] ;  /* 0x01080000ae20783b */ /* 0x000ef00000000200 */
[----:B-1----:R-:W4:Y:S04]  /*3730*/  LDL R0, [R1+0x18] ;  /* 0x0000180001007983 */ /* 0x002f280000100800 */
        /* <DEDUP_REMOVED lines=44> */
[----:B----4-:R-:W-:Y:S02]  /*3a00*/  IADD3.X R151, R0, UR7, RZ, P0, !PT ;  /* 0x0000000700977c10 */ /* 0x010fe400087fe4ff */
[----:B------:R-:W-:Y:S05]  /*3a10*/  IADD3 R0, R2, R145, RZ ;  /* 0x0000009102007210 */ /* 0x000fea0007ffe0ff */
[----:B------:R3:W4:Y:S04]  /*3a20*/  LDG.E R147, [R150.64] ;  /* 0x0000002696937981 */ /* 0x000728000c1e1900 */
[----:B------:R3:W4:Y:S04]  /*3a30*/  LDG.E R146, [R150.64+0x20] ;  /* 0x0000202696927981 */ /* 0x000728000c1e1900 */
[----:B------:R3:W4:Y:S01]  /*3a40*/  LDG.E R144, [R150.64+0x100] ;  /* 0x0001002696907981 */ /* 0x000722000c1e1900 */
[-C--:B-1----:R-:W-:Y:S03]  /*3a50*/  HMMA.16816.F32 R4, R140, R132.reuse, R4 ;  /* 0x000000848c04723c */ /* 0x082fe60000001804 */
[----:B------:R3:W4:Y:S05]  /*3a60*/  LDG.E R2, [R150.64+0x120] ;  /* 0x0001202696027981 */ /* 0x00072a000c1e1900 */
[C---:B--2---:R-:W-:Y:S08]  /*3a70*/  HMMA.16816.F32 R8, R136.reuse, R132, R8 ;  /* 0x000000848808723c */ /* 0x044ff00000001808 */
[-C--:B------:R-:W-:Y:S08]  /*3a80*/  HMMA.16816.F32 R12, R136, R134.reuse, R12 ;  /* 0x00000086880c723c */ /* 0x080ff0000000180c */
[C---:B------:R-:W-:Y:S01]  /*3a90*/  HMMA.16816.F32 R16, R140.reuse, R134, R16 ;  /* 0x000000868c10723c */ /* 0x040fe20000001810 */
[----:B------:R-:W1:Y:S03]  /*3aa0*/  LDSM.16.M88.4 R132, [R175+0x10800] ;  /* 0x01080000af84783b */ /* 0x000e660000000200 */
[----:B---3--:R-:W-:Y:S05]  /*3ab0*/  MOV R151, c[0x0][0x1c0] ;  /* 0x0000700000977a02 */ /* 0x008fea0000000f00 */
[----:B------:R-:W-:Y:S05]  /*3ac0*/  IMAD R151, R151, c[0x0][0x22c], RZ ;  /* 0x00008b0097977a24 */ /* 0x000fea00078e02ff */
[----:B------:R-:W-:Y:S04]  /*3ad0*/  LEA R151, -R151, RZ, 0x7 ;  /* 0x000000ff97977211 */ /* 0x000fe800078e39ff */
[C---:B------:R-:W-:Y:S04]  /*3ae0*/  LEA R186, P0, R151.reuse, R186, 0x2 ;  /* 0x000000ba97ba7211 */ /* 0x040fe800078010ff */
[----:B------:R-:W-:Y:S02]  /*3af0*/  LEA.HI.X.SX32 R187, R151, R187, 0x2, P0 ;  /* 0x000000bb97bb7211 */ /* 0x000fe400000f16ff */
[----:B------:R-:W-:Y:S01]  /*3b00*/  PLOP3.LUT P0, PT, PT, PT, UP2, 0x80, 0x0 ;  /* 0x000000000000781c */ /* 0x000fe20003f0f028 */
        /* <DEDUP_REMOVED lines=16> */
[----:B------:R-:W2:Y:S01]  /*3c10*/  LDSM.16.M88.4 R140, [R0+0xa000] ;  /* 0x00a00000008c783b */ /* 0x000ea20000000200 */
[-C--:B-1----:R-:W-:Y:S08]  /*3c20*/  HMMA.16816.F32 R4, R132, R136.reuse, R4 ;  /* 0x000000888404723c */ /* 0x082ff00000001804 */
[C---:B--2---:R-:W-:Y:S08]  /*3c30*/  HMMA.16816.F32 R8, R140.reuse, R136, R8 ;  /* 0x000000888c08723c */ /* 0x044ff00000001808 */
[-C--:B------:R-:W-:Y:S08]  /*3c40*/  HMMA.16816.F32 R12, R140, R138.reuse, R12 ;  /* 0x0000008a8c0c723c */ /* 0x080ff0000000180c */
[C---:B------:R-:W-:Y:S01]  /*3c50*/  HMMA.16816.F32 R16, R132.reuse, R138, R16 ;  /* 0x0000008a8410723c */ /* 0x040fe20000001810 */
[----:B------:R-:W1:Y:S03]  /*3c60*/  LDSM.16.M88.4 R136, [R176+0x10800] ;  /* 0x01080000b088783b */ /* 0x000e660000000200 */
[C---:B----4-:R-:W-:Y:S02]  /*3c70*/  FADD.FTZ R4, -R147.reuse, R4 ;  /* 0x0000000493047221 */ /* 0x050fe40000010100 */
[C---:B------:R-:W-:Y:S02]  /*3c80*/  FADD.FTZ R5, -R147.reuse, R5 ;  /* 0x0000000593057221 */ /* 0x040fe40000010100 */
[----:B------:R-:W-:Y:S04]  /*3c90*/  FMUL.FTZ R166, R166, R4 ;  /* 0x00000004a6a67220 */ /* 0x000fe80000410000 */
[----:B------:R-:W-:Y:S04]  /*3ca0*/  FADD.FTZ R6, -R146, R6 ;  /* 0x0000000692067221 */ /* 0x000fe80000010100 */
[C---:B------:R-:W-:Y:S02]  /*3cb0*/  FADD.FTZ R12, -R144.reuse, R12 ;  /* 0x0000000c900c7221 */ /* 0x040fe40000010100 */
[----:B------:R-:W-:Y:S02]  /*3cc0*/  FADD.FTZ R13, -R144, R13 ;  /* 0x0000000d900d7221 */ /* 0x000fe40000010100 */
[----:B------:R-:W-:Y:S02]  /*3cd0*/  FADD.FTZ R10, -R2, R10 ;  /* 0x0000000a020a7221 */ /* 0x000fe40000010100 */
[C---:B------:R-:W-:Y:S02]  /*3ce0*/  FADD.FTZ R7, -R146.reuse, R7 ;  /* 0x0000000792077221 */ /* 0x040fe40000010100 */
        /* <DEDUP_REMOVED lines=8> */
[----:B------:R-:W-:Y:S01]  /*3d70*/  FMUL.FTZ R165, R165, R5 ;  /* 0x00000005a5a57220 */ /* 0x000fe20000410000 */
[-C--:B-1----:R-:W-:Y:S03]  /*3d80*/  HMMA.16816.F32 R20, R132, R136.reuse, R20 ;  /* 0x000000888414723c */ /* 0x082fe60000001814 */
[----:B------:R-:W-:Y:S02]  /*3d90*/  FMUL.FTZ R158, R158, R16 ;  /* 0x000000109e9e7220 */ /* 0x000fe40000410000 */
[----:B------:R-:W-:Y:S03]  /*3da0*/  FMUL.FTZ R16, R224, R9 ;  /* 0x00000009e0107220 */ /* 0x000fe60000410000 */
[C---:B------:R-:W-:Y:S08]  /*3db0*/  HMMA.16816.F32 R24, R140.reuse, R136, R24 ;  /* 0x000000888c18723c */ /* 0x040ff00000001818 */
[-C--:B------:R-:W-:Y:S08]  /*3dc0*/  HMMA.16816.F32 R28, R140, R138.reuse, R28 ;  /* 0x0000008a8c1c723c */ /* 0x080ff0000000181c */
[C---:B------:R-:W-:Y:S01]  /*3dd0*/  FADD.FTZ R20, -R147.reuse, R20 ;  /* 0x0000001493147221 */ /* 0x040fe20000010100 */
[C---:B------:R-:W-:Y:S01]  /*3de0*/  HMMA.16816.F32 R32, R132.reuse, R138, R32 ;  /* 0x0000008a8420723c */ /* 0x040fe20000001820 */
[----:B------:R-:W1:Y:S03]  /*3df0*/  LDSM.16.M88.4 R136, [R176+0x11000] ;  /* 0x01100000b088783b */ /* 0x000e660000000200 */
[----:B------:R-:W-:Y:S02]  /*3e00*/  FADD.FTZ R22, -R146, R22 ;  /* 0x0000001692167221 */ /* 0x000fe40000010100 */
[----:B------:R-:W-:Y:S02]  /*3e10*/  FADD.FTZ R21, -R147, R21 ;  /* 0x0000001593157221 */ /* 0x000fe40000010100 */
[----:B------:R-:W-:Y:S04]  /*3e20*/  FADD.FTZ R25, -R144, R25 ;  /* 0x0000001990197221 */ /* 0x000fe80000010100 */
[----:B------:R-:W-:Y:S02]  /*3e30*/  FMUL.FTZ R157, R157, R20 ;  /* 0x000000149d9d7220 */ /* 0x000fe40000410000 */
[----:B------:R-:W-:Y:S02]  /*3e40*/  FMUL.FTZ R20, R210, R19 ;  /* 0x00000013d2147220 */ /* 0x000fe40000410000 */
[----:B------:R-:W-:Y:S02]  /*3e50*/  FADD.FTZ R29, -R144, R29 ;  /* 0x0000001d901d7221 */ /* 0x000fe40000010100 */
[----:B------:R-:W-:Y:S02]  /*3e60*/  FADD.FTZ R23, -R146, R23 ;  /* 0x0000001792177221 */ /* 0x000fe40000010100 */
[----:B------:R-:W-:Y:S02]  /*3e70*/  FMUL.FTZ R19, R223, R12 ;  /* 0x0000000cdf137220 */ /* 0x000fe40000410000 */
[----:B------:R-:W-:Y:S02]  /*3e80*/  FADD.FTZ R24, -R144, R24 ;  /* 0x0000001890187221 */ /* 0x000fe40000010100 */
[C---:B------:R-:W-:Y:S02]  /*3e90*/  FADD.FTZ R32, -R147.reuse, R32 ;  /* 0x0000002093207221 */ /* 0x040fe40000010100 */
[----:B------:R-:W-:Y:S02]  /*3ea0*/  FADD.FTZ R33, -R147, R33 ;  /* 0x0000002193217221 */ /* 0x000fe40000010100 */
[C---:B------:R-:W-:Y:S02]  /*3eb0*/  FADD.FTZ R34, -R146.reuse, R34 ;  /* 0x0000002292227221 */ /* 0x040fe40000010100 */
[----:B------:R-:W-:Y:S02]  /*3ec0*/  FADD.FTZ R35, -R146, R35 ;  /* 0x0000002392237221 */ /* 0x000fe40000010100 */
[----:B------:R-:W-:Y:S02]  /*3ed0*/  FMUL.FTZ R156, R156, R32 ;  /* 0x000000209c9c7220 */ /* 0x000fe40000410000 */
[----:B------:R-:W-:Y:S02]  /*3ee0*/  FMUL.FTZ R151, R192, R33 ;  /* 0x00000021c0977220 */ /* 0x000fe40000410000 */
[----:B------:R-:W-:Y:S02]  /*3ef0*/  FADD.FTZ R28, -R144, R28 ;  /* 0x0000001c901c7221 */ /* 0x000fe40000010100 */
[C---:B------:R-:W-:Y:S02]  /*3f00*/  FADD.FTZ R17, -R2.reuse, R27 ;  /* 0x0000001b02117221 */ /* 0x040fe40000010100 */
[----:B------:R-:W-:Y:S01]  /*3f10*/  FADD.FTZ R12, -R2, R30 ;  /* 0x0000001e020c7221 */ /* 0x000fe20000010100 */
[-C--:B-1----:R-:W-:Y:S03]  /*3f20*/  HMMA.16816.F32 R36, R132, R136.reuse, R36 ;  /* 0x000000888424723c */ /* 0x082fe60000001824 */
[----:B------:R-:W-:Y:S02]  /*3f30*/  FMUL.FTZ R152, R152, R21 ;  /* 0x0000001598987220 */ /* 0x000fe40000410000 */
[----:B------:R-:W-:Y:S02]  /*3f40*/  FMUL.FTZ R21, R226, R15 ;  /* 0x0000000fe2157220 */ /* 0x000fe40000410000 */
[----:B------:R-:W-:Y:S01]  /*3f50*/  FMUL.FTZ R17, R221, R17 ;  /* 0x00000011dd117220 */ /* 0x000fe20000410000 */
[C---:B------:R-:W-:Y:S04]  /*3f60*/  HMMA.16816.F32 R40, R140.reuse, R136, R40 ;  /* 0x000000888c28723c */ /* 0x040fe80000001828 */
[----:B------:R-:W-:Y:S04]  /*3f70*/  FMUL.FTZ R12, R217, R12 ;  /* 0x0000000cd90c7220 */ /* 0x000fe80000410000 */
[-C--:B------:R-:W-:Y:S08]  /*3f80*/  HMMA.16816.F32 R44, R140, R138.reuse, R44 ;  /* 0x0000008a8c2c723c */ /* 0x080ff0000000182c */
[C---:B------:R-:W-:Y:S01]  /*3f90*/  FADD.FTZ R36, -R147.reuse, R36 ;  /* 0x0000002493247221 */ /* 0x040fe20000010100 */
[C---:B------:R-:W-:Y:S01]  /*3fa0*/  HMMA.16816.F32 R48, R132.reuse, R138, R48 ;  /* 0x0000008a8430723c */ /* 0x040fe20000001830 */
[----:B------:R-:W1:Y:S03]  /*3fb0*/  LDSM.16.M88.4 R136, [R176+0x11800] ;  /* 0x01180000b088783b */ /* 0x000e660000000200 */
[----:B------:R-:W-:Y:S02]  /*3fc0*/  FADD.FTZ R37, -R147, R37 ;  /* 0x0000002593257221 */ /* 0x000fe40000010100 */
[C---:B------:R-:W-:Y:S02]  /*3fd0*/  FADD.FTZ R39, -R146.reuse, R39 ;  /* 0x0000002792277221 */ /* 0x040fe40000010100 */
[----:B------:R-:W-:Y:S04]  /*3fe0*/  FMUL.FTZ R155, R155, R36 ;  /* 0x000000249b9b7220 */ /* 0x000fe80000410000 */
[----:B------:R-:W-:Y:S02]  /*3ff0*/  FMUL.FTZ R150, R189, R37 ;  /* 0x00000025bd967220 */ /* 0x000fe40000410000 */
[----:B------:R-:W-:Y:S02]  /*4000*/  FADD.FTZ R38, -R146, R38 ;  /* 0x0000002692267221 */ /* 0x000fe40000010100 */
[----:B------:R-:W-:Y:S02]  /*4010*/  FMUL.FTZ R37, R214, R25 ;  /* 0x00000019d6257220 */ /* 0x000fe40000410000 */
[C---:B------:R-:W-:Y:S02]  /*4020*/  FADD.FTZ R4, -R144.reuse, R40 ;  /* 0x0000002890047221 */ /* 0x040fe40000010100 */
[C---:B------:R-:W-:Y:S02]  /*4030*/  FADD.FTZ R40, -R144.reuse, R41 ;  /* 0x0000002990287221 */ /* 0x040fe40000010100 */
[----:B------:R-:W-:Y:S02]  /*4040*/  FADD.FTZ R0, -R144, R44 ;  /* 0x0000002c90007221 */ /* 0x000fe40000010100 */
[C---:B------:R-:W-:Y:S02]  /*4050*/  FADD.FTZ R49, -R147.reuse, R49 ;  /* 0x0000003193317221 */ /* 0x040fe40000010100 */
[C---:B------:R-:W-:Y:S02]  /*4060*/  FADD.FTZ R50, -R146.reuse, R50 ;  /* 0x0000003292327221 */ /* 0x040fe40000010100 */
[----:B------:R-:W-:Y:S02]  /*4070*/  FADD.FTZ R51, -R146, R51 ;  /* 0x0000003392337221 */ /* 0x000fe40000010100 */
[----:B------:R-:W-:Y:S02]  /*4080*/  FADD.FTZ R48, -R147, R48 ;  /* 0x0000003093307221 */ /* 0x000fe40000010100 */
[----:B------:R-:W-:Y:S02]  /*4090*/  FMUL.FTZ R149, R149, R49 ;  /* 0x0000003195957220 */ /* 0x000fe40000410000 */
[----:B------:R-:W-:Y:S02]  /*40a0*/  FADD.FTZ R44, -R144, R45 ;  /* 0x0000002d902c7221 */ /* 0x000fe40000010100 */
[----:B------:R-:W-:Y:S02]  /*40b0*/  FADD.FTZ R25, -R2, R11 ;  /* 0x0000000b02197221 */ /* 0x000fe40000010100 */
[----:B------:R-:W-:Y:S02]  /*40c0*/  FMUL.FTZ R11, R228, R10 ;  /* 0x0000000ae40b7220 */ /* 0x000fe40000410000 */
[C---:B------:R-:W-:Y:S01]  /*40d0*/  FADD.FTZ R10, -R2.reuse, R14 ;  /* 0x0000000e020a7221 */ /* 0x040fe20000010100 */
[-C--:B-1----:R-:W-:Y:S03]  /*40e0*/  HMMA.16816.F32 R52, R132, R136.reuse, R52 ;  /* 0x000000888434723c */ /* 0x082fe60000001834 */
[C---:B------:R-:W-:Y:S02]  /*40f0*/  FADD.FTZ R14, -R2.reuse, R26 ;  /* 0x0000001a020e7221 */ /* 0x040fe40000010100 */
[C---:B------:R-:W-:Y:S02]  /*4100*/  FADD.FTZ R32, -R2.reuse, R42 ;  /* 0x0000002a02207221 */ /* 0x040fe40000010100 */
[----:B------:R-:W-:Y:S01]  /*4110*/  FADD.FTZ R30, -R2, R47 ;  /* 0x0000002f021e7221 */ /* 0x000fe20000010100 */
[C---:B------:R-:W-:Y:S04]  /*4120*/  HMMA.16816.F32 R56, R140.reuse, R136, R56 ;  /* 0x000000888c38723c */ /* 0x040fe80000001838 */
[----:B------:R-:W-:Y:S02]  /*4130*/  FMUL.FTZ R154, R154, R48 ;  /* 0x000000309a9a7220 */ /* 0x000fe40000410000 */
[----:B------:R-:W-:Y:S02]  /*4140*/  FMUL.FTZ R48, R213, R28 ;  /* 0x0000001cd5307220 */ /* 0x000fe40000410000 */
[----:B------:R-:W-:Y:S01]  /*4150*/  FMUL.FTZ R137, R207, R22 ;  /* 0x00000016cf897220 */ /* 0x000fe20000410000 */
[-C--:B------:R-:W-:Y:S03]  /*4160*/  HMMA.16816.F32 R60, R140, R138.reuse, R60 ;  /* 0x0000008a8c3c723c */ /* 0x080fe6000000183c */
[----:B------:R-:W-:Y:S02]  /*4170*/  FMUL.FTZ R136, R199, R34 ;  /* 0x00000022c7887220 */ /* 0x000fe40000410000 */
[----:B------:R-:W-:Y:S02]  /*4180*/  FMUL.FTZ R22, R222, R13 ;  /* 0x0000000dde167220 */ /* 0x000fe40000410000 */
[C---:B------:R-:W-:Y:S01]  /*4190*/  FADD.FTZ R52, -R147.reuse, R52 ;  /* 0x0000003493347221 */ /* 0x040fe20000010100 */
[----:B------:R-:W-:Y:S04]  /*41a0*/  HMMA.16816.F32 R64, R132, R138, R64 ;  /* 0x0000008a8440723c */ /* 0x000fe80000001840 */
[----:B------:R-:W-:Y:S02]  /*41b0*/  FADD.FTZ R53, -R147, R53 ;  /* 0x0000003593357221 */ /* 0x000fe40000010100 */
[----:B------:R-:W-:Y:S02]  /*41c0*/  FMUL.FTZ R143, R164, R52 ;  /* 0x00000034a48f7220 */ /* 0x000fe40000410000 */
[----:B------:R-:W-:Y:S04]  /*41d0*/  FMUL.FTZ R141, R163, R53 ;  /* 0x00000035a38d7220 */ /* 0x000fe80000410000 */
[----:B------:R-:W-:Y:S02]  /*41e0*/  FMUL.FTZ R134, R188, R50 ;  /* 0x00000032bc867220 */ /* 0x000fe40000410000 */
[----:B------:R-:W-:Y:S02]  /*41f0*/  FMUL.FTZ R53, R185, R51 ;  /* 0x00000033b9357220 */ /* 0x000fe40000410000 */
        /* <DEDUP_REMOVED lines=10> */
[C---:B------:R-:W-:Y:S02]  /*42a0*/  FADD.FTZ R66, -R146.reuse, R66 ;  /* 0x0000004292427221 */ /* 0x040fe40000010100 */
[----:B------:R-:W-:Y:S02]  /*42b0*/  FADD.FTZ R67, -R146, R67 ;  /* 0x0000004392437221 */ /* 0x000fe40000010100 */
        /* <DEDUP_REMOVED lines=42> */
[----:B------:R-:W-:Y:S01]  /*4560*/  IMAD.MOV.U32 R9, RZ, RZ, c[0x0][0x190] ;  /* 0x00006400ff097624 */ /* 0x000fe200078e00ff */
[----:B------:R-:W-:Y:S01]  /*4570*/  ULOP3.LUT UR6, UR46, 0x1, URZ, 0xc0, !UPT ;  /* 0x000000012e067892 */ /* 0x000fe2000f8ec03f */
[----:B------:R-:W-:Y:S02]  /*4580*/  IMAD.MOV.U32 R4, RZ, RZ, 0x6 ;  /* 0x00000006ff047424 */ /* 0x000fe400078e00ff */
[C---:B------:R-:W-:Y:S01]  /*4590*/  IMAD.U32 R0, R9.reuse, -0x80, RZ ;  /* 0xffffff8009007824 */ /* 0x040fe200078e00ff */
[----:B------:R-:W-:Y:S01]  /*45a0*/  UISETP.NE.U32.AND UP0, UPT, UR6, 0x1, UPT ;  /* 0x000000010600788c */ /* 0x000fe2000bf05070 */
[C---:B------:R-:W-:Y:S01]  /*45b0*/  IMAD.SHL.U32 R8, R9.reuse, 0x40, RZ ;  /* 0x0000004009087824 */ /* 0x040fe200078e00ff */
[----:B------:R-:W-:Y:S02]  /*45c0*/  SHF.L.U64.HI R9, R9, R4, c[0x0][0x194] ;  /* 0x0000650009097619 */ /* 0x000fe40000010204 */
[C---:B------:R-:W-:Y:S01]  /*45d0*/  LEA R2, P1, R0.reuse, R238, 0x1 ;  /* 0x000000ee00027211 */ /* 0x040fe200078208ff */
[----:B------:R-:W-:Y:S03]  /*45e0*/  USEL UR6, UR18, 0x4000, !UP0 ;  /* 0x0000400012067887 */ /* 0x000fe6000c000000 */
[----:B------:R-:W-:Y:S02]  /*45f0*/  MOV R238, R2 ;  /* 0x0000000200ee7202 */ /* 0x000fe40000000f00 */
[----:B------:R-:W-:Y:S02]  /*4600*/  LEA.HI.X.SX32 R0, R0, R239, 0x1, P1 ;  /* 0x000000ef00007211 */ /* 0x000fe400008f0eff */
[-C--:B------:R-:W-:Y:S02]  /*4610*/  IADD3 R6, P1, R238, R8.reuse, RZ ;  /* 0x00000008ee067210 */ /* 0x080fe40007f3e0ff */
[----:B------:R-:W-:Y:S01]  /*4620*/  IADD3 R242, R242, UR6, RZ ;  /* 0x00000006f2f27c10 */ /* 0x000fe2000fffe0ff */
[----:B------:R-:W-:Y:S01]  /*4630*/  IMAD.MOV.U32 R239, RZ, RZ, R0 ;  /* 0x000000ffffef7224 */ /* 0x000fe200078e0000 */
[-C--:B------:R-:W-:Y:S02]  /*4640*/  IADD3 R4, P2, R6, R8.reuse, RZ ;  /* 0x0000000806047210 */ /* 0x080fe40007f5e0ff */
[----:B------:R-:W-:Y:S01]  /*4650*/  IADD3 R178, R178, UR6, RZ ;  /* 0x00000006b2b27c10 */ /* 0x000fe2000fffe0ff */
[--C-:B------:R-:W-:Y:S01]  /*4660*/  IMAD.X R7, R239, 0x1, R9.reuse, P1 ;  /* 0x00000001ef077824 */ /* 0x100fe200008e0609 */
[----:B------:R-:W-:Y:S01]  /*4670*/  @!PT LDS RZ, [RZ] ;  /* 0x00000000fffff984 */ /* 0x000fe20000000800 */
[----:B------:R-:W-:Y:S01]  /*4680*/  @!PT LDS RZ, [RZ] ;  /* 0x00000000fffff984 */ /* 0x000fe20000000800 */
[----:B------:R-:W-:Y:S01]  /*4690*/  @!PT LDS RZ, [RZ] ;  /* 0x00000000fffff984 */ /* 0x000fe20000000800 */
[----:B------:R1:W-:Y:S01]  /*46a0*/  LDGSTS.E.BYPASS.LTC128B.128 [R242], [R238.64] ;  /* 0x00000000eef27fae */ /* 0x0003e2000b901d62 */
[----:B------:R-:W-:Y:S03]  /*46b0*/  IADD3 R8, P1, R4, R8, RZ ;  /* 0x0000000804087210 */ /* 0x000fe60007f3e0ff */
[----:B------:R1:W-:Y:S01]  /*46c0*/  LDGSTS.E.BYPASS.LTC128B.128 [R242+0x1000], [R6.64] ;  /* 0x0100000006f27fae */ /* 0x0003e2000b901d62 */
[----:B------:R-:W-:Y:S05]  /*46d0*/  IADD3.X R5, R7, R9, RZ, P2, !PT ;  /* 0x0000000907057210 */ /* 0x000fea00017fe4ff */
[----:B------:R1:W-:Y:S01]  /*46e0*/  LDGSTS.E.BYPASS.LTC128B.128 [R242+0x2000], [R4.64] ;  /* 0x0200000004f27fae */ /* 0x0003e2000b901d62 */
[----:B------:R-:W-:Y:S05]  /*46f0*/  IMAD.X R9, R5, 0x1, R9, P1 ;  /* 0x0000000105097824 */ /* 0x000fea00008e0609 */
[----:B------:R1:W-:Y:S04]  /*4700*/  LDGSTS.E.BYPASS.LTC128B.128 [R242+0x3000], [R8.64] ;  /* 0x0300000008f27fae */ /* 0x0003e8000b901d62 */
[----:B------:R-:W0:Y:S02]  /*4710*/  LDGDEPBAR ;  /* 0x00000000000079af */ /* 0x000e240000000000 */
.L_x_596:
[----:B------:R-:W-:Y:S02]  /*4720*/  F2FP.PACK_AB R28, R165, R166 ;  /* 0x000000a6a51c723e */ /* 0x000fe400000000ff */
        /* <DEDUP_REMOVED lines=106> */
[----:B------:R-:W-:Y:S07]  /*4dd0*/  LDSM.16.MT88.4 R12, [R3+0x22000] ;  /* 0x02200000030c783b */ /* 0x000fee0000004200 */
[----:B------:R-:W-:Y:S01]  /*4de0*/  HMMA.16816.F32 R96, R4, R18, R96 ;  /* 0x000000120460723c */ /* 0x000fe20000001860 */
[----:B------:R-:W1:Y:S04]  /*4df0*/  LDSM.16.MT88.4 R4, [R3+0x1e000] ;  /* 0x01e000000304783b */ /* 0x000e680000004200 */
[----:B------:R-:W2:Y:S03]  /*4e00*/  LDSM.16.MT88.4 R16, [R2+0xa000] ;  /* 0x00a000000210783b */ /* 0x000ea60000004200 */
[-C--:B---3--:R-:W-:Y:S08]  /*4e10*/  HMMA.16816.F32 R68, R20, R24.reuse, R68 ;  /* 0x000000181444723c */ /* 0x088ff00000001844 */
        /* <DEDUP_REMOVED lines=53> */
[----:B------:R-:W2:Y:S01]  /*5170*/  LDL R42, [R1+0xc] ;  /* 0x00000c00012a7983 */ /* 0x000ea20000100800 */
[----:B------:R-:W-:Y:S01]  /*5180*/  IMAD.MOV.U32 R9, RZ, RZ, c[0x0][0x370] ;  /* 0x0000dc00ff097624 */ /* 0x000fe200078e00ff */
[----:B------:R-:W-:Y:S03]  /*5190*/  MOV R7, 0x6 ;  /* 0x0000000600077802 */ /* 0x000fe60000000f00 */
[C---:B------:R-:W-:Y:S02]  /*51a0*/  IMAD.U32 R4, R9.reuse, -0x80, RZ ;  /* 0xffffff8009047824 */ /* 0x040fe400078e00ff */
[C---:B------:R-:W-:Y:S01]  /*51b0*/  IMAD.SHL.U32 R10, R9.reuse, 0x40, RZ ;  /* 0x00000040090a7824 */ /* 0x040fe200078e00ff */
[----:B------:R-:W-:Y:S02]  /*51c0*/  SHF.L.U64.HI R9, R9, R7, c[0x0][0x374] ;  /* 0x0000dd0009097619 */ /* 0x000fe40000010207 */
[C---:B------:R-:W-:Y:S04]  /*51d0*/  LEA R5, P1, R4.reuse, R240, 0x1 ;  /* 0x000000f004057211 */ /* 0x040fe800078208ff */
[----:B------:R-:W-:Y:S01]  /*51e0*/  LEA.HI.X.SX32 R4, R4, R241, 0x1, P1 ;  /* 0x000000f104047211 */ /* 0x000fe200008f0eff */
[----:B------:R-:W-:Y:S04]  /*51f0*/  IMAD.MOV.U32 R240, RZ, RZ, R5 ;  /* 0x000000fffff07224 */ /* 0x000fe800078e0005 */
[----:B------:R-:W-:Y:S01]  /*5200*/  IMAD.MOV.U32 R241, RZ, RZ, R4 ;  /* 0x000000fffff17224 */ /* 0x000fe200078e0004 */
[-C--:B------:R-:W-:Y:S04]  /*5210*/  IADD3 R6, P1, R240, R10.reuse, RZ ;  /* 0x0000000af0067210 */ /* 0x080fe80007f3e0ff */
[-C--:B------:R-:W-:Y:S02]  /*5220*/  IADD3 R4, P2, R6, R10.reuse, RZ ;  /* 0x0000000a06047210 */ /* 0x080fe40007f5e0ff */
[-C--:B------:R-:W-:Y:S02]  /*5230*/  IADD3.X R7, R241, R9.reuse, RZ, P1, !PT ;  /* 0x00000009f1077210 */ /* 0x080fe40000ffe4ff */
[----:B------:R-:W-:Y:S03]  /*5240*/  IADD3 R10, P1, R4, R10, RZ ;  /* 0x0000000a040a7210 */ /* 0x000fe60007f3e0ff */
[----:B------:R-:W-:Y:S05]  /*5250*/  IMAD.X R5, R7, 0x1, R9, P2 ;  /* 0x0000000107057824 */ /* 0x000fea00010e0609 */
[----:B------:R-:W-:Y:S01]  /*5260*/  IADD3.X R11, R5, R9, RZ, P1, !PT ;  /* 0x00000009050b7210 */ /* 0x000fe20000ffe4ff */
[----:B--2---:R-:W-:Y:S05]  /*5270*/  IMAD.SHL.U32 R8, R42, 0x2, RZ ;  /* 0x000000022a087824 */ /* 0x004fea00078e00ff */
[----:B------:R-:W-:Y:S01]  /*5280*/  @!PT LDS RZ, [RZ] ;  /* 0x00000000fffff984 */ /* 0x000fe20000000800 */
[----:B------:R-:W-:Y:S01]  /*5290*/  @!PT LDS RZ, [RZ] ;  /* 0x00000000fffff984 */ /* 0x000fe20000000800 */
[----:B------:R-:W-:Y:S01]  /*52a0*/  @!PT LDS RZ, [RZ] ;  /* 0x00000000fffff984 */ /* 0x000fe20000000800 */
[----:B------:R1:W-:Y:S04]  /*52b0*/  LDGSTS.E.BYPASS.LTC128B.128 [R8+0x8000], [R240.64] ;  /* 0x08000000f0087fae */ /* 0x0003e8000b901d62 */
[----:B------:R1:W-:Y:S04]  /*52c0*/  LDGSTS.E.BYPASS.LTC128B.128 [R8+0x9000], [R6.64] ;  /* 0x0900000006087fae */ /* 0x0003e8000b901d62 */
[----:B------:R1:W-:Y:S04]  /*52d0*/  LDGSTS.E.BYPASS.LTC128B.128 [R8+0xa000], [R4.64] ;  /* 0x0a00000004087fae */ /* 0x0003e8000b901d62 */
[----:B------:R1:W-:Y:S04]  /*52e0*/  LDGSTS.E.BYPASS.LTC128B.128 [R8+0xb000], [R10.64] ;  /* 0x0b0000000a087fae */ /* 0x0003e8000b901d62 */
[----:B------:R-:W0:Y:S02]  /*52f0*/  LDGDEPBAR ;  /* 0x00000000000079af */ /* 0x000e240000000000 */
.L_x_597:
        /* <DEDUP_REMOVED lines=11> */
[----:B------:R-:W-:Y:S02]  /*53b0*/  IMAD.SHL.U32 R146, R146, 0x8, RZ ;  /* 0x0000000892927824 */ /* 0x000fe400078e00ff */
[----:B------:R-:W3:Y:S01]  /*53c0*/  LDSM.16.MT88.4 R36, [R2+0xc000] ;  /* 0x00c000000224783b */ /* 0x000ee20000004200 */
[----:B------:R-:W-:Y:S02]  /*53d0*/  IMAD R150, R150, 0x18, RZ ;  /* 0x0000001896967824 */ /* 0x000fe400078e02ff */
[----:B------:R-:W-:Y:S02]  /*53e0*/  IMAD.MOV.U32 R151, RZ, RZ, c[0x0][0x22c] ;  /* 0x00008b00ff977624 */ /* 0x000fe400078e00ff */
[----:B------:R-:W4:Y:S02]  /*53f0*/  LDL R149, [R1+0x10] ;  /* 0x0000100001957983 */ /* 0x000f240000100800 */
[----:B------:R-:W-:Y:S03]  /*5400*/  IMAD R151, R151, c[0x0][0x1c0], RZ ;  /* 0x0000700097977a24 */ /* 0x000fe600078e02ff */
[----:B------:R-:W-:Y:S01]  /*5410*/  LDSM.16.M88.4 R40, [R148+0x14000] ;  /* 0x014000009428783b */ /* 0x000fe20000000200 */
[----:B------:R-:W-:Y:S04]  /*5420*/  IMAD R151, R151, 0x28, RZ ;  /* 0x0000002897977824 */ /* 0x000fe800078e02ff */
[----:B------:R-:W4:Y:S05]  /*5430*/  LDL R147, [R1+0x1c] ;  /* 0x00001c0001937983 */ /* 0x000f2a0000100800 */
[----:B------:R-:W1:Y:S05]  /*5440*/  LDSM.16.MT88.4 R44, [R0+0xc800] ;  /* 0x00c80000002c783b */ /* 0x000e6a0000004200 */
        /* <DEDUP_REMOVED lines=70> */
[----:B------:R-:W-:Y:S02]  /*58b0*/  IMAD.SHL.U32 R0, R0, 0x40, RZ ;  /* 0x0000004000007824 */ /* 0x000fe400078e00ff */
        /* <DEDUP_REMOVED lines=8> */
[----:B------:R-:W-:Y:S07]  /*5940*/  HMMA.16816.F32 R32, R44, R134, R32 ;  /* 0x000000862c20723c */ /* 0x000fee0000001820 */
[----:B------:R-:W-:Y:S01]  /*5950*/  IMAD.MOV.U32 R46, RZ, RZ, c[0x0][0x22c] ;  /* 0x00008b00ff2e7624 */ /* 0x000fe200078e00ff */
[-C--:B-1----:R-:W-:Y:S01]  /*5960*/  HMMA.16816.F32 R4, R36, R48.reuse, R4 ;  /* 0x000000302404723c */ /* 0x082fe20000001804 */
[----:B------:R-:W-:Y:S04]  /*5970*/  IMAD.MOV.U32 R47, RZ, RZ, c[0x0][0x22c] ;  /* 0x00008b00ff2f7624 */ /* 0x000fe800078e00ff */
[----:B------:R-:W-:Y:S02]  /*5980*/  IMAD R46, R46, c[0x0][0x1c0], RZ ;  /* 0x000070002e2e7a24 */ /* 0x000fe400078e02ff */
[----:B------:R-:W-:Y:S01]  /*5990*/  IMAD R47, R47, c[0x0][0x1c0], RZ ;  /* 0x000070002f2f7a24 */ /* 0x000fe200078e02ff */
[C---:B------:R-:W-:Y:S04]  /*59a0*/  HMMA.16816.F32 R8, R136.reuse, R48, R8 ;  /* 0x000000308808723c */ /* 0x040fe80000001808 */
[----:B------:R-:W-:Y:S02]  /*59b0*/  IMAD R46, R46, 0x48, RZ ;  /* 0x000000482e2e7824 */ /* 0x000fe400078e02ff */
[----:B------:R-:W-:Y:S02]  /*59c0*/  IMAD R47, R47, 0x60, RZ ;  /* 0x000000602f2f7824 */ /* 0x000fe400078e02ff */
[-C--:B------:R-:W-:Y:S08]  /*59d0*/  HMMA.16816.F32 R12, R136, R50.reuse, R12 ;  /* 0x00000032880c723c */ /* 0x080ff0000000180c */
[C---:B------:R-:W-:Y:S08]  /*59e0*/  HMMA.16816.F32 R16, R36.reuse, R50, R16 ;  /* 0x000000322410723c */ /* 0x040ff00000001810 */
        /* <DEDUP_REMOVED lines=9> */
[----:B------:R-:W-:Y:S01]  /*5a80*/  IMAD R149, R149, c[0x0][0x1c0], RZ ;  /* 0x0000700095957a24 */ /* 0x000fe200078e02ff */
[CC--:B------:R-:W-:Y:S01]  /*5a90*/  LEA R38, P1, R146.reuse, R186.reuse, 0x2 ;  /* 0x000000ba92267211 */ /* 0x0c0fe200078210ff */
[C---:B--2---:R-:W-:Y:S01]  /*5aa0*/  HMMA.16816.F32 R8, R56.reuse, R52, R8 ;  /* 0x000000343808723c */ /* 0x044fe20000001808 */
[----:B------:R-:W-:Y:S01]  /*5ab0*/  IMAD.MOV.U32 R147, RZ, RZ, c[0x0][0x22c] ;  /* 0x00008b00ff937624 */ /* 0x000fe200078e00ff */
[----:B------:R1:W5:Y:S01]  /*5ac0*/  @P0 LDG.E R246, [R36.64] ;  /* 0x0000002224f60981 */ /* 0x000362000c1e1900 */
[----:B------:R-:W-:Y:S01]  /*5ad0*/  @UP2 UIADD3.X UR5, UR5, -0x1, URZ, UP1, !UPT ;  /* 0xffffffff05052890 */ /* 0x000fe20008ffe43f */
[-C--:B------:R-:W-:Y:S01]  /*5ae0*/  LEA.HI.X.SX32 R39, R146, R187.reuse, 0x2, P1 ;  /* 0x000000bb92277211 */ /* 0x080fe200008f16ff */
[----:B------:R-:W-:Y:S02]  /*5af0*/  IMAD.SHL.U32 R149, R149, 0x10, RZ ;  /* 0x0000001095957824 */ /* 0x000fe400078e00ff */
[----:B------:R1:W5:Y:S01]  /*5b00*/  @P0 LDG.E R245, [R36.64+0x20] ;  /* 0x0000202224f50981 */ /* 0x000362000c1e1900 */
[-C--:B------:R-:W-:Y:S04]  /*5b10*/  HMMA.16816.F32 R12, R56, R54.reuse, R12 ;  /* 0x00000036380c723c */ /* 0x080fe8000000180c */
[----:B------:R1:W5:Y:S01]  /*5b20*/  @P0 LDG.E R244, [R36.64+0x100] ;  /* 0x0001002224f40981 */ /* 0x000362000c1e1900 */
[----:B------:R-:W-:Y:S03]  /*5b30*/  IMAD R147, R147, c[0x0][0x1c0], RZ ;  /* 0x0000700093937a24 */ /* 0x000fe600078e02ff */
[C---:B------:R-:W-:Y:S01]  /*5b40*/  HMMA.16816.F32 R16, R40.reuse, R54, R16 ;  /* 0x000000362810723c */ /* 0x040fe20000001810 */
[----:B------:R1:W5:Y:S03]  /*5b50*/  @P0 LDG.E R243, [R36.64+0x120] ;  /* 0x0001202224f30981 */ /* 0x000366000c1e1900 */
[-C--:B------:R-:W-:Y:S01]  /*5b60*/  LEA R44, P0, R149, R186.reuse, 0x2 ;  /* 0x000000ba952c7211 */ /* 0x080fe200078010ff */
[----:B------:R-:W-:Y:S01]  /*5b70*/  IMAD.SHL.U32 R147, R147, 0x20, RZ ;  /* 0x0000002093937824 */ /* 0x000fe200078e00ff */
[----:B------:R2:W-:Y:S02]  /*5b80*/  RED.E.ADD.F32.FTZ.RN.STRONG.GPU [R186.64], R4 ;  /* 0x00000004ba00798e */ /* 0x0005e4000c10e7a2 */
[-C--:B------:R-:W-:Y:S03]  /*5b90*/  HMMA.16816.F32 R20, R40, R60.reuse, R20 ;  /* 0x0000003c2814723c */ /* 0x080fe60000001814 */
[----:B------:R3:W-:Y:S01]  /*5ba0*/  RED.E.ADD.F32.FTZ.RN.STRONG.GPU [R38.64], R5 ;  /* 0x000000052600798e */ /* 0x0007e2000c10e7a2 */
[-C--:B------:R-:W-:Y:S04]  /*5bb0*/  LEA.HI.X.SX32 R45, R149, R187.reuse, 0x2, P0 ;  /* 0x000000bb952d7211 */ /* 0x080fe800000f16ff */
[C---:B------:R-:W-:Y:S01]  /*5bc0*/  HMMA.16816.F32 R24, R56.reuse, R60, R24 ;  /* 0x0000003c3818723c */ /* 0x040fe20000001818 */
[----:B------:R4:W-:Y:S07]  /*5bd0*/  RED.E.ADD.F32.FTZ.RN.STRONG.GPU [R44.64], R6 ;  /* 0x000000062c00798e */ /* 0x0009ee000c10e7a2 */
[-C--:B------:R-:W-:Y:S08]  /*5be0*/  HMMA.16816.F32 R28, R56, R62.reuse, R28 ;  /* 0x0000003e381c723c */ /* 0x080ff0000000181c */
[----:B------:R-:W-:Y:S04]  /*5bf0*/  HMMA.16816.F32 R32, R40, R62, R32 ;  /* 0x0000003e2820723c */ /* 0x000fe80000001820 */
[CC--:B--2---:R-:W-:Y:S03]  /*5c00*/  LEA R4, P0, R147.reuse, R186.reuse, 0x2 ;  /* 0x000000ba93047211 */ /* 0x0c4fe600078010ff */
[CC--:B------:R-:W-:Y:S01]  /*5c10*/  LEA R40, P1, R150.reuse, R186.reuse, 0x2 ;  /* 0x000000ba96287211 */ /* 0x0c0fe200078210ff */
[----:B------:R-:W-:Y:S01]  /*5c20*/  IMAD.MOV.U32 R43, RZ, RZ, c[0x0][0x22c] ;  /* 0x00008b00ff2b7624 */ /* 0x000fe200078e00ff */
[-C--:B---3--:R-:W-:Y:S03]  /*5c30*/  LEA.HI.X.SX32 R5, R147, R187.reuse, 0x2, P0 ;  /* 0x000000bb93057211 */ /* 0x088fe600000f16ff */
[-C--:B------:R-:W-:Y:S01]  /*5c40*/  LEA.HI.X.SX32 R41, R150, R187.reuse, 0x2, P1 ;  /* 0x000000bb96297211 */ /* 0x080fe200008f16ff */
[----:B------:R-:W-:Y:S01]  /*5c50*/  IMAD.MOV.U32 R150, RZ, RZ, c[0x0][0x22c] ;  /* 0x00008b00ff967624 */ /* 0x000fe200078e00ff */
[CC--:B-1----:R-:W-:Y:S01]  /*5c60*/  LEA R36, P1, R151.reuse, R186.reuse, 0x2 ;  /* 0x000000ba97247211 */ /* 0x0c2fe200078210ff */
[----:B------:R-:W-:Y:S02]  /*5c70*/  IMAD.MOV.U32 R147, RZ, RZ, c[0x0][0x22c] ;  /* 0x00008b00ff937624 */ /* 0x000fe400078e00ff */
[----:B------:R1:W-:Y:S01]  /*5c80*/  RED.E.ADD.F32.FTZ.RN.STRONG.GPU [R40.64], R7 ;  /* 0x000000072800798e */ /* 0x0003e2000c10e7a2 */
[----:B------:R-:W-:Y:S01]  /*5c90*/  IMAD R150, R150, c[0x0][0x1c0], RZ ;  /* 0x0000700096967a24 */ /* 0x000fe200078e02ff */
[-C--:B------:R-:W-:Y:S01]  /*5ca0*/  LEA.HI.X.SX32 R37, R151, R187.reuse, 0x2, P1 ;  /* 0x000000bb97257211 */ /* 0x080fe200008f16ff */
[----:B------:R-:W-:Y:S02]  /*5cb0*/  IMAD R147, R147, c[0x0][0x1c0], RZ ;  /* 0x0000700093937a24 */ /* 0x000fe400078e02ff */
[----:B------:R2:W-:Y:S01]  /*5cc0*/  RED.E.ADD.F32.FTZ.RN.STRONG.GPU [R4.64], R8 ;  /* 0x000000080400798e */ /* 0x0005e2000c10e7a2 */
[----:B------:R-:W-:Y:S02]  /*5cd0*/  IMAD R150, R150, 0x30, RZ ;  /* 0x0000003096967824 */ /* 0x000fe400078e02ff */
[----:B------:R-:W-:Y:S02]  /*5ce0*/  IMAD R147, R147, 0x38, RZ ;  /* 0x0000003893937824 */ /* 0x000fe400078e02ff */
[----:B------:R3:W-:Y:S01]  /*5cf0*/  RED.E.ADD.F32.FTZ.RN.STRONG.GPU [R36.64], R9 ;  /* 0x000000092400798e */ /* 0x0007e2000c10e7a2 */
[-C--:B----4-:R-:W-:Y:S01]  /*5d00*/  LEA R6, P0, R150, R186.reuse, 0x2 ;  /* 0x000000ba96067211 */ /* 0x090fe200078010ff */
[----:B------:R-:W-:Y:S02]  /*5d10*/  IMAD R43, R43, c[0x0][0x1c0], RZ ;  /* 0x000070002b2b7a24 */ /* 0x000fe400078e02ff */
[----:B------:R-:W-:Y:S02]  /*5d20*/  IMAD.MOV.U32 R42, RZ, RZ, c[0x0][0x22c] ;  /* 0x00008b00ff2a7624 */ /* 0x000fe400078e00ff */
[----:B------:R-:W-:Y:S02]  /*5d30*/  IMAD R43, R43, 0x70, RZ ;  /* 0x000000702b2b7824 */ /* 0x000fe400078e02ff */
[----:B------:R-:W-:Y:S04]  /*5d40*/  IMAD R42, R42, c[0x0][0x1c0], RZ ;  /* 0x000070002a2a7a24 */ /* 0x000fe800078e02ff */
[----:B------:R-:W-:Y:S01]  /*5d50*/  IMAD R42, R42, 0x78, RZ ;  /* 0x000000782a2a7824 */ /* 0x000fe200078e02ff */
[-C--:B-1----:R-:W-:Y:S01]  /*5d60*/  LEA.HI.X.SX32 R7, R150, R187.reuse, 0x2, P0 ;  /* 0x000000bb96077211 */ /* 0x082fe200000f16ff */
[----:B------:R-:W-:Y:S01]  /*5d70*/  IMAD.MOV.U32 R150, RZ, RZ, c[0x0][0x22c] ;  /* 0x00008b00ff967624 */ /* 0x000fe200078e00ff */
[C---:B------:R-:W-:Y:S02]  /*5d80*/  IADD3 R41, R149.reuse, 0x20, RZ ;  /* 0x0000002095297810 */ /* 0x040fe40007ffe0ff */
[----:B------:R-:W-:Y:S01]  /*5d90*/  IADD3 R40, R149, 0x20, RZ ;  /* 0x0000002095287810 */ /* 0x000fe20007ffe0ff */
[----:B------:R1:W-:Y:S01]  /*5da0*/  RED.E.ADD.F32.FTZ.RN.STRONG.GPU [R6.64], R10 ;  /* 0x0000000a0600798e */ /* 0x0003e2000c10e7a2 */
[CC--:B--2---:R-:W-:Y:S01]  /*5db0*/  LEA R4, P1, R147.reuse, R186.reuse, 0x2 ;  /* 0x000000ba93047211 */ /* 0x0c4fe200078210ff */
[----:B------:R-:W-:Y:S01]  /*5dc0*/  IMAD R150, R150, c[0x0][0x1c0], RZ ;  /* 0x0000700096967a24 */ /* 0x000fe200078e02ff */
[CC--:B------:R-:W-:Y:S02]  /*5dd0*/  LEA R8, P0, R0.reuse, R186.reuse, 0x2 ;  /* 0x000000ba00087211 */ /* 0x0c0fe400078010ff */
[-C--:B------:R-:W-:Y:S01]  /*5de0*/  LEA.HI.X.SX32 R5, R147, R187.reuse, 0x2, P1 ;  /* 0x000000bb93057211 */ /* 0x080fe200008f16ff */
[----:B---3--:R-:W2:Y:S01]  /*5df0*/  LDL R36, [R1+0x8] ;  /* 0x0000080001247983 */ /* 0x008ea20000100800 */
[-C--:B------:R-:W-:Y:S01]  /*5e00*/  LEA.HI.X.SX32 R9, R0, R187.reuse, 0x2, P0 ;  /* 0x000000bb00097211 */ /* 0x080fe200000f16ff */
[----:B------:R-:W-:Y:S02]  /*5e10*/  IMAD.MOV.U32 R0, RZ, RZ, c[0x0][0x22c] ;  /* 0x00008b00ff007624 */ /* 0x000fe400078e00ff */
[----:B------:R-:W-:Y:S01]  /*5e20*/  IMAD.MOV.U32 R147, RZ, RZ, c[0x0][0x22c] ;  /* 0x00008b00ff937624 */ /* 0x000fe200078e00ff */
[----:B------:R3:W-:Y:S01]  /*5e30*/  RED.E.ADD.F32.FTZ.RN.STRONG.GPU [R4.64], R11 ;  /* 0x0000000b0400798e */ /* 0x0007e2000c10e7a2 */
[----:B------:R-:W-:Y:S02]  /*5e40*/  IMAD R0, R0, c[0x0][0x1c0], RZ ;  /* 0x0000700000007a24 */ /* 0x000fe400078e02ff */
[----:B------:R-:W-:Y:S02]  /*5e50*/  IMAD.SHL.U32 R150, R150, 0x10, RZ ;  /* 0x0000001096967824 */ /* 0x000fe400078e00ff */
[----:B------:R4:W-:Y:S01]  /*5e60*/  RED.E.ADD.F32.FTZ.RN.STRONG.GPU [R8.64], R16 ;  /* 0x000000100800798e */ /* 0x0009e2000c10e7a2 */
[----:B------:R-:W-:Y:S02]  /*5e70*/  IMAD R0, R0, 0x58, RZ ;  /* 0x0000005800007824 */ /* 0x000fe400078e02ff */
[----:B------:R-:W-:Y:S01]  /*5e80*/  IMAD R147, R147, c[0x0][0x1c0], RZ ;  /* 0x0000700093937a24 */ /* 0x000fe200078e02ff */
[----:B------:R-:W-:Y:S03]  /*5e90*/  IADD3 R37, R150, 0x20, RZ ;  /* 0x0000002096257810 */ /* 0x000fe60007ffe0ff */
[----:B------:R-:W-:Y:S01]  /*5ea0*/  IMAD.SHL.U32 R147, R147, 0x8, RZ ;  /* 0x0000000893937824 */ /* 0x000fe200078e00ff */
[CC--:B-1----:R-:W-:Y:S03]  /*5eb0*/  LEA R6, P1, R46.reuse, R186.reuse, 0x2 ;  /* 0x000000ba2e067211 */ /* 0x0c2fe600078210ff */
[C---:B------:R-:W-:Y:S02]  /*5ec0*/  IMAD.IADD R41, R147.reuse, 0x1, R41 ;  /* 0x0000000193297824 */ /* 0x040fe400078e0229 */
[C---:B------:R-:W-:Y:S01]  /*5ed0*/  IMAD.IADD R40, R147.reuse, 0x1, R40 ;  /* 0x0000000193287824 */ /* 0x040fe200078e0228 */
[-C--:B------:R-:W-:Y:S01]  /*5ee0*/  LEA.HI.X.SX32 R7, R46, R187.reuse, 0x2, P1 ;  /* 0x000000bb2e077211 */ /* 0x080fe200008f16ff */
[----:B------:R-:W-:Y:S02]  /*5ef0*/  IMAD.MOV.U32 R46, RZ, RZ, c[0x0][0x22c] ;  /* 0x00008b00ff2e7624 */ /* 0x000fe400078e00ff */
[----:B------:R-:W-:Y:S02]  /*5f00*/  IMAD.IADD R40, R147, 0x1, R40 ;  /* 0x0000000193287824 */ /* 0x000fe400078e0228 */
[----:B------:R1:W-:Y:S01]  /*5f10*/  RED.E.ADD.F32.FTZ.RN.STRONG.GPU [R6.64], R17 ;  /* 0x000000110600798e */ /* 0x0003e2000c10e7a2 */
[----:B------:R-:W-:Y:S01]  /*5f20*/  IMAD R46, R46, c[0x0][0x1c0], RZ ;  /* 0x000070002e2e7a24 */ /* 0x000fe200078e02ff */
[-C--:B---3--:R-:W-:Y:S03]  /*5f30*/  LEA R4, P0, R2, R186.reuse, 0x2 ;  /* 0x000000ba02047211 */ /* 0x088fe600078010ff */
[----:B------:R-:W-:Y:S01]  /*5f40*/  IMAD R46, R46, 0x68, RZ ;  /* 0x000000682e2e7824 */ /* 0x000fe200078e02ff */
[-C--:B------:R-:W-:Y:S02]  /*5f50*/  LEA.HI.X.SX32 R5, R2, R187.reuse, 0x2, P0 ;  /* 0x000000bb02057211 */ /* 0x080fe400000f16ff */
[----:B------:R-:W3:Y:S01]  /*5f60*/  LDL R2, [R1+0x4] ;  /* 0x0000040001027983 */ /* 0x000ee20000100800 */
[-C--:B----4-:R-:W-:Y:S02]  /*5f70*/  LEA R16, P1, R0, R186.reuse, 0x2 ;  /* 0x000000ba00107211 */ /* 0x090fe400078210ff */
[CC--:B------:R-:W-:Y:S02]  /*5f80*/  LEA R10, P0, R47.reuse, R186.reuse, 0x2 ;  /* 0x000000ba2f0a7211 */ /* 0x0c0fe400078010ff */
[----:B------:R4:W-:Y:S01]  /*5f90*/  RED.E.ADD.F32.FTZ.RN.STRONG.GPU [R4.64], R18 ;  /* 0x000000120400798e */ /* 0x0009e2000c10e7a2 */
[CC--:B------:R-:W-:Y:S02]  /*5fa0*/  LEA R8, P2, R46.reuse, R186.reuse, 0x2 ;  /* 0x000000ba2e087211 */ /* 0x0c0fe400078410ff */
[-C--:B------:R-:W-:Y:S02]  /*5fb0*/  LEA.HI.X.SX32 R11, R47, R187.reuse, 0x2, P0 ;  /* 0x000000bb2f0b7211 */ /* 0x080fe400000f16ff */
[-C--:B------:R-:W-:Y:S02]  /*5fc0*/  LEA.HI.X.SX32 R9, R46, R187.reuse, 0x2, P2 ;  /* 0x000000bb2e097211 */ /* 0x080fe400010f16ff */
[-C--:B-1----:R-:W-:Y:S02]  /*5fd0*/  LEA.HI.X.SX32 R17, R0, R187.reuse, 0x2, P1 ;  /* 0x000000bb00117211 */ /* 0x082fe400008f16ff */
[----:B------:R-:W3:Y:S01]  /*5fe0*/  LDL R0, [R1] ;  /* 0x0000000001007983 */ /* 0x000ee20000100800 */
[CC--:B------:R-:W-:Y:S04]  /*5ff0*/  LEA R6, P1, R43.reuse, R186.reuse, 0x2 ;  /* 0x000000ba2b067211 */ /* 0x0c0fe800078210ff */
[----:B------:R-:W-:Y:S01]  /*6000*/  RED.E.ADD.F32.FTZ.RN.STRONG.GPU [R16.64], R19 ;  /* 0x000000131000798e */ /* 0x000fe2000c10e7a2 */
[-C--:B------:R-:W-:Y:S04]  /*6010*/  LEA.HI.X.SX32 R7, R43, R187.reuse, 0x2, P1 ;  /* 0x000000bb2b077211 */ /* 0x080fe800008f16ff */
[----:B------:R1:W-:Y:S01]  /*6020*/  RED.E.ADD.F32.FTZ.RN.STRONG.GPU [R10.64], R12 ;  /* 0x0000000c0a00798e */ /* 0x0003e2000c10e7a2 */
[CC--:B----4-:R-:W-:Y:S04]  /*6030*/  LEA R4, P0, R42.reuse, R186.reuse, 0x2 ;  /* 0x000000ba2a047211 */ /* 0x0d0fe800078010ff */
[----:B------:R4:W-:Y:S01]  /*6040*/  RED.E.ADD.F32.FTZ.RN.STRONG.GPU [R8.64], R13 ;  /* 0x0000000d0800798e */ /* 0x0009e2000c10e7a2 */
[-C--:B------:R-:W-:Y:S04]  /*6050*/  LEA.HI.X.SX32 R5, R42, R187.reuse, 0x2, P0 ;  /* 0x000000bb2a057211 */ /* 0x080fe800000f16ff */
[----:B------:R4:W-:Y:S05]  /*6060*/  RED.E.ADD.F32.FTZ.RN.STRONG.GPU [R6.64], R14 ;  /* 0x0000000e0600798e */ /* 0x0009ea000c10e7a2 */
[----:B------:R4:W-:Y:S05]  /*6070*/  RED.E.ADD.F32.FTZ.RN.STRONG.GPU [R4.64], R15 ;  /* 0x0000000f0400798e */ /* 0x0009ea000c10e7a2 */
[----:B------:R-:W-:Y:S05]  /*6080*/  RED.E.ADD.F32.FTZ.RN.STRONG.GPU [R186.64+0x80], R20 ;  /* 0x00008014ba00798e */ /* 0x000fea000c10e7a2 */
[----:B------:R-:W-:Y:S01]  /*6090*/  RED.E.ADD.F32.FTZ.RN.STRONG.GPU [R38.64+0x80], R21 ;  /* 0x000080152600798e */ /* 0x000fe2000c10e7a2 */
[CC--:B-1----:R-:W-:Y:S04]  /*60a0*/  LEA R10, P3, R249.reuse, R186.reuse, 0x2 ;  /* 0x000000baf90a7211 */ /* 0x0c2fe800078610ff */
[-C--:B------:R-:W-:Y:S02]  /*60b0*/  LEA.HI.X.SX32 R11, R249, R187.reuse, 0x2, P3 ;  /* 0x000000bbf90b7211 */ /* 0x080fe400018f16ff */
[CC--:B----4-:R-:W-:Y:S04]  /*60c0*/  LEA R8, P1, R37.reuse, R186.reuse, 0x2 ;  /* 0x000000ba25087211 */ /* 0x0d0fe800078210ff */
[-C--:B------:R-:W-:Y:S02]  /*60d0*/  LEA.HI.X.SX32 R9, R37, R187.reuse, 0x2, P1 ;  /* 0x000000bb25097211 */ /* 0x080fe400008f16ff */
[-C--:B------:R-:W-:Y:S02]  /*60e0*/  LEA R6, P0, R41, R186.reuse, 0x2 ;  /* 0x000000ba29067211 */ /* 0x080fe400078010ff */
[----:B------:R-:W-:Y:S01]  /*60f0*/  IADD3 R37, R149, 0x20, RZ ;  /* 0x0000002095257810 */ /* 0x000fe20007ffe0ff */
[----:B------:R1:W-:Y:S01]  /*6100*/  RED.E.ADD.F32.FTZ.RN.STRONG.GPU [R8.64], R22 ;  /* 0x000000160800798e */ /* 0x0003e2000c10e7a2 */
[-C--:B------:R-:W-:Y:S02]  /*6110*/  LEA.HI.X.SX32 R7, R41, R187.reuse, 0x2, P0 ;  /* 0x000000bb29077211 */ /* 0x080fe400000f16ff */
[CC--:B------:R-:W-:Y:S01]  /*6120*/  LEA R4, P1, R40.reuse, R186.reuse, 0x2 ;  /* 0x000000ba28047211 */ /* 0x0c0fe200078210ff */
[C---:B------:R-:W-:Y:S02]  /*6130*/  IMAD.IADD R37, R147.reuse, 0x1, R37 ;  /* 0x0000000193257824 */ /* 0x040fe400078e0225 */
[----:B------:R2:W-:Y:S01]  /*6140*/  RED.E.ADD.F32.FTZ.RN.STRONG.GPU [R6.64], R23 ;  /* 0x000000170600798e */ /* 0x0005e2000c10e7a2 */
[-C--:B------:R-:W-:Y:S01]  /*6150*/  LEA.HI.X.SX32 R5, R40, R187.reuse, 0x2, P1 ;  /* 0x000000bb28057211 */ /* 0x080fe200008f16ff */
[C---:B------:R-:W-:Y:S03]  /*6160*/  IMAD.IADD R37, R147.reuse, 0x1, R37 ;  /* 0x0000000193257824 */ /* 0x040fe600078e0225 */
[----:B------:R-:W-:Y:S01]  /*6170*/  LDSM.16.MT88.4 R20, [R3+0x14800] ;  /* 0x014800000314783b */ /* 0x000fe20000004200 */
[----:B------:R-:W-:Y:S04]  /*6180*/  IMAD.IADD R37, R147, 0x1, R37 ;  /* 0x0000000193257824 */ /* 0x000fe800078e0225 */
[----:B------:R3:W-:Y:S01]  /*6190*/  RED.E.ADD.F32.FTZ.RN.STRONG.GPU [R4.64], R24 ;  /* 0x000000180400798e */ /* 0x0007e2000c10e7a2 */
[CC--:B-1----:R-:W-:Y:S04]  /*61a0*/  LEA R8, P0, R37.reuse, R186.reuse, 0x2 ;  /* 0x000000ba25087211 */ /* 0x0c2fe800078010ff */
[-C--:B------:R-:W-:Y:S05]  /*61b0*/  LEA.HI.X.SX32 R9, R37, R187.reuse, 0x2, P0 ;  /* 0x000000bb25097211 */ /* 0x080fea00000f16ff */
[----:B------:R-:W-:Y:S01]  /*61c0*/  RED.E.ADD.F32.FTZ.RN.STRONG.GPU [R8.64], R25 ;  /* 0x000000190800798e */ /* 0x000fe2000c10e7a2 */
[CC--:B--2---:R-:W-:Y:S04]  /*61d0*/  LEA R6, P1, R36.reuse, R186.reuse, 0x2 ;  /* 0x000000ba24067211 */ /* 0x0c4fe800078210ff */
[-C--:B------:R-:W-:Y:S02]  /*61e0*/  LEA.HI.X.SX32 R7, R36, R187.reuse, 0x2, P1 ;  /* 0x000000bb24077211 */ /* 0x080fe400008f16ff */
[----:B------:R-:W-:Y:S05]  /*61f0*/  LDSM.16.MT88.4 R36, [R3+0x19000] ;  /* 0x019000000324783b */ /* 0x000fea0000004200 */
[----:B------:R1:W-:Y:S01]  /*6200*/  RED.E.ADD.F32.FTZ.RN.STRONG.GPU [R6.64], R26 ;  /* 0x0000001a0600798e */ /* 0x0003e2000c10e7a2 */
[CC--:B---3--:R-:W-:Y:S04]  /*6210*/  LEA R4, P0, R2.reuse, R186.reuse, 0x2 ;  /* 0x000000ba02047211 */ /* 0x0c8fe800078010ff */
[-C--:B------:R-:W-:Y:S02]  /*6220*/  LEA.HI.X.SX32 R5, R2, R187.reuse, 0x2, P0 ;  /* 0x000000bb02057211 */ /* 0x080fe400000f16ff */
[CC--:B-1----:R-:W-:Y:S03]  /*6230*/  LEA R6, P0, R252.reuse, R186.reuse, 0x2 ;  /* 0x000000bafc067211 */ /* 0x0c2fe600078010ff */
[----:B------:R1:W-:Y:S01]  /*6240*/  RED.E.ADD.F32.FTZ.RN.STRONG.GPU [R4.64], R27 ;  /* 0x0000001b0400798e */ /* 0x0003e2000c10e7a2 */
[-C--:B------:R-:W-:Y:S02]  /*6250*/  LEA.HI.X.SX32 R7, R252, R187.reuse, 0x2, P0 ;  /* 0x000000bbfc077211 */ /* 0x080fe400000f16ff */
[CC--:B------:R-:W-:Y:S02]  /*6260*/  LEA R12, P0, R250.reuse, R186.reuse, 0x2 ;  /* 0x000000bafa0c7211 */ /* 0x0c0fe400078010ff */
[----:B------:R-:W-:Y:S02]  /*6270*/  LDSM.16.MT88.4 R24, [R172+0x800] ;  /* 0x00080000ac18783b */ /* 0x000fe40000004200 */
[-C--:B------:R-:W-:Y:S02]  /*6280*/  LEA.HI.X.SX32 R13, R250, R187.reuse, 0x2, P0 ;  /* 0x000000bbfa0d7211 */ /* 0x080fe400000f16ff */
[CC--:B------:R-:W-:Y:S04]  /*6290*/  LEA R8, P1, R0.reuse, R186.reuse, 0x2 ;  /* 0x000000ba00087211 */ /* 0x0c0fe800078210ff */
[-C--:B------:R-:W-:Y:S01]  /*62a0*/  LEA.HI.X.SX32 R9, R0, R187.reuse, 0x2, P1 ;  /* 0x000000bb00097211 */ /* 0x080fe200008f16ff */
[----:B------:R-:W-:Y:S04]  /*62b0*/  IMAD.IADD R0, R146, 0x1, R247 ;  /* 0x0000000192007824 */ /* 0x000fe800078e02f7 */
[----:B------:R2:W-:Y:S05]  /*62c0*/  RED.E.ADD.F32.FTZ.RN.STRONG.GPU [R8.64], R32 ;  /* 0x000000200800798e */ /* 0x0005ea000c10e7a2 */
[----:B------:R3:W-:Y:S01]  /*62d0*/  RED.E.ADD.F32.FTZ.RN.STRONG.GPU [R6.64], R33 ;  /* 0x000000210600798e */ /* 0x0007e2000c10e7a2 */
[CC--:B-1----:R-:W-:Y:S04]  /*62e0*/  LEA R4, P1, R251.reuse, R186.reuse, 0x2 ;  /* 0x000000bafb047211 */ /* 0x0c2fe800078210ff */
[-C--:B------:R-:W-:Y:S05]  /*62f0*/  LEA.HI.X.SX32 R5, R251, R187.reuse, 0x2, P1 ;  /* 0x000000bbfb057211 */ /* 0x080fea00008f16ff */
[----:B------:R1:W-:Y:S05]  /*6300*/  RED.E.ADD.F32.FTZ.RN.STRONG.GPU [R4.64], R34 ;  /* 0x000000220400798e */ /* 0x0003ea000c10e7a2 */
[----:B------:R-:W-:Y:S05]  /*6310*/  RED.E.ADD.F32.FTZ.RN.STRONG.GPU [R12.64], R35 ;  /* 0x000000230c00798e */ /* 0x000fea000c10e7a2 */
[----:B------:R-:W-:Y:S01]  /*6320*/  RED.E.ADD.F32.FTZ.RN.STRONG.GPU [R10.64], R28 ;  /* 0x0000001c0a00798e */ /* 0x000fe2000c10e7a2 */
[CC--:B--2---:R-:W-:Y:S04]  /*6330*/  LEA R8, P2, R248.reuse, R186.reuse, 0x2 ;  /* 0x000000baf8087211 */ /* 0x0c4fe800078410ff */
[----:B------:R-:W-:Y:S01]  /*6340*/  LDSM.16.MT88.4 R12, [R3+0x18000] ;  /* 0x01800000030c783b */ /* 0x000fe20000004200 */
[-C--:B------:R-:W-:Y:S02]  /*6350*/  LEA.HI.X.SX32 R9, R248, R187.reuse, 0x2, P2 ;  /* 0x000000bbf8097211 */ /* 0x080fe400010f16ff */
[CC--:B---3--:R-:W-:Y:S02]  /*6360*/  LEA R6, P1, R247.reuse, R186.reuse, 0x2 ;  /* 0x000000baf7067211 */ /* 0x0c8fe400078210ff */
[----:B------:R-:W-:Y:S02]  /*6370*/  LDSM.16.MT88.4 R32, [R3+0x18800] ;  /* 0x018800000320783b */ /* 0x000fe40000004200 */
[-C--:B------:R-:W-:Y:S02]  /*6380*/  LEA.HI.X.SX32 R7, R247, R187.reuse, 0x2, P1 ;  /* 0x000000bbf7077211 */ /* 0x080fe400008f16ff */
[----:B------:R-:W-:Y:S01]  /*6390*/  ISETP.LT.AND P1, PT, RZ, UR46, PT ;  /* 0x0000002eff007c0c */ /* 0x000fe2000bf21270 */
[----:B------:R-:W-:Y:S01]  /*63a0*/  RED.E.ADD.F32.FTZ.RN.STRONG.GPU [R8.64], R29 ;  /* 0x0000001d0800798e */ /* 0x000fe2000c10e7a2 */
[----:B------:R-:W-:Y:S01]  /*63b0*/  UMOV UR46, UR6 ;  /* 0x00000006002e7c82 */ /* 0x000fe20008000000 */
[C---:B-1----:R-:W-:Y:S03]  /*63c0*/  LEA R4, P0, R0.reuse, R186, 0x2 ;  /* 0x000000ba00047211 */ /* 0x042fe600078010ff */
[----:B------:R-:W-:Y:S01]  /*63d0*/  RED.E.ADD.F32.FTZ.RN.STRONG.GPU [R6.64], R30 ;  /* 0x0000001e0600798e */ /* 0x000fe2000c10e7a2 */
[----:B------:R-:W-:Y:S01]  /*63e0*/  LEA.HI.X.SX32 R5, R0, R187, 0x2, P0 ;  /* 0x000000bb00057211 */ /* 0x000fe200000f16ff */
[----:B------:R-:W-:Y:S01]  /*63f0*/  IMAD.IADD R0, R173, 0x1, R172 ;  /* 0x00000001ad007824 */ /* 0x000fe200078e02ac */
[----:B------:R-:W-:Y:S01]  /*6400*/  PLOP3.LUT P0, PT, PT, PT, UP0, 0x80, 0x0 ;  /* 0x000000000000781c */ /* 0x000fe20003f0f008 */
[----:B------:R-:W-:Y:S01]  /*6410*/  @UP2 UIADD3 UR8, UP0, UR8, -0x200, URZ ;  /* 0xfffffe0008082890 */ /* 0x000fe2000ff1e03f */
[----:B------:R-:W-:Y:S03]  /*6420*/  LDSM.16.MT88.4 R8, [R172] ;  /* 0x00000000ac08783b */ /* 0x000fe60000004200 */
[----:B------:R-:W-:Y:S02]  /*6430*/  @UP2 UIADD3.X UR7, UR7, -0x1, URZ, UP0, !UPT ;  /* 0xffffffff07072890 */ /* 0x000fe400087fe43f */
[----:B------:R-:W-:Y:S05]  /*6440*/  RED.E.ADD.F32.FTZ.RN.STRONG.GPU [R4.64], R31 ;  /* 0x0000001f0400798e */ /* 0x000fea000c10e7a2 */
[----:B------:R-:W1:Y:S05]  /*6450*/  LDSM.16.MT88.4 R4, [R3+0x14000] ;  /* 0x014000000304783b */ /* 0x000e6a0000004200 */
[----:B------:R-:W2:Y:S05]  /*6460*/  LDSM.16.MT88.4 R16, [R0] ;  /* 0x000000000010783b */ /* 0x000eaa0000004200 */
[----:B------:R-:W3:Y:S05]  /*6470*/  LDSM.16.MT88.4 R28, [R0+0x800] ;  /* 0x00080000001c783b */ /* 0x000eea0000004200 */
        /* <DEDUP_REMOVED lines=38> */
[C---:B----4-:R-:W-:Y:S08]  /*66e0*/  HMMA.16816.F32 R104, R24.reuse, R16, R104 ;  /* 0x000000101868723c */ /* 0x050ff00000001868 */
[-C--:B------:R-:W-:Y:S08]  /*66f0*/  HMMA.16816.F32 R108, R24, R18.reuse, R108 ;  /* 0x00000012186c723c */ /* 0x080ff0000000186c */
[C---:B------:R-:W-:Y:S01]  /*6700*/  HMMA.16816.F32 R112, R4.reuse, R18, R112 ;  /* 0x000000120470723c */ /* 0x040fe20000001870 */
[----:B------:R-:W2:Y:S07]  /*6710*/  LDSM.16.MT88.4 R16, [R172+0x2800] ;  /* 0x00280000ac10783b */ /* 0x000eae0000004200 */
        /* <DEDUP_REMOVED lines=49> */
.L_x_595:
        /* <DEDUP_REMOVED lines=14> */
[----:B------:R-:W-:Y:S01]  /*6b10*/  FMUL.FTZ R100, R100, c[0x0][0x2e0] ;  /* 0x0000b80064647a20 */ /* 0x000fe20000410000 */
[----:B------:R-:W-:-:S02]  /*6b20*/  F2FP.PACK_AB R68, R69, R68 ;  /* 0x000000444544723e */ /* 0x000fc400000000ff */
[----:B------:R-:W1:Y:S01]  /*6b30*/  S2R R19, SR_TID.X ;  /* 0x0000000000137919 */ /* 0x000e620000002100 */
[----:B------:R-:W-:Y:S01]  /*6b40*/  FMUL.FTZ R8, R101, c[0x0][0x2e0] ;  /* 0x0000b80065087a20 */ /* 0x000fe20000410000 */
[----:B------:R-:W-:Y:S01]  /*6b50*/  F2FP.PACK_AB R70, R71, R70 ;  /* 0x000000464746723e */ /* 0x000fe200000000ff */
        /* <DEDUP_REMOVED lines=50> */
[----:B------:R-:W-:Y:S01]  /*6e80*/  F2FP.PACK_AB R84, R85, R84 ;  /* 0x000000545554723e */ /* 0x000fe200000000ff */
[----:B------:R-:W2:Y:S01]  /*6e90*/  S2R R20, SR_CTAID.Y ;  /* 0x0000000000147919 */ /* 0x000ea20000002600 */
[----:B------:R-:W-:Y:S01]  /*6ea0*/  F2FP.PACK_AB R14, R14, R122 ;  /* 0x0000007a0e0e723e */ /* 0x000fe200000000ff */
[----:B------:R-:W-:Y:S01]  /*6eb0*/  ULDC.64 UR6, c[0x0][0x3a0] ;  /* 0x0000e80000067ab9 */ /* 0x000fe20000000a00 */
[----:B------:R-:W-:Y:S01]  /*6ec0*/  F2FP.PACK_AB R124, R125, R124 ;  /* 0x0000007c7d7c723e */ /* 0x000fe200000000ff */
[----:B------:R-:W-:Y:S01]  /*6ed0*/  ULDC.64 UR4, c[0x0][0x3a8] ;  /* 0x0000ea0000047ab9 */ /* 0x000fe20000000a00 */
[----:B------:R-:W-:Y:S02]  /*6ee0*/  F2FP.PACK_AB R126, R127, R126 ;  /* 0x0000007e7f7e723e */ /* 0x000fe400000000ff */
[----:B-1----:R-:W-:-:S04]  /*6ef0*/  SHF.R.S32.HI R9, RZ, 0x1f, R19 ;  /* 0x0000001fff097819 */ /* 0x002fc80000011413 */
[----:B------:R-:W-:Y:S02]  /*6f00*/  LEA.HI R9, R9, R19, RZ, 0x3 ;  /* 0x0000001309097211 */ /* 0x000fe400078f18ff */
[----:B------:R-:W-:Y:S02]  /*6f10*/  F2FP.PACK_AB R86, R87, R86 ;  /* 0x000000565756723e */ /* 0x000fe400000000ff */
[----:B------:R-:W-:Y:S02]  /*6f20*/  SHF.R.S32.HI R0, RZ, 0x3, R9 ;  /* 0x00000003ff007819 */ /* 0x000fe40000011409 */
[----:B------:R-:W-:Y:S02]  /*6f30*/  F2FP.PACK_AB R96, R97, R96 ;  /* 0x000000606160723e */ /* 0x000fe400000000ff */
[----:B------:R-:W-:Y:S02]  /*6f40*/  F2FP.PACK_AB R98, R99, R98 ;  /* 0x000000626362723e */ /* 0x000fe400000000ff */
[----:B------:R-:W-:-:S02]  /*6f50*/  F2FP.PACK_AB R88, R89, R88 ;  /* 0x000000585958723e */ /* 0x000fc400000000ff */
[----:B------:R-:W-:Y:S02]  /*6f60*/  SHF.R.S32.HI R18, RZ, 0x1f, R0 ;  /* 0x0000001fff127819 */ /* 0x000fe40000011400 */
[----:B------:R-:W-:Y:S02]  /*6f70*/  F2FP.PACK_AB R90, R91, R90 ;  /* 0x0000005a5b5a723e */ /* 0x000fe400000000ff */
[----:B------:R-:W-:Y:S02]  /*6f80*/  F2FP.PACK_AB R92, R93, R92 ;  /* 0x0000005c5d5c723e */ /* 0x000fe400000000ff */
[----:B------:R-:W-:Y:S01]  /*6f90*/  F2FP.PACK_AB R94, R95, R94 ;  /* 0x0000005e5f5e723e */ /* 0x000fe200000000ff */
[----:B------:R-:W-:Y:S01]  /*6fa0*/  IMAD.WIDE.U32 R16, R0, c[0x0][0x3a0], RZ ;  /* 0x0000e80000107a25 */ /* 0x000fe200078e00ff */
[----:B------:R-:W-:Y:S02]  /*6fb0*/  UIMAD UR8, UR43, UR6, URZ ;  /* 0x000000062b0872a4 */ /* 0x000fe4000f8e023f */
[----:B------:R-:W-:-:S02]  /*6fc0*/  UIMAD UR43, UR43, UR4, URZ ;  /* 0x000000042b2b72a4 */ /* 0x000fc4000f8e023f */
[----:B------:R-:W-:Y:S02]  /*6fd0*/  UIMAD UR8, UR27, UR7, UR8 ;  /* 0x000000071b0872a4 */ /* 0x000fe4000f8e0208 */
[----:B------:R-:W-:Y:S01]  /*6fe0*/  UIMAD UR43, UR27, UR5, UR43 ;  /* 0x000000051b2b72a4 */ /* 0x000fe2000f8e022b */
[----:B--2---:R1:W-:Y:S04]  /*6ff0*/  STS [R32], R8 ;  /* 0x0000000820007388 */ /* 0x0043e80000000800 */
[----:B------:R-:W-:Y:S04]  /*7000*/  STS [R32+0x400], R7 ;  /* 0x0004000720007388 */ /* 0x000fe80000000800 */
[----:B---3--:R2:W-:Y:S04]  /*7010*/  STS [R34], R4 ;  /* 0x0000000422007388 */ /* 0x0085e80000000800 */
[----:B----4-:R3:W-:Y:S04]  /*7020*/  STS [R33], R2 ;  /* 0x0000000221007388 */ /* 0x0107e80000000800 */
[----:B------:R4:W-:Y:S04]  /*7030*/  STS [R32+0x2000], R6 ;  /* 0x0020000620007388 */ /* 0x0009e80000000800 */
[----:B------:R-:W-:Y:S04]  /*7040*/  STS [R32+0x2400], R5 ;  /* 0x0024000520007388 */ /* 0x000fe80000000800 */
[----:B------:R1:W-:Y:S04]  /*7050*/  STS [R31], R12 ;  /* 0x0000000c1f007388 */ /* 0x0003e80000000800 */
[----:B------:R-:W-:Y:S04]  /*7060*/  STS [R30], R11 ;  /* 0x0000000b1e007388 */ /* 0x000fe80000000800 */
[----:B------:R-:W-:Y:S04]  /*7070*/  STS [R29], R10 ;  /* 0x0000000a1d007388 */ /* 0x000fe80000000800 */
[----:B------:R1:W-:Y:S04]  /*7080*/  STS [R28], R13 ;  /* 0x0000000d1c007388 */ /* 0x0003e80000000800 */
[----:B------:R-:W-:Y:S04]  /*7090*/  STS [R27], R129 ;  /* 0x000000811b007388 */ /* 0x000fe80000000800 */
[----:B------:R-:W-:Y:S04]  /*70a0*/  STS [R26], R130 ;  /* 0x000000821a007388 */ /* 0x000fe80000000800 */
[----:B------:R-:W-:Y:S04]  /*70b0*/  STS [R25], R15 ;  /* 0x0000000f19007388 */ /* 0x000fe80000000800 */
[----:B------:R-:W-:Y:S04]  /*70c0*/  STS [R24], R14 ;  /* 0x0000000e18007388 */ /* 0x000fe80000000800 */
[----:B------:R-:W-:Y:S04]  /*70d0*/  STS [R23], R124 ;  /* 0x0000007c17007388 */ /* 0x000fe80000000800 */
[----:B------:R-:W-:Y:S04]  /*70e0*/  STS [R22], R126 ;  /* 0x0000007e16007388 */ /* 0x000fe80000000800 */
        /* <DEDUP_REMOVED lines=8> */
[----:B------:R-:W-:Y:S01]  /*7170*/  STS [R29+0x4000], R84 ;  /* 0x004000541d007388 */ /* 0x000fe20000000800 */
[----:B-1----:R-:W-:-:S03]  /*7180*/  IMAD R8, R18, c[0x0][0x3a0], RZ ;  /* 0x0000e80012087a24 */ /* 0x002fc600078e02ff */
[----:B------:R-:W-:Y:S04]  /*7190*/  STS [R28+0x4000], R86 ;  /* 0x004000561c007388 */ /* 0x000fe80000000800 */
[----:B------:R-:W-:Y:S04]  /*71a0*/  STS [R27+0x4000], R96 ;  /* 0x004000601b007388 */ /* 0x000fe80000000800 */
[----:B------:R-:W-:Y:S04]  /*71b0*/  STS [R26+0x4000], R98 ;  /* 0x004000621a007388 */ /* 0x000fe80000000800 */
[----:B------:R-:W-:Y:S01]  /*71c0*/  STS [R25+0x4000], R88 ;  /* 0x0040005819007388 */ /* 0x000fe20000000800 */
[----:B------:R-:W-:-:S03]  /*71d0*/  IMAD R8, R0, c[0x0][0x3a4], R8 ;  /* 0x0000e90000087a24 */ /* 0x000fc600078e0208 */
[----:B------:R-:W-:Y:S04]  /*71e0*/  STS [R24+0x4000], R90 ;  /* 0x0040005a18007388 */ /* 0x000fe80000000800 */
[----:B------:R-:W-:Y:S04]  /*71f0*/  STS [R23+0x4000], R92 ;  /* 0x0040005c17007388 */ /* 0x000fe80000000800 */
[----:B------:R-:W-:Y:S01]  /*7200*/  STS [R22+0x4000], R94 ;  /* 0x0040005e16007388 */ /* 0x000fe20000000800 */
[----:B--2---:R-:W-:Y:S01]  /*7210*/  LOP3.LUT R4, R9, 0xfffffff8, RZ, 0xc0, !PT ;  /* 0xfffffff809047812 */ /* 0x004fe200078ec0ff */
[----:B------:R-:W-:-:S02]  /*7220*/  IMAD.IADD R9, R17, 0x1, R8 ;  /* 0x0000000111097824 */ /* 0x000fc400078e0208 */
[----:B---3--:R-:W-:Y:S01]  /*7230*/  IMAD R2, R18, c[0x0][0x3a8], RZ ;  /* 0x0000ea0012027a24 */ /* 0x008fe200078e02ff */
[----:B------:R-:W1:Y:S01]  /*7240*/  S2R R17, SR_CTAID.Z ;  /* 0x0000000000117919 */ /* 0x000e620000002700 */
[----:B----4-:R-:W-:-:S04]  /*7250*/  IMAD.WIDE.U32 R6, R0, c[0x0][0x3a8], RZ ;  /* 0x0000ea0000067a25 */ /* 0x010fc800078e00ff */
[----:B------:R-:W-:Y:S02]  /*7260*/  IMAD R2, R0, c[0x0][0x3ac], R2 ;  /* 0x0000eb0000027a24 */ /* 0x000fe400078e0202 */
[----:B------:R-:W-:Y:S01]  /*7270*/  IMAD.IADD R4, R19, 0x1, -R4 ;  /* 0x0000000113047824 */ /* 0x000fe200078e0a04 */
[----:B------:R-:W-:Y:S01]  /*7280*/  MOV R12, UR27 ;  /* 0x0000001b000c7c02 */ /* 0x000fe20008000f00 */
[----:B------:R-:W-:Y:S01]  /*7290*/  IMAD.MOV.U32 R8, RZ, RZ, R16 ;  /* 0x000000ffff087224 */ /* 0x000fe200078e0010 */
[----:B------:R-:W-:Y:S01]  /*72a0*/  SHF.R.S32.HI R5, RZ, 0x1f, R20 ;  /* 0x0000001fff057819 */ /* 0x000fe20000011414 */
[----:B------:R-:W-:Y:S01]  /*72b0*/  IMAD.SHL.U32 R4, R4, 0x8, RZ ;  /* 0x0000000804047824 */ /* 0x000fe200078e00ff */
[----:B------:R-:W-:Y:S01]  /*72c0*/  IADD3 R7, R7, R2, RZ ;  /* 0x0000000207077210 */ /* 0x000fe20007ffe0ff */
[----:B------:R-:W-:Y:S02]  /*72d0*/  IMAD.U32 R0, RZ, RZ, UR27 ;  /* 0x0000001bff007e24 */ /* 0x000fe4000f8e00ff */
[----:B------:R-:W-:-:S04]  /*72e0*/  IMAD.WIDE.U32 R12, R12, c[0x0][0x3a0], R8 ;  /* 0x0000e8000c0c7a25 */ /* 0x000fc800078e0008 */
[C---:B------:R-:W-:Y:S02]  /*72f0*/  IMAD R16, R5.reuse, c[0x0][0x388], RZ ;  /* 0x0000e20005107a24 */ /* 0x040fe400078e02ff */
[----:B------:R-:W-:Y:S01]  /*7300*/  IMAD R10, R5, c[0x0][0x390], RZ ;  /* 0x0000e400050a7a24 */ /* 0x000fe200078e02ff */
[----:B------:R-:W-:Y:S01]  /*7310*/  SHF.R.S32.HI R5, RZ, 0x1f, R4 ;  /* 0x0000001fff057819 */ /* 0x000fe20000011404 */
[----:B------:R-:W-:-:S04]  /*7320*/  IMAD.WIDE.U32 R8, R0, c[0x0][0x3a8], R6 ;  /* 0x0000ea0000087a25 */ /* 0x000fc800078e0006 */
[----:B------:R-:W-:Y:S01]  /*7330*/  IMAD.SHL.U32 R0, R21, 0x2, RZ ;  /* 0x0000000215007824 */ /* 0x000fe200078e00ff */
[----:B------:R-:W-:Y:S01]  /*7340*/  BAR.SYNC.DEFER_BLOCKING 0x0 ;  /* 0x0000000000007b1d */ /* 0x000fe20000010000 */
[C---:B------:R-:W-:Y:S02]  /*7350*/  IMAD R2, R20.reuse, c[0x0][0x394], R10 ;  /* 0x0000e50014027a24 */ /* 0x040fe400078e020a */
[C---:B------:R-:W-:Y:S02]  /*7360*/  IMAD R16, R20.reuse, c[0x0][0x38c], R16 ;  /* 0x0000e30014107a24 */ /* 0x040fe400078e0210 */
[----:B------:R-:W-:-:S04]  /*7370*/  IMAD.WIDE.U32 R10, R20, c[0x0][0x388], R4 ;  /* 0x0000e200140a7a25 */ /* 0x000fc800078e0004 */
[----:B------:R-:W-:-:S04]  /*7380*/  IMAD.WIDE.U32 R4, R20, c[0x0][0x390], R4 ;  /* 0x0000e40014047a25 */ /* 0x000fc800078e0004 */
[----:B------:R-:W-:Y:S01]  /*7390*/  IMAD.IADD R7, R11, 0x1, R16 ;  /* 0x000000010b077824 */ /* 0x000fe200078e0210 */
[----:B-1----:R-:W-:Y:S01]  /*73a0*/  SHF.R.S32.HI R11, RZ, 0x1f, R17 ;  /* 0x0000001fff0b7819 */ /* 0x002fe20000011411 */
[----:B------:R-:W-:Y:S01]  /*73b0*/  IMAD.MOV.U32 R6, RZ, RZ, R10 ;  /* 0x000000ffff067224 */ /* 0x000fe200078e000a */
[----:B------:R-:W1:Y:S04]  /*73c0*/  LDS.128 R36, [R0+0xc000] ;  /* 0x00c0000000247984 */ /* 0x000e680000000c00 */
[----:B------:R-:W2:Y:S04]  /*73d0*/  LDS.128 R44, [R0+0xd000] ;  /* 0x00d00000002c7984 */ /* 0x000ea80000000c00 */
[----:B------:R-:W3:Y:S01]  /*73e0*/  LDS.128 R40, [R0+0xe000] ;  /* 0x00e0000000287984 */ /* 0x000ee20000000c00 */
[----:B------:R-:W-:Y:S01]  /*73f0*/  IADD3 R5, R5, R2, RZ ;  /* 0x0000000205057210 */ /* 0x000fe20007ffe0ff */
[----:B------:R-:W-:-:S02]  /*7400*/  IMAD R2, R11, c[0x0][0x3b8], RZ ;  /* 0x0000ee000b027a24 */ /* 0x000fc400078e02ff */
[----:B------:R-:W-:Y:S01]  /*7410*/  IMAD R10, R11, c[0x0][0x3c0], RZ ;  /* 0x0000f0000b0a7a24 */ /* 0x000fe200078e02ff */
[----:B------:R-:W4:Y:S01]  /*7420*/  LDS.128 R32, [R0+0xf000] ;  /* 0x00f0000000207984 */ /* 0x000f220000000c00 */
[----:B------:R-:W-:-:S03]  /*7430*/  IMAD R2, R17, c[0x0][0x3bc], R2 ;  /* 0x0000ef0011027a24 */ /* 0x000fc600078e0202 */
[----:B------:R-:W2:Y:S01]  /*7440*/  LDS.128 R28, [R0+0x10000] ;  /* 0x01000000001c7984 */ /* 0x000ea20000000c00 */
[----:B------:R-:W-:-:S03]  /*7450*/  IMAD.WIDE.U32 R6, R17, c[0x0][0x3b8], R6 ;  /* 0x0000ee0011067a25 */ /* 0x000fc600078e0006 */
[----:B------:R-:W2:Y:S01]  /*7460*/  LDS.128 R24, [R0+0x11000] ;  /* 0x0110000000187984 */ /* 0x000ea20000000c00 */
[C---:B------:R-:W-:Y:S02]  /*7470*/  IMAD R10, R17.reuse, c[0x0][0x3c4], R10 ;  /* 0x0000f100110a7a24 */ /* 0x040fe400078e020a */
[----:B------:R-:W-:Y:S01]  /*7480*/  IMAD.WIDE.U32 R4, R17, c[0x0][0x3c0], R4 ;  /* 0x0000f00011047a25 */ /* 0x000fe200078e0004 */
[----:B------:R-:W3:Y:S04]  /*7490*/  LDS.128 R20, [R0+0x12000] ;  /* 0x0120000000147984 */ /* 0x000ee80000000c00 */
[----:B------:R-:W4:Y:S01]  /*74a0*/  LDS.128 R16, [R0+0x13000] ;  /* 0x0130000000107984 */ /* 0x000f220000000c00 */
[----:B------:R-:W-:Y:S01]  /*74b0*/  IMAD.IADD R7, R7, 0x1, R2 ;  /* 0x0000000107077824 */ /* 0x000fe200078e0202 */
[----:B------:R-:W-:-:S02]  /*74c0*/  IADD3 R2, P1, R6, R12, RZ ;  /* 0x0000000c06027210 */ /* 0x000fc40007f3e0ff */
[----:B------:R-:W-:Y:S02]  /*74d0*/  IADD3 R6, P0, R4, R8, RZ ;  /* 0x0000000804067210 */ /* 0x000fe40007f1e0ff */
[----:B------:R-:W-:Y:S01]  /*74e0*/  IADD3.X R12, R7, UR8, R13, P1, !PT ;  /* 0x00000008070c7c10 */ /* 0x000fe20008ffe40d */
[----:B------:R-:W-:Y:S01]  /*74f0*/  USHF.L.U32 UR8, UR6, 0x6, URZ ;  /* 0x0000000606087899 */ /* 0x000fe2000800063f */
[----:B------:R-:W-:Y:S02]  /*7500*/  IADD3 R10, R5, R10, RZ ;  /* 0x0000000a050a7210 */ /* 0x000fe40007ffe0ff */
[----:B------:R-:W-:Y:S01]  /*7510*/  LEA R4, P1, R2, c[0x0][0x340], 0x1 ;  /* 0x0000d00002047a11 */ /* 0x000fe200078208ff */
[----:B------:R-:W-:Y:S01]  /*7520*/  USHF.L.U64.HI UR6, UR6, UR16, UR7 ;  /* 0x0000001006067299 */ /* 0x000fe20008010207 */
[----:B------:R-:W-:Y:S01]  /*7530*/  IADD3.X R8, R10, UR43, R9, P0, !PT ;  /* 0x0000002b0a087c10 */ /* 0x000fe200087fe409 */
[----:B------:R-:W-:Y:S01]  /*7540*/  USHF.L.U32 UR7, UR4, 0x6, URZ ;  /* 0x0000000604077899 */ /* 0x000fe2000800063f */
[----:B------:R-:W-:-:S02]  /*7550*/  LEA.HI.X R5, R2, c[0x0][0x344], R12, 0x1, P1 ;  /* 0x0000d10002057a11 */ /* 0x000fc400008f0c0c */
[----:B------:R-:W-:Y:S02]  /*7560*/  LEA R12, P0, R6, c[0x0][0x348], 0x1 ;  /* 0x0000d200060c7a11 */ /* 0x000fe400078008ff */
[----:B------:R-:W-:Y:S01]  /*7570*/  IADD3 R10, P1, R4, UR8, RZ ;  /* 0x00000008040a7c10 */ /* 0x000fe2000ff3e0ff */
[----:B------:R-:W-:Y:S01]  /*7580*/  USHF.L.U64.HI UR4, UR4, UR16, UR5 ;  /* 0x0000001004047299 */ /* 0x000fe20008010205 */
[----:B------:R-:W-:Y:S02]  /*7590*/  LEA.HI.X R13, R6, c[0x0][0x34c], R8, 0x1, P0 ;  /* 0x0000d300060d7a11 */ /* 0x000fe400000f0c08 */
[----:B------:R-:W-:Y:S02]  /*75a0*/  IADD3.X R11, R5, UR6, RZ, P1, !PT ;  /* 0x00000006050b7c10 */ /* 0x000fe40008ffe4ff */
[----:B------:R-:W-:Y:S02]  /*75b0*/  IADD3 R8, P1, R10, UR8, RZ ;  /* 0x000000080a087c10 */ /* 0x000fe4000ff3e0ff */
[----:B------:R-:W-:Y:S01]  /*75c0*/  IADD3 R6, P0, R12, UR7, RZ ;  /* 0x000000070c067c10 */ /* 0x000fe2000ff1e0ff */
[----:B-1----:R1:W-:Y:S01]  /*75d0*/  STG.E.128 [R4.64], R36 ;  /* 0x0000002404007986 */ /* 0x0023e2000c101d20 */
[----:B------:R-:W-:-:S02]  /*75e0*/  IADD3.X R9, R11, UR6, RZ, P1, !PT ;  /* 0x000000060b097c10 */ /* 0x000fc40008ffe4ff */
[----:B------:R-:W-:Y:S02]  /*75f0*/  IADD3.X R7, R13, UR4, RZ, P0, !PT ;  /* 0x000000040d077c10 */ /* 0x000fe400087fe4ff */
[----:B------:R-:W-:Y:S01]  /*7600*/  IADD3 R14, P1, R8, UR8, RZ ;  /* 0x00000008080e7c10 */ /* 0x000fe2000ff3e0ff */
[----:B--2---:R-:W-:Y:S03]  /*7610*/  STG.E.128 [R10.64], R44 ;  /* 0x0000002c0a007986 */ /* 0x004fe6000c101d20 */
[----:B------:R-:W-:Y:S01]  /*7620*/  IADD3.X R15, R9, UR6, RZ, P1, !PT ;  /* 0x00000006090f7c10 */ /* 0x000fe20008ffe4ff */
[----:B---3--:R2:W-:Y:S04]  /*7630*/  STG.E.128 [R8.64], R40 ;  /* 0x0000002808007986 */ /* 0x0085e8000c101d20 */
[----:B----4-:R3:W-:Y:S04]  /*7640*/  STG.E.128 [R14.64], R32 ;  /* 0x000000200e007986 */ /* 0x0107e8000c101d20 */
[----:B------:R3:W-:Y:S01]  /*7650*/  STG.E.128 [R12.64], R28 ;  /* 0x0000001c0c007986 */ /* 0x0007e2000c101d20 */
[----:B-1----:R-:W-:-:S04]  /*7660*/  IADD3 R4, P0, R6, UR7, RZ ;  /* 0x0000000706047c10 */ /* 0x002fc8000ff1e0ff */
[----:B------:R-:W-:Y:S02]  /*7670*/  IADD3.X R5, R7, UR4, RZ, P0, !PT ;  /* 0x0000000407057c10 */ /* 0x000fe400087fe4ff */
[----:B--2---:R-:W-:Y:S01]  /*7680*/  IADD3 R8, P0, R4, UR7, RZ ;  /* 0x0000000704087c10 */ /* 0x004fe2000ff1e0ff */
[----:B------:R3:W-:Y:S03]  /*7690*/  STG.E.128 [R6.64], R24 ;  /* 0x0000001806007986 */ /* 0x0007e6000c101d20 */
[----:B------:R-:W-:Y:S01]  /*76a0*/  IADD3.X R9, R5, UR4, RZ, P0, !PT ;  /* 0x0000000405097c10 */ /* 0x000fe200087fe4ff */
[----:B------:R3:W-:Y:S04]  /*76b0*/  STG.E.128 [R4.64], R20 ;  /* 0x0000001404007986 */ /* 0x0007e8000c101d20 */
[----:B------:R3:W-:Y:S04]  /*76c0*/  STG.E.128 [R8.64], R16 ;  /* 0x0000001008007986 */ /* 0x0007e8000c101d20 */
.L_x_592:
        /* <DEDUP_REMOVED lines=11> */
.L_x_599:
[----:B------:R-:W-:Y:S05]  /*7780*/  EXIT ;  /* 0x000000000000794d */ /* 0x000fea0003800000 */
.L_x_601:
        /* <DEDUP_REMOVED lines=15> */
.L_x_2461:


//--------------------- .text._ZN5flash44flash_bwd_dq_dk_dv_loop_seqk_parallel_kernelI23Flash_bwd_kernel_traitsILi64ELi128ELi128ELi8ELi4ELi4ELi4ELb0ELb0EN7cutlass6half_tE19Flash_kernel_traitsILi64ELi128ELi128ELi8ES3_EELb0ELb0ELb0ELb1ELb0ELb0ELb0EEEvNS_16Flash_bwd_paramsE --------------------------
	.section	.text._ZN5flash44flash_bwd_dq_dk_dv_loop_seqk_parallel_kernelI23Flash_bwd_kernel_traitsILi64ELi128ELi128ELi8ELi4ELi4ELi4ELb0ELb0EN7cutlass6half_tE19Flash_kernel_traitsILi64ELi128ELi128ELi8ES3_EELb0ELb0ELb0ELb1ELb0ELb0ELb0EEEvNS_16Flash_bwd_paramsE,"ax",@progbits
	.sectioninfo	@"SHI_REGISTERS=255"
	.align	128
        .global         _ZN5flash44flash_bwd_dq_dk_dv_loop_seqk_parallel_kernelI23Flash_bwd_kernel_traitsILi64ELi128ELi128ELi8ELi4ELi4ELi4ELb0ELb0EN7cutlass6half_tE19Flash_kernel_traitsILi64ELi128ELi128ELi8ES3_EELb0ELb0ELb0ELb1ELb0ELb0ELb0EEEvNS_16Flash_bwd_paramsE
        .type           _ZN5flash44flash_bwd_dq_dk_dv_loop_seqk_parallel_kernelI23Flash_bwd_kernel_traitsILi64ELi128ELi128ELi8ELi4ELi4ELi4ELb0ELb0EN7cutlass6half_tE19Flash_kernel_traitsILi64ELi128ELi128ELi8ES3_EELb0ELb0ELb0ELb1ELb0ELb0ELb0EEEvNS_16Flash_bwd_paramsE,@function
        .size           _ZN5flash44flash_bwd_dq_dk_dv_loop_seqk_parallel_kernelI23Flash_bwd_kernel_traitsILi64ELi128ELi128ELi8ELi4ELi4ELi4ELb0ELb0EN7cutlass6half_tE19Flash_kernel_traitsILi64ELi128ELi128ELi8ES3_EELb0ELb0ELb0ELb1ELb0ELb0ELb0EEEvNS_16Flash_bwd_paramsE,(.L_x_2462 - _ZN5flash44flash_bwd_dq_dk_dv_loop_seqk_parallel_kernelI23Flash_bwd_kernel_traitsILi64ELi128ELi128ELi8ELi4ELi4ELi4ELb0ELb0EN7cutlass6half_tE19Flash_kernel_traitsILi64ELi128ELi128ELi8ES3_EELb0ELb0ELb0ELb1ELb0ELb0ELb0EEEvNS_16Flash_bwd_paramsE)
        .other          _ZN5flash44flash_bwd_dq_dk_dv_loop_seqk_parallel_kernelI23Flash_bwd_kernel_traitsILi64ELi128ELi128ELi8ELi4ELi4ELi4ELb0ELb0EN7cutlass6half_tE19Flash_kernel_traitsILi64ELi128ELi128ELi8ES3_EELb0ELb0ELb0ELb1ELb0ELb0ELb0EEEvNS_16Flash_bwd_paramsE,@"STO_CUDA_ENTRY STV_DEFAULT"
_ZN5flash44flash_bwd_dq_dk_dv_loop_seqk_parallel_kernelI23Flash_bwd_kernel_traitsILi64ELi128ELi128ELi8ELi4ELi4ELi4ELb0ELb0EN7cutlass6half_tE19Flash_kernel_traitsILi64ELi128ELi128ELi8ES3_EELb0ELb0ELb0ELb1ELb0ELb0ELb0EEEvNS_16Flash_bwd_paramsE:
.text._ZN5flash44flash_bwd_dq_dk_dv_loop_seqk_parallel_kernelI23Flash_bwd_kernel_traitsILi64ELi128ELi128ELi8ELi4ELi4ELi4ELb0ELb0EN7cutlass6half_tE19Flash_kernel_traitsILi64ELi128ELi128ELi8ES3_EELb0ELb0ELb0ELb1ELb0ELb0ELb0EEEvNS_16Flash_bwd_paramsE:
        /* <DEDUP_REMOVED lines=12> */
[----:B------:R-:W2:Y:S01]  /*00c0*/  S2UR UR34, SR_CTAID.Y ;  /* 0x00000000002279c3 */ /* 0x000ea20000002600 */
[----:B------:R-:W-:Y:S01]  /*00d0*/  ULDC UR16, c[0x0][0x224] ;  /* 0x0000890000107ab9 */ /* 0x000fe20000000800 */
[----:B------:R-:W-:Y:S01]  /*00e0*/  IMAD.MOV.U32 R205, RZ, RZ, 0x20 ;  /* 0x00000020ffcd7424 */ /* 0x000fe200078e00ff */
[----:B------:R-:W-:Y:S01]  /*00f0*/  USHF.R.S32.HI UR5, URZ, 0x1f, UR16 ;  /* 0x0000001f3f057899 */ /* 0x000fe20008011410 */
[----:B------:R-:W-:Y:S01]  /*0100*/  IMAD.MOV.U32 R203, RZ, RZ, -0x10 ;  /* 0xfffffff0ffcb7424 */ /* 0x000fe200078e00ff */
[----:B------:R-:W-:Y:S02]  /*0110*/  UMOV UR8, 0x80 ;  /* 0x0000008000087882 */ /* 0x000fe40000000000 */
[----:B------:R-:W-:Y:S01]  /*0120*/  ULDC UR4, c[0x0][0x210] ;  /* 0x0000840000047ab9 */ /* 0x000fe20000000800 */
[----:B------:R-:W3:Y:S01]  /*0130*/  S2UR UR37, SR_CTAID.Z ;  /* 0x00000000002579c3 */ /* 0x000ee20000002700 */
[----:B------:R-:W-:-:S02]  /*0140*/  ULDC UR59, c[0x0][0x234] ;  /* 0x00008d00003b7ab9 */ /* 0x000fc40000000800 */
[----:B------:R-:W-:Y:S02]  /*0150*/  ULDC UR13, c[0x0][0x374] ;  /* 0x0000dd00000d7ab9 */ /* 0x000fe40000000800 */
[----:B------:R-:W-:Y:S02]  /*0160*/  UIMAD UR59, UR8, UR4, UR59 ;  /* 0x00000004083b72a4 */ /* 0x000fe4000f8e023b */
[----:B------:R-:W-:Y:S02]  /*0170*/  UIMAD UR8, UR13, 0xc0, URZ ;  /* 0x000000c00d0878a4 */ /* 0x000fe4000f8e023f */
[----:B------:R-:W-:Y:S02]  /*0180*/  ULDC.U8 UR9, c[0x0][0x328] ;  /* 0x0000ca0000097ab9 */ /* 0x000fe40000000000 */
[----:B------:R-:W-:Y:S02]  /*0190*/  ULDC UR14, c[0x0][0x194] ;  /* 0x00006500000e7ab9 */ /* 0x000fe40000000800 */
[----:B------:R-:W-:Y:S01]  /*01a0*/  UISETP.NE.AND UP2, UPT, UR9, URZ, UPT ;  /* 0x0000003f0900728c */ /* 0x000fe2000bf45270 */
[----:B-1----:R-:W-:Y:S01]  /*01b0*/  SHF.R.S32.HI R8, RZ, 0x1f, R11 ;  /* 0x0000001fff087819 */ /* 0x002fe2000001140b */
[----:B--2---:R-:W-:-:S02]  /*01c0*/  UIMAD.WIDE.U32 UR48, UR34, UR16, URZ ;  /* 0x00000010223072a5 */ /* 0x004fc4000f8e003f */
[----:B------:R-:W-:Y:S01]  /*01d0*/  USHF.L.U32 UR16, UR34, 0x7, URZ ;  /* 0x0000000722107899 */ /* 0x000fe2000800063f */
[CC--:B------:R-:W-:Y:S01]  /*01e0*/  LEA.HI R3, R8.reuse, R11.reuse, RZ, 0x5 ;  /* 0x0000000b08037211 */ /* 0x0c0fe200078f28ff */
[----:B------:R-:W-:Y:S01]  /*01f0*/  UIMAD UR9, UR14, 0xc0, URZ ;  /* 0x000000c00e0978a4 */ /* 0x000fe2000f8e023f */
[-C--:B------:R-:W-:Y:S01]  /*0200*/  LEA.HI R13, R8, R11.reuse, RZ, 0x2 ;  /* 0x0000000b080d7211 */ /* 0x080fe200078f10ff */
[----:B------:R-:W-:Y:S01]  /*0210*/  ULDC UR50, c[0x0][0x22c] ;  /* 0x00008b0000327ab9 */ /* 0x000fe20000000800 */
[--C-:B------:R-:W-:Y:S01]  /*0220*/  SHF.R.S32.HI R4, RZ, 0x5, R3.reuse ;  /* 0x00000005ff047819 */ /* 0x100fe20000011403 */
[----:B------:R-:W-:Y:S01]  /*0230*/  ULDC UR38, c[0x0][0x1c0] ;  /* 0x0000700000267ab9 */ /* 0x000fe20000000800 */
[----:B------:R-:W-:Y:S01]  /*0240*/  SHF.R.S32.HI R0, RZ, 0x1f, R3 ;  /* 0x0000001fff007819 */ /* 0x000fe20000011403 */
[----:B------:R-:W-:Y:S01]  /*0250*/  ULDC UR12, c[0x0][0x1c0] ;  /* 0x00007000000c7ab9 */ /* 0x000fe20000000800 */
[----:B------:R-:W-:Y:S01]  /*0260*/  LOP3.LUT R3, R3, 0xffffffe0, RZ, 0xc0, !PT ;  /* 0xffffffe003037812 */ /* 0x000fe200078ec0ff */
[----:B------:R-:W-:Y:S01]  /*0270*/  UIMAD.WIDE UR38, UR50, UR38, URZ ;  /* 0x00000026322672a5 */ /* 0x000fe2000f8e023f */
[----:B------:R-:W-:Y:S01]  /*0280*/  LEA.HI R0, R0, R4, RZ, 0x2 ;  /* 0x0000000400007211 */ /* 0x000fe200078f10ff */
[----:B---3--:R-:W-:Y:S01]  /*0290*/  UIMAD UR51, UR37, UR50, URZ ;  /* 0x00000032253372a4 */ /* 0x008fe2000f8e023f */
[-C--:B------:R-:W-:Y:S01]  /*02a0*/  LEA.HI R5, R8, R11.reuse, RZ, 0x4 ;  /* 0x0000000b08057211 */ /* 0x080fe200078f20ff */
[----:B------:R-:W-:Y:S01]  /*02b0*/  UIMAD UR50, UR50, UR12, URZ ;  /* 0x0000000c323272a4 */ /* 0x000fe2000f8e023f */
[----:B------:R-:W-:Y:S01]  /*02c0*/  LOP3.LUT R2, R0, 0xfffffffc, RZ, 0xc0, !PT ;  /* 0xfffffffc00027812 */ /* 0x000fe200078ec0ff */
[----:B------:R-:W-:Y:S01]  /*02d0*/  IMAD.IADD R0, R11, 0x1, -R3 ;  /* 0x000000010b007824 */ /* 0x000fe200078e0a03 */
[----:B------:R-:W-:Y:S01]  /*02e0*/  SHF.R.S32.HI R3, RZ, 0x4, R5 ;  /* 0x00000004ff037819 */ /* 0x000fe20000011405 */
[----:B------:R-:W-:Y:S01]  /*02f0*/  ULDC UR15, c[0x0][0x1c0] ;  /* 0x00007000000f7ab9 */ /* 0x000fe20000000800 */
[----:B------:R-:W-:Y:S01]  /*0300*/  LEA.HI R12, R8, R11, RZ, 0x3 ;  /* 0x0000000b080c7211 */ /* 0x000fe200078f18ff */
[----:B------:R-:W-:Y:S01]  /*0310*/  IMAD.IADD R9, R4, 0x1, -R2 ;  /* 0x0000000104097824 */ /* 0x000fe200078e0a02 */
[----:B------:R-:W-:Y:S01]  /*0320*/  SHF.R.S32.HI R2, RZ, 0x1f, R0 ;  /* 0x0000001fff027819 */ /* 0x000fe20000011400 */
[----:B------:R-:W-:Y:S01]  /*0330*/  ULDC UR11, c[0x0][0x1c0] ;  /* 0x00007000000b7ab9 */ /* 0x000fe20000000800 */
[--C-:B------:R-:W-:Y:S01]  /*0340*/  SHF.R.S32.HI R4, RZ, 0x2, R13.reuse ;  /* 0x00000002ff047819 */ /* 0x100fe2000001140d */
[----:B------:R-:W-:Y:S01]  /*0350*/  UIMAD UR56, UR5, UR34, URZ ;  /* 0x00000022053872a4 */ /* 0x000fe2000f8e023f */
[----:B------:R-:W-:Y:S01]  /*0360*/  LEA.HI R6, R2, R0, RZ, 0x2 ;  /* 0x0000000002067211 */ /* 0x000fe200078f10ff */
[----:B------:R-:W-:Y:S01]  /*0370*/  UIMAD UR4, UR34, UR11, UR37 ;  /* 0x0000000b220472a4 */ /* 0x000fe2000f8e0225 */
[----:B------:R-:W-:Y:S01]  /*0380*/  SHF.R.S32.HI R0, RZ, 0x1f, R13 ;  /* 0x0000001fff007819 */ /* 0x000fe2000001140d */
[----:B------:R-:W-:Y:S01]  /*0390*/  @!UP2 UIMAD UR5, UR34, UR15, UR37 ;  /* 0x0000000f2205a2a4 */ /* 0x000fe2000f8e0225 */
[----:B------:R-:W-:Y:S01]  /*03a0*/  LEA.HI R2, R5, R3, RZ, 0x1 ;  /* 0x0000000305027211 */ /* 0x000fe200078f08ff */
[----:B------:R-:W-:Y:S01]  /*03b0*/  USHF.L.U32 UR43, UR50, 0x7, URZ ;  /* 0x00000007322b7899 */ /* 0x000fe2000800063f */
[----:B------:R-:W-:Y:S01]  /*03c0*/  LEA.HI R0, R0, R4, RZ, 0x3 ;  /* 0x0000000400007211 */ /* 0x000fe200078f18ff */
[----:B------:R-:W-:Y:S01]  /*03d0*/  ULDC UR53, c[0x0][0x214] ;  /* 0x0000850000357ab9 */ /* 0x000fe20000000800 */
[----:B------:R-:W-:Y:S01]  /*03e0*/  LOP3.LUT R2, R2, 0xfffffffe, RZ, 0xc0, !PT ;  /* 0xfffffffe02027812 */ /* 0x000fe200078ec0ff */
[----:B------:R-:W-:Y:S01]  /*03f0*/  ULDC UR60, c[0x0][0x1c8] ;  /* 0x00007200003c7ab9 */ /* 0x000fe20000000800 */
[----:B------:R-:W-:Y:S01]  /*0400*/  LOP3.LUT R0, R0, 0xfffffff8, RZ, 0xc0, !PT ;  /* 0xfffffff800007812 */ /* 0x000fe200078ec0ff */
[----:B------:R-:W-:-:S02]  /*0410*/  ULDC.U8 UR10, c[0x0][0x3d0] ;  /* 0x0000f400000a7ab9 */ /* 0x000fc40000000000 */
[----:B------:R-:W-:Y:S01]  /*0420*/  IMAD.IADD R166, R3, 0x1, -R2 ;  /* 0x0000000103a67824 */ /* 0x000fe200078e0a02 */
[----:B------:R-:W-:Y:S01]  /*0430*/  LOP3.LUT R2, R5, 0xfffffff0, RZ, 0xc0, !PT ;  /* 0xfffffff005027812 */ /* 0x000fe200078ec0ff */
[----:B------:R-:W-:Y:S01]  /*0440*/  IMAD.IADD R7, R4, 0x1, -R0 ;  /* 0x0000000104077824 */ /* 0x000fe200078e0a00 */
[----:B------:R-:W-:Y:S01]  /*0450*/  SHF.R.S32.HI R0, RZ, 0x3, R12 ;  /* 0x00000003ff007819 */ /* 0x000fe2000001140c */
[----:B------:R-:W-:Y:S01]  /*0460*/  ULDC UR54, c[0x0][0x224] ;  /* 0x0000890000367ab9 */ /* 0x000fe20000000800 */
[----:B------:R-:W-:Y:S01]  /*0470*/  LOP3.LUT R4, R12, 0xfffffff8, RZ, 0xc0, !PT ;  /* 0xfffffff80c047812 */ /* 0x000fe200078ec0ff */
[C---:B------:R-:W-:Y:S01]  /*0480*/  IMAD.IADD R2, R11.reuse, 0x1, -R2 ;  /* 0x000000010b027824 */ /* 0x040fe200078e0a02 */
[----:B------:R-:W-:Y:S01]  /*0490*/  @UP2 UIMAD UR58, UR34, UR53, URZ ;  /* 0x00000035223a22a4 */ /* 0x000fe2000f8e023f */
[----:B------:R-:W-:Y:S01]  /*04a0*/  IMAD.SHL.U32 R3, R0, 0x40, RZ ;  /* 0x0000004000037824 */ /* 0x000fe200078e00ff */
[----:B------:R-:W-:Y:S01]  /*04b0*/  ULDC.64 UR6, c[0x0][0x118] ;  /* 0x0000460000067ab9 */ /* 0x000fe20000000a00 */
[----:B------:R-:W-:Y:S01]  /*04c0*/  IMAD.IADD R0, R11, 0x1, -R4 ;  /* 0x000000010b007824 */ /* 0x000fe200078e0a04 */
[----:B------:R-:W-:Y:S01]  /*04d0*/  SHF.R.S32.HI R5, RZ, 0x1f, R2 ;  /* 0x0000001fff057819 */ /* 0x000fe20000011402 */
[----:B------:R-:W-:Y:S01]  /*04e0*/  UMOV UR42, 0xffffc000 ;  /* 0xffffc000002a7882 */ /* 0x000fe20000000000 */
[----:B------:R-:W-:Y:S01]  /*04f0*/  LOP3.LUT R3, R3, 0x1c0, RZ, 0xc0, !PT ;  /* 0x000001c003037812 */ /* 0x000fe200078ec0ff */
[----:B------:R-:W-:Y:S01]  /*0500*/  IMAD.SHL.U32 R210, R0, 0x8, RZ ;  /* 0x0000000800d27824 */ /* 0x000fe200078e00ff */
[----:B------:R-:W-:Y:S01]  /*0510*/  LEA.HI R10, R5, R2, RZ, 0x3 ;  /* 0x00000002050a7211 */ /* 0x000fe200078f18ff */
[----:B------:R-:W-:Y:S01]  /*0520*/  ULOP3.LUT UR60, UR37, UR60, URZ, 0x3c, !UPT ;  /* 0x0000003c253c7292 */ /* 0x000fe2000f8e3c3f */
[----:B------:R-:W-:Y:S01]  /*0530*/  SHF.R.U32.HI R4, RZ, 0x3, R3 ;  /* 0x00000003ff047819 */ /* 0x000fe20000011603 */
[----:B------:R-:W-:Y:S01]  /*0540*/  USHF.R.S32.HI UR61, URZ, 0x1f, UR37 ;  /* 0x0000001f3f3d7899 */ /* 0x000fe20008011425 */
[----:B------:R-:W-:Y:S01]  /*0550*/  LOP3.LUT R3, R3, 0x38, R210, 0xf8, !PT ;  /* 0x0000003803037812 */ /* 0x000fe200078ef8d2 */
[----:B------:R-:W-:Y:S01]  /*0560*/  UISETP.NE.AND UP3, UPT, UR10, URZ, UPT ;  /* 0x0000003f0a00728c */ /* 0x000fe2000bf65270 */
[-C--:B------:R-:W-:Y:S01]  /*0570*/  LEA.HI R5, R8, R11.reuse, RZ, 0x6 ;  /* 0x0000000b08057211 */ /* 0x080fe200078f30ff */
[----:B------:R-:W-:Y:S01]  /*0580*/  UIMAD.WIDE.U32 UR44, UR38, UR48, URZ ;  /* 0x00000030262c72a5 */ /* 0x000fe2000f8e003f */
[----:B------:R-:W-:Y:S01]  /*0590*/  LOP3.LUT R4, R3, R4, RZ, 0x3c, !PT ;  /* 0x0000000403047212 */ /* 0x000fe200078e3cff */
[----:B------:R-:W-:Y:S01]  /*05a0*/  UIMAD UR55, UR39, UR48, URZ ;  /* 0x00000030273772a4 */ /* 0x000fe2000f8e023f */
[----:B------:R-:W-:Y:S01]  /*05b0*/  LOP3.LUT R3, R10, 0xfffffff8, RZ, 0xc0, !PT ;  /* 0xfffffff80a037812 */ /* 0x000fe200078ec0ff */
[----:B------:R-:W-:Y:S01]  /*05c0*/  USHF.R.S32.HI UR57, URZ, 0x1f, UR51 ;  /* 0x0000001f3f397899 */ /* 0x000fe20008011433 */
[C---:B------:R-:W-:Y:S01]  /*05d0*/  LOP3.LUT P4, RZ, R0.reuse, 0x2, RZ, 0xc0, !PT ;  /* 0x0000000200ff7812 */ /* 0x040fe2000788c0ff */
[----:B------:R-:W-:Y:S01]  /*05e0*/  UIMAD UR54, UR4, UR54, URZ ;  /* 0x00000036043672a4 */ /* 0x000fe2000f8e023f */
[----:B------:R-:W-:Y:S01]  /*05f0*/  LOP3.LUT P3, RZ, R0, 0x4, RZ, 0xc0, !PT ;  /* 0x0000000400ff7812 */ /* 0x000fe2000786c0ff */
[----:B------:R-:W-:Y:S01]  /*0600*/  IMAD.IADD R15, R2, 0x1, -R3 ;  /* 0x00000001020f7824 */ /* 0x000fe200078e0a03 */
[----:B------:R-:W-:Y:S01]  /*0610*/  SEL R160, R205, 0xffffffe0, !P4 ;  /* 0xffffffe0cda07807 */ /* 0x000fe20006000000 */
[----:B------:R-:W-:Y:S01]  /*0620*/  IMAD.SHL.U32 R2, R5, 0x8, RZ ;  /* 0x0000000805027824 */ /* 0x000fe200078e00ff */
[----:B------:R-:W-:Y:S01]  /*0630*/  LOP3.LUT R5, R7, 0x1, RZ, 0xc0, !PT ;  /* 0x0000000107057812 */ /* 0x000fe200078ec0ff */
[----:B------:R-:W-:Y:S01]  /*0640*/  IMAD.SHL.U32 R0, R0, 0x40, RZ ;  /* 0x0000004000007824 */ /* 0x000fe200078e00ff */
[----:B------:R-:W-:Y:S01]  /*0650*/  STL [R1+0x54], R15 ;  /* 0x0000540f01007387 */ /* 0x000fe20000100800 */
[----:B------:R-:W-:Y:S01]  /*0660*/  IMAD.SHL.U32 R3, R166, 0x200, RZ ;  /* 0x00000200a6037824 */ /* 0x000fe200078e00ff */
[----:B------:R-:W-:Y:S01]  /*0670*/  LOP3.LUT R2, R4, 0xfffffe00, R2, 0xf8, !PT ;  /* 0xfffffe0004027812 */ /* 0x000fe200078ef802 */
[----:B------:R-:W-:Y:S01]  /*0680*/  @!UP2 UIMAD UR53, UR5, UR53, URZ ;  /* 0x000000350535a2a4 */ /* 0x000fe2000f8e023f */
[----:B------:R-:W-:Y:S01]  /*0690*/  LOP3.LUT R0, R0, 0x1c0, RZ, 0xc0, !PT ;  /* 0x000001c000007812 */ /* 0x000fe200078ec0ff */
[----:B------:R-:W-:Y:S01]  /*06a0*/  USHF.R.S32.HI UR52, URZ, 0x1f, UR43 ;  /* 0x0000001f3f347899 */ /* 0x000fe2000801142b */
[----:B------:R-:W-:Y:S01]  /*06b0*/  LEA.HI R4, R8, R11, RZ, 0x7 ;  /* 0x0000000b08047211 */ /* 0x000fe200078f38ff */
[----:B------:R1:W-:Y:S01]  /*06c0*/  STL [R1+0x48], R2 ;  /* 0x0000480201007387 */ /* 0x0003e20000100800 */
[----:B------:R-:W-:Y:S01]  /*06d0*/  LOP3.LUT R158, R0, 0x8, R12, 0xf8, !PT ;  /* 0x00000008009e7812 */ /* 0x000fe200078ef80c */
[----:B------:R-:W-:Y:S01]  /*06e0*/  IMAD.U32 R8, RZ, RZ, UR16 ;  /* 0x00000010ff087e24 */ /* 0x000fe2000f8e00ff */
[----:B------:R-:W-:Y:S01]  /*06f0*/  SHF.R.S32.HI R4, RZ, 0x7, R4 ;  /* 0x00000007ff047819 */ /* 0x000fe20000011404 */
[----:B------:R-:W-:Y:S01]  /*0700*/  IMAD.SHL.U32 R8, R11, 0x2, RZ ;  /* 0x000000020b087824 */ /* 0x000fe200078e00ff */
[----:B------:R-:W-:Y:S01]  /*0710*/  ISETP.NE.U32.AND P0, PT, R5, 0x1, PT ;  /* 0x000000010500780c */ /* 0x000fe20003f05070 */
[----:B------:R-:W-:-:S03]  /*0720*/  ULDC.64 UR46, c[0x0][0x118] ;  /* 0x00004600002e7ab9 */ /* 0x000fc60000000a00 */
[----:B------:R-:W-:Y:S02]  /*0730*/  LOP3.LUT R8, R8, 0x6, RZ, 0xc0, !PT ;  /* 0x0000000608087812 */ /* 0x000fe400078ec0ff */
[----:B------:R-:W-:Y:S02]  /*0740*/  R2P PR, R7, 0x6 ;  /* 0x0000000607007804 */ /* 0x000fe40000000000 */
[----:B------:R-:W-:-:S03]  /*0750*/  SEL R203, R203, 0x10, !P0 ;  /* 0x00000010cbcb7807 */ /* 0x000fc60004000000 */
[----:B------:R-:W-:Y:S01]  /*0760*/  SEL R205, R205, 0xffffffe0, !P1 ;  /* 0xffffffe0cdcd7807 */ /* 0x000fe20004800000 */
[----:B-1----:R-:W-:-:S05]  /*0770*/  IMAD.SHL.U32 R2, R9, 0x10, RZ ;  /* 0x0000001009027824 */ /* 0x002fca00078e00ff */
[----:B------:R-:W-:Y:S02]  /*0780*/  LEA.HI.SX32 R14, R6, R2, 0x1e ;  /* 0x00000002060e7211 */ /* 0x000fe400078ff2ff */
[----:B------:R-:W-:Y:S01]  /*0790*/  LOP3.LUT R6, R0, 0x30, R2, 0xf8, !PT ;  /* 0x0000003000067812 */ /* 0x000fe200078ef802 */
[----:B------:R-:W-:Y:S01]  /*07a0*/  IMAD R2, R4, 0x1000, R3 ;  /* 0x0000100004027824 */ /* 0x000fe200078e0203 */
[----:B------:R-:W-:Y:S01]  /*07b0*/  SHF.R.U32.HI R0, RZ, 0x3, R0 ;  /* 0x00000003ff007819 */ /* 0x000fe20000011600 */
[----:B------:R-:W-:Y:S01]  /*07c0*/  STL [R1+0x58], R14 ;  /* 0x0000580e01007387 */ /* 0x000fe20000100800 */
[----:B------:R-:W-:Y:S02]  /*07d0*/  LOP3.LUT R5, R6, 0x8, R12, 0xf8, !PT ;  /* 0x0000000806057812 */ /* 0x000fe400078ef80c */
[----:B------:R-:W-:Y:S02]  /*07e0*/  LOP3.LUT R158, R158, R0, RZ, 0x3c, !PT ;  /* 0x000000009e9e7212 */ /* 0x000fe400078e3cff */
[----:B------:R-:W-:Y:S01]  /*07f0*/  LOP3.LUT R3, R3, R5, R0, 0xf6, !PT ;  /* 0x0000000503037212 */ /* 0x000fe200078ef600 */
[----:B------:R-:W-:-:S02]  /*0800*/  IMAD.SHL.U32 R0, R7, 0x40, RZ ;  /* 0x0000004007007824 */ /* 0x000fc400078e00ff */
[----:B------:R-:W-:Y:S01]  /*0810*/  IMAD.IADD R158, R2, 0x1, R158 ;  /* 0x00000001029e7824 */ /* 0x000fe200078e029e */
[----:B------:R-:W-:Y:S01]  /*0820*/  LOP3.LUT R2, R13, 0x7ffffffc, RZ, 0xc0, !PT ;  /* 0x7ffffffc0d027812 */ /* 0x000fe200078ec0ff */
[----:B------:R-:W-:Y:S01]  /*0830*/  IMAD.SHL.U32 R7, R166, 0x10, RZ ;  /* 0x00000010a6077824 */ /* 0x000fe200078e00ff */
[----:B------:R-:W-:Y:S01]  /*0840*/  LOP3.LUT R0, R0, 0x1c0, RZ, 0xc0, !PT ;  /* 0x000001c000007812 */ /* 0x000fe200078ec0ff */
[----:B------:R-:W-:Y:S02]  /*0850*/  IMAD.SHL.U32 R166, R166, 0x8, RZ ;  /* 0x00000008a6a67824 */ /* 0x000fe400078e00ff */
[----:B------:R-:W-:Y:S01]  /*0860*/  IMAD.IADD R6, R11, 0x1, -R2 ;  /* 0x000000010b067824 */ /* 0x000fe200078e0a02 */
[----:B------:R-:W-:Y:S01]  /*0870*/  SHF.R.U32.HI R5, RZ, 0x3, R0 ;  /* 0x00000003ff057819 */ /* 0x000fe20000011600 */
[----:B------:R-:W-:Y:S02]  /*0880*/  IMAD.SHL.U32 R2, R4, 0x8, RZ ;  /* 0x0000000804027824 */ /* 0x000fe400078e00ff */
[----:B------:R-:W-:-:S02]  /*0890*/  IMAD.SHL.U32 R6, R6, 0x2, RZ ;  /* 0x0000000206067824 */ /* 0x000fc400078e00ff */
[----:B------:R-:W-:Y:S01]  /*08a0*/  IMAD R11, R4, 0x40, R8 ;  /* 0x00000040040b7824 */ /* 0x000fe200078e0208 */
[----:B------:R-:W-:Y:S01]  /*08b0*/  LOP3.LUT R2, R2, 0x8, RZ, 0xc0, !PT ;  /* 0x0000000802027812 */ /* 0x000fe200078ec0ff */
[----:B------:R-:W-:Y:S02]  /*08c0*/  IMAD R8, R4, 0x2000, R6 ;  /* 0x0000200004087824 */ /* 0x000fe400078e0206 */
[----:B------:R-:W-:Y:S01]  /*08d0*/  IMAD.SHL.U32 R158, R158, 0x2, RZ ;  /* 0x000000029e9e7824 */ /* 0x000fe200078e00ff */
[----:B------:R-:W-:Y:S01]  /*08e0*/  LOP3.LUT R7, R2, 0x10, R7, 0xf8, !PT ;  /* 0x0000001002077812 */ /* 0x000fe200078ef807 */
[----:B------:R-:W-:Y:S01]  /*08f0*/  STL [R1+0x4c], R11 ;  /* 0x00004c0b01007387 */ /* 0x000fe20000100800 */
[-C--:B------:R-:W-:Y:S01]  /*0900*/  LOP3.LUT R4, R5, R0.reuse, R2, 0x1e, !PT ;  /* 0x0000000005047212 */ /* 0x080fe200078e1e02 */
[----:B------:R-:W-:Y:S01]  /*0910*/  IMAD R2, R9, 0x400, R8 ;  /* 0x0000040009027824 */ /* 0x000fe200078e0208 */
[----:B------:R-:W-:Y:S01]  /*0920*/  LOP3.LUT R5, R5, R0, RZ, 0xfc, !PT ;  /* 0x0000000005057212 */ /* 0x000fe200078efcff */
[----:B------:R-:W-:Y:S01]  /*0930*/  IMAD.U32 R8, RZ, RZ, UR8 ;  /* 0x00000008ff087e24 */ /* 0x000fe2000f8e00ff */
[----:B------:R-:W-:Y:S01]  /*0940*/  USHF.R.S32.HI UR8, URZ, 0x1f, UR34 ;  /* 0x0000001f3f087899 */ /* 0x000fe20008011422 */
[----:B------:R-:W-:-:S02]  /*0950*/  IMAD R0, R9, 0x400, R6 ;  /* 0x0000040009007824 */ /* 0x000fc400078e0206 */
[----:B------:R-:W-:Y:S01]  /*0960*/  IMAD.IADD R201, R5, 0x1, R2 ;  /* 0x0000000105c97824 */ /* 0x000fe200078e0202 */
[----:B------:R1:W-:Y:S01]  /*0970*/  STL [R1+0x94], R8 ;  /* 0x0000940801007387 */ /* 0x0003e20000100800 */
[----:B------:R-:W-:Y:S01]  /*0980*/  IMAD.U32 R6, RZ, RZ, UR9 ;  /* 0x00000009ff067e24 */ /* 0x000fe2000f8e00ff */
[----:B------:R-:W-:Y:S01]  /*0990*/  USHF.R.S32.HI UR9, URZ, 0x1f, UR37 ;  /* 0x0000001f3f097899 */ /* 0x000fe20008011425 */
[----:B------:R-:W-:Y:S02]  /*09a0*/  IMAD.U32 R2, RZ, RZ, UR8 ;  /* 0x00000008ff027e24 */ /* 0x000fe4000f8e00ff */
[----:B------:R-:W-:Y:S01]  /*09b0*/  IMAD.SHL.U32 R2, R15, 0x40, RZ ;  /* 0x000000400f027824 */ /* 0x000fe200078e00ff */
[----:B------:R2:W-:Y:S01]  /*09c0*/  STL [R1+0x90], R6 ;  /* 0x0000900601007387 */ /* 0x0005e20000100800 */
[----:B------:R-:W-:Y:S01]  /*09d0*/  IMAD.U32 R5, RZ, RZ, UR8 ;  /* 0x00000008ff057e24 */ /* 0x000fe2000f8e00ff */
[----:B------:R-:W-:Y:S01]  /*09e0*/  USHF.R.S32.HI UR8, URZ, 0x1f, UR37 ;  /* 0x0000001f3f087899 */ /* 0x000fe20008011425 */
[----:B------:R-:W-:Y:S01]  /*09f0*/  IMAD.SHL.U32 R201, R201, 0x2, RZ ;  /* 0x00000002c9c97824 */ /* 0x000fe200078e00ff */
[----:B------:R-:W-:Y:S01]  /*0a00*/  LOP3.LUT R2, R2, 0x1c0, RZ, 0xc0, !PT ;  /* 0x000001c002027812 */ /* 0x000fe200078ec0ff */
[----:B------:R-:W-:-:S02]  /*0a10*/  IMAD.IADD R161, R158, 0x1, R160 ;  /* 0x000000019ea17824 */ /* 0x000fc400078e02a0 */
[C---:B------:R-:W-:Y:S01]  /*0a20*/  IMAD.IADD R204, R201.reuse, 0x1, R203 ;  /* 0x00000001c9cc7824 */ /* 0x040fe200078e02cb */
[----:B------:R-:W-:Y:S01]  /*0a30*/  SHF.R.U32.HI R5, RZ, 0x3, R2 ;  /* 0x00000003ff057819 */ /* 0x000fe20000011602 */
[--C-:B------:R-:W-:Y:S01]  /*0a40*/  IMAD.IADD R208, R201, 0x1, R205.reuse ;  /* 0x00000001c9d07824 */ /* 0x100fe200078e02cd */
[----:B------:R-:W-:Y:S01]  /*0a50*/  LOP3.LUT R166, R2, 0x8, R166, 0xf8, !PT ;  /* 0x0000000802a67812 */ /* 0x000fe200078ef8a6 */
[----:B------:R-:W-:Y:S01]  /*0a60*/  IMAD.IADD R207, R204, 0x1, R205 ;  /* 0x00000001cccf7824 */ /* 0x000fe200078e02cd */
[----:B------:R-:W-:Y:S01]  /*0a70*/  LOP3.LUT R2, R5, R7, R2, 0x1e, !PT ;  /* 0x0000000705027212 */ /* 0x000fe200078e1e02 */
[----:B------:R-:W-:Y:S01]  /*0a80*/  IMAD.SHL.U32 R3, R3, 0x2, RZ ;  /* 0x0000000203037824 */ /* 0x000fe200078e00ff */
[----:B------:R-:W-:Y:S01]  /*0a90*/  LOP3.LUT R166, R166, R5, RZ, 0x3c, !PT ;  /* 0x00000005a6a67212 */ /* 0x000fe200078e3cff */
[----:B-1----:R-:W-:Y:S02]  /*0aa0*/  IMAD.IADD R8, R0, 0x1, R4 ;  /* 0x0000000100087824 */ /* 0x002fe400078e0204 */
[----:B------:R-:W-:-:S02]  /*0ab0*/  IMAD.SHL.U32 R0, R10, 0x40, RZ ;  /* 0x000000400a007824 */ /* 0x000fc400078e00ff */
[----:B------:R-:W-:Y:S01]  /*0ac0*/  IMAD.U32 R4, RZ, RZ, UR9 ;  /* 0x00000009ff047e24 */ /* 0x000fe2000f8e00ff */
[----:B------:R-:W-:Y:S01]  /*0ad0*/  IADD3 R4, R14, -0x80, RZ ;  /* 0xffffff800e047810 */ /* 0x000fe20007ffe0ff */
[----:B------:R-:W-:Y:S01]  /*0ae0*/  IMAD.U32 R10, RZ, RZ, UR8 ;  /* 0x00000008ff0a7e24 */ /* 0x000fe2000f8e00ff */
[----:B------:R-:W-:Y:S02]  /*0af0*/  LOP3.LUT R0, R0, 0xfffffe00, RZ, 0xc0, !PT ;  /* 0xfffffe0000007812 */ /* 0x000fe400078ec0ff */
[----:B--2---:R-:W-:Y:S02]  /*0b00*/  SHF.R.S32.HI R6, RZ, 0x1f, R4 ;  /* 0x0000001fff067819 */ /* 0x004fe40000011404 */
[----:B------:R-:W-:Y:S01]  /*0b10*/  LOP3.LUT R165, R2, R0, RZ, 0xfc, !PT ;  /* 0x0000000002a57212 */ /* 0x000fe200078efcff */
[----:B------:R-:W-:Y:S01]  /*0b20*/  IMAD.MOV.U32 R2, RZ, RZ, 0x40 ;  /* 0x00000040ff027424 */ /* 0x000fe200078e00ff */
[----:B------:R-:W-:Y:S01]  /*0b30*/  SHF.L.U64.HI R6, R4, 0x2, R6 ;  /* 0x0000000204067819 */ /* 0x000fe20000010206 */
[----:B------:R-:W-:Y:S01]  /*0b40*/  IMAD R4, R9, 0x400, R0 ;  /* 0x0000040009047824 */ /* 0x000fe200078e0200 */
[----:B------:R-:W-:Y:S01]  /*0b50*/  LEA R8, R8, 0xc000, 0x1 ;  /* 0x0000c00008087811 */ /* 0x000fe200078e08ff */
[----:B------:R-:W-:Y:S01]  /*0b60*/  IMAD.MOV.U32 R0, RZ, RZ, 0x440 ;  /* 0x00000440ff007424 */ /* 0x000fe200078e00ff */
[----:B------:R-:W-:Y:S01]  /*0b70*/  SEL R159, R2, 0xffffffc0, !P3 ;  /* 0xffffffc0029f7807 */ /* 0x000fe20005800000 */
[----:B------:R-:W-:Y:S01]  /*0b80*/  IMAD.IADD R166, R4, 0x1, R166 ;  /* 0x0000000104a67824 */ /* 0x000fe200078e02a6 */
[----:B------:R-:W-:Y:S01]  /*0b90*/  SEL R2, R2, 0xffffffc0, !P2 ;  /* 0xffffffc002027807 */ /* 0x000fe20005000000 */
[--C-:B------:R-:W-:Y:S01]  /*0ba0*/  IMAD.IADD R5, R205, 0x1, R8.reuse ;  /* 0x00000001cd057824 */ /* 0x100fe200078e0208 */
[----:B------:R-:W-:Y:S01]  /*0bb0*/  SEL R0, R0, 0x3c0, !P2 ;  /* 0x000003c000007807 */ /* 0x000fe20005000000 */
[----:B------:R1:W-:Y:S01]  /*0bc0*/  STL [R1+0x50], R6 ;  /* 0x0000500601007387 */ /* 0x0003e20000100800 */
[----:B------:R-:W-:Y:S01]  /*0bd0*/  IADD3 R13, R8, 0x420, RZ ;  /* 0x00000420080d7810 */ /* 0x000fe20007ffe0ff */
[----:B------:R-:W-:Y:S01]  /*0be0*/  IMAD.IADD R11, R2, 0x1, R8 ;  /* 0x00000001020b7824 */ /* 0x000fe200078e0208 */
[C---:B------:R-:W-:Y:S01]  /*0bf0*/  IADD3 R10, R8.reuse, 0x2020, RZ ;  /* 0x00002020080a7810 */ /* 0x040fe20007ffe0ff */
[C---:B------:R-:W-:Y:S01]  /*0c00*/  IMAD.IADD R4, R8.reuse, 0x1, R0 ;  /* 0x0000000108047824 */ /* 0x040fe200078e0200 */
[----:B------:R-:W-:Y:S01]  /*0c10*/  STL [R1+0x5c], R8 ;  /* 0x00005c0801007387 */ /* 0x000fe20000100800 */
[C---:B------:R-:W-:Y:S01]  /*0c20*/  @P1 IADD3 R13, R8.reuse, 0x3e0, RZ ;  /* 0x000003e0080d1810 */ /* 0x040fe20007ffe0ff */
[----:B------:R-:W-:Y:S01]  /*0c30*/  IMAD.IADD R202, R201, 0x1, R2 ;  /* 0x00000001c9ca7824 */ /* 0x000fe200078e0202 */
[C---:B------:R-:W-:Y:S01]  /*0c40*/  IADD3 R12, R8.reuse, 0x2420, RZ ;  /* 0x00002420080c7810 */ /* 0x040fe20007ffe0ff */
[----:B------:R-:W-:Y:S01]  /*0c50*/  STL [R1+0x70], R11 ;  /* 0x0000700b01007387 */ /* 0x000fe20000100800 */
[----:B------:R-:W-:Y:S01]  /*0c60*/  @P1 IADD3 R10, R8, 0x1fe0, RZ ;  /* 0x00001fe0080a1810 */ /* 0x000fe20007ffe0ff */
[----:B------:R-:W-:Y:S01]  /*0c70*/  IMAD.IADD R159, R158, 0x1, R159 ;  /* 0x000000019e9f7824 */ /* 0x000fe200078e029f */
[----:B------:R-:W-:Y:S01]  /*0c80*/  @P1 IADD3 R12, R8, 0x23e0, RZ ;  /* 0x000023e0080c1810 */ /* 0x000fe20007ffe0ff */
[----:B------:R2:W-:Y:S01]  /*0c90*/  STL [R1+0x8c], R5 ;  /* 0x00008c0501007387 */ /* 0x0005e20000100800 */
[----:B------:R-:W-:-:S02]  /*0ca0*/  IMAD.IADD R203, R203, 0x1, R202 ;  /* 0x00000001cbcb7824 */ /* 0x000fc400078e02ca */
[--C-:B------:R-:W-:Y:S01]  /*0cb0*/  IMAD.IADD R2, R2, 0x1, R10.reuse ;  /* 0x0000000102027824 */ /* 0x100fe200078e020a */
[----:B------:R3:W-:Y:S01]  /*0cc0*/  STL [R1+0x6c], R4 ;  /* 0x00006c0401007387 */ /* 0x0007e20000100800 */
[----:B------:R-:W-:Y:S02]  /*0cd0*/  IMAD.IADD R0, R0, 0x1, R10 ;  /* 0x0000000100007824 */ /* 0x000fe400078e020a */
[----:B------:R-:W-:Y:S01]  /*0ce0*/  IMAD.IADD R206, R205, 0x1, R202 ;  /* 0x00000001cdce7824 */ /* 0x000fe200078e02ca */
[----:B------:R-:W-:Y:S01]  /*0cf0*/  STL [R1+0x78], R13 ;  /* 0x0000780d01007387 */ /* 0x000fe20000100800 */
[----:B------:R-:W-:Y:S01]  /*0d00*/  IMAD.IADD R160, R160, 0x1, R159 ;  /* 0x00000001a0a07824 */ /* 0x000fe200078e029f */
[C---:B-1----:R-:W-:Y:S02]  /*0d10*/  IADD3 R6, R8.reuse, 0x2040, RZ ;  /* 0x0000204008067810 */ /* 0x042fe40007ffe0ff */
[----:B------:R-:W-:Y:S01]  /*0d20*/  STL [R1+0x60], R10 ;  /* 0x0000600a01007387 */ /* 0x000fe20000100800 */
[----:B------:R-:W-:-:S03]  /*0d30*/  @P2 IADD3 R6, R8, 0x1fc0, RZ ;  /* 0x00001fc008062810 */ /* 0x000fc60007ffe0ff */
[----:B------:R-:W-:Y:S04]  /*0d40*/  STL [R1+0x74], R12 ;  /* 0x0000740c01007387 */ /* 0x000fe80000100800 */
[----:B------:R-:W-:Y:S01]  /*0d50*/  STL [R1+0x68], R6 ;  /* 0x0000680601007387 */ /* 0x000fe20000100800 */
[C---:B--2---:R-:W-:Y:S02]  /*0d60*/  IADD3 R5, R8.reuse, 0x2440, RZ ;  /* 0x0000244008057810 */ /* 0x044fe40007ffe0ff */
[----:B------:R-:W-:Y:S01]  /*0d70*/  @P2 IADD3 R5, R8, 0x23c0, RZ ;  /* 0x000023c008052810 */ /* 0x000fe20007ffe0ff */
[----:B---3--:R-:W-:-:S04]  /*0d80*/  IMAD.IADD R4, R205, 0x1, R4 ;  /* 0x00000001cd047824 */ /* 0x008fc800078e0204 */
[----:B------:R1:W-:Y:S02]  /*0d90*/  STL [R1+0x64], R5 ;  /* 0x0000640501007387 */ /* 0x0003e40000100800 */
[C---:B-1----:R-:W-:Y:S02]  /*0da0*/  IMAD.IADD R5, R205.reuse, 0x1, R11 ;  /* 0x00000001cd057824 */ /* 0x042fe400078e020b */
[----:B------:R-:W-:-:S03]  /*0db0*/  IMAD.IADD R205, R205, 0x1, R203 ;  /* 0x00000001cdcd7824 */ /* 0x000fc600078e02cb */
[----:B------:R1:W-:Y:S04]  /*0dc0*/  STL [R1+0x88], R5 ;  /* 0x0000880501007387 */ /* 0x0003e80000100800 */
[----:B------:R1:W-:Y:S04]  /*0dd0*/  STL [R1+0x84], R4 ;  /* 0x0000840401007387 */ /* 0x0003e80000100800 */
[----:B------:R1:W-:Y:S04]  /*0de0*/  STL [R1+0x80], R2 ;  /* 0x0000800201007387 */ /* 0x0003e80000100800 */
[----:B------:R1:W-:Y:S02]  /*0df0*/  STL [R1+0x7c], R0 ;  /* 0x00007c0001007387 */ /* 0x0003e40000100800 */
.L_x_678:
[----:B------:R-:W-:Y:S02]  /*0e00*/  ULDC.64 UR4, c[0x0][0x240] ;  /* 0x0000900000047ab9 */ /* 0x000fe40000000a00 */
[----:B------:R-:W-:-:S02]  /*0e10*/  UISETP.NE.U32.AND UP6, UPT, URZ, UR4, UPT ;  /* 0x000000043f00728c */ /* 0x000fc4000bfc5070 */
[----:B------:R-:W-:Y:S02]  /*0e20*/  USHF.R.S32.HI UR41, URZ, 0x1f, UR34 ;  /* 0x0000001f3f297899 */ /* 0x000fe40008011422 */
[----:B------:R-:W-:Y:S02]  /*0e30*/  USHF.L.U32 UR15, UR34, 0x2, URZ ;  /* 0x00000002220f7899 */ /* 0x000fe4000800063f */
[----:B------:R-:W-:Y:S02]  /*0e40*/  UISETP.NE.AND.EX UP6, UPT, URZ, UR5, UPT, UP6 ;  /* 0x000000053f00728c */ /* 0x000fe4000bfc5360 */
[----:B------:R-:W-:Y:S02]  /*0e50*/  ULDC.64 UR10, c[0x0][0x250] ;  /* 0x00009400000a7ab9 */ /* 0x000fe40000000a00 */
[----:B------:R-:W-:Y:S02]  /*0e60*/  UISETP.NE.U32.AND UP4, UPT, URZ, UR10, UPT ;  /* 0x0000000a3f00728c */ /* 0x000fe4000bf85070 */
[----:B------:R-:W-:Y:S01]  /*0e70*/  USHF.L.U64.HI UR12, UR34, 0x2, UR41 ;  /* 0x00000002220c7899 */ /* 0x000fe20008010229 */
[----:B------:R-:W-:Y:S01]  /*0e80*/  PLOP3.LUT P2, PT, PT, PT, UP6, 0x80, 0x0 ;  /* 0x000000000000781c */ /* 0x000fe20003f4f068 */
[----:B------:R-:W-:-:S02]  /*0e90*/  UIADD3 UR13, UP0, UR15, UR4, URZ ;  /* 0x000000040f0d7290 */ /* 0x000fc4000ff1e03f */
[----:B------:R-:W-:Y:S02]  /*0ea0*/  UISETP.NE.AND.EX UP4, UPT, URZ, UR11, UPT, UP4 ;  /* 0x0000000b3f00728c */ /* 0x000fe4000bf85340 */
        /* <DEDUP_REMOVED lines=22> */
[----:B------:R-:W5:Y:S01]  /*1010*/  @!P1 LDG.E R0, [R4.64] ;  /* 0x0000001604009981 */ /* 0x000f62000c1e1900 */
        /* <DEDUP_REMOVED lines=20> */
.L_x_602:
        /* <DEDUP_REMOVED lines=58> */
.L_x_604:
        /* <DEDUP_REMOVED lines=18> */
.L_x_605:
        /* <DEDUP_REMOVED lines=8> */
[----:B------:R-:W-:Y:S02]  /*16a0*/  USHF.R.S32.HI UR16, URZ, 0x1f, UR25 ;  /* 0x0000001f3f107899 */ /* 0x000fe40008011419 */
[----:B------:R-:W-:-:S02]  /*16b0*/  @UP1 UMOV UR29, UR8 ;  /* 0x00000008001d1c82 */ /* 0x000fc40008000000 */
        /* <DEDUP_REMOVED lines=29> */
[----:B------:R-:W-:Y:S02]  /*1890*/  IMAD.HI.U32 R0, R5, R0, R4 ;  /* 0x0000000005007227 */ /* 0x000fe400078e0004 */
[----:B------:R-:W-:Y:S02]  /*18a0*/  ULDC UR12, c[0x0][0x234] ;  /* 0x00008d00000c7ab9 */ /* 0x000fe40000000800 */
[----:B------:R-:W-:-:S02]  /*18b0*/  UIADD3 UR8, UP0, UR17, UR8, URZ ;  /* 0x0000000811087290 */ /* 0x000fc4000ff1e03f */
[----:B------:R-:W-:Y:S02]  /*18c0*/  IMAD.HI.U32 R0, R0, R2, RZ ;  /* 0x0000000200007227 */ /* 0x000fe400078e00ff */
[----:B------:R-:W-:Y:S02]  /*18d0*/  UIADD3.X UR9, UR33, UR4, URZ, UP0, !UPT ;  /* 0x0000000421097290 */ /* 0x000fe400087fe43f */
[----:B------:R-:W-:Y:S01]  /*18e0*/  IMAD.MOV R4, RZ, RZ, -R0 ;  /* 0x000000ffff047224 */ /* 0x000fe200078e0a00 */
[----:B------:R-:W-:-:S03]  /*18f0*/  UIMAD UR4, UR39, UR8, URZ ;  /* 0x00000008270472a4 */ /* 0x000fc6000f8e023f */
[C---:B------:R-:W-:Y:S01]  /*1900*/  IMAD R2, R6.reuse, R4, R2 ;  /* 0x0000000406027224 */ /* 0x040fe200078e0202 */
[----:B------:R-:W-:Y:S02]  /*1910*/  UIMAD UR10, UR38, UR9, UR4 ;  /* 0x00000009260a72a4 */ /* 0x000fe4000f8e0204 */
[----:B------:R-:W-:Y:S02]  /*1920*/  @UP2 USEL UR4, UR58, UR14, !UP1 ;  /* 0x0000000e3a042287 */ /* 0x000fe4000c800000 */
[----:B------:R-:W-:Y:S01]  /*1930*/  ISETP.GT.U32.AND P0, PT, R6, R2, PT ;  /* 0x000000020600720c */ /* 0x000fe20003f04070 */
[----:B------:R-:W-:Y:S02]  /*1940*/  UIMAD.WIDE.U32 UR8, UR38, UR8, URZ ;  /* 0x00000008260872a5 */ /* 0x000fe4000f8e003f */
[----:B------:R-:W-:Y:S02]  /*1950*/  @UP2 UIMAD UR15, UR37, UR12, UR4 ;  /* 0x0000000c250f22a4 */ /* 0x000fe4000f8e0204 */
[----:B------:R-:W-:-:S02]  /*1960*/  USEL UR12, UR11, URZ, UP3 ;  /* 0x0000003f0b0c7287 */ /* 0x000fc40009800000 */
[----:B------:R-:W-:-:S03]  /*1970*/  UIADD3 UR10, UR9, UR10, URZ ;  /* 0x0000000a090a7290 */ /* 0x000fc6000fffe03f */
[----:B------:R-:W-:-:S03]  /*1980*/  @!UP2 UMOV UR15, UR53 ;  /* 0x00000035000fac82 */ /* 0x000fc60008000000 */
        /* <DEDUP_REMOVED lines=16> */
.L_x_606:
[----:B------:R-:W-:Y:S02]  /*1a90*/  UMOV UR11, UR54 ;  /* 0x00000036000b7c82 */ /* 0x000fe40008000000 */
.L_x_607:
[----:B------:R-:W1:Y:S01]  /*1aa0*/  S2R R10, SR_TID.X ;  /* 0x00000000000a7919 */ /* 0x000e620000002100 */
[----:B------:R-:W-:Y:S01]  /*1ab0*/  SHF.R.S32.HI R211, RZ, 0x1f, R210 ;  /* 0x0000001fffd37819 */ /* 0x000fe200000114d2 */
[----:B------:R-:W-:Y:S01]  /*1ac0*/  UIADD3 UR8, UP5, UP4, UR8, UR43, UR51 ;  /* 0x0000002b08087290 */ /* 0x000fe2000fcbe033 */
[----:B------:R-:W-:Y:S01]  /*1ad0*/  IMAD.U32 R9, RZ, RZ, UR17 ;  /* 0x00000011ff097e24 */ /* 0x000fe2000f8e00ff */
[----:B------:R-:W-:Y:S01]  /*1ae0*/  UIADD3 UR14, UR17, UR11, URZ ;  /* 0x0000000b110e7290 */ /* 0x000fe2000fffe03f */
[----:B------:R-:W-:Y:S01]  /*1af0*/  BSSY B1, `(.L_x_603) ;  /* 0x0000a6c000017945 */ /* 0x000fe20003800000 */
[----:B------:R-:W-:Y:S02]  /*1b00*/  UIADD3 UR18, UP1, UP0, UR18, UR8, UR19 ;  /* 0x0000000812127290 */ /* 0x000fe4000f83e013 */
[----:B------:R-:W-:Y:S02]  /*1b10*/  UIADD3.X UR4, UR10, UR52, UR57, UP5, UP4 ;  /* 0x000000340a047290 */ /* 0x000fe4000afe8439 */
[----:B------:R-:W-:-:S02]  /*1b20*/  ULDC.64 UR8, c[0x0][0x1a8] ;  /* 0x00006a0000087ab9 */ /* 0x000fc40000000a00 */
[----:B------:R-:W-:Y:S02]  /*1b30*/  UIADD3.X UR13, UR12, UR4, UR13, UP1, UP0 ;  /* 0x000000040c0d7290 */ /* 0x000fe40008fe040d */
[----:B------:R-:W-:Y:S02]  /*1b40*/  UIMAD UR4, UR61, UR8, URZ ;  /* 0x000000083d0472a4 */ /* 0x000fe4000f8e023f */
[----:B------:R-:W-:Y:S02]  /*1b50*/  UISETP.GE.AND UP0, UPT, UR28, 0x1, UPT ;  /* 0x000000011c00788c */ /* 0x000fe4000bf06270 */
[----:B------:R-:W-:Y:S02]  /*1b60*/  UIMAD UR12, UR37, UR9, UR4 ;  /* 0x00000009250c72a4 */ /* 0x000fe4000f8e0204 */
[----:B------:R-:W-:Y:S02]  /*1b70*/  UMOV UR19, 0x4 ;  /* 0x0000000400137882 */ /* 0x000fe40000000000 */
[----:B------:R-:W-:Y:S01]  /*1b80*/  ULDC.64 UR8, c[0x0][0x378] ;  /* 0x0000de0000087ab9 */ /* 0x000fe20000000a00 */
[----:B-1----:R-:W-:Y:S01]  /*1b90*/  SHF.R.S32.HI R8, RZ, 0x1f, R10 ;  /* 0x0000001fff087819 */ /* 0x002fe2000001140a */
[----:B------:R-:W-:-:S03]  /*1ba0*/  UIMAD UR4, UR61, UR8, URZ ;  /* 0x000000083d0472a4 */ /* 0x000fc6000f8e023f */
[----:B------:R-:W-:Y:S01]  /*1bb0*/  LEA.HI R2, R8, R10, RZ, 0x3 ;  /* 0x0000000a08027211 */ /* 0x000fe200078f18ff */
[----:B------:R-:W-:-:S03]  /*1bc0*/  UIMAD UR10, UR37, UR9, UR4 ;  /* 0x00000009250a72a4 */ /* 0x000fc6000f8e0204 */
[----:B------:R-:W-:Y:S01]  /*1bd0*/  SHF.R.S32.HI R2, RZ, 0x3, R2 ;  /* 0x00000003ff027819 */ /* 0x000fe20000011402 */
[----:B------:R-:W-:Y:S02]  /*1be0*/  ULDC.64 UR8, c[0x0][0x370] ;  /* 0x0000dc0000087ab9 */ /* 0x000fe40000000a00 */
[----:B------:R-:W-:Y:S01]  /*1bf0*/  UIMAD UR4, UR33, UR8, URZ ;  /* 0x00000008210472a4 */ /* 0x000fe2000f8e023f */
[----:B------:R-:W-:Y:S01]  /*1c00*/  SHF.R.S32.HI R18, RZ, 0x1f, R2 ;  /* 0x0000001fff127819 */ /* 0x000fe20000011402 */
[----:B------:R-:W-:Y:S01]  /*1c10*/  UIADD3 UR8, UR17, UR15, URZ ;  /* 0x0000000f11087290 */ /* 0x000fe2000fffe03f */
[----:B------:R-:W-:Y:S01]  /*1c20*/  IADD3 R0, P0, R2, UR17, RZ ;  /* 0x0000001102007c10 */ /* 0x000fe2000ff1e0ff */
[----:B------:R-:W-:-:S03]  /*1c30*/  UIMAD UR4, UR17, UR9, UR4 ;  /* 0x00000009110472a4 */ /* 0x000fc6000f8e0204 */
[----:B------:R-:W-:Y:S01]  /*1c40*/  IADD3.X R7, R18, UR33, RZ, P0, !PT ;  /* 0x0000002112077c10 */ /* 0x000fe200087fe4ff */
[----:B------:R-:W-:-:S04]  /*1c50*/  IMAD.WIDE.U32 R4, R0, c[0x0][0x190], R210 ;  /* 0x0000640000047a25 */ /* 0x000fc800078e00d2 */
[----:B------:R-:W-:Y:S01]  /*1c60*/  IMAD R7, R7, c[0x0][0x190], RZ ;  /* 0x0000640007077a24 */ /* 0x000fe200078e02ff */
[----:B------:R-:W-:-:S03]  /*1c70*/  IADD3 R6, P0, R4, UR40, RZ ;  /* 0x0000002804067c10 */ /* 0x000fc6000ff1e0ff */
[----:B------:R-:W-:-:S05]  /*1c80*/  IMAD R0, R0, c[0x0][0x194], R7 ;  /* 0x0000650000007a24 */ /* 0x000fca00078e0207 */
[----:B------:R-:W-:Y:S02]  /*1c90*/  IADD3.X R7, R5, UR36, R0, P0, !PT ;  /* 0x0000002405077c10 */ /* 0x000fe400087fe400 */
[----:B------:R-:W-:Y:S02]  /*1ca0*/  LEA.HI R0, R8, R10, RZ, 0x5 ;  /* 0x0000000a08007211 */ /* 0x000fe400078f28ff */
[----:B------:R-:W-:Y:S02]  /*1cb0*/  IADD3 R4, P0, R210, UR29, RZ ;  /* 0x0000001dd2047c10 */ /* 0x000fe4000ff1e0ff */
[----:B------:R-:W-:Y:S02]  /*1cc0*/  LOP3.LUT R8, R0, 0xffffffe0, RZ, 0xc0, !PT ;  /* 0xffffffe000087812 */ /* 0x000fe400078ec0ff */
[----:B------:R-:W-:Y:S02]  /*1cd0*/  SHF.R.S32.HI R0, RZ, 0x5, R0 ;  /* 0x00000005ff007819 */ /* 0x000fe40000011400 */
[----:B------:R-:W-:Y:S01]  /*1ce0*/  IADD3.X R5, R211, UR32, RZ, P0, !PT ;  /* 0x00000020d3057c10 */ /* 0x000fe200087fe4ff */
[----:B------:R-:W-:Y:S01]  /*1cf0*/  IMAD.IADD R8, R10, 0x1, -R8 ;  /* 0x000000010a087824 */ /* 0x000fe200078e0a08 */
[----:B------:R-:W-:-:S02]  /*1d00*/  ULDC.64 UR32, c[0x0][0x3c8] ;  /* 0x0000f20000207ab9 */ /* 0x000fc40000000a00 */
[----:B------:R-:W-:Y:S01]  /*1d10*/  UIMAD.WIDE UR14, UR14, UR19, UR32 ;  /* 0x000000130e0e72a5 */ /* 0x000fe2000f8e0220 */
        /* <DEDUP_REMOVED lines=12> */
[----:B------:R-:W-:Y:S01]  /*1de0*/  IADD3 R5, R5, UR10, RZ ;  /* 0x0000000a05057c10 */ /* 0x000fe2000fffe0ff */
[----:B------:R-:W-:Y:S02]  /*1df0*/  ULDC.64 UR10, c[0x0][0x200] ;  /* 0x00008000000a7ab9 */ /* 0x000fe40000000a00 */
[----:B------:R-:W-:Y:S01]  /*1e00*/  IMAD R0, R18, c[0x0][0x370], RZ ;  /* 0x0000dc0012007a24 */ /* 0x000fe200078e02ff */
[----:B------:R-:W-:Y:S01]  /*1e10*/  IADD3 R11, R7, UR12, RZ ;  /* 0x0000000c070b7c10 */ /* 0x000fe2000fffe0ff */
[----:B------:R-:W-:Y:S01]  /*1e20*/  IMAD.WIDE.U32 R4, R2, c[0x0][0x370], R4 ;  /* 0x0000dc0002047a25 */ /* 0x000fe200078e0004 */
[----:B------:R-:W-:-:S03]  /*1e30*/  UIMAD.WIDE UR8, UR8, UR19, UR10 ;  /* 0x00000013080872a5 */ /* 0x000fc6000f8e020a */
[----:B------:R-:W-:Y:S01]  /*1e40*/  IMAD R0, R2, c[0x0][0x374], R0 ;  /* 0x0000dd0002007a24 */ /* 0x000fe200078e0200 */
[----:B------:R-:W-:-:S03]  /*1e50*/  LEA R7, P1, R4, c[0x0][0x330], 0x1 ;  /* 0x0000cc0004077a11 */ /* 0x000fc600078208ff */
[----:B------:R-:W-:Y:S01]  /*1e60*/  IMAD.IADD R0, R5, 0x1, R0 ;  /* 0x0000000105007824 */ /* 0x000fe200078e0200 */
[----:B------:R-:W-:-:S04]  /*1e70*/  LEA R5, P2, R6, c[0x0][0x160], 0x1 ;  /* 0x0000580006057a11 */ /* 0x000fc800078408ff */
[----:B------:R-:W-:Y:S02]  /*1e80*/  LEA.HI.X R4, R4, c[0x0][0x334], R0, 0x1, P1 ;  /* 0x0000cd0004047a11 */ /* 0x000fe400008f0c00 */
[----:B------:R-:W-:Y:S01]  /*1e90*/  LEA.HI.X R6, R6, c[0x0][0x164], R11, 0x1, P2 ;  /* 0x0000590006067a11 */ /* 0x000fe200010f0c0b */
[----:B------:R-:W-:Y:S05]  /*1ea0*/  @!P0 BRA `(.L_x_608) ;  /* 0x0000973000008947 */ /* 0x000fea0003800000 */
        /* <DEDUP_REMOVED lines=12> */
[----:B------:R-:W-:Y:S01]  /*1f70*/  UMOV UR13, UR14 ;  /* 0x0000000e000d7c82 */ /* 0x000fe20008000000 */
[----:B------:R-:W-:Y:S01]  /*1f80*/  MOV R200, R9 ;  /* 0x0000000900c87202 */ /* 0x000fe20000000f00 */
[----:B------:R-:W-:Y:S01]  /*1f90*/  UIADD3 UR4, UR8, -UR4, URZ ;  /* 0x8000000408047290 */ /* 0x000fe2000fffe03f */
[----:B------:R-:W-:Y:S01]  /*1fa0*/  IMAD.MOV.U32 R199, RZ, RZ, R8 ;  /* 0x000000ffffc77224 */ /* 0x000fe200078e0008 */
[----:B------:R-:W-:-:S02]  /*1fb0*/  UMOV UR12, UR15 ;  /* 0x0000000f000c7c82 */ /* 0x000fc40008000000 */
        /* <DEDUP_REMOVED lines=16> */
.L_x_610:
[----:B------:R-:W-:Y:S05]  /*20c0*/  BSYNC B0 ;  /* 0x0000000000007941 */ /* 0x000fea0003800000 */
.L_x_609:
        /* <DEDUP_REMOVED lines=16> */
.L_x_612:
[----:B------:R-:W-:Y:S05]  /*21d0*/  BSYNC B0 ;  /* 0x0000000000007941 */ /* 0x000fea0003800000 */
.L_x_611:
        /* <DEDUP_REMOVED lines=16> */
.L_x_614:
[----:B------:R-:W-:Y:S05]  /*22e0*/  BSYNC B0 ;  /* 0x0000000000007941 */ /* 0x000fea0003800000 */
.L_x_613:
        /* <DEDUP_REMOVED lines=19> */
.L_x_616:
[----:B------:R-:W-:Y:S05]  /*2420*/  BSYNC B0 ;  /* 0x0000000000007941 */ /* 0x000fea0003800000 */
.L_x_615:
        /* <DEDUP_REMOVED lines=22> */
.L_x_618:
[----:B------:R-:W-:Y:S05]  /*2590*/  BSYNC B0 ;  /* 0x0000000000007941 */ /* 0x000fea0003800000 */
.L_x_617:
        /* <DEDUP_REMOVED lines=20> */
.L_x_620:
[----:B------:R-:W-:Y:S05]  /*26e0*/  BSYNC B0 ;  /* 0x0000000000007941 */ /* 0x000fea0003800000 */
.L_x_619:
        /* <DEDUP_REMOVED lines=20> */
.L_x_622:
[----:B------:R-:W-:Y:S05]  /*2830*/  BSYNC B0 ;  /* 0x0000000000007941 */ /* 0x000fea0003800000 */
.L_x_621:
        /* <DEDUP_REMOVED lines=23> */
.L_x_624:
[----:B------:R-:W-:Y:S05]  /*29b0*/  BSYNC B0 ;  /* 0x0000000000007941 */ /* 0x000fea0003800000 */
.L_x_623:
[----:B------:R-:W5:Y:S01]  /*29c0*/  LDL R19, [R1+0x58] ;  /* 0x0000580001137983 */ /* 0x000f620000100800 */
        /* <DEDUP_REMOVED lines=12> */
[C---:B-----5:R-:W-:Y:S01]  /*2a90*/  IADD3 R4, R19.reuse, 0x48, RZ ;  /* 0x0000004813047810 */ /* 0x060fe20007ffe0ff */
[C---:B------:R-:W-:Y:S01]  /*2aa0*/  IMAD.SHL.U32 R10, R19.reuse, 0x4, RZ ;  /* 0x00000004130a7824 */ /* 0x040fe200078e00ff */
[C---:B------:R-:W-:Y:S02]  /*2ab0*/  IADD3 R8, R19.reuse, 0x8, RZ ;  /* 0x0000000813087810 */ /* 0x040fe40007ffe0ff */
[----:B------:R-:W-:Y:S02]  /*2ac0*/  ISETP.GE.AND P2, PT, R4, UR4, PT ;  /* 0x0000000404007c0c */ /* 0x000fe4000bf46270 */
[----:B------:R-:W-:Y:S02]  /*2ad0*/  IADD3 R5, R19, 0x40, RZ ;  /* 0x0000004013057810 */ /* 0x000fe40007ffe0ff */
[----:B------:R-:W-:-:S02]  /*2ae0*/  ISETP.GE.AND P4, PT, R8, UR4, PT ;  /* 0x0000000408007c0c */ /* 0x000fc4000bf86270 */
[----:B------:R-:W-:Y:S02]  /*2af0*/  ISETP.GE.AND P3, PT, R5, UR4, PT ;  /* 0x0000000405007c0c */ /* 0x000fe4000bf66270 */
[----:B------:R-:W-:Y:S02]  /*2b00*/  SHF.R.S32.HI R5, RZ, 0x1f, R4 ;  /* 0x0000001fff057819 */ /* 0x000fe40000011404 */
[----:B------:R-:W-:Y:S02]  /*2b10*/  SHF.R.S32.HI R15, RZ, 0x1f, R19 ;  /* 0x0000001fff0f7819 */ /* 0x000fe40000011413 */
[----:B------:R-:W-:Y:S02]  /*2b20*/  ISETP.GE.AND P5, PT, R19, UR4, PT ;  /* 0x0000000413007c0c */ /* 0x000fe4000bfa6270 */
[----:B------:R-:W-:-:S04]  /*2b30*/  @!P2 LEA R8, P1, R4, UR11, 0x2 ;  /* 0x0000000b0408ac11 */ /* 0x000fc8000f8210ff */
[----:B------:R-:W-:Y:S02]  /*2b40*/  @!P2 LEA.HI.X R9, R4, UR10, R5, 0x2, P1 ;  /* 0x0000000a0409ac11 */ /* 0x000fe400088f1405 */
[----:B------:R-:W-:Y:S02]  /*2b50*/  IADD3 R4, P1, R10, UR11, RZ ;  /* 0x0000000b0a047c10 */ /* 0x000fe4000ff3e0ff */
[----:B------:R-:W-:Y:S01]  /*2b60*/  SHF.L.U64.HI R5, R19, 0x2, R15 ;  /* 0x0000000213057819 */ /* 0x000fe2000001020f */
[----:B------:R-:W5:Y:S03]  /*2b70*/  @!P2 LDG.E R20, [R8.64] ;  /* 0x000000160814a981 */ /* 0x000f66000c1e1900 */
[----:B------:R-:W-:-:S05]  /*2b80*/  IADD3.X R5, R5, UR10, RZ, P1, !PT ;  /* 0x0000000a05057c10 */ /* 0x000fca0008ffe4ff */
[----:B--2---:R1:W2:Y:S04]  /*2b90*/  @!P3 LDG.E R21, [R4.64+0x100] ;  /* 0x000100160415b981 */ /* 0x0042a8000c1e1900 */
[----:B---3--:R1:W3:Y:S04]  /*2ba0*/  @!P4 LDG.E R22, [R4.64+0x20] ;  /* 0x000020160416c981 */ /* 0x0082e8000c1e1900 */
[----:B----4-:R1:W4:Y:S01]  /*2bb0*/  @!P5 LDG.E R23, [R4.64] ;  /* 0x000000160417d981 */ /* 0x010322000c1e1900 */
[----:B------:R-:W-:-:S06]  /*2bc0*/  UIMAD UR4, UR20, -0x80, UR5 ;  /* 0xffffff80140478a4 */ /* 0x000fcc000f8e0205 */
[----:B------:R-:W-:-:S13]  /*2bd0*/  ISETP.GE.AND P5, PT, R2, UR4, PT ;  /* 0x0000000402007c0c */ /* 0x000fda000bfa6270 */
[----:B------:R2:W-:Y:S01]  /*2be0*/  @P5 STS.128 [R0+0xc000], RZ ;  /* 0x00c000ff00005388 */ /* 0x0005e20000000c00 */
[----:B-1----:R-:W-:Y:S01]  /*2bf0*/  IMAD R4, R14, c[0x0][0x1b0], RZ ;  /* 0x00006c000e047a24 */ /* 0x002fe200078e02ff */
[----:B------:R-:W-:Y:S03]  /*2c00*/  BSSY B0, `(.L_x_625) ;  /* 0x0000018000007945 */ /* 0x000fe60003800000 */
[C---:B------:R-:W-:Y:S02]  /*2c10*/  IMAD R10, R12.reuse, c[0x0][0x1b4], R4 ;  /* 0x00006d000c0a7a24 */ /* 0x040fe400078e0204 */
[----:B------:R-:W-:-:S04]  /*2c20*/  IMAD.WIDE.U32 R4, R12, c[0x0][0x1b0], R6 ;  /* 0x00006c000c047a25 */ /* 0x000fc800078e0006 */
[----:B------:R-:W-:Y:S01]  /*2c30*/  IMAD.IADD R10, R5, 0x1, R10 ;  /* 0x00000001050a7824 */ /* 0x000fe200078e020a */
[----:B-----5:R1:W-:Y:S04]  /*2c40*/  STL [R1+0x4], R20 ;  /* 0x0000041401007387 */ /* 0x0203e80000100800 */
[----:B--2---:R1:W-:Y:S04]  /*2c50*/  STL [R1], R21 ;  /* 0x0000001501007387 */ /* 0x0043e80000100800 */
[----:B---3--:R1:W-:Y:S04]  /*2c60*/  STL [R1+0xc], R22 ;  /* 0x00000c1601007387 */ /* 0x0083e80000100800 */
[----:B----4-:R1:W-:Y:S01]  /*2c70*/  STL [R1+0x8], R23 ;  /* 0x0000081701007387 */ /* 0x0103e20000100800 */
        /* <DEDUP_REMOVED lines=16> */
.L_x_626:
[----:B------:R-:W-:Y:S05]  /*2d80*/  BSYNC B0 ;  /* 0x0000000000007941 */ /* 0x000fea0003800000 */
.L_x_625:
[----:B------:R-:W-:Y:S01]  /*2d90*/  ISETP.GE.AND P4, PT, R11, UR4, PT ;  /* 0x000000040b007c0c */ /* 0x000fe2000bf86270 */
[----:B------:R-:W-:-:S12]  /*2da0*/  BSSY B0, `(.L_x_627) ;  /* 0x0000014000007945 */ /* 0x000fd80003800000 */
[----:B------:R4:W-:Y:S01]  /*2db0*/  @P4 STS.128 [R0+0xd000], RZ ;  /* 0x00d000ff00004388 */ /* 0x0009e20000000c00 */
[----:B------:R-:W-:Y:S05]  /*2dc0*/  @P4 BRA `(.L_x_628) ;  /* 0x0000011000004947 */ /* 0x000fea0003800000 */
[----:B------:R-:W-:-:S13]  /*2dd0*/  ISETP.GE.AND P1, PT, R210, c[0x0][0x220], PT ;  /* 0x00008800d2007a0c */ /* 0x000fda0003f26270 */
[----:B------:R1:W-:Y:S01]  /*2de0*/  @P1 STS.128 [R0+0xd000], RZ ;  /* 0x00d000ff00001388 */ /* 0x0003e20000000c00 */
[----:B------:R-:W-:Y:S05]  /*2df0*/  @P1 BRA `(.L_x_628) ;  /* 0x000000e000001947 */ /* 0x000fea0003800000 */
[----:B---3--:R-:W-:Y:S02]  /*2e00*/  IADD3 R8, P1, R2, 0x20, RZ ;  /* 0x0000002002087810 */ /* 0x008fe40007f3e0ff */
        /* <DEDUP_REMOVED lines=13> */
.L_x_628:
[----:B------:R-:W-:Y:S05]  /*2ee0*/  BSYNC B0 ;  /* 0x0000000000007941 */ /* 0x000fea0003800000 */
.L_x_627:
        /* <DEDUP_REMOVED lines=21> */
.L_x_630:
[----:B------:R-:W-:Y:S05]  /*3040*/  BSYNC B0 ;  /* 0x0000000000007941 */ /* 0x000fea0003800000 */
.L_x_629:
        /* <DEDUP_REMOVED lines=21> */
.L_x_632:
[----:B------:R-:W-:Y:S05]  /*31a0*/  BSYNC B0 ;  /* 0x0000000000007941 */ /* 0x000fea0003800000 */
.L_x_631:
        /* <DEDUP_REMOVED lines=18> */
[----:B---3--:R-:W-:Y:S01]  /*32d0*/  IMAD R8, R18, c[0x0][0x1a0], RZ ;  /* 0x0000680012087a24 */ /* 0x008fe200078e02ff */
        /* <DEDUP_REMOVED lines=10> */
.L_x_634:
[----:B------:R-:W-:Y:S05]  /*3380*/  BSYNC B0 ;  /* 0x0000000000007941 */ /* 0x000fea0003800000 */
.L_x_633:
[----:B------:R1:W-:Y:S01]  /*3390*/  @P4 STS.128 [R0+0x11000], RZ ;  /* 0x011000ff00004388 */ /* 0x0003e20000000c00 */
[----:B------:R-:W-:Y:S01]  /*33a0*/  BSSY B0, `(.L_x_635) ;  /* 0x0000013000007945 */ /* 0x000fe20003800000 */
        /* <DEDUP_REMOVED lines=18> */
.L_x_636:
[----:B------:R-:W-:Y:S05]  /*34d0*/  BSYNC B0 ;  /* 0x0000000000007941 */ /* 0x000fea0003800000 */
.L_x_635:
        /* <DEDUP_REMOVED lines=20> */
.L_x_638:
[----:B------:R-:W-:Y:S05]  /*3620*/  BSYNC B0 ;  /* 0x0000000000007941 */ /* 0x000fea0003800000 */
.L_x_637:
        /* <DEDUP_REMOVED lines=19> */
.L_x_640:
[----:B------:R-:W-:Y:S05]  /*3760*/  BSYNC B0 ;  /* 0x0000000000007941 */ /* 0x000fea0003800000 */
.L_x_639:
[----:B------:R-:W-:Y:S01]  /*3770*/  ULDC.64 UR16, c[0x0][0x318] ;  /* 0x0000c60000107ab9 */ /* 0x000fe20000000a00 */
[----:B------:R-:W5:Y:S01]  /*3780*/  LDL R6, [R1+0x4c] ;  /* 0x00004c0001067983 */ /* 0x000f620000100800 */
[----:B------:R-:W-:Y:S02]  /*3790*/  UISETP.NE.U32.AND UP1, UPT, URZ, UR16, UPT ;  /* 0x000000103f00728c */ /* 0x000fe4000bf25070 */
[----:B------:R-:W-:Y:S01]  /*37a0*/  ULDC.64 UR18, c[0x0][0x320] ;  /* 0x0000c80000127ab9 */ /* 0x000fe20000000a00 */
[----:B------:R-:W0:Y:S01]  /*37b0*/  LDGDEPBAR ;  /* 0x00000000000079af */ /* 0x000e220000000000 */
[----:B------:R-:W-:-:S06]  /*37c0*/  UISETP.NE.AND.EX UP1, UPT, URZ, UR17, UPT, UP1 ;  /* 0x000000113f00728c */ /* 0x000fcc000bf25310 */
[----:B------:R-:W-:-:S05]  /*37d0*/  PLOP3.LUT P1, PT, PT, PT, UP1, 0x80, 0x0 ;  /* 0x000000000000781c */ /* 0x000fca0003f2f018 */
[----:B------:R-:W-:Y:S02]  /*37e0*/  @UP1 UIMAD UR4, UR41, UR18, URZ ;  /* 0x00000012290412a4 */ /* 0x000fe4000f8e023f */
[----:B------:R-:W-:Y:S02]  /*37f0*/  @UP1 UMOV UR14, UR37 ;  /* 0x00000025000e1c82 */ /* 0x000fe40008000000 */
[----:B------:R-:W-:Y:S02]  /*3800*/  @UP1 UMOV UR15, UR61 ;  /* 0x0000003d000f1c82 */ /* 0x000fe40008000000 */
[----:B------:R-:W-:Y:S02]  /*3810*/  @UP1 UIMAD.WIDE.U32 UR14, UR34, UR18, UR14 ;  /* 0x00000012220e12a5 */ /* 0x000fe4000f8e000e */
[----:B------:R-:W-:Y:S02]  /*3820*/  @UP1 UIMAD UR19, UR34, UR19, UR4 ;  /* 0x00000013221312a4 */ /* 0x000fe4000f8e0204 */
[----:B------:R-:W-:-:S02]  /*3830*/  @UP1 ULEA UR16, UP0, UR14, UR16, 0x2 ;  /* 0x000000100e101291 */ /* 0x000fc4000f80103f */
[----:B------:R-:W-:-:S04]  /*3840*/  @UP1 UIADD3 UR19, UR15, UR19, URZ ;  /* 0x000000130f131290 */ /* 0x000fc8000fffe03f */
[----:B------:R-:W-:Y:S01]  /*3850*/  @UP1 ULEA.HI.X UR17, UR14, UR17, UR19, 0x2, UP0 ;  /* 0x000000110e111291 */ /* 0x000fe200080f1413 */
[----:B---3--:R-:W-:-:S05]  /*3860*/  IMAD.U32 R4, RZ, RZ, UR16 ;  /* 0x00000010ff047e24 */ /* 0x008fca000f8e00ff */
[----:B------:R-:W-:-:S05]  /*3870*/  IMAD.U32 R5, RZ, RZ, UR17 ;  /* 0x00000011ff057e24 */ /* 0x000fca000f8e00ff */
[----:B-12-4-:R-:W2:Y:S01]  /*3880*/  @P1 LDG.E R0, [R4.64] ;  /* 0x0000001604001981 */ /* 0x016ea2000c1e1900 */
[----:B------:R-:W2:Y:S01]  /*3890*/  @P1 MUFU.RCP R2, c[0x0][0x238] ;  /* 0x00008e0000021b08 */ /* 0x000ea20000001000 */
[----:B------:R-:W-:Y:S01]  /*38a0*/  IADD3 R162, R166, 0x2000, RZ ;  /* 0x00002000a6a27810 */ /* 0x000fe20007ffe0ff */
[----:B------:R-:W-:Y:S01]  /*38b0*/  IMAD.MOV.U32 R209, RZ, RZ, R173 ;  /* 0x000000ffffd17224 */ /* 0x000fe200078e00ad */
[----:B------:R-:W-:Y:S01]  /*38c0*/  CS2R R126, SRZ ;  /* 0x00000000007e7805 */ /* 0x000fe2000001ff00 */
[----:B------:R-:W-:Y:S01]  /*38d0*/  CS2R R124, SRZ ;  /* 0x00000000007c7805 */ /* 0x000fe2000001ff00 */
[----:B------:R-:W-:Y:S01]  /*38e0*/  SEL R162, R162, R166, !P0 ;  /* 0x000000a6a2a27207 */ /* 0x000fe20004000000 */
        /* <DEDUP_REMOVED lines=31> */
[----:B------:R-:W-:Y:S01]  /*3ae0*/  SHF.L.U32 R164, R166, 0x1, RZ ;  /* 0x00000001a6a47819 */ /* 0x000fe200000006ff */
[----:B------:R-:W-:Y:S01]  /*3af0*/  IMAD.MOV.U32 R168, RZ, RZ, 0x20 ;  /* 0x00000020ffa87424 */ /* 0x000fe200078e00ff */
[----:B------:R-:W-:Y:S01]  /*3b00*/  UMOV UR4, URZ ;  /* 0x0000003f00047c82 */ /* 0x000fe20008000000 */
[----:B------:R-:W-:-:S02]  /*3b10*/  IMAD.MOV.U32 R167, RZ, RZ, 0x40 ;  /* 0x00000040ffa77424 */ /* 0x000fc400078e00ff */
[----:B------:R-:W-:Y:S02]  /*3b20*/  IMAD.SHL.U32 R163, R166, 0x2, RZ ;  /* 0x00000002a6a37824 */ /* 0x000fe400078e00ff */
[----:B--2---:R-:W-:Y:S01]  /*3b30*/  @P1 FMUL.FTZ R0, R0, R2 ;  /* 0x0000000200001220 */ /* 0x004fe20000410000 */
[----:B------:R-:W-:-:S03]  /*3b40*/  IADD3 R2, R165, 0x2000, RZ ;  /* 0x00002000a5027810 */ /* 0x000fc60007ffe0ff */
[----:B------:R1:W2:Y:S01]  /*3b50*/  @P1 R2UR UR9, R0 ;  /* 0x00000000000913c2 */ /* 0x0002a200000e0000 */
[----:B------:R-:W-:-:S04]  /*3b60*/  SEL R2, R2, R165, !P0 ;  /* 0x000000a502027207 */ /* 0x000fc80004000000 */
[----:B------:R-:W-:Y:S01]  /*3b70*/  SHF.L.U32 R156, R2, 0x1, RZ ;  /* 0x00000001029c7819 */ /* 0x000fe200000006ff */
[----:B------:R-:W-:-:S04]  /*3b80*/  IMAD.MOV.U32 R2, RZ, RZ, c[0x0][0x22c] ;  /* 0x00008b00ff027624 */ /* 0x000fc800078e00ff */
[----:B------:R-:W-:-:S04]  /*3b90*/  IMAD R2, R2, c[0x0][0x1c0], RZ ;  /* 0x0000700002027a24 */ /* 0x000fc800078e02ff */
[C---:B------:R-:W-:Y:S01]  /*3ba0*/  IMAD.SHL.U32 R4, R2.reuse, 0x8, RZ ;  /* 0x0000000802047824 */ /* 0x040fe200078e00ff */
[----:B------:R-:W-:Y:S02]  /*3bb0*/  SHF.L.U32 R5, R2, 0x4, RZ ;  /* 0x0000000402057819 */ /* 0x000fe400000006ff */
[----:B-1----:R-:W-:Y:S01]  /*3bc0*/  MOV R0, UR20 ;  /* 0x0000001400007c02 */ /* 0x002fe20008000f00 */
[----:B--2---:R-:W-:-:S04]  /*3bd0*/  @UP1 UMOV UR4, UR9 ;  /* 0x0000000900041c82 */ /* 0x004fc80008000000 */
[----:B-----5:R-:W-:-:S05]  /*3be0*/  IMAD R0, R0, 0x80, R6 ;  /* 0x0000008000007824 */ /* 0x020fca00078e0206 */
[----:B------:R-:W-:-:S04]  /*3bf0*/  IADD3 R0, R19, -UR28, -R0 ;  /* 0x8000001c13007c10 */ /* 0x000fc8000fffe800 */
[----:B------:R-:W-:-:S05]  /*3c00*/  IADD3 R0, R0, UR5, RZ ;  /* 0x0000000500007c10 */ /* 0x000fca000fffe0ff */
[----:B------:R1:W-:Y:S02]  /*3c10*/  STL [R1+0x44], R0 ;  /* 0x0000440001007387 */ /* 0x0003e40000100800 */
[----:B-1----:R-:W-:Y:S02]  /*3c20*/  IADD3 R0, R5, 0x20, RZ ;  /* 0x0000002005007810 */ /* 0x002fe40007ffe0ff */
[----:B------:R-:W-:-:S03]  /*3c30*/  SHF.L.U64.HI R5, R19, 0x2, R15 ;  /* 0x0000000213057819 */ /* 0x000fc6000001020f */
[----:B------:R-:W-:-:S05]  /*3c40*/  IMAD.IADD R0, R4, 0x1, R0 ;  /* 0x0000000104007824 */ /* 0x000fca00078e0200 */
[----:B------:R-:W-:-:S05]  /*3c50*/  IADD3 R0, R4, R0, RZ ;  /* 0x0000000004007210 */ /* 0x000fca0007ffe0ff */
        /* <DEDUP_REMOVED lines=8> */
[----:B-1----:R-:W-:-:S02]  /*3ce0*/  IADD3 R0, R19, -0x80, RZ ;  /* 0xffffff8013007810 */ /* 0x002fc40007ffe0ff */
[----:B--2---:R-:W-:Y:S02]  /*3cf0*/  SHF.L.U32 R5, R19, 0x2, RZ ;  /* 0x0000000213057819 */ /* 0x004fe400000006ff */
[----:B---3--:R-:W-:-:S03]  /*3d00*/  IADD3 R2, R4, R2, RZ ;  /* 0x0000000204027210 */ /* 0x008fc60007ffe0ff */
[----:B------:R1:W-:Y:S04]  /*3d10*/  STL [R1+0x3c], R5 ;  /* 0x00003c0501007387 */ /* 0x0003e80000100800 */
[----:B------:R2:W-:Y:S01]  /*3d20*/  STL [R1+0x24], R2 ;  /* 0x0000240201007387 */ /* 0x0005e20000100800 */
[----:B-1----:R-:W-:Y:S01]  /*3d30*/  IADD3 R5, R4, R2, RZ ;  /* 0x0000000204057210 */ /* 0x002fe20007ffe0ff */
[----:B--2---:R-:W-:-:S03]  /*3d40*/  IMAD.SHL.U32 R2, R0, 0x4, RZ ;  /* 0x0000000400027824 */ /* 0x004fc600078e00ff */
[C---:B------:R-:W-:Y:S01]  /*3d50*/  IADD3 R0, R4.reuse, R5, RZ ;  /* 0x0000000504007210 */ /* 0x040fe20007ffe0ff */
[----:B------:R-:W-:Y:S04]  /*3d60*/  STL [R1+0x20], R5 ;  /* 0x0000200501007387 */ /* 0x000fe80000100800 */
[----:B------:R-:W-:Y:S04]  /*3d70*/  STL [R1+0x38], R2 ;  /* 0x0000380201007387 */ /* 0x000fe80000100800 */
[----:B------:R1:W-:Y:S02]  /*3d80*/  STL [R1+0x1c], R0 ;  /* 0x00001c0001007387 */ /* 0x0003e40000100800 */
[----:B-1----:R-:W-:-:S05]  /*3d90*/  IMAD.IADD R0, R4, 0x1, R0 ;  /* 0x0000000104007824 */ /* 0x002fca00078e0200 */
[----:B------:R1:W-:Y:S02]  /*3da0*/  STL [R1+0x18], R0 ;  /* 0x0000180001007387 */ /* 0x0003e40000100800 */
[----:B-1----:R-:W-:-:S05]  /*3db0*/  IADD3 R0, R4, R0, RZ ;  /* 0x0000000004007210 */ /* 0x002fca0007ffe0ff */
[----:B------:R1:W-:Y:S02]  /*3dc0*/  STL [R1+0x14], R0 ;  /* 0x0000140001007387 */ /* 0x0003e40000100800 */
[----:B-1----:R-:W-:-:S05]  /*3dd0*/  IMAD.IADD R0, R4, 0x1, R0 ;  /* 0x0000000104007824 */ /* 0x002fca00078e0200 */
[----:B------:R1:W-:Y:S02]  /*3de0*/  STL [R1+0x10], R0 ;  /* 0x0000100001007387 */ /* 0x0003e40000100800 */
[----:B-1----:R-:W-:-:S05]  /*3df0*/  IADD3 R0, R4, R0, RZ ;  /* 0x0000000004007210 */ /* 0x002fca0007ffe0ff */
[----:B------:R1:W-:Y:S02]  /*3e00*/  STL [R1+0x34], R0 ;  /* 0x0000340001007387 */ /* 0x0003e40000100800 */
.L_x_643:
[----:B------:R-:W2:Y:S01]  /*3e10*/  LDL R52, [R1+0x44] ;  /* 0x0000440001347983 */ /* 0x000ea20000100800 */
[----:B------:R-:W-:Y:S01]  /*3e20*/  IMAD.U32 R169, RZ, RZ, UR8 ;  /* 0x00000008ffa97e24 */ /* 0x000fe2000f8e00ff */
[----:B------:R-:W-:Y:S02]  /*3e30*/  USHF.L.U32 UR9, UR20, 0x7, URZ ;  /* 0x0000000714097899 */ /* 0x000fe4000800063f */
[----:B-1----:R-:W3:Y:S01]  /*3e40*/  LDL R0, [R1+0x54] ;  /* 0x0000540001007983 */ /* 0x002ee20000100800 */
[----:B------:R-:W-:Y:S02]  /*3e50*/  UISETP.GE.AND UP4, UPT, UR8, 0x1, UPT ;  /* 0x000000010800788c */ /* 0x000fe4000bf86270 */
[----:B------:R-:W-:Y:S01]  /*3e60*/  UIADD3 UR9, UR9, 0x80, URZ ;  /* 0x0000008009097890 */ /* 0x000fe2000fffe03f */
[----:B------:R-:W0:Y:S03]  /*3e70*/  LDGDEPBAR ;  /* 0x00000000000079af */ /* 0x000e260000000000 */
[----:B------:R-:W-:Y:S05]  /*3e80*/  UISETP.GE.AND UP0, UPT, UR9, UR5, UPT ;  /* 0x000000050900728c */ /* 0x000fea000bf06270 */
[----:B------:R-:W4:Y:S04]  /*3e90*/  LDL R218, [R1+0x4c] ;  /* 0x00004c0001da7983 */ /* 0x000f280000100800 */
[----:B------:R-:W5:Y:S04]  /*3ea0*/  LDL R217, [R1+0x8] ;  /* 0x0000080001d97983 */ /* 0x000f680000100800 */
[----:B------:R-:W4:Y:S01]  /*3eb0*/  LDL R216, [R1+0xc] ;  /* 0x00000c0001d87983 */ /* 0x000f220000100800 */
[----:B------:R-:W-:Y:S04]  /*3ec0*/  DEPBAR.LE SB0, 0x0 ;  /* 0x000080000000791a */ /* 0x000fe80000000000 */
[----:B------:R-:W-:Y:S08]  /*3ed0*/  BAR.SYNC.DEFER_BLOCKING 0x0 ;  /* 0x0000000000007b1d */ /* 0x000ff00000010000 */
[----:B------:R-:W-:Y:S08]  /*3ee0*/  LDSM.16.M88.4 R64, [R162] ;  /* 0x00000000a240783b */ /* 0x000ff00000000200 */
[----:B------:R-:W1:Y:S08]  /*3ef0*/  LDSM.16.M88.4 R16, [R158+0xc000] ;  /* 0x00c000009e10783b */ /* 0x000e700000000200 */
[----:B------:R-:W1:Y:S08]  /*3f00*/  LDSM.16.M88.4 R60, [R162+0x2000] ;  /* 0x00200000a23c783b */ /* 0x000e700000000200 */
[----:B------:R-:W1:Y:S08]  /*3f10*/  LDSM.16.M88.4 R32, [R158+0xc800] ;  /* 0x00c800009e20783b */ /* 0x000e700000000200 */
[----:B------:R-:W1:Y:S08]  /*3f20*/  LDSM.16.M88.4 R48, [R158+0xd000] ;  /* 0x00d000009e30783b */ /* 0x000e700000000200 */
[----:B------:R-:W2:Y:S01]  /*3f30*/  LDSM.16.M88.4 R132, [R158+0xd800] ;  /* 0x00d800009e84783b */ /* 0x000ea20000000200 */
[-C--:B-1----:R-:W-:Y:S07]  /*3f40*/  HMMA.16816.F32 R4, R64, R16.reuse, RZ ;  /* 0x000000104004723c */ /* 0x082fee00000018ff */
[----:B------:R-:W-:Y:S01]  /*3f50*/  LDSM.16.M88.4 R140, [R161+0xc000] ;  /* 0x00c00000a18c783b */ /* 0x000fe20000000200 */
[C---:B------:R-:W-:Y:S08]  /*3f60*/  HMMA.16816.F32 R8, R60.reuse, R16, RZ ;  /* 0x000000103c08723c */ /* 0x040ff000000018ff */
[-C--:B------:R-:W-:Y:S08]  /*3f70*/  HMMA.16816.F32 R12, R60, R18.reuse, RZ ;  /* 0x000000123c0c723c */ /* 0x080ff000000018ff */
        /* <DEDUP_REMOVED lines=8> */
[C---:B------:R-:W-:Y:S01]  /*4000*/  HMMA.16816.F32 R48, R64.reuse, R50, RZ ;  /* 0x000000324030723c */ /* 0x040fe200000018ff */
[----:B--2---:R-:W-:Y:S07]  /*4010*/  IMAD R169, R169, 0x80, R52 ;  /* 0x00000080a9a97824 */ /* 0x004fee00078e0234 */
[-C--:B------:R-:W-:Y:S01]  /*4020*/  HMMA.16816.F32 R52, R64, R132.reuse, RZ ;  /* 0x000000844034723c */ /* 0x080fe200000018ff */
[----:B---3--:R-:W-:Y:S03]  /*4030*/  R2P PR, R0, 0x6 ;  /* 0x0000000600007804 */ /* 0x008fe60000000000 */
[C---:B------:R-:W-:Y:S02]  /*4040*/  IADD3 R148, R169.reuse, -0x1, RZ ;  /* 0xffffffffa9947810 */ /* 0x040fe40007ffe0ff */
[----:B------:R-:W-:Y:S02]  /*4050*/  IABS R56, R169 ;  /* 0x000000a900387213 */ /* 0x000fe40000000000 */
[----:B------:R-:W-:Y:S02]  /*4060*/  SEL R2, R168, 0xffffffe0, !P1 ;  /* 0xffffffe0a8027807 */ /* 0x000fe40004800000 */
[----:B------:R1:W2:Y:S01]  /*4070*/  I2F R194, R56 ;  /* 0x0000003800c27306 */ /* 0x0002a20000201400 */
[----:B------:R-:W-:Y:S02]  /*4080*/  ISETP.GE.AND P0, PT, R148, RZ, PT ;  /* 0x000000ff9400720c */ /* 0x000fe40003f06270 */
[----:B------:R-:W-:Y:S01]  /*4090*/  IMAD.IADD R0, R162, 0x1, R2 ;  /* 0x00000001a2007824 */ /* 0x000fe200078e0202 */
[C---:B------:R-:W-:Y:S02]  /*40a0*/  IADD3 R152, R169.reuse, 0x8, RZ ;  /* 0x00000008a9987810 */ /* 0x040fe40007ffe0ff */
[----:B------:R-:W-:Y:S02]  /*40b0*/  IADD3 R153, R169, 0x7, RZ ;  /* 0x00000007a9997810 */ /* 0x000fe40007ffe0ff */
[----:B------:R-:W-:Y:S01]  /*40c0*/  ISETP.GE.AND P1, PT, R152, RZ, PT ;  /* 0x000000ff9800720c */ /* 0x000fe20003f26270 */
[----:B------:R-:W3:Y:S01]  /*40d0*/  LDSM.16.M88.4 R136, [R0] ;  /* 0x000000000088783b */ /* 0x000ee20000000200 */
[----:B------:R-:W-:Y:S02]  /*40e0*/  SEL R157, R167, 0xffffffc0, !P2 ;  /* 0xffffffc0a79d7807 */ /* 0x000fe40005000000 */
[C---:B------:R-:W-:Y:S02]  /*40f0*/  IADD3 R172, R169.reuse, 0x30, RZ ;  /* 0x00000030a9ac7810 */ /* 0x040fe40007ffe0ff */
[C---:B------:R-:W-:Y:S02]  /*4100*/  @!P0 IADD3 R148, -R169.reuse, 0x1, RZ ;  /* 0x00000001a9948810 */ /* 0x040fe40007ffe1ff */
[----:B------:R-:W-:Y:S01]  /*4110*/  IADD3 R171, R169, 0x2f, RZ ;  /* 0x0000002fa9ab7810 */ /* 0x000fe20007ffe0ff */
[----:B------:R2:W4:Y:S01]  /*4120*/  LDSM.16.M88.4 R144, [R0+0x2000] ;  /* 0x002000000090783b */ /* 0x0005220000000200 */
[----:B------:R2:W2:Y:S01]  /*4130*/  I2F R193, R148 ;  /* 0x0000009400c17306 */ /* 0x0004a20000201400 */
[----:B------:R-:W-:Y:S02]  /*4140*/  ISETP.GE.AND P0, PT, R153, RZ, PT ;  /* 0x000000ff9900720c */ /* 0x000fe40003f06270 */
[C---:B------:R-:W-:Y:S02]  /*4150*/  @!P1 IADD3 R152, -R169.reuse, -0x8, RZ ;  /* 0xfffffff8a9989810 */ /* 0x040fe40007ffe1ff */
[C---:B------:R-:W-:Y:S01]  /*4160*/  IADD3 R170, R169.reuse, 0x28, RZ ;  /* 0x00000028a9aa7810 */ /* 0x040fe20007ffe0ff */
[C---:B-1----:R-:W-:Y:S01]  /*4170*/  HMMA.16816.F32 R56, R60.reuse, R132, RZ ;  /* 0x000000843c38723c */ /* 0x042fe200000018ff */
[----:B------:R-:W-:Y:S02]  /*4180*/  PLOP3.LUT P5, PT, PT, PT, UP0, 0x80, 0x0 ;  /* 0x000000000000781c */ /* 0x000fe40003faf008 */
[----:B------:R-:W-:Y:S01]  /*4190*/  PLOP3.LUT P6, PT, PT, PT, UP0, 0x80, 0x0 ;  /* 0x000000000000781c */ /* 0x000fe20003fcf008 */
[----:B------:R1:W-:Y:S01]  /*41a0*/  I2F R197, R152 ;  /* 0x0000009800c57306 */ /* 0x0003e20000201400 */
[----:B------:R-:W-:Y:S02]  /*41b0*/  PLOP3.LUT P4, PT, PT, PT, UP0, 0x80, 0x0 ;  /* 0x000000000000781c */ /* 0x000fe40003f8f008 */
[C---:B------:R-:W-:Y:S01]  /*41c0*/  IADD3 R132, R169.reuse, 0x40, RZ ;  /* 0x00000040a9847810 */ /* 0x040fe20007ffe0ff */
[-C--:B------:R-:W-:Y:S01]  /*41d0*/  HMMA.16816.F32 R60, R60, R134.reuse, RZ ;  /* 0x000000863c3c723c */ /* 0x080fe200000018ff */
[C---:B------:R-:W-:Y:S02]  /*41e0*/  IADD3 R133, R169.reuse, 0x3f, RZ ;  /* 0x0000003fa9857810 */ /* 0x040fe40007ffe0ff */
[----:B------:R-:W-:Y:S02]  /*41f0*/  ISETP.GE.AND P1, PT, R132, RZ, PT ;  /* 0x000000ff8400720c */ /* 0x000fe40003f26270 */
[----:B------:R-:W-:Y:S02]  /*4200*/  @!P0 IADD3 R153, -R169, -0x7, RZ ;  /* 0xfffffff9a9998810 */ /* 0x000fe40007ffe1ff */
[----:B------:R-:W-:Y:S01]  /*4210*/  ISETP.GE.AND P0, PT, R133, RZ, PT ;  /* 0x000000ff8500720c */ /* 0x000fe20003f06270 */
[----:B------:R-:W-:Y:S01]  /*4220*/  HMMA.16816.F32 R64, R64, R134, RZ ;  /* 0x000000864040723c */ /* 0x000fe200000018ff */
[----:B------:R5:W5:Y:S01]  /*4230*/  I2F R198, R153 ;  /* 0x0000009900c67306 */ /* 0x000b620000201400 */
[----:B--2---:R-:W2:Y:S02]  /*4240*/  LDSM.16.M88.4 R148, [R161+0xc800] ;  /* 0x00c80000a194783b */ /* 0x004ea40000000200 */
[--C-:B------:R-:W-:Y:S04]  /*4250*/  IMAD.IADD R0, R0, 0x1, R157.reuse ;  /* 0x0000000100007824 */ /* 0x100fe800078e029d */
[C---:B------:R-:W-:Y:S01]  /*4260*/  @!P1 IADD3 R132, -R169.reuse, -0x40, RZ ;  /* 0xffffffc0a9849810 */ /* 0x040fe20007ffe1ff */
[-C--:B---3--:R-:W-:Y:S03]  /*4270*/  HMMA.16816.F32 R4, R136, R140.reuse, R4 ;  /* 0x0000008c8804723c */ /* 0x088fe60000001804 */
[----:B------:R-:W-:Y:S01]  /*4280*/  I2F R181, R132 ;  /* 0x0000008400b57306 */ /* 0x000fe20000201400 */
[C---:B-1----:R-:W-:Y:S02]  /*4290*/  IADD3 R152, R169.reuse, 0x48, RZ ;  /* 0x00000048a9987810 */ /* 0x042fe40007ffe0ff */
[C---:B------:R-:W-:Y:S02]  /*42a0*/  @!P0 IADD3 R133, -R169.reuse, -0x3f, RZ ;  /* 0xffffffc1a9858810 */ /* 0x040fe40007ffe1ff */
[----:B------:R-:W-:Y:S01]  /*42b0*/  ISETP.GE.AND P1, PT, R152, RZ, PT ;  /* 0x000000ff9800720c */ /* 0x000fe20003f26270 */
[C---:B----4-:R-:W-:Y:S04]  /*42c0*/  HMMA.16816.F32 R8, R144.reuse, R140, R8 ;  /* 0x0000008c9008723c */ /* 0x050fe80000001808 */
[----:B------:R1:W-:Y:S03]  /*42d0*/  I2F R180, R133 ;  /* 0x0000008500b47306 */ /* 0x0003e60000201400 */
[C---:B------:R-:W-:Y:S01]  /*42e0*/  IADD3 R140, R169.reuse, 0x47, RZ ;  /* 0x00000047a98c7810 */ /* 0x040fe20007ffe0ff */
[-C--:B------:R-:W-:Y:S01]  /*42f0*/  HMMA.16816.F32 R12, R144, R142.reuse, R12 ;  /* 0x0000008e900c723c */ /* 0x080fe2000000180c */
[C---:B------:R-:W-:Y:S02]  /*4300*/  IADD3 R141, R169.reuse, 0x38, RZ ;  /* 0x00000038a98d7810 */ /* 0x040fe40007ffe0ff */
[----:B------:R-:W-:Y:S02]  /*4310*/  ISETP.GE.AND P0, PT, R140, RZ, PT ;  /* 0x000000ff8c00720c */ /* 0x000fe40003f06270 */
[----:B------:R-:W-:Y:S02]  /*4320*/  @!P1 IADD3 R152, -R169, -0x48, RZ ;  /* 0xffffffb8a9989810 */ /* 0x000fe40007ffe1ff */
[----:B------:R-:W-:Y:S01]  /*4330*/  ISETP.GE.AND P1, PT, R141, RZ, PT ;  /* 0x000000ff8d00720c */ /* 0x000fe20003f26270 */
[C---:B------:R-:W-:Y:S01]  /*4340*/  HMMA.16816.F32 R16, R136.reuse, R142, R16 ;  /* 0x0000008e8810723c */ /* 0x040fe20000001810 */
[----:B------:R3:W4:Y:S03]  /*4350*/  I2F R196, R152 ;  /* 0x0000009800c47306 */ /* 0x0007260000201400 */
[C---:B-----5:R-:W-:Y:S04]  /*4360*/  IADD3 R153, R169.reuse, -0x11, RZ ;  /* 0xffffffefa9997810 */ /* 0x060fe80007ffe0ff */
[-C--:B--2---:R-:W-:Y:S01]  /*4370*/  HMMA.16816.F32 R20, R136, R148.reuse, R20 ;  /* 0x000000948814723c */ /* 0x084fe20000001814 */
[C---:B------:R-:W-:Y:S01]  /*4380*/  @!P0 IADD3 R140, -R169.reuse, -0x47, RZ ;  /* 0xffffffb9a98c8810 */ /* 0x040fe20007ffe1ff */
[----:B-1----:R-:W1:Y:S03]  /*4390*/  LDSM.16.M88.4 R132, [R161+0xd000] ;  /* 0x00d00000a184783b */ /* 0x002e660000000200 */
[----:B------:R-:W-:Y:S01]  /*43a0*/  I2F R195, R140 ;  /* 0x0000008c00c37306 */ /* 0x000fe20000201400 */
[C---:B------:R-:W-:Y:S02]  /*43b0*/  @!P1 IADD3 R141, -R169.reuse, -0x38, RZ ;  /* 0xffffffc8a98d9810 */ /* 0x040fe40007ffe1ff */
[C---:B------:R-:W-:Y:S07]  /*43c0*/  HMMA.16816.F32 R24, R144.reuse, R148, R24 ;  /* 0x000000949018723c */ /* 0x040fee0000001818 */
[----:B------:R2:W-:Y:S01]  /*43d0*/  I2F R191, R141 ;  /* 0x0000008d00bf7306 */ /* 0x0005e20000201400 */
[-C--:B------:R-:W-:Y:S01]  /*43e0*/  HMMA.16816.F32 R28, R144, R150.reuse, R28 ;  /* 0x00000096901c723c */ /* 0x080fe2000000181c */
[C---:B---3--:R-:W-:Y:S03]  /*43f0*/  IADD3 R152, R169.reuse, 0x37, RZ ;  /* 0x00000037a9987810 */ /* 0x048fe60007ffe0ff */
[----:B------:R-:W-:Y:S02]  /*4400*/  IADD3 R149, R169, -0x8, RZ ;  /* 0xfffffff8a9957810 */ /* 0x000fe40007ffe0ff */
[----:B------:R-:W-:Y:S02]  /*4410*/  ISETP.GE.AND P0, PT, R152, RZ, PT ;  /* 0x000000ff9800720c */ /* 0x000fe40003f06270 */
[----:B------:R-:W-:Y:S01]  /*4420*/  ISETP.GE.AND P1, PT, R149, RZ, PT ;  /* 0x000000ff9500720c */ /* 0x000fe20003f26270 */
[C---:B------:R-:W-:Y:S03]  /*4430*/  HMMA.16816.F32 R32, R136.reuse, R150, R32 ;  /* 0x000000968820723c */ /* 0x040fe60000001820 */
[C---:B------:R-:W-:Y:S04]  /*4440*/  IADD3 R148, R169.reuse, -0x9, RZ ;  /* 0xfffffff7a9947810 */ /* 0x040fe80007ffe0ff */
[C---:B------:R-:W-:Y:S05]  /*4450*/  IADD3 R150, R169.reuse, -0x10, RZ ;  /* 0xfffffff0a9967810 */ /* 0x040fea0007ffe0ff */
[C---:B------:R-:W-:Y:S02]  /*4460*/  @!P0 IADD3 R152, -R169.reuse, -0x37, RZ ;  /* 0xffffffc9a9988810 */ /* 0x040fe40007ffe1ff */
[----:B------:R-:W-:Y:S01]  /*4470*/  ISETP.GE.AND P0, PT, R148, RZ, PT ;  /* 0x000000ff9400720c */ /* 0x000fe20003f06270 */
[----:B--2---:R-:W2:Y:S01]  /*4480*/  LDSM.16.M88.4 R140, [R161+0xd800] ;  /* 0x00d80000a18c783b */ /* 0x004ea20000000200 */
[----:B------:R3:W5:Y:S01]  /*4490*/  I2F R189, R152 ;  /* 0x0000009800bd7306 */ /* 0x0007620000201400 */
[C---:B------:R-:W-:Y:S02]  /*44a0*/  @!P1 IADD3 R149, -R169.reuse, 0x8, RZ ;  /* 0x00000008a9959810 */ /* 0x040fe40007ffe1ff */
[----:B------:R-:W-:Y:S01]  /*44b0*/  ISETP.GE.AND P1, PT, R150, RZ, PT ;  /* 0x000000ff9600720c */ /* 0x000fe20003f26270 */
[-C--:B-1----:R-:W-:Y:S06]  /*44c0*/  HMMA.16816.F32 R36, R136, R132.reuse, R36 ;  /* 0x000000848824723c */ /* 0x082fec0000001824 */
[----:B------:R-:W-:Y:S01]  /*44d0*/  I2F R179, R149 ;  /* 0x0000009500b37306 */ /* 0x000fe20000201400 */
[----:B------:R-:W-:Y:S01]  /*44e0*/  @!P0 IADD3 R148, -R169, 0x9, RZ ;  /* 0x00000009a9948810 */ /* 0x000fe20007ffe1ff */
[C---:B------:R-:W-:Y:S01]  /*44f0*/  HMMA.16816.F32 R40, R144.reuse, R132, R40 ;  /* 0x000000849028723c */ /* 0x040fe20000001828 */
[----:B------:R-:W-:Y:S03]  /*4500*/  ISETP.GE.AND P0, PT, R153, RZ, PT ;  /* 0x000000ff9900720c */ /* 0x000fe60003f06270 */
[C---:B------:R-:W-:Y:S02]  /*4510*/  @!P1 IADD3 R150, -R169.reuse, 0x10, RZ ;  /* 0x00000010a9969810 */ /* 0x040fe40007ffe1ff */
[----:B------:R-:W-:Y:S02]  /*4520*/  ISETP.GE.AND P1, PT, R172, RZ, PT ;  /* 0x000000ffac00720c */ /* 0x000fe40003f26270 */
[----:B------:R-:W1:Y:S01]  /*4530*/  I2F R177, R148 ;  /* 0x0000009400b17306 */ /* 0x000e620000201400 */
[-C--:B------:R-:W-:Y:S03]  /*4540*/  HMMA.16816.F32 R44, R144, R134.reuse, R44 ;  /* 0x00000086902c723c */ /* 0x080fe6000000182c */
[----:B---3--:R-:W-:Y:S02]  /*4550*/  IMAD.IADD R152, R162, 0x1, R157 ;  /* 0x00000001a2987824 */ /* 0x008fe400078e029d */
[----:B------:R-:W-:Y:S02]  /*4560*/  @!P0 IADD3 R153, -R169, 0x11, RZ ;  /* 0x00000011a9998810 */ /* 0x000fe40007ffe1ff */
[----:B------:R-:W-:Y:S01]  /*4570*/  ISETP.GE.AND P0, PT, R171, RZ, PT ;  /* 0x000000ffab00720c */ /* 0x000fe20003f06270 */
[C---:B------:R-:W-:Y:S01]  /*4580*/  HMMA.16816.F32 R48, R136.reuse, R134, R48 ;  /* 0x000000868830723c */ /* 0x040fe20000001830 */
[----:B------:R3:W-:Y:S01]  /*4590*/  I2F R192, R150 ;  /* 0x0000009600c07306 */ /* 0x0007e20000201400 */
[----:B------:R-:W-:Y:S02]  /*45a0*/  LDSM.16.M88.4 R132, [R152] ;  /* 0x000000009884783b */ /* 0x000fe40000000200 */
[C---:B------:R-:W-:Y:S02]  /*45b0*/  @!P1 IADD3 R172, -R169.reuse, -0x30, RZ ;  /* 0xffffffd0a9ac9810 */ /* 0x040fe40007ffe1ff */
[----:B------:R-:W-:Y:S02]  /*45c0*/  ISETP.GE.AND P1, PT, R170, RZ, PT ;  /* 0x000000ffaa00720c */ /* 0x000fe40003f26270 */
[-C--:B--2---:R-:W-:Y:S03]  /*45d0*/  HMMA.16816.F32 R52, R136, R140.reuse, R52 ;  /* 0x0000008c8834723c */ /* 0x084fe60000001834 */
[----:B------:R2:W1:Y:S01]  /*45e0*/  I2F R190, R153 ;  /* 0x0000009900be7306 */ /* 0x0004620000201400 */
[C---:B------:R-:W-:Y:S04]  /*45f0*/  @!P0 IADD3 R171, -R169.reuse, -0x2f, RZ ;  /* 0xffffffd1a9ab8810 */ /* 0x040fe80007ffe1ff */
[C---:B------:R-:W-:Y:S04]  /*4600*/  HMMA.16816.F32 R56, R144.reuse, R140, R56 ;  /* 0x0000008c9038723c */ /* 0x040fe80000001838 */
[C---:B------:R-:W-:Y:S01]  /*4610*/  @!P1 IADD3 R170, -R169.reuse, -0x28, RZ ;  /* 0xffffffd8a9aa9810 */ /* 0x040fe20007ffe1ff */
[----:B------:R-:W-:Y:S01]  /*4620*/  I2F R178, R172 ;  /* 0x000000ac00b27306 */ /* 0x000fe20000201400 */
[----:B---3--:R-:W3:Y:S01]  /*4630*/  LDSM.16.M88.4 R148, [R159+0xc000] ;  /* 0x00c000009f94783b */ /* 0x008ee20000000200 */
[C---:B------:R-:W-:Y:S01]  /*4640*/  IADD3 R141, R169.reuse, 0x27, RZ ;  /* 0x00000027a98d7810 */ /* 0x040fe20007ffe0ff */
[-C--:B------:R-:W-:Y:S01]  /*4650*/  HMMA.16816.F32 R60, R144, R142.reuse, R60 ;  /* 0x0000008e903c723c */ /* 0x080fe2000000183c */
[----:B------:R-:W-:Y:S06]  /*4660*/  IADD3 R140, R169, -0x18, RZ ;  /* 0xffffffe8a98c7810 */ /* 0x000fec0007ffe0ff */
[----:B------:R-:W1:Y:S01]  /*4670*/  I2F R174, R171 ;  /* 0x000000ab00ae7306 */ /* 0x000e620000201400 */
[----:B------:R-:W-:Y:S02]  /*4680*/  ISETP.GE.AND P0, PT, R141, RZ, PT ;  /* 0x000000ff8d00720c */ /* 0x000fe40003f06270 */
[----:B------:R-:W-:Y:S01]  /*4690*/  ISETP.GE.AND P1, PT, R140, RZ, PT ;  /* 0x000000ff8c00720c */ /* 0x000fe20003f26270 */
[----:B--2---:R-:W2:Y:S01]  /*46a0*/  LDSM.16.M88.4 R152, [R152+0x2000] ;  /* 0x002000009898783b */ /* 0x004ea20000000200 */
[----:B------:R-:W-:Y:S01]  /*46b0*/  HMMA.16816.F32 R64, R136, R142, R64 ;  /* 0x0000008e8840723c */ /* 0x000fe20000001840 */
[C---:B------:R-:W-:Y:S04]  /*46c0*/  IADD3 R144, R169.reuse, -0x19, RZ ;  /* 0xffffffe7a9907810 */ /* 0x040fe80007ffe0ff */
[----:B------:R-:W-:Y:S01]  /*46d0*/  I2F R186, R170 ;  /* 0x000000aa00ba7306 */ /* 0x000fe20000201400 */
[C---:B------:R-:W-:Y:S01]  /*46e0*/  IADD3 R146, R169.reuse, -0x20, RZ ;  /* 0xffffffe0a9927810 */ /* 0x040fe20007ffe0ff */
[----:B------:R-:W1:Y:S01]  /*46f0*/  LDSM.16.M88.4 R136, [R159+0xc800] ;  /* 0x00c800009f88783b */ /* 0x000e620000000200 */
[C---:B------:R-:W-:Y:S04]  /*4700*/  IADD3 R145, R169.reuse, -0x21, RZ ;  /* 0xffffffdfa9917810 */ /* 0x040fe80007ffe0ff */
[C---:B------:R-:W-:Y:S02]  /*4710*/  @!P0 IADD3 R141, -R169.reuse, -0x27, RZ ;  /* 0xffffffd9a98d8810 */ /* 0x040fe40007ffe1ff */
[C---:B------:R-:W-:Y:S02]  /*4720*/  @!P1 IADD3 R140, -R169.reuse, 0x18, RZ ;  /* 0x00000018a98c9810 */ /* 0x040fe40007ffe1ff */
[----:B------:R-:W1:Y:S01]  /*4730*/  I2F R184, R141 ;  /* 0x0000008d00b87306 */ /* 0x000e620000201400 */
[----:B------:R-:W-:Y:S02]  /*4740*/  ISETP.GE.AND P0, PT, R144, RZ, PT ;  /* 0x000000ff9000720c */ /* 0x000fe40003f06270 */
[----:B------:R-:W-:Y:S07]  /*4750*/  ISETP.GE.AND P1, PT, R146, RZ, PT ;  /* 0x000000ff9200720c */ /* 0x000fee0003f26270 */
[----:B------:R1:W-:Y:S01]  /*4760*/  I2F R175, R140 ;  /* 0x0000008c00af7306 */ /* 0x0003e20000201400 */
[-C--:B---3--:R-:W-:Y:S03]  /*4770*/  HMMA.16816.F32 R4, R132, R148.reuse, R4 ;  /* 0x000000948404723c */ /* 0x088fe60000001804 */
[C---:B------:R-:W-:Y:S02]  /*4780*/  @!P0 IADD3 R144, -R169.reuse, 0x19, RZ ;  /* 0x00000019a9908810 */ /* 0x040fe40007ffe1ff */
[----:B------:R-:W-:Y:S02]  /*4790*/  @!P1 IADD3 R146, -R169, 0x20, RZ ;  /* 0x00000020a9929810 */ /* 0x000fe40007ffe1ff */
[----:B------:R-:W-:Y:S02]  /*47a0*/  ISETP.GE.AND P0, PT, R145, RZ, PT ;  /* 0x000000ff9100720c */ /* 0x000fe40003f06270 */
[----:B------:R3:W3:Y:S01]  /*47b0*/  I2F R172, R144 ;  /* 0x0000009000ac7306 */ /* 0x0006e20000201400 */
[C---:B--2---:R-:W-:Y:S09]  /*47c0*/  HMMA.16816.F32 R8, R152.reuse, R148, R8 ;  /* 0x000000949808723c */ /* 0x044ff20000001808 */
[----:B------:R2:W-:Y:S01]  /*47d0*/  I2F R188, R146 ;  /* 0x0000009200bc7306 */ /* 0x0005e20000201400 */
[-C--:B------:R-:W-:Y:S02]  /*47e0*/  HMMA.16816.F32 R12, R152, R150.reuse, R12 ;  /* 0x00000096980c723c */ /* 0x080fe4000000180c */
[C---:B------:R-:W-:Y:S01]  /*47f0*/  @!P0 IADD3 R145, -R169.reuse, 0x21, RZ ;  /* 0x00000021a9918810 */ /* 0x040fe20007ffe1ff */
[----:B-1----:R-:W1:Y:S01]  /*4800*/  LDSM.16.M88.4 R140, [R159+0xd000] ;  /* 0x00d000009f8c783b */ /* 0x002e620000000200 */
[C---:B------:R-:W-:Y:S02]  /*4810*/  IADD3 R149, R169.reuse, -0x28, RZ ;  /* 0xffffffd8a9957810 */ /* 0x040fe40007ffe0ff */
[C---:B------:R-:W-:Y:S02]  /*4820*/  IADD3 R148, R169.reuse, -0x30, RZ ;  /* 0xffffffd0a9947810 */ /* 0x040fe40007ffe0ff */
[C---:B------:R-:W-:Y:S01]  /*4830*/  HMMA.16816.F32 R16, R132.reuse, R150, R16 ;  /* 0x000000968410723c */ /* 0x040fe20000001810 */
[----:B------:R4:W-:Y:S03]  /*4840*/  I2F R185, R145 ;  /* 0x0000009100b97306 */ /* 0x0009e60000201400 */
[C---:B---3--:R-:W-:Y:S03]  /*4850*/  IADD3 R144, R169.reuse, 0x20, RZ ;  /* 0x00000020a9907810 */ /* 0x048fe60007ffe0ff */
[C---:B------:R-:W-:Y:S01]  /*4860*/  IADD3 R150, R169.reuse, -0x29, RZ ;  /* 0xffffffd7a9967810 */ /* 0x040fe20007ffe0ff */
[-C--:B------:R-:W-:Y:S01]  /*4870*/  HMMA.16816.F32 R20, R132, R136.reuse, R20 ;  /* 0x000000888414723c */ /* 0x080fe20000001814 */
[----:B------:R-:W-:Y:S03]  /*4880*/  ISETP.GE.AND P1, PT, R144, RZ, PT ;  /* 0x000000ff9000720c */ /* 0x000fe60003f26270 */
[C---:B--2---:R-:W-:Y:S04]  /*4890*/  IADD3 R146, R169.reuse, 0x1f, RZ ;  /* 0x0000001fa9927810 */ /* 0x044fe80007ffe0ff */
[C---:B------:R-:W-:Y:S01]  /*48a0*/  HMMA.16816.F32 R24, R152.reuse, R136, R24 ;  /* 0x000000889818723c */ /* 0x040fe20000001818 */
[----:B------:R-:W-:Y:S05]  /*48b0*/  ISETP.GE.AND P0, PT, R146, RZ, PT ;  /* 0x000000ff9200720c */ /* 0x000fea0003f06270 */
[C---:B------:R-:W-:Y:S02]  /*48c0*/  @!P1 IADD3 R144, -R169.reuse, -0x20, RZ ;  /* 0xffffffe0a9909810 */ /* 0x040fe40007ffe1ff */
[-C--:B------:R-:W-:Y:S01]  /*48d0*/  HMMA.16816.F32 R28, R152, R138.reuse, R28 ;  /* 0x0000008a981c723c */ /* 0x080fe2000000181c */
[----:B----4-:R-:W-:Y:S01]  /*48e0*/  IADD3 R145, R169, 0x18, RZ ;  /* 0x00000018a9917810 */ /* 0x010fe20007ffe0ff */
[----:B------:R2:W-:Y:S03]  /*48f0*/  I2F R176, R144 ;  /* 0x0000009000b07306 */ /* 0x0005e60000201400 */
[----:B------:R-:W-:Y:S03]  /*4900*/  ISETP.GE.AND P1, PT, R145, RZ, PT ;  /* 0x000000ff9100720c */ /* 0x000fe60003f26270 */
[C---:B------:R-:W-:Y:S01]  /*4910*/  HMMA.16816.F32 R32, R132.reuse, R138, R32 ;  /* 0x0000008a8420723c */ /* 0x040fe20000001820 */
[----:B------:R-:W3:Y:S03]  /*4920*/  LDSM.16.M88.4 R136, [R159+0xd800] ;  /* 0x00d800009f88783b */ /* 0x000ee60000000200 */
[C---:B------:R-:W-:Y:S04]  /*4930*/  @!P0 IADD3 R146, -R169.reuse, -0x1f, RZ ;  /* 0xffffffe1a9928810 */ /* 0x040fe80007ffe1ff */
[----:B------:R-:W-:Y:S01]  /*4940*/  I2F R151, R146 ;  /* 0x0000009200977306 */ /* 0x000fe20000201400 */
[-C--:B-1----:R-:W-:Y:S03]  /*4950*/  HMMA.16816.F32 R36, R132, R140.reuse, R36 ;  /* 0x0000008c8424723c */ /* 0x082fe60000001824 */
[----:B------:R-:W-:Y:S02]  /*4960*/  @!P1 IADD3 R145, -R169, -0x18, RZ ;  /* 0xffffffe8a9919810 */ /* 0x000fe40007ffe1ff */
[----:B------:R-:W-:Y:S03]  /*4970*/  ISETP.GE.AND P1, PT, R149, RZ, PT ;  /* 0x000000ff9500720c */ /* 0x000fe60003f26270 */
[C---:B------:R-:W-:Y:S01]  /*4980*/  HMMA.16816.F32 R40, R152.reuse, R140, R40 ;  /* 0x0000008c9828723c */ /* 0x040fe20000001828 */
[----:B------:R-:W-:Y:S03]  /*4990*/  I2F R183, R145 ;  /* 0x0000009100b77306 */ /* 0x000fe60000201400 */
[C---:B--2---:R-:W-:Y:S04]  /*49a0*/  IADD3 R144, R169.reuse, 0x17, RZ ;  /* 0x00000017a9907810 */ /* 0x044fe80007ffe0ff */
[-C--:B------:R-:W-:Y:S01]  /*49b0*/  HMMA.16816.F32 R44, R152, R142.reuse, R44 ;  /* 0x0000008e982c723c */ /* 0x080fe2000000182c */
[----:B------:R-:W-:Y:S03]  /*49c0*/  ISETP.GE.AND P0, PT, R144, RZ, PT ;  /* 0x000000ff9000720c */ /* 0x000fe60003f06270 */
[C---:B------:R-:W-:Y:S02]  /*49d0*/  @!P1 IADD3 R149, -R169.reuse, 0x28, RZ ;  /* 0x00000028a9959810 */ /* 0x040fe40007ffe1ff */
[----:B------:R-:W-:Y:S02]  /*49e0*/  ISETP.GE.AND P1, PT, R148, RZ, PT ;  /* 0x000000ff9400720c */ /* 0x000fe40003f26270 */
[----:B------:R1:W-:Y:S01]  /*49f0*/  I2F R171, R149 ;  /* 0x0000009500ab7306 */ /* 0x0003e20000201400 */
[C---:B------:R-:W-:Y:S01]  /*4a00*/  HMMA.16816.F32 R48, R132.reuse, R142, R48 ;  /* 0x0000008e8430723c */ /* 0x040fe20000001830 */
[----:B------:R-:W-:Y:S04]  /*4a10*/  LDSM.16.M88.4 R140, [R0] ;  /* 0x00000000008c783b */ /* 0x000fe80000000200 */
[C---:B------:R-:W-:Y:S02]  /*4a20*/  @!P0 IADD3 R144, -R169.reuse, -0x17, RZ ;  /* 0xffffffe9a9908810 */ /* 0x040fe40007ffe1ff */
[----:B------:R-:W-:Y:S01]  /*4a30*/  ISETP.GE.AND P0, PT, R150, RZ, PT ;  /* 0x000000ff9600720c */ /* 0x000fe20003f06270 */
[-C--:B---3--:R-:W-:Y:S01]  /*4a40*/  HMMA.16816.F32 R52, R132, R136.reuse, R52 ;  /* 0x000000888434723c */ /* 0x088fe20000001834 */
[----:B------:R2:W-:Y:S03]  /*4a50*/  I2F R182, R144 ;  /* 0x0000009000b67306 */ /* 0x0005e60000201400 */
[C---:B------:R-:W-:Y:S04]  /*4a60*/  @!P1 IADD3 R148, -R169.reuse, 0x30, RZ ;  /* 0x00000030a9949810 */ /* 0x040fe80007ffe1ff */
[C---:B------:R-:W-:Y:S03]  /*4a70*/  HMMA.16816.F32 R56, R152.reuse, R136, R56 ;  /* 0x000000889838723c */ /* 0x040fe60000001838 */
[----:B------:R-:W-:Y:S01]  /*4a80*/  I2F R187, R148 ;  /* 0x0000009400bb7306 */ /* 0x000fe20000201400 */
[C---:B------:R-:W-:Y:S03]  /*4a90*/  @!P0 IADD3 R150, -R169.reuse, 0x29, RZ ;  /* 0x00000029a9968810 */ /* 0x040fe60007ffe1ff */
[C---:B------:R-:W-:Y:S01]  /*4aa0*/  IADD3 R136, R169.reuse, -0x38, RZ ;  /* 0xffffffc8a9887810 */ /* 0x040fe20007ffe0ff */
[-C--:B------:R-:W-:Y:S01]  /*4ab0*/  HMMA.16816.F32 R60, R152, R138.reuse, R60 ;  /* 0x0000008a983c723c */ /* 0x080fe2000000183c */
[----:B------:R-:W3:Y:S02]  /*4ac0*/  LDL R155, [R1] ;  /* 0x00000000019b7983 */ /* 0x000ee40000100800 */
[----:B------:R-:W-:Y:S02]  /*4ad0*/  ISETP.GE.AND P3, PT, R136, RZ, PT ;  /* 0x000000ff8800720c */ /* 0x000fe40003f66270 */
[----:B------:R4:W-:Y:S01]  /*4ae0*/  I2F R170, R150 ;  /* 0x0000009600aa7306 */ /* 0x0009e20000201400 */
[----:B------:R-:W3:Y:S01]  /*4af0*/  LDL R154, [R1+0x4] ;  /* 0x00000400019a7983 */ /* 0x000ee20000100800 */
[C---:B-1----:R-:W-:Y:S01]  /*4b00*/  IADD3 R149, R169.reuse, -0x31, RZ ;  /* 0xffffffcfa9957810 */ /* 0x042fe20007ffe0ff */
[----:B------:R-:W-:Y:S01]  /*4b10*/  HMMA.16816.F32 R64, R132, R138, R64 ;  /* 0x0000008a8440723c */ /* 0x000fe20000001840 */
[----:B------:R-:W-:Y:S01]  /*4b20*/  IADD3 R137, R169, 0xf, RZ ;  /* 0x0000000fa9897810 */ /* 0x000fe20007ffe0ff */
[----:B--2---:R-:W1:Y:S01]  /*4b30*/  LDSM.16.M88.4 R144, [R160+0xc000] ;  /* 0x00c00000a090783b */ /* 0x004e620000000200 */
[----:B------:R-:W-:Y:S04]  /*4b40*/  ISETP.GE.AND P0, PT, R149, RZ, PT ;  /* 0x000000ff9500720c */ /* 0x000fe80003f06270 */
[----:B------:R-:W-:Y:S01]  /*4b50*/  IMAD.U32 R138, RZ, RZ, UR20 ;  /* 0x00000014ff8a7e24 */ /* 0x000fe2000f8e00ff */
[----:B------:R-:W-:Y:S01]  /*4b60*/  @!P3 IADD3 R136, -R169, 0x38, RZ ;  /* 0x00000038a988b810 */ /* 0x000fe20007ffe1ff */
[----:B------:R-:W-:Y:S01]  /*4b70*/  FMUL.FTZ R139, R217, 1.4426950216293334961 ;  /* 0x3fb8aa3bd98b7820 */ /* 0x000fe20000410000 */
[----:B------:R2:W5:Y:S01]  /*4b80*/  LDSM.16.M88.4 R132, [R0+0x2000] ;  /* 0x002000000084783b */ /* 0x0005620000000200 */
[----:B------:R-:W-:Y:S01]  /*4b90*/  PLOP3.LUT P3, PT, PT, PT, UP0, 0x80, 0x0 ;  /* 0x000000000000781c */ /* 0x000fe20003f6f008 */
[----:B------:R1:W-:Y:S01]  /*4ba0*/  I2F R153, R136 ;  /* 0x0000008800997306 */ /* 0x0003e20000201400 */
[----:B------:R-:W-:Y:S03]  /*4bb0*/  IMAD R138, R138, 0x80, R218 ;  /* 0x000000808a8a7824 */ /* 0x000fe600078e02da */
[----:B------:R-:W-:Y:S02]  /*4bc0*/  @!P0 IADD3 R149, -R169, 0x31, RZ ;  /* 0x00000031a9958810 */ /* 0x000fe40007ffe1ff */
[----:B------:R-:W-:Y:S02]  /*4bd0*/  ISETP.GE.AND P0, PT, R137, RZ, PT ;  /* 0x000000ff8900720c */ /* 0x000fe40003f06270 */
[----:B------:R-:W-:Y:S02]  /*4be0*/  @P5 ISETP.GE.AND P5, PT, R138, UR5, PT ;  /* 0x000000058a005c0c */ /* 0x000fe4000bfa6270 */
[----:B------:R-:W-:Y:S01]  /*4bf0*/  I2F R149, R149 ;  /* 0x0000009500957306 */ /* 0x000fe20000201400 */
[C---:B----4-:R-:W-:Y:S04]  /*4c00*/  IADD3 R150, R169.reuse, 0x10, RZ ;  /* 0x00000010a9967810 */ /* 0x050fe80007ffe0ff */
[----:B------:R-:W-:Y:S04]  /*4c10*/  ISETP.GE.AND P1, PT, R150, RZ, PT ;  /* 0x000000ff9600720c */ /* 0x000fe80003f26270 */
[C---:B------:R-:W-:Y:S02]  /*4c20*/  @!P0 IADD3 R137, -R169.reuse, -0xf, RZ ;  /* 0xfffffff1a9898810 */ /* 0x040fe40007ffe1ff */
[C---:B--2---:R-:W-:Y:S02]  /*4c30*/  IADD3 R0, R169.reuse, -0x39, RZ ;  /* 0xffffffc7a9007810 */ /* 0x044fe40007ffe0ff */
[----:B------:R2:W-:Y:S01]  /*4c40*/  I2F R148, R137 ;  /* 0x0000008900947306 */ /* 0x0005e20000201400 */
[----:B------:R-:W-:Y:S02]  /*4c50*/  PLOP3.LUT P0, PT, PT, PT, UP0, 0x80, 0x0 ;  /* 0x000000000000781c */ /* 0x000fe40003f0f008 */
[----:B------:R-:W-:Y:S02]  /*4c60*/  ISETP.GE.AND P2, PT, R0, RZ, PT ;  /* 0x000000ff0000720c */ /* 0x000fe40003f46270 */
[C---:B------:R-:W-:Y:S01]  /*4c70*/  @!P1 IADD3 R150, -R169.reuse, -0x10, RZ ;  /* 0xfffffff0a9969810 */ /* 0x040fe20007ffe1ff */
[-C--:B-1----:R-:W-:Y:S01]  /*4c80*/  HMMA.16816.F32 R4, R140, R144.reuse, R4 ;  /* 0x000000908c04723c */ /* 0x082fe20000001804 */
[----:B------:R-:W-:Y:S04]  /*4c90*/  PLOP3.LUT P1, PT, PT, PT, UP0, 0x80, 0x0 ;  /* 0x000000000000781c */ /* 0x000fe80003f2f008 */
[----:B------:R-:W-:Y:S03]  /*4ca0*/  I2F R150, R150 ;  /* 0x0000009600967306 */ /* 0x000fe60000201400 */
[C---:B-----5:R-:W-:Y:S04]  /*4cb0*/  HMMA.16816.F32 R8, R132.reuse, R144, R8 ;  /* 0x000000908408723c */ /* 0x060fe80000001808 */
[----:B------:R-:W-:Y:S02]  /*4cc0*/  @!P2 IADD3 R0, -R169, 0x39, RZ ;  /* 0x00000039a900a810 */ /* 0x000fe40007ffe1ff */
[----:B------:R-:W-:Y:S02]  /*4cd0*/  PLOP3.LUT P2, PT, PT, PT, UP0, 0x80, 0x0 ;  /* 0x000000000000781c */ /* 0x000fe40003f4f008 */
[----:B------:R-:W-:Y:S01]  /*4ce0*/  I2F R152, R0 ;  /* 0x0000000000987306 */ /* 0x000fe20000201400 */
[----:B------:R-:W-:Y:S01]  /*4cf0*/  @P1 IADD3 R136, R138, 0x1, RZ ;  /* 0x000000018a881810 */ /* 0x000fe20007ffe0ff */
[-C--:B------:R-:W-:Y:S01]  /*4d00*/  HMMA.16816.F32 R12, R132, R146.reuse, R12 ;  /* 0x00000092840c723c */ /* 0x080fe2000000180c */
[----:B------:R-:W-:Y:S02]  /*4d10*/  FSETP.NEU.FTZ.AND P1, PT, R217, -INF , PT ;  /* 0xff800000d900780b */ /* 0x000fe40003f3d000 */
[----:B------:R-:W-:Y:S01]  /*4d20*/  @P4 ISETP.GE.AND P4, PT, R136, UR5, PT ;  /* 0x0000000588004c0c */ /* 0x000fe2000bf86270 */
[----:B--2---:R-:W-:Y:S01]  /*4d30*/  FMUL.FTZ R137, R216, 1.4426950216293334961 ;  /* 0x3fb8aa3bd8897820 */ /* 0x004fe20000410000 */
[----:B------:R-:W-:Y:S02]  /*4d40*/  FSEL R139, R139, RZ, P1 ;  /* 0x000000ff8b8b7208 */ /* 0x000fe40000800000 */
[----:B------:R-:W-:Y:S01]  /*4d50*/  PLOP3.LUT P1, PT, PT, PT, UP0, 0x80, 0x0 ;  /* 0x000000000000781c */ /* 0x000fe20003f2f008 */
[----:B------:R-:W-:Y:S01]  /*4d60*/  FFMA.FTZ R4, R194, -UR4, R4 ;  /* 0x80000004c2047c23 */ /* 0x000fe20008010004 */
[C---:B------:R-:W-:Y:S03]  /*4d70*/  HMMA.16816.F32 R16, R140.reuse, R146, R16 ;  /* 0x000000928c10723c */ /* 0x040fe60000001810 */
[----:B------:R-:W-:Y:S01]  /*4d80*/  FFMA.FTZ R5, R193, -UR4, R5 ;  /* 0x80000004c1057c23 */ /* 0x000fe20008010005 */
[----:B------:R-:W-:Y:S01]  /*4d90*/  @P0 FSEL R4, R4, -INF , !P5 ;  /* 0xff80000004040808 */ /* 0x000fe20006800000 */
[----:B------:R-:W-:Y:S01]  /*4da0*/  FFMA.FTZ R7, R198, -UR4, R7 ;  /* 0x80000004c6077c23 */ /* 0x000fe20008010007 */
[----:B------:R-:W-:Y:S01]  /*4db0*/  PLOP3.LUT P0, PT, PT, PT, UP0, 0x80, 0x0 ;  /* 0x000000000000781c */ /* 0x000fe20003f0f008 */
[----:B------:R-:W-:Y:S01]  /*4dc0*/  FFMA.FTZ R6, R197, -UR4, R6 ;  /* 0x80000004c5067c23 */ /* 0x000fe20008010006 */
[----:B------:R-:W-:Y:S01]  /*4dd0*/  @P2 FSEL R5, R5, -INF , !P4 ;  /* 0xff80000005052808 */ /* 0x000fe20006000000 */
[--C-:B------:R-:W-:Y:S01]  /*4de0*/  FFMA.FTZ R4, R4, c[0x0][0x23c], -R139.reuse ;  /* 0x00008f0004047a23 */ /* 0x100fe2000001088b */
[----:B------:R-:W-:Y:S02]  /*4df0*/  FSETP.NEU.FTZ.AND P2, PT, R216, -INF , PT ;  /* 0xff800000d800780b */ /* 0x000fe40003f5d000 */
[----:B------:R-:W-:Y:S01]  /*4e00*/  @P1 FSEL R7, R7, -INF , !P4 ;  /* 0xff80000007071808 */ /* 0x000fe20006000000 */
[----:B------:R1:W-:Y:S01]  /*4e10*/  MUFU.EX2 R229, R4 ;  /* 0x0000000400e57308 */ /* 0x0003e20000000800 */
[----:B------:R-:W-:Y:S01]  /*4e20*/  FSEL R137, R137, RZ, P2 ;  /* 0x000000ff89897208 */ /* 0x000fe20001000000 */
[----:B------:R-:W-:Y:S01]  /*4e30*/  FFMA.FTZ R5, R5, c[0x0][0x23c], -R139 ;  /* 0x00008f0005057a23 */ /* 0x000fe2000001088b */
[----:B------:R-:W-:Y:S01]  /*4e40*/  PLOP3.LUT P1, PT, PT, PT, UP0, 0x80, 0x0 ;  /* 0x000000000000781c */ /* 0x000fe20003f2f008 */
[----:B------:R-:W-:Y:S02]  /*4e50*/  FFMA.FTZ R10, R196, -UR4, R10 ;  /* 0x80000004c40a7c23 */ /* 0x000fe4000801000a */
[----:B------:R-:W-:Y:S01]  /*4e60*/  @P0 FSEL R6, R6, -INF , !P5 ;  /* 0xff80000006060808 */ /* 0x000fe20006800000 */
[----:B------:R-:W-:Y:S01]  /*4e70*/  FFMA.FTZ R7, R7, c[0x0][0x23c], -R137 ;  /* 0x00008f0007077a23 */ /* 0x000fe20000010889 */
[----:B------:R-:W-:Y:S01]  /*4e80*/  PLOP3.LUT P0, PT, PT, PT, UP0, 0x80, 0x0 ;  /* 0x000000000000781c */ /* 0x000fe20003f0f008 */
[----:B------:R-:W-:Y:S01]  /*4e90*/  FFMA.FTZ R13, R189, -UR4, R13 ;  /* 0x80000004bd0d7c23 */ /* 0x000fe2000801000d */
[----:B------:R-:W-:Y:S01]  /*4ea0*/  MUFU.EX2 R226, R5 ;  /* 0x0000000500e27308 */ /* 0x000fe20000000800 */
[----:B------:R-:W-:Y:S02]  /*4eb0*/  FFMA.FTZ R6, R6, c[0x0][0x23c], -R137 ;  /* 0x00008f0006067a23 */ /* 0x000fe40000010889 */
[----:B------:R-:W-:Y:S02]  /*4ec0*/  FFMA.FTZ R12, R191, -UR4, R12 ;  /* 0x80000004bf0c7c23 */ /* 0x000fe4000801000c */
[----:B------:R-:W-:Y:S02]  /*4ed0*/  FFMA.FTZ R17, R177, -UR4, R17 ;  /* 0x80000004b1117c23 */ /* 0x000fe40008010011 */
[C---:B------:R-:W-:Y:S02]  /*4ee0*/  FFMA.FTZ R8, R181.reuse, -UR4, R8 ;  /* 0x80000004b5087c23 */ /* 0x040fe40008010008 */
[----:B------:R-:W-:Y:S01]  /*4ef0*/  FFMA.FTZ R9, R180, -UR4, R9 ;  /* 0x80000004b4097c23 */ /* 0x000fe20008010009 */
[----:B------:R-:W-:Y:S01]  /*4f00*/  MUFU.EX2 R249, R6 ;  /* 0x0000000600f97308 */ /* 0x000fe20000000800 */
[----:B------:R-:W-:Y:S01]  /*4f10*/  FFMA.FTZ R14, R181, -UR4, R14 ;  /* 0x80000004b50e7c23 */ /* 0x000fe2000801000e */
[----:B------:R-:W-:Y:S01]  /*4f20*/  @P0 FSEL R8, R8, -INF , !P5 ;  /* 0xff80000008080808 */ /* 0x000fe20006800000 */
[----:B------:R-:W-:Y:S01]  /*4f30*/  FFMA.FTZ R11, R195, -UR4, R11 ;  /* 0x80000004c30b7c23 */ /* 0x000fe2000801000b */
[----:B-1----:R-:W-:Y:S01]  /*4f40*/  @P3 IADD3 R4, R138, 0x8, RZ ;  /* 0x000000088a043810 */ /* 0x002fe20007ffe0ff */
[----:B------:R-:W-:Y:S01]  /*4f50*/  FFMA.FTZ R15, R180, -UR4, R15 ;  /* 0x80000004b40f7c23 */ /* 0x000fe2000801000f */
[----:B------:R-:W-:Y:S01]  /*4f60*/  PLOP3.LUT P3, PT, PT, PT, UP0, 0x80, 0x0 ;  /* 0x000000000000781c */ /* 0x000fe20003f6f008 */
[----:B------:R-:W-:Y:S01]  /*4f70*/  FFMA.FTZ R16, R179, -UR4, R16 ;  /* 0x80000004b3107c23 */ /* 0x000fe20008010010 */
[----:B------:R-:W-:Y:S01]  /*4f80*/  @P6 ISETP.GE.AND P6, PT, R4, UR5, PT ;  /* 0x0000000504006c0c */ /* 0x000fe2000bfc6270 */
[----:B------:R-:W-:Y:S01]  /*4f90*/  FFMA.FTZ R19, R193, -UR4, R19 ;  /* 0x80000004c1137c23 */ /* 0x000fe20008010013 */
[----:B------:R1:W-:Y:S01]  /*4fa0*/  MUFU.EX2 R247, R7 ;  /* 0x0000000700f77308 */ /* 0x0003e20000000800 */
[----:B------:R-:W-:Y:S01]  /*4fb0*/  @P1 FSEL R9, R9, -INF , !P4 ;  /* 0xff80000009091808 */ /* 0x000fe20006000000 */
[----:B------:R-:W-:Y:S01]  /*4fc0*/  FFMA.FTZ R18, R194, -UR4, R18 ;  /* 0x80000004c2127c23 */ /* 0x000fe20008010012 */
[----:B------:R-:W-:Y:S11]  /*4fd0*/  PLOP3.LUT P0, PT, PT, PT, UP0, 0x80, 0x0 ;  /* 0x000000000000781c */ /* 0x000ff60003f0f008 */
[----:B------:R-:W-:Y:S02]  /*4fe0*/  @!UPT UIADD3 URZ, URZ, URZ, URZ ;  /* 0x0000003f3f3ff290 */ /* 0x000fe4000fffe03f */
[----:B------:R-:W-:Y:S02]  /*4ff0*/  @P0 FSEL R10, R10, -INF , !P5 ;  /* 0xff8000000a0a0808 */ /* 0x000fe40006800000 */
[----:B------:R-:W-:Y:S02]  /*5000*/  PLOP3.LUT P0, PT, PT, PT, UP0, 0x80, 0x0 ;  /* 0x000000000000781c */ /* 0x000fe40003f0f008 */
[----:B------:R-:W-:Y:S11]  /*5010*/  PLOP3.LUT P5, PT, PT, PT, UP0, 0x80, 0x0 ;  /* 0x000000000000781c */ /* 0x000ff60003faf008 */
[----:B------:R-:W-:Y:S02]  /*5020*/  @P0 FSEL R12, R12, -INF , !P6 ;  /* 0xff8000000c0c0808 */ /* 0x000fe40007000000 */
[----:B------:R-:W-:Y:S11]  /*5030*/  PLOP3.LUT P0, PT, PT, PT, UP0, 0x80, 0x0 ;  /* 0x000000000000781c */ /* 0x000ff60003f0f008 */
[----:B------:R-:W-:Y:S02]  /*5040*/  @!UPT UIADD3 URZ, URZ, URZ, URZ ;  /* 0x0000003f3f3ff290 */ /* 0x000fe4000fffe03f */
[----:B------:R-:W-:Y:S02]  /*5050*/  @P0 FSEL R14, R14, -INF , !P6 ;  /* 0xff8000000e0e0808 */ /* 0x000fe40007000000 */
[----:B------:R-:W-:Y:S11]  /*5060*/  PLOP3.LUT P0, PT, PT, PT, UP0, 0x80, 0x0 ;  /* 0x000000000000781c */ /* 0x000ff60003f0f008 */
[----:B------:R-:W-:Y:S02]  /*5070*/  @!UPT UIADD3 URZ, URZ, URZ, URZ ;  /* 0x0000003f3f3ff290 */ /* 0x000fe4000fffe03f */
[----:B------:R-:W-:Y:S02]  /*5080*/  @P0 FSEL R16, R16, -INF , !P6 ;  /* 0xff80000010100808 */ /* 0x000fe40007000000 */
[----:B------:R-:W-:Y:S03]  /*5090*/  PLOP3.LUT P0, PT, PT, PT, UP0, 0x80, 0x0 ;  /* 0x000000000000781c */ /* 0x000fe60003f0f008 */
[----:B------:R-:W-:Y:S04]  /*50a0*/  FFMA.FTZ R16, R16, c[0x0][0x23c], -R139 ;  /* 0x00008f0010107a23 */ /* 0x000fe8000001088b */
[----:B------:R-:W-:Y:S06]  /*50b0*/  MUFU.EX2 R233, R16 ;  /* 0x0000001000e97308 */ /* 0x000fec0000000800 */
[----:B------:R-:W-:Y:S02]  /*50c0*/  @P0 FSEL R18, R18, -INF , !P6 ;  /* 0xff80000012120808 */ /* 0x000fe40007000000 */
[----:B------:R-:W-:Y:S02]  /*50d0*/  PLOP3.LUT P0, PT, PT, PT, UP0, 0x80, 0x0 ;  /* 0x000000000000781c */ /* 0x000fe40003f0f008 */
[----:B------:R-:W-:Y:S01]  /*50e0*/  PLOP3.LUT P6, PT, PT, PT, UP0, 0x80, 0x0 ;  /* 0x000000000000781c */ /* 0x000fe20003fcf008 */
[----:B------:R-:W-:Y:S04]  /*50f0*/  FFMA.FTZ R18, R18, c[0x0][0x23c], -R137 ;  /* 0x00008f0012127a23 */ /* 0x000fe80000010889 */
[----:B------:R-:W-:Y:S01]  /*5100*/  MUFU.EX2 R239, R18 ;  /* 0x0000001200ef7308 */ /* 0x000fe20000000800 */
[C---:B---3--:R-:W-:Y:S01]  /*5110*/  FMUL.FTZ R136, R155.reuse, 1.4426950216293334961 ;  /* 0x3fb8aa3b9b887820 */ /* 0x048fe20000410000 */
[----:B------:R-:W-:Y:S04]  /*5120*/  FSETP.NEU.FTZ.AND P2, PT, R155, -INF , PT ;  /* 0xff8000009b00780b */ /* 0x000fe80003f5d000 */
[----:B------:R-:W-:Y:S01]  /*5130*/  FSEL R136, R136, RZ, P2 ;  /* 0x000000ff88887208 */ /* 0x000fe20001000000 */
[C---:B------:R-:W-:Y:S01]  /*5140*/  FMUL.FTZ R0, R154.reuse, 1.4426950216293334961 ;  /* 0x3fb8aa3b9a007820 */ /* 0x040fe20000410000 */
[----:B------:R-:W-:Y:S02]  /*5150*/  PLOP3.LUT P2, PT, PT, PT, UP0, 0x80, 0x0 ;  /* 0x000000000000781c */ /* 0x000fe40003f4f008 */
[----:B------:R-:W-:Y:S01]  /*5160*/  FSETP.NEU.FTZ.AND P1, PT, R154, -INF , PT ;  /* 0xff8000009a00780b */ /* 0x000fe20003f3d000 */
[--C-:B------:R-:W-:Y:S02]  /*5170*/  FFMA.FTZ R8, R8, c[0x0][0x23c], -R136.reuse ;  /* 0x00008f0008087a23 */ /* 0x100fe40000010888 */
[--C-:B------:R-:W-:Y:S01]  /*5180*/  FFMA.FTZ R9, R9, c[0x0][0x23c], -R136.reuse ;  /* 0x00008f0009097a23 */ /* 0x100fe20000010888 */
[----:B------:R-:W-:Y:S01]  /*5190*/  FSEL R0, R0, RZ, P1 ;  /* 0x000000ff00007208 */ /* 0x000fe20000800000 */
[----:B------:R2:W-:Y:S01]  /*51a0*/  MUFU.EX2 R251, R8 ;  /* 0x0000000800fb7308 */ /* 0x0005e20000000800 */
[----:B------:R-:W-:Y:S01]  /*51b0*/  PLOP3.LUT P1, PT, PT, PT, UP0, 0x80, 0x0 ;  /* 0x000000000000781c */ /* 0x000fe20003f2f008 */
[----:B------:R-:W-:Y:S02]  /*51c0*/  FFMA.FTZ R12, R12, c[0x0][0x23c], -R136 ;  /* 0x00008f000c0c7a23 */ /* 0x000fe40000010888 */
[--C-:B------:R-:W-:Y:S02]  /*51d0*/  FFMA.FTZ R10, R10, c[0x0][0x23c], -R0.reuse ;  /* 0x00008f000a0a7a23 */ /* 0x100fe40000010800 */
[----:B------:R-:W-:Y:S01]  /*51e0*/  @P2 IADD3 R4, R138, 0x9, RZ ;  /* 0x000000098a042810 */ /* 0x000fe20007ffe0ff */
[--C-:B------:R-:W-:Y:S01]  /*51f0*/  FFMA.FTZ R14, R14, c[0x0][0x23c], -R0.reuse ;  /* 0x00008f000e0e7a23 */ /* 0x100fe20000010800 */
[----:B------:R-:W-:Y:S02]  /*5200*/  PLOP3.LUT P2, PT, PT, PT, UP0, 0x80, 0x0 ;  /* 0x000000000000781c */ /* 0x000fe40003f4f008 */
[----:B------:R-:W-:Y:S01]  /*5210*/  @P3 ISETP.GE.AND P3, PT, R4, UR5, PT ;  /* 0x0000000504003c0c */ /* 0x000fe2000bf66270 */
[----:B------:R-:W3:Y:S01]  /*5220*/  MUFU.EX2 R145, R10 ;  /* 0x0000000a00917308 */ /* 0x000ee20000000800 */
[----:B-1----:R-:W1:Y:S02]  /*5230*/  LDSM.16.M88.4 R4, [R160+0xc800] ;  /* 0x00c80000a004783b */ /* 0x002e640000000200 */
[----:B------:R-:W-:Y:S02]  /*5240*/  @P1 FSEL R11, R11, -INF , !P4 ;  /* 0xff8000000b0b1808 */ /* 0x000fe40006000000 */
[----:B------:R-:W-:Y:S02]  /*5250*/  PLOP3.LUT P1, PT, PT, PT, UP0, 0x80, 0x0 ;  /* 0x000000000000781c */ /* 0x000fe40003f2f008 */
[----:B------:R-:W-:Y:S01]  /*5260*/  PLOP3.LUT P4, PT, PT, PT, UP0, 0x80, 0x0 ;  /* 0x000000000000781c */ /* 0x000fe20003f8f008 */
[----:B------:R-:W-:Y:S02]  /*5270*/  FFMA.FTZ R11, R11, c[0x0][0x23c], -R0 ;  /* 0x00008f000b0b7a23 */ /* 0x000fe40000010800 */
[----:B------:R-:W-:Y:S08]  /*5280*/  MUFU.EX2 R248, R12 ;  /* 0x0000000c00f87308 */ /* 0x000ff00000000800 */
[----:B------:R-:W-:Y:S02]  /*5290*/  @P1 FSEL R13, R13, -INF , !P3 ;  /* 0xff8000000d0d1808 */ /* 0x000fe40005800000 */
[----:B------:R-:W-:Y:S01]  /*52a0*/  PLOP3.LUT P1, PT, PT, PT, UP0, 0x80, 0x0 ;  /* 0x000000000000781c */ /* 0x000fe20003f2f008 */
[----:B------:R-:W-:Y:S01]  /*52b0*/  MUFU.EX2 R144, R11 ;  /* 0x0000000b00907308 */ /* 0x000fe20000000800 */
[----:B--2---:R-:W-:Y:S01]  /*52c0*/  @P4 IADD3 R8, R138, 0x10, RZ ;  /* 0x000000108a084810 */ /* 0x004fe20007ffe0ff */
[----:B------:R-:W-:Y:S01]  /*52d0*/  FFMA.FTZ R13, R13, c[0x0][0x23c], -R136 ;  /* 0x00008f000d0d7a23 */ /* 0x000fe20000010888 */
[----:B------:R-:W-:Y:S02]  /*52e0*/  PLOP3.LUT P4, PT, PT, PT, UP0, 0x80, 0x0 ;  /* 0x000000000000781c */ /* 0x000fe40003f8f008 */
[----:B------:R-:W-:Y:S02]  /*52f0*/  @P5 ISETP.GE.AND P5, PT, R8, UR5, PT ;  /* 0x0000000508005c0c */ /* 0x000fe4000bfa6270 */
[----:B------:R-:W-:Y:S02]  /*5300*/  @P2 IADD3 R8, R138, 0x11, RZ ;  /* 0x000000118a082810 */ /* 0x000fe40007ffe0ff */
[----:B------:R-:W-:Y:S01]  /*5310*/  PLOP3.LUT P2, PT, PT, PT, UP0, 0x80, 0x0 ;  /* 0x000000000000781c */ /* 0x000fe20003f4f008 */
[----:B------:R-:W-:Y:S02]  /*5320*/  MUFU.EX2 R246, R13 ;  /* 0x0000000d00f67308 */ /* 0x000fe40000000800 */
[----:B------:R-:W-:Y:S02]  /*5330*/  @P1 FSEL R15, R15, -INF , !P3 ;  /* 0xff8000000f0f1808 */ /* 0x000fe40005800000 */
[----:B------:R-:W-:Y:S02]  /*5340*/  PLOP3.LUT P1, PT, PT, PT, UP0, 0x80, 0x0 ;  /* 0x000000000000781c */ /* 0x000fe40003f2f008 */
[----:B------:R-:W-:Y:S01]  /*5350*/  @P4 ISETP.GE.AND P4, PT, R8, UR5, PT ;  /* 0x0000000508004c0c */ /* 0x000fe2000bf86270 */
[----:B------:R-:W-:Y:S01]  /*5360*/  FFMA.FTZ R15, R15, c[0x0][0x23c], -R0 ;  /* 0x00008f000f0f7a23 */ /* 0x000fe20000010800 */
[-C--:B-1----:R-:W-:Y:S02]  /*5370*/  HMMA.16816.F32 R20, R140, R4.reuse, R20 ;  /* 0x000000048c14723c */ /* 0x082fe40000001814 */
[----:B------:R-:W-:Y:S07]  /*5380*/  MUFU.EX2 R250, R9 ;  /* 0x0000000900fa7308 */ /* 0x000fee0000000800 */
[----:B------:R-:W-:Y:S01]  /*5390*/  @P1 FSEL R17, R17, -INF , !P3 ;  /* 0xff80000011111808 */ /* 0x000fe20005800000 */
[C---:B------:R-:W-:Y:S01]  /*53a0*/  HMMA.16816.F32 R24, R132.reuse, R4, R24 ;  /* 0x000000048418723c */ /* 0x040fe20000001818 */
[----:B------:R-:W-:Y:S01]  /*53b0*/  PLOP3.LUT P1, PT, PT, PT, UP0, 0x80, 0x0 ;  /* 0x000000000000781c */ /* 0x000fe20003f2f008 */
[----:B------:R-:W-:Y:S02]  /*53c0*/  MUFU.EX2 R252, R15 ;  /* 0x0000000f00fc7308 */ /* 0x000fe40000000800 */
[----:B------:R-:W-:Y:S04]  /*53d0*/  FFMA.FTZ R17, R17, c[0x0][0x23c], -R139 ;  /* 0x00008f0011117a23 */ /* 0x000fe8000001088b */
[-C--:B------:R-:W-:Y:S04]  /*53e0*/  HMMA.16816.F32 R28, R132, R6.reuse, R28 ;  /* 0x00000006841c723c */ /* 0x080fe8000000181c */
[----:B------:R-:W1:Y:S02]  /*53f0*/  MUFU.EX2 R232, R17 ;  /* 0x0000001100e87308 */ /* 0x000e640000000800 */
[----:B------:R-:W-:Y:S02]  /*5400*/  @P1 FSEL R19, R19, -INF , !P3 ;  /* 0xff80000013131808 */ /* 0x000fe40005800000 */
[C---:B------:R-:W-:Y:S01]  /*5410*/  HMMA.16816.F32 R32, R140.reuse, R6, R32 ;  /* 0x000000068c20723c */ /* 0x040fe20000001820 */
[----:B------:R-:W-:Y:S02]  /*5420*/  PLOP3.LUT P1, PT, PT, PT, UP0, 0x80, 0x0 ;  /* 0x000000000000781c */ /* 0x000fe40003f2f008 */
[----:B------:R-:W-:Y:S01]  /*5430*/  PLOP3.LUT P3, PT, PT, PT, UP0, 0x80, 0x0 ;  /* 0x000000000000781c */ /* 0x000fe20003f6f008 */
[----:B------:R-:W-:Y:S02]  /*5440*/  FFMA.FTZ R21, R190, -UR4, R21 ;  /* 0x80000004be157c23 */ /* 0x000fe40008010015 */
[----:B------:R-:W-:Y:S01]  /*5450*/  FFMA.FTZ R20, R192, -UR4, R20 ;  /* 0x80000004c0147c23 */ /* 0x000fe20008010014 */
[----:B------:R-:W2:Y:S01]  /*5460*/  MUFU.EX2 R9, R14 ;  /* 0x0000000e00097308 */ /* 0x000ea20000000800 */
[----:B------:R-:W-:Y:S04]  /*5470*/  FFMA.FTZ R23, R177, -UR4, R23 ;  /* 0x80000004b1177c23 */ /* 0x000fe80008010017 */
[----:B------:R-:W-:Y:S01]  /*5480*/  @P0 FSEL R20, R20, -INF , !P5 ;  /* 0xff80000014140808 */ /* 0x000fe20006800000 */
[----:B------:R-:W-:Y:S01]  /*5490*/  FFMA.FTZ R22, R179, -UR4, R22 ;  /* 0x80000004b3167c23 */ /* 0x000fe20008010016 */
[----:B------:R-:W-:Y:S01]  /*54a0*/  @P1 FSEL R21, R21, -INF , !P4 ;  /* 0xff80000015151808 */ /* 0x000fe20006000000 */
[----:B------:R-:W-:Y:S01]  /*54b0*/  FFMA.FTZ R25, R174, -UR4, R25 ;  /* 0x80000004ae197c23 */ /* 0x000fe20008010019 */
[----:B------:R-:W-:Y:S01]  /*54c0*/  PLOP3.LUT P1, PT, PT, PT, UP0, 0x80, 0x0 ;  /* 0x000000000000781c */ /* 0x000fe20003f2f008 */
[----:B------:R-:W-:Y:S01]  /*54d0*/  FFMA.FTZ R24, R178, -UR4, R24 ;  /* 0x80000004b2187c23 */ /* 0x000fe20008010018 */
[----:B------:R-:W-:Y:S01]  /*54e0*/  PLOP3.LUT P0, PT, PT, PT, UP0, 0x80, 0x0 ;  /* 0x000000000000781c */ /* 0x000fe20003f0f008 */
[----:B------:R-:W-:Y:S01]  /*54f0*/  FFMA.FTZ R27, R189, -UR4, R27 ;  /* 0x80000004bd1b7c23 */ /* 0x000fe2000801001b */
[----:B------:R-:W-:Y:S01]  /*5500*/  @P3 IADD3 R4, R138, 0x18, RZ ;  /* 0x000000188a043810 */ /* 0x000fe20007ffe0ff */
[----:B------:R-:W-:Y:S01]  /*5510*/  FFMA.FTZ R26, R191, -UR4, R26 ;  /* 0x80000004bf1a7c23 */ /* 0x000fe2000801001a */
[----:B------:R-:W-:Y:S01]  /*5520*/  PLOP3.LUT P3, PT, PT, PT, UP0, 0x80, 0x0 ;  /* 0x000000000000781c */ /* 0x000fe20003f6f008 */
[----:B------:R-:W-:Y:S01]  /*5530*/  FFMA.FTZ R29, R184, -UR4, R29 ;  /* 0x80000004b81d7c23 */ /* 0x000fe2000801001d */
[----:B------:R-:W-:Y:S01]  /*5540*/  @P6 ISETP.GE.AND P6, PT, R4, UR5, PT ;  /* 0x0000000504006c0c */ /* 0x000fe2000bfc6270 */
[----:B------:R-:W-:Y:S01]  /*5550*/  FFMA.FTZ R28, R186, -UR4, R28 ;  /* 0x80000004ba1c7c23 */ /* 0x000fe2000801001c */
[----:B------:R-:W-:Y:S01]  /*5560*/  @P2 IADD3 R4, R138, 0x19, RZ ;  /* 0x000000198a042810 */ /* 0x000fe20007ffe0ff */
[----:B------:R-:W-:Y:S01]  /*5570*/  FFMA.FTZ R31, R174, -UR4, R31 ;  /* 0x80000004ae1f7c23 */ /* 0x000fe2000801001f */
[----:B------:R-:W-:Y:S01]  /*5580*/  PLOP3.LUT P2, PT, PT, PT, UP0, 0x80, 0x0 ;  /* 0x000000000000781c */ /* 0x000fe20003f4f008 */
[----:B------:R-:W-:Y:S01]  /*5590*/  FFMA.FTZ R30, R178, -UR4, R30 ;  /* 0x80000004b21e7c23 */ /* 0x000fe2000801001e */
[----:B------:R-:W-:Y:S01]  /*55a0*/  @P1 FSEL R23, R23, -INF , !P4 ;  /* 0xff80000017171808 */ /* 0x000fe20006000000 */
[----:B------:R-:W-:Y:S01]  /*55b0*/  FFMA.FTZ R33, R172, -UR4, R33 ;  /* 0x80000004ac217c23 */ /* 0x000fe20008010021 */
[----:B------:R-:W-:Y:S01]  /*55c0*/  PLOP3.LUT P1, PT, PT, PT, UP0, 0x80, 0x0 ;  /* 0x000000000000781c */ /* 0x000fe20003f2f008 */
[----:B------:R-:W-:Y:S01]  /*55d0*/  FFMA.FTZ R32, R175, -UR4, R32 ;  /* 0x80000004af207c23 */ /* 0x000fe20008010020 */
[----:B------:R-:W-:Y:S01]  /*55e0*/  @P0 FSEL R22, R22, -INF , !P5 ;  /* 0xff80000016160808 */ /* 0x000fe20006800000 */
[----:B------:R-:W-:Y:S01]  /*55f0*/  FFMA.FTZ R35, R190, -UR4, R35 ;  /* 0x80000004be237c23 */ /* 0x000fe20008010023 */
[----:B------:R-:W-:Y:S01]  /*5600*/  PLOP3.LUT P0, PT, PT, PT, UP0, 0x80, 0x0 ;  /* 0x000000000000781c */ /* 0x000fe20003f0f008 */
[----:B------:R-:W-:Y:S01]  /*5610*/  FFMA.FTZ R34, R192, -UR4, R34 ;  /* 0x80000004c0227c23 */ /* 0x000fe20008010022 */
[----:B------:R-:W-:Y:S01]  /*5620*/  @P3 ISETP.GE.AND P3, PT, R4, UR5, PT ;  /* 0x0000000504003c0c */ /* 0x000fe2000bf66270 */
[----:B------:R-:W-:Y:S01]  /*5630*/  FFMA.FTZ R19, R19, c[0x0][0x23c], -R137 ;  /* 0x00008f0013137a23 */ /* 0x000fe20000010889 */
[----:B------:R-:W4:Y:S01]  /*5640*/  LDSM.16.M88.4 R4, [R160+0xd000] ;  /* 0x00d00000a004783b */ /* 0x000f220000000200 */
[----:B---3--:R-:W-:Y:S02]  /*5650*/  IMAD.MOV.U32 R174, RZ, RZ, R145 ;  /* 0x000000ffffae7224 */ /* 0x008fe400078e0091 */
[----:B------:R-:W-:Y:S01]  /*5660*/  MUFU.EX2 R238, R19 ;  /* 0x0000001300ee7308 */ /* 0x000fe20000000800 */
[--C-:B------:R-:W-:Y:S01]  /*5670*/  FFMA.FTZ R20, R20, c[0x0][0x23c], -R139.reuse ;  /* 0x00008f0014147a23 */ /* 0x100fe2000001088b */
[----:B------:R-:W-:Y:S01]  /*5680*/  @P1 FSEL R25, R25, -INF , !P4 ;  /* 0xff80000019191808 */ /* 0x000fe20006000000 */
[----:B------:R-:W-:Y:S01]  /*5690*/  FFMA.FTZ R21, R21, c[0x0][0x23c], -R139 ;  /* 0x00008f0015157a23 */ /* 0x000fe2000001088b */
[----:B------:R-:W-:Y:S01]  /*56a0*/  PLOP3.LUT P1, PT, PT, PT, UP0, 0x80, 0x0 ;  /* 0x000000000000781c */ /* 0x000fe20003f2f008 */
[--C-:B------:R-:W-:Y:S01]  /*56b0*/  FFMA.FTZ R22, R22, c[0x0][0x23c], -R137.reuse ;  /* 0x00008f0016167a23 */ /* 0x100fe20000010889 */
[----:B------:R-:W-:Y:S01]  /*56c0*/  @P0 FSEL R24, R24, -INF , !P5 ;  /* 0xff80000018180808 */ /* 0x000fe20006800000 */
[----:B------:R-:W-:Y:S01]  /*56d0*/  FFMA.FTZ R23, R23, c[0x0][0x23c], -R137 ;  /* 0x00008f0017177a23 */ /* 0x000fe20000010889 */
[----:B------:R-:W-:Y:S01]  /*56e0*/  PLOP3.LUT P0, PT, PT, PT, UP0, 0x80, 0x0 ;  /* 0x000000000000781c */ /* 0x000fe20003f0f008 */
[--C-:B------:R-:W-:Y:S01]  /*56f0*/  FFMA.FTZ R25, R25, c[0x0][0x23c], -R136.reuse ;  /* 0x00008f0019197a23 */ /* 0x100fe20000010888 */
[----:B------:R-:W-:Y:S01]  /*5700*/  MUFU.EX2 R231, R20 ;  /* 0x0000001400e77308 */ /* 0x000fe20000000800 */
[----:B------:R-:W-:Y:S06]  /*5710*/  FFMA.FTZ R24, R24, c[0x0][0x23c], -R136 ;  /* 0x00008f0018187a23 */ /* 0x000fec0000010888 */
[----:B------:R-:W-:Y:S02]  /*5720*/  @P1 FSEL R27, R27, -INF , !P4 ;  /* 0xff8000001b1b1808 */ /* 0x000fe40006000000 */
[----:B------:R-:W-:Y:S01]  /*5730*/  PLOP3.LUT P1, PT, PT, PT, UP0, 0x80, 0x0 ;  /* 0x000000000000781c */ /* 0x000fe20003f2f008 */
[----:B------:R-:W-:Y:S01]  /*5740*/  MUFU.EX2 R241, R24 ;  /* 0x0000001800f17308 */ /* 0x000fe20000000800 */
[----:B------:R-:W-:Y:S01]  /*5750*/  @P0 FSEL R26, R26, -INF , !P5 ;  /* 0xff8000001a1a0808 */ /* 0x000fe20006800000 */
[--C-:B------:R-:W-:Y:S01]  /*5760*/  FFMA.FTZ R27, R27, c[0x0][0x23c], -R0.reuse ;  /* 0x00008f001b1b7a23 */ /* 0x100fe20000010800 */
[----:B------:R-:W-:Y:S02]  /*5770*/  PLOP3.LUT P0, PT, PT, PT, UP0, 0x80, 0x0 ;  /* 0x000000000000781c */ /* 0x000fe40003f0f008 */
[----:B------:R-:W-:Y:S01]  /*5780*/  PLOP3.LUT P4, PT, PT, PT, UP0, 0x80, 0x0 ;  /* 0x000000000000781c */ /* 0x000fe20003f8f008 */
[----:B------:R-:W-:Y:S01]  /*5790*/  FFMA.FTZ R26, R26, c[0x0][0x23c], -R0 ;  /* 0x00008f001a1a7a23 */ /* 0x000fe20000010800 */
[----:B------:R-:W-:Y:S03]  /*57a0*/  PLOP3.LUT P5, PT, PT, PT, UP0, 0x80, 0x0 ;  /* 0x000000000000781c */ /* 0x000fe60003faf008 */
[----:B------:R-:W-:Y:S02]  /*57b0*/  MUFU.EX2 R230, R21 ;  /* 0x0000001500e67308 */ /* 0x000fe40000000800 */
[----:B------:R-:W-:Y:S02]  /*57c0*/  @P1 FSEL R29, R29, -INF , !P3 ;  /* 0xff8000001d1d1808 */ /* 0x000fe40005800000 */
[----:B------:R-:W-:Y:S02]  /*57d0*/  PLOP3.LUT P1, PT, PT, PT, UP0, 0x80, 0x0 ;  /* 0x000000000000781c */ /* 0x000fe40003f2f008 */
[----:B------:R-:W-:Y:S01]  /*57e0*/  @P0 FSEL R28, R28, -INF , !P6 ;  /* 0xff8000001c1c0808 */ /* 0x000fe20007000000 */
[-C--:B----4-:R-:W-:Y:S01]  /*57f0*/  HMMA.16816.F32 R36, R140, R4.reuse, R36 ;  /* 0x000000048c24723c */ /* 0x090fe20000001824 */
[----:B------:R-:W-:Y:S01]  /*5800*/  PLOP3.LUT P0, PT, PT, PT, UP0, 0x80, 0x0 ;  /* 0x000000000000781c */ /* 0x000fe20003f0f008 */
[--C-:B------:R-:W-:Y:S01]  /*5810*/  FFMA.FTZ R29, R29, c[0x0][0x23c], -R136.reuse ;  /* 0x00008f001d1d7a23 */ /* 0x100fe20000010888 */
[----:B------:R-:W-:Y:S01]  /*5820*/  @P4 IADD3 R8, R138, 0x20, RZ ;  /* 0x000000208a084810 */ /* 0x000fe20007ffe0ff */
[----:B------:R-:W-:Y:S01]  /*5830*/  MUFU.EX2 R240, R25 ;  /* 0x0000001900f07308 */ /* 0x000fe20000000800 */
[----:B------:R-:W-:Y:S01]  /*5840*/  PLOP3.LUT P4, PT, PT, PT, UP0, 0x80, 0x0 ;  /* 0x000000000000781c */ /* 0x000fe20003f8f008 */
[----:B------:R-:W-:Y:S01]  /*5850*/  FFMA.FTZ R28, R28, c[0x0][0x23c], -R136 ;  /* 0x00008f001c1c7a23 */ /* 0x000fe20000010888 */
[----:B------:R-:W-:Y:S01]  /*5860*/  @P5 ISETP.GE.AND P5, PT, R8, UR5, PT ;  /* 0x0000000508005c0c */ /* 0x000fe2000bfa6270 */
[C---:B------:R-:W-:Y:S01]  /*5870*/  HMMA.16816.F32 R40, R132.reuse, R4, R40 ;  /* 0x000000048428723c */ /* 0x040fe20000001828 */
[----:B------:R-:W-:Y:S02]  /*5880*/  @P2 IADD3 R8, R138, 0x21, RZ ;  /* 0x000000218a082810 */ /* 0x000fe40007ffe0ff */
[----:B------:R-:W-:Y:S02]  /*5890*/  PLOP3.LUT P2, PT, PT, PT, UP0, 0x80, 0x0 ;  /* 0x000000000000781c */ /* 0x000fe40003f4f008 */
[----:B------:R-:W-:Y:S01]  /*58a0*/  @P1 FSEL R31, R31, -INF , !P3 ;  /* 0xff8000001f1f1808 */ /* 0x000fe20005800000 */
[----:B------:R-:W-:Y:S01]  /*58b0*/  MUFU.EX2 R236, R22 ;  /* 0x0000001600ec7308 */ /* 0x000fe20000000800 */
[----:B------:R-:W-:Y:S01]  /*58c0*/  PLOP3.LUT P1, PT, PT, PT, UP0, 0x80, 0x0 ;  /* 0x000000000000781c */ /* 0x000fe20003f2f008 */
[-C--:B------:R-:W-:Y:S01]  /*58d0*/  HMMA.16816.F32 R44, R132, R6.reuse, R44 ;  /* 0x00000006842c723c */ /* 0x080fe2000000182c */
[----:B------:R-:W-:Y:S02]  /*58e0*/  @P0 FSEL R30, R30, -INF , !P6 ;  /* 0xff8000001e1e0808 */ /* 0x000fe40007000000 */
[----:B------:R-:W-:Y:S01]  /*58f0*/  PLOP3.LUT P0, PT, PT, PT, UP0, 0x80, 0x0 ;  /* 0x000000000000781c */ /* 0x000fe20003f0f008 */
[--C-:B------:R-:W-:Y:S01]  /*5900*/  FFMA.FTZ R31, R31, c[0x0][0x23c], -R0.reuse ;  /* 0x00008f001f1f7a23 */ /* 0x100fe20000010800 */
[----:B------:R-:W-:Y:S01]  /*5910*/  @P4 ISETP.GE.AND P4, PT, R8, UR5, PT ;  /* 0x0000000508004c0c */ /* 0x000fe2000bf86270 */
[----:B------:R-:W-:Y:S02]  /*5920*/  FFMA.FTZ R30, R30, c[0x0][0x23c], -R0 ;  /* 0x00008f001e1e7a23 */ /* 0x000fe40000010800 */
[C---:B------:R-:W-:Y:S01]  /*5930*/  HMMA.16816.F32 R48, R140.reuse, R6, R48 ;  /* 0x000000068c30723c */ /* 0x040fe20000001830 */
[----:B------:R-:W-:Y:S01]  /*5940*/  FFMA.FTZ R37, R185, -UR4, R37 ;  /* 0x80000004b9257c23 */ /* 0x000fe20008010025 */
[----:B------:R-:W-:Y:S02]  /*5950*/  MUFU.EX2 R234, R23 ;  /* 0x0000001700ea7308 */ /* 0x000fe40000000800 */
[----:B------:R-:W-:Y:S01]  /*5960*/  @P1 FSEL R33, R33, -INF , !P3 ;  /* 0xff80000021211808 */ /* 0x000fe20005800000 */
[----:B------:R-:W-:Y:S01]  /*5970*/  FFMA.FTZ R39, R172, -UR4, R39 ;  /* 0x80000004ac277c23 */ /* 0x000fe20008010027 */
[----:B------:R-:W-:Y:S01]  /*5980*/  PLOP3.LUT P1, PT, PT, PT, UP0, 0x80, 0x0 ;  /* 0x000000000000781c */ /* 0x000fe20003f2f008 */
[----:B------:R-:W-:Y:S01]  /*5990*/  FFMA.FTZ R36, R188, -UR4, R36 ;  /* 0x80000004bc247c23 */ /* 0x000fe20008010024 */
[----:B------:R-:W-:Y:S01]  /*59a0*/  @P0 FSEL R32, R32, -INF , !P6 ;  /* 0xff80000020200808 */ /* 0x000fe20007000000 */
[----:B------:R-:W-:Y:S01]  /*59b0*/  FFMA.FTZ R41, R151, -UR4, R41 ;  /* 0x8000000497297c23 */ /* 0x000fe20008010029 */
[----:B------:R-:W-:Y:S02]  /*59c0*/  PLOP3.LUT P0, PT, PT, PT, UP0, 0x80, 0x0 ;  /* 0x000000000000781c */ /* 0x000fe40003f0f008 */
[----:B------:R-:W-:Y:S01]  /*59d0*/  FFMA.FTZ R43, R184, -UR4, R43 ;  /* 0x80000004b82b7c23 */ /* 0x000fe2000801002b */
[----:B------:R-:W-:Y:S01]  /*59e0*/  MUFU.EX2 R245, R26 ;  /* 0x0000001a00f57308 */ /* 0x000fe20000000800 */
[----:B------:R-:W-:Y:S02]  /*59f0*/  FFMA.FTZ R38, R175, -UR4, R38 ;  /* 0x80000004af267c23 */ /* 0x000fe40008010026 */
[----:B------:R-:W-:Y:S02]  /*5a00*/  FFMA.FTZ R45, R182, -UR4, R45 ;  /* 0x80000004b62d7c23 */ /* 0x000fe4000801002d */
[----:B------:R-:W-:Y:S01]  /*5a10*/  FFMA.FTZ R40, R176, -UR4, R40 ;  /* 0x80000004b0287c23 */ /* 0x000fe20008010028 */
[----:B------:R-:W-:Y:S01]  /*5a20*/  @P1 FSEL R35, R35, -INF , !P3 ;  /* 0xff80000023231808 */ /* 0x000fe20005800000 */
[----:B------:R-:W-:Y:S01]  /*5a30*/  FFMA.FTZ R47, R151, -UR4, R47 ;  /* 0x80000004972f7c23 */ /* 0x000fe2000801002f */
[----:B------:R-:W-:Y:S01]  /*5a40*/  PLOP3.LUT P1, PT, PT, PT, UP0, 0x80, 0x0 ;  /* 0x000000000000781c */ /* 0x000fe20003f2f008 */
[----:B------:R-:W-:Y:S01]  /*5a50*/  FFMA.FTZ R42, R186, -UR4, R42 ;  /* 0x80000004ba2a7c23 */ /* 0x000fe2000801002a */
[----:B------:R-:W-:Y:S01]  /*5a60*/  PLOP3.LUT P3, PT, PT, PT, UP0, 0x80, 0x0 ;  /* 0x000000000000781c */ /* 0x000fe20003f6f008 */
[----:B------:R-:W-:Y:S01]  /*5a70*/  FFMA.FTZ R49, R170, -UR4, R49 ;  /* 0x80000004aa317c23 */ /* 0x000fe20008010031 */
[----:B------:R-:W-:Y:S01]  /*5a80*/  @P0 FSEL R34, R34, -INF , !P6 ;  /* 0xff80000022220808 */ /* 0x000fe20007000000 */
[----:B------:R-:W-:Y:S01]  /*5a90*/  FFMA.FTZ R51, R185, -UR4, R51 ;  /* 0x80000004b9337c23 */ /* 0x000fe20008010033 */
[----:B------:R-:W-:Y:S01]  /*5aa0*/  PLOP3.LUT P6, PT, PT, PT, UP0, 0x80, 0x0 ;  /* 0x000000000000781c */ /* 0x000fe20003fcf008 */
[----:B------:R-:W-:Y:S01]  /*5ab0*/  FFMA.FTZ R44, R183, -UR4, R44 ;  /* 0x80000004b72c7c23 */ /* 0x000fe2000801002c */
[----:B------:R-:W-:Y:S01]  /*5ac0*/  PLOP3.LUT P0, PT, PT, PT, UP0, 0x80, 0x0 ;  /* 0x000000000000781c */ /* 0x000fe20003f0f008 */
[----:B------:R-:W-:Y:S01]  /*5ad0*/  FFMA.FTZ R46, R176, -UR4, R46 ;  /* 0x80000004b02e7c23 */ /* 0x000fe2000801002e */
[----:B------:R-:W3:Y:S01]  /*5ae0*/  MUFU.EX2 R244, R27 ;  /* 0x0000001b00f47308 */ /* 0x000ee20000000800 */
[----:B------:R-:W-:Y:S01]  /*5af0*/  FFMA.FTZ R48, R171, -UR4, R48 ;  /* 0x80000004ab307c23 */ /* 0x000fe20008010030 */
[----:B------:R-:W4:Y:S01]  /*5b00*/  LDL R151, [R1+0x3c] ;  /* 0x00003c0001977983 */ /* 0x000f220000100800 */
[----:B------:R-:W-:Y:S01]  /*5b10*/  @P1 FSEL R37, R37, -INF , !P4 ;  /* 0xff80000025251808 */ /* 0x000fe20006000000 */
[----:B------:R-:W-:Y:S01]  /*5b20*/  FFMA.FTZ R50, R188, -UR4, R50 ;  /* 0x80000004bc327c23 */ /* 0x000fe20008010032 */
[----:B------:R-:W-:Y:S01]  /*5b30*/  PLOP3.LUT P1, PT, PT, PT, UP0, 0x80, 0x0 ;  /* 0x000000000000781c */ /* 0x000fe20003f2f008 */
[--C-:B------:R-:W-:Y:S01]  /*5b40*/  FFMA.FTZ R32, R32, c[0x0][0x23c], -R139.reuse ;  /* 0x00008f0020207a23 */ /* 0x100fe2000001088b */
[----:B------:R-:W-:Y:S01]  /*5b50*/  @P3 IADD3 R4, R138, 0x28, RZ ;  /* 0x000000288a043810 */ /* 0x000fe20007ffe0ff */
[----:B------:R-:W-:Y:S01]  /*5b60*/  FFMA.FTZ R33, R33, c[0x0][0x23c], -R139 ;  /* 0x00008f0021217a23 */ /* 0x000fe2000001088b */
[----:B------:R-:W-:Y:S01]  /*5b70*/  PLOP3.LUT P3, PT, PT, PT, UP0, 0x80, 0x0 ;  /* 0x000000000000781c */ /* 0x000fe20003f6f008 */
[--C-:B------:R-:W-:Y:S01]  /*5b80*/  FFMA.FTZ R34, R34, c[0x0][0x23c], -R137.reuse ;  /* 0x00008f0022227a23 */ /* 0x100fe20000010889 */
[----:B------:R-:W-:Y:S01]  /*5b90*/  @P6 ISETP.GE.AND P6, PT, R4, UR5, PT ;  /* 0x0000000504006c0c */ /* 0x000fe2000bfc6270 */
[----:B------:R-:W-:Y:S01]  /*5ba0*/  FFMA.FTZ R35, R35, c[0x0][0x23c], -R137 ;  /* 0x00008f0023237a23 */ /* 0x000fe20000010889 */
[----:B------:R-:W-:Y:S01]  /*5bb0*/  @P2 IADD3 R4, R138, 0x29, RZ ;  /* 0x000000298a042810 */ /* 0x000fe20007ffe0ff */
[----:B------:R-:W-:Y:S01]  /*5bc0*/  MUFU.EX2 R169, R32 ;  /* 0x0000002000a97308 */ /* 0x000fe20000000800 */
[----:B------:R-:W-:Y:S01]  /*5bd0*/  @P0 FSEL R36, R36, -INF , !P5 ;  /* 0xff80000024240808 */ /* 0x000fe20006800000 */
[--C-:B------:R-:W-:Y:S01]  /*5be0*/  FFMA.FTZ R37, R37, c[0x0][0x23c], -R139.reuse ;  /* 0x00008f0025257a23 */ /* 0x100fe2000001088b */
[----:B------:R-:W-:Y:S02]  /*5bf0*/  PLOP3.LUT P0, PT, PT, PT, UP0, 0x80, 0x0 ;  /* 0x000000000000781c */ /* 0x000fe40003f0f008 */
[----:B------:R-:W-:Y:S01]  /*5c00*/  @P1 FSEL R39, R39, -INF , !P4 ;  /* 0xff80000027271808 */ /* 0x000fe20006000000 */
[----:B------:R-:W-:Y:S01]  /*5c10*/  FFMA.FTZ R36, R36, c[0x0][0x23c], -R139 ;  /* 0x00008f0024247a23 */ /* 0x000fe2000001088b */
[----:B------:R-:W-:Y:S02]  /*5c20*/  PLOP3.LUT P1, PT, PT, PT, UP0, 0x80, 0x0 ;  /* 0x000000000000781c */ /* 0x000fe40003f2f008 */
[----:B------:R-:W-:Y:S01]  /*5c30*/  @P3 ISETP.GE.AND P3, PT, R4, UR5, PT ;  /* 0x0000000504003c0c */ /* 0x000fe2000bf66270 */
[----:B------:R-:W5:Y:S01]  /*5c40*/  MUFU.EX2 R196, R33 ;  /* 0x0000002100c47308 */ /* 0x000f620000000800 */
[----:B------:R-:W1:Y:S01]  /*5c50*/  LDSM.16.M88.4 R4, [R160+0xd800] ;  /* 0x00d80000a004783b */ /* 0x000e620000000200 */
[--C-:B------:R-:W-:Y:S01]  /*5c60*/  FFMA.FTZ R39, R39, c[0x0][0x23c], -R137.reuse ;  /* 0x00008f0027277a23 */ /* 0x100fe20000010889 */
[----:B------:R-:W-:Y:S03]  /*5c70*/  PLOP3.LUT P2, PT, PT, PT, UP0, 0x80, 0x0 ;  /* 0x000000000000781c */ /* 0x000fe60003f4f008 */
[----:B------:R-:W-:Y:S02]  /*5c80*/  @P0 FSEL R38, R38, -INF , !P5 ;  /* 0xff80000026260808 */ /* 0x000fe40006800000 */
[----:B------:R-:W-:Y:S02]  /*5c90*/  PLOP3.LUT P0, PT, PT, PT, UP0, 0x80, 0x0 ;  /* 0x000000000000781c */ /* 0x000fe40003f0f008 */
[----:B------:R-:W-:Y:S01]  /*5ca0*/  @P1 FSEL R41, R41, -INF , !P4 ;  /* 0xff80000029291808 */ /* 0x000fe20006000000 */
[----:B------:R-:W-:Y:S01]  /*5cb0*/  MUFU.EX2 R221, R34 ;  /* 0x0000002200dd7308 */ /* 0x000fe20000000800 */
[----:B------:R-:W-:Y:S01]  /*5cc0*/  PLOP3.LUT P1, PT, PT, PT, UP0, 0x80, 0x0 ;  /* 0x000000000000781c */ /* 0x000fe20003f2f008 */
[----:B------:R-:W-:Y:S02]  /*5cd0*/  FFMA.FTZ R38, R38, c[0x0][0x23c], -R137 ;  /* 0x00008f0026267a23 */ /* 0x000fe40000010889 */
[--C-:B------:R-:W-:Y:S06]  /*5ce0*/  FFMA.FTZ R41, R41, c[0x0][0x23c], -R136.reuse ;  /* 0x00008f0029297a23 */ /* 0x100fec0000010888 */
[----:B------:R-:W-:Y:S01]  /*5cf0*/  @P0 FSEL R40, R40, -INF , !P5 ;  /* 0xff80000028280808 */ /* 0x000fe20006800000 */
[----:B------:R-:W2:Y:S01]  /*5d00*/  MUFU.EX2 R220, R35 ;  /* 0x0000002300dc7308 */ /* 0x000ea20000000800 */
[----:B------:R-:W-:Y:S02]  /*5d10*/  PLOP3.LUT P0, PT, PT, PT, UP0, 0x80, 0x0 ;  /* 0x000000000000781c */ /* 0x000fe40003f0f008 */
[----:B------:R-:W-:Y:S01]  /*5d20*/  @P1 FSEL R43, R43, -INF , !P4 ;  /* 0xff8000002b2b1808 */ /* 0x000fe20006000000 */
[----:B------:R-:W-:Y:S01]  /*5d30*/  FFMA.FTZ R40, R40, c[0x0][0x23c], -R136 ;  /* 0x00008f0028287a23 */ /* 0x000fe20000010888 */
[----:B------:R-:W-:Y:S02]  /*5d40*/  PLOP3.LUT P1, PT, PT, PT, UP0, 0x80, 0x0 ;  /* 0x000000000000781c */ /* 0x000fe40003f2f008 */
[----:B------:R-:W-:Y:S01]  /*5d50*/  PLOP3.LUT P4, PT, PT, PT, UP0, 0x80, 0x0 ;  /* 0x000000000000781c */ /* 0x000fe20003f8f008 */
[--C-:B------:R-:W-:Y:S02]  /*5d60*/  FFMA.FTZ R43, R43, c[0x0][0x23c], -R0.reuse ;  /* 0x00008f002b2b7a23 */ /* 0x100fe40000010800 */
[----:B------:R-:W-:Y:S04]  /*5d70*/  MUFU.EX2 R237, R28 ;  /* 0x0000001c00ed7308 */ /* 0x000fe80000000800 */
[----:B------:R-:W-:Y:S02]  /*5d80*/  @P0 FSEL R42, R42, -INF , !P5 ;  /* 0xff8000002a2a0808 */ /* 0x000fe40006800000 */
[----:B------:R-:W-:Y:S02]  /*5d90*/  PLOP3.LUT P5, PT, PT, PT, UP0, 0x80, 0x0 ;  /* 0x000000000000781c */ /* 0x000fe40003faf008 */
[----:B------:R-:W-:Y:S01]  /*5da0*/  @P1 FSEL R45, R45, -INF , !P3 ;  /* 0xff8000002d2d1808 */ /* 0x000fe20005800000 */
[-C--:B-1----:R-:W-:Y:S01]  /*5db0*/  HMMA.16816.F32 R52, R140, R4.reuse, R52 ;  /* 0x000000048c34723c */ /* 0x082fe20000001834 */
[----:B------:R-:W-:Y:S01]  /*5dc0*/  PLOP3.LUT P1, PT, PT, PT, UP0, 0x80, 0x0 ;  /* 0x000000000000781c */ /* 0x000fe20003f2f008 */
[----:B------:R-:W-:Y:S01]  /*5dd0*/  MUFU.EX2 R155, R36 ;  /* 0x00000024009b7308 */ /* 0x000fe20000000800 */
[----:B------:R-:W-:Y:S01]  /*5de0*/  @P4 IADD3 R8, R138, 0x30, RZ ;  /* 0x000000308a084810 */ /* 0x000fe20007ffe0ff */
[----:B------:R-:W-:Y:S01]  /*5df0*/  FFMA.FTZ R42, R42, c[0x0][0x23c], -R0 ;  /* 0x00008f002a2a7a23 */ /* 0x000fe20000010800 */
[----:B------:R-:W-:Y:S01]  /*5e00*/  PLOP3.LUT P4, PT, PT, PT, UP0, 0x80, 0x0 ;  /* 0x000000000000781c */ /* 0x000fe20003f8f008 */
[----:B------:R-:W-:Y:S01]  /*5e10*/  FFMA.FTZ R45, R45, c[0x0][0x23c], -R136 ;  /* 0x00008f002d2d7a23 */ /* 0x000fe20000010888 */
[----:B------:R-:W-:Y:S01]  /*5e20*/  PLOP3.LUT P0, PT, PT, PT, UP0, 0x80, 0x0 ;  /* 0x000000000000781c */ /* 0x000fe20003f0f008 */
[C---:B------:R-:W-:Y:S02]  /*5e30*/  HMMA.16816.F32 R56, R132.reuse, R4, R56 ;  /* 0x000000048438723c */ /* 0x040fe40000001838 */
[----:B------:R-:W-:Y:S02]  /*5e40*/  @P5 ISETP.GE.AND P5, PT, R8, UR5, PT ;  /* 0x0000000508005c0c */ /* 0x000fe4000bfa6270 */
[----:B------:R-:W-:Y:S01]  /*5e50*/  @P2 IADD3 R8, R138, 0x31, RZ ;  /* 0x000000318a082810 */ /* 0x000fe20007ffe0ff */
[----:B------:R-:W-:Y:S01]  /*5e60*/  MUFU.EX2 R235, R29 ;  /* 0x0000001d00eb7308 */ /* 0x000fe20000000800 */
[----:B------:R-:W-:Y:S02]  /*5e70*/  @P1 FSEL R47, R47, -INF , !P3 ;  /* 0xff8000002f2f1808 */ /* 0x000fe40005800000 */
[-C--:B------:R-:W-:Y:S01]  /*5e80*/  HMMA.16816.F32 R60, R132, R6.reuse, R60 ;  /* 0x00000006843c723c */ /* 0x080fe2000000183c */
[----:B------:R-:W-:Y:S02]  /*5e90*/  PLOP3.LUT P1, PT, PT, PT, UP0, 0x80, 0x0 ;  /* 0x000000000000781c */ /* 0x000fe40003f2f008 */
[----:B------:R-:W-:Y:S01]  /*5ea0*/  PLOP3.LUT P2, PT, PT, PT, UP0, 0x80, 0x0 ;  /* 0x000000000000781c */ /* 0x000fe20003f4f008 */
[----:B------:R-:W-:Y:S01]  /*5eb0*/  FFMA.FTZ R47, R47, c[0x0][0x23c], -R0 ;  /* 0x00008f002f2f7a23 */ /* 0x000fe20000010800 */
[----:B------:R-:W-:Y:S02]  /*5ec0*/  @P0 FSEL R44, R44, -INF , !P6 ;  /* 0xff8000002c2c0808 */ /* 0x000fe40007000000 */
[----:B------:R-:W-:Y:S01]  /*5ed0*/  PLOP3.LUT P0, PT, PT, PT, UP0, 0x80, 0x0 ;  /* 0x000000000000781c */ /* 0x000fe20003f0f008 */
[----:B------:R-:W-:Y:S01]  /*5ee0*/  HMMA.16816.F32 R64, R140, R6, R64 ;  /* 0x000000068c40723c */ /* 0x000fe20000001840 */
[----:B------:R-:W-:Y:S01]  /*5ef0*/  F2FP.PACK_AB R5, R232, R233 ;  /* 0x000000e9e805723e */ /* 0x000fe200000000ff */
[----:B------:R-:W-:Y:S02]  /*5f00*/  MUFU.EX2 R243, R30 ;  /* 0x0000001e00f37308 */ /* 0x000fe40000000800 */
[----:B------:R-:W-:Y:S02]  /*5f10*/  FFMA.FTZ R52, R187, -UR4, R52 ;  /* 0x80000004bb347c23 */ /* 0x000fe40008010034 */
[----:B------:R-:W-:Y:S01]  /*5f20*/  @P1 FSEL R49, R49, -INF , !P3 ;  /* 0xff80000031311808 */ /* 0x000fe20005800000 */
[----:B------:R-:W-:Y:S01]  /*5f30*/  FFMA.FTZ R53, R149, -UR4, R53 ;  /* 0x8000000495357c23 */ /* 0x000fe20008010035 */
[----:B------:R-:W-:Y:S01]  /*5f40*/  PLOP3.LUT P1, PT, PT, PT, UP0, 0x80, 0x0 ;  /* 0x000000000000781c */ /* 0x000fe20003f2f008 */
[----:B------:R-:W-:Y:S03]  /*5f50*/  FFMA.FTZ R56, R150, -UR4, R56 ;  /* 0x8000000496387c23 */ /* 0x000fe60008010038 */
[----:B------:R-:W-:Y:S01]  /*5f60*/  @P0 FSEL R46, R46, -INF , !P6 ;  /* 0xff8000002e2e0808 */ /* 0x000fe20007000000 */
[----:B------:R-:W-:Y:S01]  /*5f70*/  FFMA.FTZ R55, R170, -UR4, R55 ;  /* 0x80000004aa377c23 */ /* 0x000fe20008010037 */
[----:B------:R-:W-:Y:S01]  /*5f80*/  @P2 FSEL R56, R56, -INF , !P5 ;  /* 0xff80000038382808 */ /* 0x000fe20006800000 */
[----:B------:R-:W-:Y:S01]  /*5f90*/  FFMA.FTZ R54, R171, -UR4, R54 ;  /* 0x80000004ab367c23 */ /* 0x000fe20008010036 */
[----:B------:R-:W-:Y:S01]  /*5fa0*/  PLOP3.LUT P2, PT, PT, PT, UP0, 0x80, 0x0 ;  /* 0x000000000000781c */ /* 0x000fe20003f4f008 */
[----:B------:R-:W-:Y:S01]  /*5fb0*/  FFMA.FTZ R61, R198, -UR4, R61 ;  /* 0x80000004c63d7c23 */ /* 0x000fe2000801003d */
[----:B------:R-:W-:Y:S01]  /*5fc0*/  PLOP3.LUT P0, PT, PT, PT, UP0, 0x80, 0x0 ;  /* 0x000000000000781c */ /* 0x000fe20003f0f008 */
[----:B------:R-:W-:Y:S01]  /*5fd0*/  IMAD.MOV.U32 R198, RZ, RZ, R144 ;  /* 0x000000ffffc67224 */ /* 0x000fe200078e0090 */
[----:B------:R-:W-:Y:S01]  /*5fe0*/  F2FP.PACK_AB R6, R247, R249 ;  /* 0x000000f9f706723e */ /* 0x000fe200000000ff */
[----:B------:R-:W-:Y:S01]  /*5ff0*/  FFMA.FTZ R60, R197, -UR4, R60 ;  /* 0x80000004c53c7c23 */ /* 0x000fe2000801003c */
[----:B------:R-:W-:Y:S01]  /*6000*/  @P1 FSEL R51, R51, -INF , !P3 ;  /* 0xff80000033331808 */ /* 0x000fe20005800000 */
[----:B--2---:R-:W-:Y:S01]  /*6010*/  IMAD.MOV.U32 R197, RZ, RZ, R9 ;  /* 0x000000ffffc57224 */ /* 0x004fe200078e0009 */
[----:B------:R-:W-:Y:S01]  /*6020*/  PLOP3.LUT P3, PT, PT, PT, UP0, 0x80, 0x0 ;  /* 0x000000000000781c */ /* 0x000fe20003f6f008 */
[----:B------:R1:W-:Y:S01]  /*6030*/  STS [R201+0x1c400], R6 ;  /* 0x01c40006c9007388 */ /* 0x0003e20000000800 */
[----:B------:R-:W-:Y:S01]  /*6040*/  PLOP3.LUT P1, PT, PT, PT, UP0, 0x80, 0x0 ;  /* 0x000000000000781c */ /* 0x000fe20003f2f008 */
[----:B------:R-:W-:Y:S01]  /*6050*/  FFMA.FTZ R58, R183, -UR4, R58 ;  /* 0x80000004b73a7c23 */ /* 0x000fe2000801003a */
[----:B------:R-:W2:Y:S01]  /*6060*/  MUFU.EX2 R242, R31 ;  /* 0x0000001f00f27308 */ /* 0x000ea20000000800 */
[----:B------:R-:W-:Y:S01]  /*6070*/  FFMA.FTZ R57, R148, -UR4, R57 ;  /* 0x8000000494397c23 */ /* 0x000fe20008010039 */
[----:B---3--:R-:W-:Y:S01]  /*6080*/  F2FP.PACK_AB R7, R244, R245 ;  /* 0x000000f5f407723e */ /* 0x008fe200000000ff */
[----:B------:R-:W-:Y:S01]  /*6090*/  FFMA.FTZ R59, R182, -UR4, R59 ;  /* 0x80000004b63b7c23 */ /* 0x000fe2000801003b */
[----:B------:R-:W-:Y:S01]  /*60a0*/  @P0 FSEL R48, R48, -INF , !P6 ;  /* 0xff80000030300808 */ /* 0x000fe20007000000 */
[----:B------:R-:W-:Y:S01]  /*60b0*/  FFMA.FTZ R64, R153, -UR4, R64 ;  /* 0x8000000499407c23 */ /* 0x000fe20008010040 */
[----:B------:R-:W-:Y:S01]  /*60c0*/  PLOP3.LUT P0, PT, PT, PT, UP0, 0x80, 0x0 ;  /* 0x000000000000781c */ /* 0x000fe20003f0f008 */
[----:B------:R-:W-:Y:S01]  /*60d0*/  FFMA.FTZ R66, R187, -UR4, R66 ;  /* 0x80000004bb427c23 */ /* 0x000fe20008010042 */
[----:B------:R-:W3:Y:S01]  /*60e0*/  LDL R170, [R1+0x40] ;  /* 0x0000400001aa7983 */ /* 0x000ee20000100800 */
[C---:B------:R-:W-:Y:S01]  /*60f0*/  @P3 IADD3 R4, R138.reuse, 0x38, RZ ;  /* 0x000000388a043810 */ /* 0x040fe20007ffe0ff */
[----:B------:R-:W2:Y:S01]  /*6100*/  MUFU.EX2 R195, R37 ;  /* 0x0000002500c37308 */ /* 0x000ea20000000800 */
[----:B------:R-:W-:Y:S01]  /*6110*/  @P4 IADD3 R138, R138, 0x39, RZ ;  /* 0x000000398a8a4810 */ /* 0x000fe20007ffe0ff */
[----:B------:R-:W-:Y:S01]  /*6120*/  FFMA.FTZ R62, R150, -UR4, R62 ;  /* 0x80000004963e7c23 */ /* 0x000fe2000801003e */
[----:B------:R-:W-:Y:S01]  /*6130*/  @P2 ISETP.GE.AND P3, PT, R4, UR5, PT ;  /* 0x0000000504002c0c */ /* 0x000fe2000bf66270 */
[----:B------:R-:W-:Y:S01]  /*6140*/  FFMA.FTZ R63, R148, -UR4, R63 ;  /* 0x80000004943f7c23 */ /* 0x000fe2000801003f */
[----:B------:R-:W-:Y:S01]  /*6150*/  F2FP.PACK_AB R4, R226, R229 ;  /* 0x000000e5e204723e */ /* 0x000fe200000000ff */
[--C-:B------:R-:W-:Y:S01]  /*6160*/  FFMA.FTZ R48, R48, c[0x0][0x23c], -R139.reuse ;  /* 0x00008f0030307a23 */ /* 0x100fe2000001088b */
[----:B------:R-:W-:Y:S01]  /*6170*/  PLOP3.LUT P2, PT, PT, PT, UP0, 0x80, 0x0 ;  /* 0x000000000000781c */ /* 0x000fe20003f4f008 */
[----:B------:R-:W-:Y:S01]  /*6180*/  FFMA.FTZ R49, R49, c[0x0][0x23c], -R139 ;  /* 0x00008f0031317a23 */ /* 0x000fe2000001088b */
[----:B------:R-:W-:Y:S01]  /*6190*/  @P0 FSEL R50, R50, -INF , !P6 ;  /* 0xff80000032320808 */ /* 0x000fe20007000000 */
[----:B------:R2:W-:Y:S01]  /*61a0*/  STS [R201+0x1c000], R4 ;  /* 0x01c00004c9007388 */ /* 0x0005e20000000800 */
[----:B------:R-:W-:Y:S01]  /*61b0*/  PLOP3.LUT P6, PT, PT, PT, UP0, 0x80, 0x0 ;  /* 0x000000000000781c */ /* 0x000fe20003fcf008 */
[--C-:B------:R-:W-:Y:S01]  /*61c0*/  FFMA.FTZ R51, R51, c[0x0][0x23c], -R137.reuse ;  /* 0x00008f0033337a23 */ /* 0x100fe20000010889 */
[----:B------:R-:W-:Y:S01]  /*61d0*/  PLOP3.LUT P0, PT, PT, PT, UP0, 0x80, 0x0 ;  /* 0x000000000000781c */ /* 0x000fe20003f0f008 */
[----:B------:R5:W-:Y:S01]  /*61e0*/  STS [R204+0x1c000], R5 ;  /* 0x01c00005cc007388 */ /* 0x000be20000000800 */
[----:B-1----:R-:W-:Y:S01]  /*61f0*/  F2FP.PACK_AB R6, R250, R251 ;  /* 0x000000fbfa06723e */ /* 0x002fe200000000ff */
[----:B------:R-:W-:Y:S01]  /*6200*/  FFMA.FTZ R50, R50, c[0x0][0x23c], -R137 ;  /* 0x00008f0032327a23 */ /* 0x000fe20000010889 */
[----:B------:R-:W-:Y:S01]  /*6210*/  MUFU.EX2 R218, R38 ;  /* 0x0000002600da7308 */ /* 0x000fe20000000800 */
[----:B------:R-:W-:Y:S02]  /*6220*/  FFMA.FTZ R46, R46, c[0x0][0x23c], -R0 ;  /* 0x00008f002e2e7a23 */ /* 0x000fe40000010800 */
[----:B------:R-:W-:Y:S01]  /*6230*/  @P2 FSEL R60, R60, -INF , !P3 ;  /* 0xff8000003c3c2808 */ /* 0x000fe20005800000 */
[--C-:B------:R-:W-:Y:S01]  /*6240*/  FFMA.FTZ R44, R44, c[0x0][0x23c], -R136.reuse ;  /* 0x00008f002c2c7a23 */ /* 0x100fe20000010888 */
[----:B------:R-:W-:Y:S01]  /*6250*/  PLOP3.LUT P2, PT, PT, PT, UP0, 0x80, 0x0 ;  /* 0x000000000000781c */ /* 0x000fe20003f4f008 */
[----:B------:R-:W-:Y:S01]  /*6260*/  FFMA.FTZ R65, R152, -UR4, R65 ;  /* 0x8000000498417c23 */ /* 0x000fe20008010041 */
[----:B------:R-:W-:Y:S01]  /*6270*/  @P6 ISETP.GE.AND P6, PT, R8, UR5, PT ;  /* 0x0000000508006c0c */ /* 0x000fe2000bfc6270 */
[----:B------:R-:W-:Y:S01]  /*6280*/  FFMA.FTZ R67, R149, -UR4, R67 ;  /* 0x8000000495437c23 */ /* 0x000fe20008010043 */
[----:B------:R-:W-:Y:S01]  /*6290*/  @P0 FSEL R52, R52, -INF , !P5 ;  /* 0xff80000034340808 */ /* 0x000fe20006800000 */
[----:B------:R-:W1:Y:S01]  /*62a0*/  MUFU.EX2 R216, R39 ;  /* 0x0000002700d87308 */ /* 0x000e620000000800 */
[----:B------:R-:W-:Y:S01]  /*62b0*/  PLOP3.LUT P0, PT, PT, PT, UP0, 0x80, 0x0 ;  /* 0x000000000000781c */ /* 0x000fe20003f0f008 */
[--C-:B------:R-:W-:Y:S02]  /*62c0*/  FFMA.FTZ R56, R56, c[0x0][0x23c], -R136.reuse ;  /* 0x00008f0038387a23 */ /* 0x100fe40000010888 */
[--C-:B------:R-:W-:Y:S02]  /*62d0*/  FFMA.FTZ R52, R52, c[0x0][0x23c], -R139.reuse ;  /* 0x00008f0034347a23 */ /* 0x100fe4000001088b */
[----:B------:R-:W-:Y:S01]  /*62e0*/  FFMA.FTZ R60, R60, c[0x0][0x23c], -R136 ;  /* 0x00008f003c3c7a23 */ /* 0x000fe20000010888 */
[----:B--2---:R-:W-:Y:S01]  /*62f0*/  F2FP.PACK_AB R4, R238, R239 ;  /* 0x000000efee04723e */ /* 0x004fe200000000ff */
[----:B------:R-:W-:Y:S02]  /*6300*/  IMAD.IADD R148, R2, 0x1, R164 ;  /* 0x0000000102947824 */ /* 0x000fe400078e02a4 */
[----:B------:R-:W-:Y:S01]  /*6310*/  @P1 FSEL R53, R53, -INF , !P6 ;  /* 0xff80000035351808 */ /* 0x000fe20007000000 */
[----:B------:R-:W-:Y:S01]  /*6320*/  MUFU.EX2 R154, R48 ;  /* 0x00000030009a7308 */ /* 0x000fe20000000800 */
[----:B-----5:R-:W-:Y:S01]  /*6330*/  F2FP.PACK_AB R5, R198, R174 ;  /* 0x000000aec605723e */ /* 0x020fe200000000ff */
[----:B------:R2:W-:Y:S01]  /*6340*/  STS [R204+0x1c400], R4 ;  /* 0x01c40004cc007388 */ /* 0x0005e20000000800 */
[----:B------:R-:W-:Y:S01]  /*6350*/  PLOP3.LUT P1, PT, PT, PT, UP0, 0x80, 0x0 ;  /* 0x000000000000781c */ /* 0x000fe20003f2f008 */
[----:B------:R-:W-:Y:S01]  /*6360*/  FFMA.FTZ R53, R53, c[0x0][0x23c], -R139 ;  /* 0x00008f0035357a23 */ /* 0x000fe2000001088b */
[----:B------:R-:W-:Y:S01]  /*6370*/  @P0 FSEL R54, R54, -INF , !P5 ;  /* 0xff80000036360808 */ /* 0x000fe20006800000 */
[----:B------:R5:W-:Y:S01]  /*6380*/  STS [R201+0x1e000], R6 ;  /* 0x01e00006c9007388 */ /* 0x000be20000000800 */
[----:B------:R-:W-:Y:S01]  /*6390*/  PLOP3.LUT P0, PT, PT, PT, UP0, 0x80, 0x0 ;  /* 0x000000000000781c */ /* 0x000fe20003f0f008 */
[----:B------:R-:W-:Y:S01]  /*63a0*/  IMAD.MOV.U32 R187, RZ, RZ, R174 ;  /* 0x000000ffffbb7224 */ /* 0x000fe200078e00ae */
[----:B------:R-:W-:Y:S01]  /*63b0*/  @P2 FSEL R62, R62, -INF , !P3 ;  /* 0xff8000003e3e2808 */ /* 0x000fe20005800000 */
[----:B------:R1:W-:Y:S01]  /*63c0*/  STS [R201+0x1e400], R5 ;  /* 0x01e40005c9007388 */ /* 0x0003e20000000800 */
[----:B------:R-:W-:Y:S01]  /*63d0*/  MUFU.EX2 R184, R49 ;  /* 0x0000003100b87308 */ /* 0x000fe20000000800 */
[----:B------:R-:W-:Y:S01]  /*63e0*/  PLOP3.LUT P2, PT, PT, PT, UP0, 0x80, 0x0 ;  /* 0x000000000000781c */ /* 0x000fe20003f4f008 */
[--C-:B------:R-:W-:Y:S02]  /*63f0*/  FFMA.FTZ R54, R54, c[0x0][0x23c], -R137.reuse ;  /* 0x00008f0036367a23 */ /* 0x100fe40000010889 */
[----:B------:R-:W-:Y:S01]  /*6400*/  FFMA.FTZ R62, R62, c[0x0][0x23c], -R0 ;  /* 0x00008f003e3e7a23 */ /* 0x000fe20000010800 */
[----:B------:R-:W-:Y:S02]  /*6410*/  @P1 FSEL R55, R55, -INF , !P6 ;  /* 0xff80000037371808 */ /* 0x000fe40007000000 */
[----:B------:R-:W-:Y:S02]  /*6420*/  PLOP3.LUT P1, PT, PT, PT, UP0, 0x80, 0x0 ;  /* 0x000000000000781c */ /* 0x000fe40003f2f008 */
[----:B------:R-:W-:Y:S01]  /*6430*/  @P0 FSEL R57, R57, -INF , !P6 ;  /* 0xff80000039390808 */ /* 0x000fe20007000000 */
[----:B------:R-:W-:Y:S01]  /*6440*/  MUFU.EX2 R191, R50 ;  /* 0x0000003200bf7308 */ /* 0x000fe20000000800 */
[----:B------:R-:W-:Y:S01]  /*6450*/  PLOP3.LUT P0, PT, PT, PT, UP0, 0x80, 0x0 ;  /* 0x000000000000781c */ /* 0x000fe20003f0f008 */
[----:B------:R-:W-:Y:S02]  /*6460*/  FFMA.FTZ R55, R55, c[0x0][0x23c], -R137 ;  /* 0x00008f0037377a23 */ /* 0x000fe40000010889 */
[----:B------:R-:W-:Y:S01]  /*6470*/  FFMA.FTZ R57, R57, c[0x0][0x23c], -R136 ;  /* 0x00008f0039397a23 */ /* 0x000fe20000010888 */
[----:B--2---:R-:W-:Y:S02]  /*6480*/  F2FP.PACK_AB R4, R246, R248 ;  /* 0x000000f8f604723e */ /* 0x004fe400000000ff */
[----:B-----5:R-:W-:Y:S03]  /*6490*/  F2FP.PACK_AB R6, R252, R197 ;  /* 0x000000c5fc06723e */ /* 0x020fe600000000ff */
[----:B------:R2:W-:Y:S01]  /*64a0*/  STS [R204+0x1e000], R4 ;  /* 0x01e00004cc007388 */ /* 0x0005e20000000800 */
[----:B------:R-:W-:Y:S01]  /*64b0*/  @P1 FSEL R58, R58, -INF , !P5 ;  /* 0xff8000003a3a1808 */ /* 0x000fe20006800000 */
[----:B------:R-:W-:Y:S01]  /*64c0*/  MUFU.EX2 R189, R51 ;  /* 0x0000003300bd7308 */ /* 0x000fe20000000800 */
[----:B-1----:R-:W-:Y:S01]  /*64d0*/  F2FP.PACK_AB R5, R230, R231 ;  /* 0x000000e7e605723e */ /* 0x002fe200000000ff */
[----:B------:R1:W-:Y:S01]  /*64e0*/  STS [R204+0x1e400], R6 ;  /* 0x01e40006cc007388 */ /* 0x0003e20000000800 */
[----:B------:R-:W-:Y:S01]  /*64f0*/  PLOP3.LUT P1, PT, PT, PT, UP0, 0x80, 0x0 ;  /* 0x000000000000781c */ /* 0x000fe20003f2f008 */
[--C-:B------:R-:W-:Y:S01]  /*6500*/  FFMA.FTZ R58, R58, c[0x0][0x23c], -R0.reuse ;  /* 0x00008f003a3a7a23 */ /* 0x100fe20000010800 */
[----:B------:R-:W-:Y:S01]  /*6510*/  @P0 FSEL R59, R59, -INF , !P6 ;  /* 0xff8000003b3b0808 */ /* 0x000fe20007000000 */
[----:B------:R5:W-:Y:S01]  /*6520*/  STS [R208+0x1c000], R5 ;  /* 0x01c00005d0007388 */ /* 0x000be20000000800 */
[----:B------:R-:W-:Y:S03]  /*6530*/  PLOP3.LUT P0, PT, PT, PT, UP0, 0x80, 0x0 ;  /* 0x000000000000781c */ /* 0x000fe60003f0f008 */
[----:B------:R-:W-:Y:S01]  /*6540*/  FFMA.FTZ R59, R59, c[0x0][0x23c], -R0 ;  /* 0x00008f003b3b7a23 */ /* 0x000fe20000010800 */
[----:B------:R-:W-:Y:S05]  /*6550*/  MUFU.EX2 R223, R40 ;  /* 0x0000002800df7308 */ /* 0x000fea0000000800 */
[----:B------:R-:W-:Y:S05]  /*6560*/  @P1 ISETP.GE.AND P1, PT, R138, UR5, PT ;  /* 0x000000058a001c0c */ /* 0x000fea000bf26270 */
[----:B------:R-:W-:Y:S01]  /*6570*/  MUFU.EX2 R222, R41 ;  /* 0x0000002900de7308 */ /* 0x000fe20000000800 */
[----:B--2---:R-:W-:Y:S02]  /*6580*/  F2FP.PACK_AB R4, R234, R236 ;  /* 0x000000ecea04723e */ /* 0x004fe400000000ff */
[----:B-1----:R-:W-:Y:S03]  /*6590*/  F2FP.PACK_AB R6, R240, R241 ;  /* 0x000000f1f006723e */ /* 0x002fe600000000ff */
[----:B------:R1:W-:Y:S02]  /*65a0*/  STS [R208+0x1c400], R4 ;  /* 0x01c40004d0007388 */ /* 0x0003e40000000800 */
[----:B------:R-:W-:Y:S02]  /*65b0*/  @P0 FSEL R61, R61, -INF , !P1 ;  /* 0xff8000003d3d0808 */ /* 0x000fe40004800000 */
[----:B------:R-:W-:Y:S01]  /*65c0*/  PLOP3.LUT P0, PT, PT, PT, UP0, 0x80, 0x0 ;  /* 0x000000000000781c */ /* 0x000fe20003f0f008 */
[----:B------:R-:W-:Y:S01]  /*65d0*/  MUFU.EX2 R228, R42 ;  /* 0x0000002a00e47308 */ /* 0x000fe20000000800 */
[----:B-----5:R-:W-:Y:S01]  /*65e0*/  F2FP.PACK_AB R5, R196, R169 ;  /* 0x000000a9c405723e */ /* 0x020fe200000000ff */
[----:B------:R-:W-:Y:S01]  /*65f0*/  FFMA.FTZ R136, R61, c[0x0][0x23c], -R136 ;  /* 0x00008f003d887a23 */ /* 0x000fe20000010888 */
[----:B------:R-:W-:Y:S02]  /*6600*/  @P2 FSEL R65, R65, -INF , !P1 ;  /* 0xff80000041412808 */ /* 0x000fe40004800000 */
[----:B------:R-:W-:Y:S01]  /*6610*/  PLOP3.LUT P2, PT, PT, PT, UP0, 0x80, 0x0 ;  /* 0x000000000000781c */ /* 0x000fe20003f4f008 */
[----:B------:R2:W-:Y:S04]  /*6620*/  STS [R207+0x1c000], R5 ;  /* 0x01c00005cf007388 */ /* 0x0005e80000000800 */
[----:B------:R-:W5:Y:S02]  /*6630*/  MUFU.EX2 R227, R43 ;  /* 0x0000002b00e37308 */ /* 0x000f640000000800 */
[----:B------:R-:W-:Y:S02]  /*6640*/  @P0 FSEL R64, R64, -INF , !P3 ;  /* 0xff80000040400808 */ /* 0x000fe40005800000 */
[----:B------:R-:W-:Y:S03]  /*6650*/  PLOP3.LUT P0, PT, PT, PT, UP0, 0x80, 0x0 ;  /* 0x000000000000781c */ /* 0x000fe60003f0f008 */
[--C-:B------:R-:W-:Y:S01]  /*6660*/  FFMA.FTZ R64, R64, c[0x0][0x23c], -R139.reuse ;  /* 0x00008f0040407a23 */ /* 0x100fe2000001088b */
[----:B------:R-:W-:Y:S01]  /*6670*/  @P2 FSEL R67, R67, -INF , !P1 ;  /* 0xff80000043432808 */ /* 0x000fe20004800000 */
[----:B------:R-:W-:Y:S01]  /*6680*/  FFMA.FTZ R139, R65, c[0x0][0x23c], -R139 ;  /* 0x00008f00418b7a23 */ /* 0x000fe2000001088b */
[----:B------:R-:W-:Y:S01]  /*6690*/  MUFU.EX2 R219, R44 ;  /* 0x0000002c00db7308 */ /* 0x000fe20000000800 */
[----:B-1----:R-:W-:Y:S05]  /*66a0*/  F2FP.PACK_AB R4, R220, R221 ;  /* 0x000000dddc04723e */ /* 0x002fea00000000ff */
[----:B------:R1:W-:Y:S01]  /*66b0*/  STS [R207+0x1c400], R4 ;  /* 0x01c40004cf007388 */ /* 0x0003e20000000800 */
[----:B------:R-:W-:Y:S02]  /*66c0*/  @P0 FSEL R66, R66, -INF , !P3 ;  /* 0xff80000042420808 */ /* 0x000fe40005800000 */
[----:B------:R-:W-:Y:S01]  /*66d0*/  PLOP3.LUT P0, PT, PT, PT, UP0, 0x80, 0x0 ;  /* 0x000000000000781c */ /* 0x000fe20003f0f008 */
[----:B------:R5:W-:Y:S01]  /*66e0*/  STS [R208+0x1e000], R6 ;  /* 0x01e00006d0007388 */ /* 0x000be20000000800 */
[----:B--2---:R-:W-:Y:S01]  /*66f0*/  F2FP.PACK_AB R5, R242, R243 ;  /* 0x000000f3f205723e */ /* 0x004fe200000000ff */
[----:B------:R-:W2:Y:S01]  /*6700*/  MUFU.EX2 R217, R45 ;  /* 0x0000002d00d97308 */ /* 0x000ea20000000800 */
[--C-:B------:R-:W-:Y:S01]  /*6710*/  FFMA.FTZ R66, R66, c[0x0][0x23c], -R137.reuse ;  /* 0x00008f0042427a23 */ /* 0x100fe20000010889 */
[----:B------:R2:W-:Y:S01]  /*6720*/  STS [R208+0x1e400], R7 ;  /* 0x01e40007d0007388 */ /* 0x0005e20000000800 */
[----:B------:R-:W-:Y:S03]  /*6730*/  FFMA.FTZ R137, R67, c[0x0][0x23c], -R137 ;  /* 0x00008f0043897a23 */ /* 0x000fe60000010889 */
[----:B------:R2:W-:Y:S04]  /*6740*/  STS [R207+0x1e400], R5 ;  /* 0x01e40005cf007388 */ /* 0x0005e80000000800 */
[----:B------:R-:W-:Y:S01]  /*6750*/  @P0 FSEL R63, R63, -INF , !P1 ;  /* 0xff8000003f3f0808 */ /* 0x000fe20004800000 */
[----:B------:R-:W-:Y:S04]  /*6760*/  MUFU.EX2 R225, R46 ;  /* 0x0000002e00e17308 */ /* 0x000fe80000000800 */
[----:B------:R-:W-:Y:S01]  /*6770*/  FFMA.FTZ R0, R63, c[0x0][0x23c], -R0 ;  /* 0x00008f003f007a23 */ /* 0x000fe20000010800 */
[----:B-1----:R-:W-:Y:S05]  /*6780*/  F2FP.PACK_AB R4, R195, R155 ;  /* 0x0000009bc304723e */ /* 0x002fea00000000ff */
[----:B------:R1:W-:Y:S01]  /*6790*/  MUFU.EX2 R181, R0 ;  /* 0x0000000000b57308 */ /* 0x0003e20000000800 */
[----:B-----5:R-:W-:Y:S02]  /*67a0*/  F2FP.PACK_AB R6, R235, R237 ;  /* 0x000000edeb06723e */ /* 0x020fe400000000ff */
[----:B--2---:R-:W-:Y:S03]  /*67b0*/  F2FP.PACK_AB R7, R216, R218 ;  /* 0x000000dad807723e */ /* 0x004fe600000000ff */
[----:B------:R2:W-:Y:S01]  /*67c0*/  STS [R207+0x1e000], R6 ;  /* 0x01e00006cf007388 */ /* 0x0005e20000000800 */
[----:B------:R-:W-:Y:S03]  /*67d0*/  F2FP.PACK_AB R5, R227, R228 ;  /* 0x000000e4e305723e */ /* 0x000fe600000000ff */
[----:B------:R5:W-:Y:S01]  /*67e0*/  STS [R202+0x1c000], R4 ;  /* 0x01c00004ca007388 */ /* 0x000be20000000800 */
[----:B------:R-:W5:Y:S03]  /*67f0*/  MUFU.EX2 R224, R47 ;  /* 0x0000002f00e07308 */ /* 0x000f660000000800 */
[----:B------:R5:W-:Y:S01]  /*6800*/  STS [R202+0x1c400], R7 ;  /* 0x01c40007ca007388 */ /* 0x000be20000000800 */
[----:B----4-:R-:W-:Y:S06]  /*6810*/  IADD3 R150, P0, R151, UR13, RZ ;  /* 0x0000000d97967c10 */ /* 0x010fec000ff1e0ff */
[----:B------:R-:W-:Y:S01]  /*6820*/  MUFU.EX2 R180, R52 ;  /* 0x0000003400b47308 */ /* 0x000fe20000000800 */
[----:B-1----:R-:W-:Y:S05]  /*6830*/  F2FP.PACK_AB R0, R189, R191 ;  /* 0x000000bfbd00723e */ /* 0x002fea00000000ff */
[----:B------:R-:W-:Y:S01]  /*6840*/  STS [R203+0x1c400], R0 ;  /* 0x01c40000cb007388 */ /* 0x000fe20000000800 */
[----:B--2---:R-:W-:Y:S03]  /*6850*/  F2FP.PACK_AB R6, R222, R223 ;  /* 0x000000dfde06723e */ /* 0x004fe600000000ff */
[----:B------:R-:W1:Y:S01]  /*6860*/  MUFU.EX2 R179, R53 ;  /* 0x0000003500b37308 */ /* 0x000e620000000800 */
[----:B-----5:R-:W-:Y:S02]  /*6870*/  F2FP.PACK_AB R4, R184, R154 ;  /* 0x0000009ab804723e */ /* 0x020fe400000000ff */
[----:B------:R-:W-:Y:S03]  /*6880*/  F2FP.PACK_AB R7, R217, R219 ;  /* 0x000000dbd907723e */ /* 0x000fe600000000ff */
[----:B------:R-:W-:Y:S04]  /*6890*/  STS [R203+0x1c000], R4 ;  /* 0x01c00004cb007388 */ /* 0x000fe80000000800 */
[----:B------:R-:W-:Y:S01]  /*68a0*/  MUFU.EX2 R186, R54 ;  /* 0x0000003600ba7308 */ /* 0x000fe20000000800 */
[----:B------:R2:W-:Y:S04]  /*68b0*/  STS [R202+0x1e000], R6 ;  /* 0x01e00006ca007388 */ /* 0x0005e80000000800 */
[----:B------:R1:W-:Y:S05]  /*68c0*/  STS [R202+0x1e400], R5 ;  /* 0x01e40005ca007388 */ /* 0x0003ea0000000800 */
[----:B------:R-:W4:Y:S01]  /*68d0*/  MUFU.EX2 R185, R55 ;  /* 0x0000003700b97308 */ /* 0x000f220000000800 */
[----:B------:R-:W-:Y:S09]  /*68e0*/  STS [R203+0x1e000], R7 ;  /* 0x01e00007cb007388 */ /* 0x000ff20000000800 */
[----:B------:R-:W-:Y:S01]  /*68f0*/  MUFU.EX2 R176, R64 ;  /* 0x0000004000b07308 */ /* 0x000fe20000000800 */
[----:B--2---:R-:W-:Y:S09]  /*6900*/  F2FP.PACK_AB R6, R224, R225 ;  /* 0x000000e1e006723e */ /* 0x004ff200000000ff */
[----:B------:R-:W2:Y:S01]  /*6910*/  MUFU.EX2 R175, R139 ;  /* 0x0000008b00af7308 */ /* 0x000ea20000000800 */
[----:B-1----:R-:W-:Y:S01]  /*6920*/  F2FP.PACK_AB R5, R179, R180 ;  /* 0x000000b4b305723e */ /* 0x002fe200000000ff */
[----:B------:R-:W-:Y:S01]  /*6930*/  STS [R203+0x1e400], R6 ;  /* 0x01e40006cb007388 */ /* 0x000fe20000000800 */
[----:B----4-:R-:W-:Y:S03]  /*6940*/  F2FP.PACK_AB R4, R185, R186 ;  /* 0x000000bab904723e */ /* 0x010fe600000000ff */
[----:B------:R1:W-:Y:S04]  /*6950*/  STS [R206+0x1c000], R5 ;  /* 0x01c00005ce007388 */ /* 0x0003e80000000800 */
[----:B------:R-:W-:Y:S01]  /*6960*/  MUFU.EX2 R178, R66 ;  /* 0x0000004200b27308 */ /* 0x000fe20000000800 */
[----:B------:R4:W-:Y:S09]  /*6970*/  STS [R206+0x1c400], R4 ;  /* 0x01c40004ce007388 */ /* 0x0009f20000000800 */
[----:B------:R-:W1:Y:S01]  /*6980*/  MUFU.EX2 R177, R137 ;  /* 0x0000008900b17308 */ /* 0x000e620000000800 */
[----:B--2---:R-:W-:Y:S05]  /*6990*/  F2FP.PACK_AB R0, R175, R176 ;  /* 0x000000b0af00723e */ /* 0x004fea00000000ff */
[----:B------:R2:W-:Y:S04]  /*69a0*/  STS [R205+0x1c000], R0 ;  /* 0x01c00000cd007388 */ /* 0x0005e80000000800 */
[----:B------:R-:W-:Y:S10]  /*69b0*/  MUFU.EX2 R192, R56 ;  /* 0x0000003800c07308 */ /* 0x000ff40000000800 */
[----:B------:R-:W5:Y:S01]  /*69c0*/  MUFU.EX2 R190, R57 ;  /* 0x0000003900be7308 */ /* 0x000f620000000800 */
[----:B-1----:R-:W-:Y:S05]  /*69d0*/  F2FP.PACK_AB R5, R177, R178 ;  /* 0x000000b2b105723e */ /* 0x002fea00000000ff */
[----:B------:R-:W-:Y:S04]  /*69e0*/  STS [R205+0x1c400], R5 ;  /* 0x01c40005cd007388 */ /* 0x000fe80000000800 */
[----:B------:R-:W-:Y:S10]  /*69f0*/  MUFU.EX2 R194, R58 ;  /* 0x0000003a00c27308 */ /* 0x000ff40000000800 */
[----:B------:R-:W1:Y:S01]  /*6a00*/  MUFU.EX2 R193, R59 ;  /* 0x0000003b00c17308 */ /* 0x000e620000000800 */
[----:B-----5:R-:W-:Y:S02]  /*6a10*/  F2FP.PACK_AB R7, R190, R192 ;  /* 0x000000c0be07723e */ /* 0x020fe400000000ff */
[----:B---3--:R-:W-:Y:S03]  /*6a20*/  IADD3.X R151, R170, UR12, RZ, P0, !PT ;  /* 0x0000000caa977c10 */ /* 0x008fe600087fe4ff */
[----:B------:R-:W-:Y:S04]  /*6a30*/  STS [R206+0x1e000], R7 ;  /* 0x01e00007ce007388 */ /* 0x000fe80000000800 */
[----:B------:R-:W-:Y:S01]  /*6a40*/  MUFU.EX2 R183, R60 ;  /* 0x0000003c00b77308 */ /* 0x000fe20000000800 */
[----:B------:R-:W-:Y:S09]  /*6a50*/  PLOP3.LUT P0, PT, PT, PT, UP4, 0x80, 0x0 ;  /* 0x000000000000781c */ /* 0x000ff20003f0f048 */
[----:B------:R-:W4:Y:S01]  /*6a60*/  MUFU.EX2 R182, R136 ;  /* 0x0000008800b67308 */ /* 0x000f220000000800 */
[----:B-1----:R-:W-:Y:S05]  /*6a70*/  F2FP.PACK_AB R6, R193, R194 ;  /* 0x000000c2c106723e */ /* 0x002fea00000000ff */
[----:B------:R-:W-:Y:S04]  /*6a80*/  STS [R206+0x1e400], R6 ;  /* 0x01e40006ce007388 */ /* 0x000fe80000000800 */
[----:B------:R-:W2:Y:S01]  /*6a90*/  MUFU.EX2 R188, R62 ;  /* 0x0000003e00bc7308 */ /* 0x000ea20000000800 */
[----:B----4-:R-:W-:Y:S05]  /*6aa0*/  F2FP.PACK_AB R4, R182, R183 ;  /* 0x000000b7b604723e */ /* 0x010fea00000000ff */
[----:B------:R-:W-:Y:S01]  /*6ab0*/  STS [R205+0x1e000], R4 ;  /* 0x01e00004cd007388 */ /* 0x000fe20000000800 */
[----:B--2---:R-:W-:Y:S05]  /*6ac0*/  F2FP.PACK_AB R0, R181, R188 ;  /* 0x000000bcb500723e */ /* 0x004fea00000000ff */
[----:B------:R-:W-:Y:S04]  /*6ad0*/  STS [R205+0x1e400], R0 ;  /* 0x01e40000cd007388 */ /* 0x000fe80000000800 */
[----:B------:R-:W-:Y:S08]  /*6ae0*/  LDSM.16.M88.4 R64, [R164+0x8000] ;  /* 0x00800000a440783b */ /* 0x000ff00000000200 */
[----:B------:R-:W1:Y:S08]  /*6af0*/  LDSM.16.M88.4 R16, [R158+0x10000] ;  /* 0x010000009e10783b */ /* 0x000e700000000200 */
[----:B------:R-:W2:Y:S08]  /*6b00*/  LDSM.16.M88.4 R60, [R164+0xa000] ;  /* 0x00a00000a43c783b */ /* 0x000eb00000000200 */
[----:B------:R-:W3:Y:S08]  /*6b10*/  LDSM.16.M88.4 R32, [R158+0x10800] ;  /* 0x010800009e20783b */ /* 0x000ef00000000200 */
[----:B------:R-:W4:Y:S08]  /*6b20*/  LDSM.16.M88.4 R48, [R158+0x11000] ;  /* 0x011000009e30783b */ /* 0x000f300000000200 */
[----:B------:R-:W5:Y:S01]  /*6b30*/  LDSM.16.M88.4 R132, [R158+0x11800] ;  /* 0x011800009e84783b */ /* 0x000f620000000200 */
[-C--:B-1----:R-:W-:Y:S07]  /*6b40*/  HMMA.16816.F32 R4, R64, R16.reuse, RZ ;  /* 0x000000104004723c */ /* 0x082fee00000018ff */
[----:B------:R-:W-:Y:S01]  /*6b50*/  LDSM.16.M88.4 R136, [R148+0x8000] ;  /* 0x008000009488783b */ /* 0x000fe20000000200 */
[C---:B--2---:R-:W-:Y:S07]  /*6b60*/  HMMA.16816.F32 R8, R60.reuse, R16, RZ ;  /* 0x000000103c08723c */ /* 0x044fee00000018ff */
[----:B------:R-:W1:Y:S01]  /*6b70*/  LDSM.16.M88.4 R140, [R161+0x10000] ;  /* 0x01000000a18c783b */ /* 0x000e620000000200 */
[-C--:B------:R-:W-:Y:S07]  /*6b80*/  HMMA.16816.F32 R12, R60, R18.reuse, RZ ;  /* 0x000000123c0c723c */ /* 0x080fee00000018ff */
[----:B------:R-:W2:Y:S01]  /*6b90*/  LDSM.16.M88.4 R144, [R148+0xa000] ;  /* 0x00a000009490783b */ /* 0x000ea20000000200 */
[C---:B------:R-:W-:Y:S08]  /*6ba0*/  HMMA.16816.F32 R16, R64.reuse, R18, RZ ;  /* 0x000000124010723c */ /* 0x040ff000000018ff */
[-C--:B---3--:R-:W-:Y:S08]  /*6bb0*/  HMMA.16816.F32 R20, R64, R32.reuse, RZ ;  /* 0x000000204014723c */ /* 0x088ff000000018ff */
[C---:B------:R-:W-:Y:S08]  /*6bc0*/  HMMA.16816.F32 R24, R60.reuse, R32, RZ ;  /* 0x000000203c18723c */ /* 0x040ff000000018ff */
[-C--:B------:R-:W-:Y:S08]  /*6bd0*/  HMMA.16816.F32 R28, R60, R34.reuse, RZ ;  /* 0x000000223c1c723c */ /* 0x080ff000000018ff */
[C---:B------:R-:W-:Y:S08]  /*6be0*/  HMMA.16816.F32 R32, R64.reuse, R34, RZ ;  /* 0x000000224020723c */ /* 0x040ff000000018ff */
[-C--:B----4-:R-:W-:Y:S08]  /*6bf0*/  HMMA.16816.F32 R36, R64, R48.reuse, RZ ;  /* 0x000000304024723c */ /* 0x090ff000000018ff */
[C---:B------:R-:W-:Y:S08]  /*6c00*/  HMMA.16816.F32 R40, R60.reuse, R48, RZ ;  /* 0x000000303c28723c */ /* 0x040ff000000018ff */
[-C--:B------:R-:W-:Y:S08]  /*6c10*/  HMMA.16816.F32 R44, R60, R50.reuse, RZ ;  /* 0x000000323c2c723c */ /* 0x080ff000000018ff */
[C---:B------:R-:W-:Y:S08]  /*6c20*/  HMMA.16816.F32 R48, R64.reuse, R50, RZ ;  /* 0x000000324030723c */ /* 0x040ff000000018ff */
[-C--:B-----5:R-:W-:Y:S08]  /*6c30*/  HMMA.16816.F32 R52, R64, R132.reuse, RZ ;  /* 0x000000844034723c */ /* 0x0a0ff000000018ff */
[C---:B------:R-:W-:Y:S08]  /*6c40*/  HMMA.16816.F32 R56, R60.reuse, R132, RZ ;  /* 0x000000843c38723c */ /* 0x040ff000000018ff */
[-C--:B------:R-:W-:Y:S08]  /*6c50*/  HMMA.16816.F32 R60, R60, R134.reuse, RZ ;  /* 0x000000863c3c723c */ /* 0x080ff000000018ff */
[----:B------:R-:W-:Y:S01]  /*6c60*/  HMMA.16816.F32 R64, R64, R134, RZ ;  /* 0x000000864040723c */ /* 0x000fe200000018ff */
[----:B------:R-:W3:Y:S07]  /*6c70*/  LDSM.16.M88.4 R132, [R161+0x10800] ;  /* 0x01080000a184783b */ /* 0x000eee0000000200 */
[-C--:B-1----:R-:W-:Y:S08]  /*6c80*/  HMMA.16816.F32 R4, R136, R140.reuse, R4 ;  /* 0x0000008c8804723c */ /* 0x082ff00000001804 */
[C---:B--2---:R-:W-:Y:S08]  /*6c90*/  HMMA.16816.F32 R8, R144.reuse, R140, R8 ;  /* 0x0000008c9008723c */ /* 0x044ff00000001808 */
[-C--:B------:R-:W-:Y:S08]  /*6ca0*/  HMMA.16816.F32 R12, R144, R142.reuse, R12 ;  /* 0x0000008e900c723c */ /* 0x080ff0000000180c */
[C---:B------:R-:W-:Y:S01]  /*6cb0*/  HMMA.16816.F32 R16, R136.reuse, R142, R16 ;  /* 0x0000008e8810723c */ /* 0x040fe20000001810 */
[----:B------:R-:W1:Y:S07]  /*6cc0*/  LDSM.16.M88.4 R140, [R161+0x11000] ;  /* 0x01100000a18c783b */ /* 0x000e6e0000000200 */
[-C--:B---3--:R-:W-:Y:S08]  /*6cd0*/  HMMA.16816.F32 R20, R136, R132.reuse, R20 ;  /* 0x000000848814723c */ /* 0x088ff00000001814 */
[C---:B------:R-:W-:Y:S08]  /*6ce0*/  HMMA.16816.F32 R24, R144.reuse, R132, R24 ;  /* 0x000000849018723c */ /* 0x040ff00000001818 */
[-C--:B------:R-:W-:Y:S08]  /*6cf0*/  HMMA.16816.F32 R28, R144, R134.reuse, R28 ;  /* 0x00000086901c723c */ /* 0x080ff0000000181c */
[C---:B------:R-:W-:Y:S01]  /*6d00*/  HMMA.16816.F32 R32, R136.reuse, R134, R32 ;  /* 0x000000868820723c */ /* 0x040fe20000001820 */
[----:B------:R-:W2:Y:S07]  /*6d10*/  LDSM.16.M88.4 R132, [R161+0x11800] ;  /* 0x01180000a184783b */ /* 0x000eae0000000200 */
[-C--:B-1----:R-:W-:Y:S08]  /*6d20*/  HMMA.16816.F32 R36, R136, R140.reuse, R36 ;  /* 0x0000008c8824723c */ /* 0x082ff00000001824 */
[C---:B------:R-:W-:Y:S08]  /*6d30*/  HMMA.16816.F32 R40, R144.reuse, R140, R40 ;  /* 0x0000008c9028723c */ /* 0x040ff00000001828 */
[-C--:B------:R-:W-:Y:S08]  /*6d40*/  HMMA.16816.F32 R44, R144, R142.reuse, R44 ;  /* 0x0000008e902c723c */ /* 0x080ff0000000182c */
[C---:B------:R-:W-:Y:S08]  /*6d50*/  HMMA.16816.F32 R48, R136.reuse, R142, R48 ;  /* 0x0000008e8830723c */ /* 0x040ff00000001830 */
[-C--:B--2---:R-:W-:Y:S08]  /*6d60*/  HMMA.16816.F32 R52, R136, R132.reuse, R52 ;  /* 0x000000848834723c */ /* 0x084ff00000001834 */
        /* <DEDUP_REMOVED lines=9> */
[----:B------:R-:W4:Y:S08]  /*6e00*/  LDSM.16.M88.4 R136, [R145+0xa000] ;  /* 0x00a000009188783b */ /* 0x000f300000000200 */
[----:B------:R-:W5:Y:S04]  /*6e10*/  LDG.E R144, [R150.64+0x100] ;  /* 0x0001001696907981 */ /* 0x000f68000c1e1900 */
[----:B------:R-:W2:Y:S01]  /*6e20*/  LDG.E R2, [R150.64+0x120] ;  /* 0x0001201696027981 */ /* 0x000ea2000c1e1900 */
        /* <DEDUP_REMOVED lines=25> */
[C---:B--2---:R-:W-:Y:S01]  /*6fc0*/  FADD.FTZ R4, -R147.reuse, R4 ;  /* 0x0000000493047221 */ /* 0x044fe20000010100 */
[C---:B------:R-:W-:Y:S01]  /*6fd0*/  HMMA.16816.F32 R16, R132.reuse, R138, R16 ;  /* 0x0000008a8410723c */ /* 0x040fe20000001810 */
[----:B------:R-:W1:Y:S02]  /*6fe0*/  LDSM.16.M88.4 R136, [R160+0x10800] ;  /* 0x01080000a088783b */ /* 0x000e640000000200 */
[C---:B------:R-:W-:Y:S02]  /*6ff0*/  FADD.FTZ R5, -R147.reuse, R5 ;  /* 0x0000000593057221 */ /* 0x040fe40000010100 */
[C---:B---3--:R-:W-:Y:S02]  /*7000*/  FADD.FTZ R6, -R146.reuse, R6 ;  /* 0x0000000692067221 */ /* 0x048fe40000010100 */
[----:B------:R-:W-:Y:S02]  /*7010*/  FADD.FTZ R7, -R146, R7 ;  /* 0x0000000792077221 */ /* 0x000fe40000010100 */
[C---:B-----5:R-:W-:Y:S03]  /*7020*/  FADD.FTZ R8, -R144.reuse, R8 ;  /* 0x0000000890087221 */ /* 0x060fe60000010100 */
[----:B------:R-:W-:Y:S02]  /*7030*/  FADD.FTZ R9, -R144, R9 ;  /* 0x0000000990097221 */ /* 0x000fe40000010100 */
        /* <DEDUP_REMOVED lines=8> */
[C---:B------:R-:W-:Y:S02]  /*70c0*/  FADD.FTZ R18, -R146.reuse, R18 ;  /* 0x0000001292127221 */ /* 0x040fe40000010100 */
[----:B------:R-:W-:Y:S02]  /*70d0*/  FADD.FTZ R19, -R146, R19 ;  /* 0x0000001392137221 */ /* 0x000fe40000010100 */
[----:B------:R-:W-:Y:S02]  /*70e0*/  FADD.FTZ R15, -R2, R15 ;  /* 0x0000000f020f7221 */ /* 0x000fe40000010100 */
[----:B------:R-:W-:Y:S02]  /*70f0*/  FMUL.FTZ R174, R229, R4 ;  /* 0x00000004e5ae7220 */ /* 0x000fe40000410000 */
[----:B------:R-:W-:Y:S02]  /*7100*/  FMUL.FTZ R172, R226, R5 ;  /* 0x00000005e2ac7220 */ /* 0x000fe40000410000 */
[----:B------:R-:W-:Y:S01]  /*7110*/  FMUL.FTZ R171, R233, R16 ;  /* 0x00000010e9ab7220 */ /* 0x000fe20000410000 */
[-C--:B-1----:R-:W-:Y:S01]  /*7120*/  HMMA.16816.F32 R20, R132, R136.reuse, R20 ;  /* 0x000000888414723c */ /* 0x082fe20000001814 */
[----:B------:R-:W-:Y:S02]  /*7130*/  FMUL.FTZ R16, R187, R10 ;  /* 0x0000000abb107220 */ /* 0x000fe40000410000 */
[----:B------:R-:W-:Y:S05]  /*7140*/  FMUL.FTZ R14, R197, R14 ;  /* 0x0000000ec50e7220 */ /* 0x000fea0000410000 */
[C---:B------:R-:W-:Y:S08]  /*7150*/  HMMA.16816.F32 R24, R140.reuse, R136, R24 ;  /* 0x000000888c18723c */ /* 0x040ff00000001818 */
[-C--:B------:R-:W-:Y:S08]  /*7160*/  HMMA.16816.F32 R28, R140, R138.reuse, R28 ;  /* 0x0000008a8c1c723c */ /* 0x080ff0000000181c */
[C---:B------:R-:W-:Y:S01]  /*7170*/  FADD.FTZ R20, -R147.reuse, R20 ;  /* 0x0000001493147221 */ /* 0x040fe20000010100 */
[C---:B------:R-:W-:Y:S01]  /*7180*/  HMMA.16816.F32 R32, R132.reuse, R138, R32 ;  /* 0x0000008a8420723c */ /* 0x040fe20000001820 */
[----:B------:R-:W1:Y:S02]  /*7190*/  LDSM.16.M88.4 R136, [R160+0x11000] ;  /* 0x01100000a088783b */ /* 0x000e640000000200 */
[C---:B------:R-:W-:Y:S02]  /*71a0*/  FADD.FTZ R21, -R147.reuse, R21 ;  /* 0x0000001593157221 */ /* 0x040fe40000010100 */
[C---:B------:R-:W-:Y:S02]  /*71b0*/  FADD.FTZ R22, -R146.reuse, R22 ;  /* 0x0000001692167221 */ /* 0x040fe40000010100 */
[----:B------:R-:W-:Y:S02]  /*71c0*/  FADD.FTZ R23, -R146, R23 ;  /* 0x0000001792177221 */ /* 0x000fe40000010100 */
[C---:B------:R-:W-:Y:S03]  /*71d0*/  FADD.FTZ R24, -R144.reuse, R24 ;  /* 0x0000001890187221 */ /* 0x040fe60000010100 */
[----:B------:R-:W-:Y:S02]  /*71e0*/  FADD.FTZ R25, -R144, R25 ;  /* 0x0000001990197221 */ /* 0x000fe40000010100 */
[----:B------:R-:W-:Y:S02]  /*71f0*/  FADD.FTZ R26, -R2, R26 ;  /* 0x0000001a021a7221 */ /* 0x000fe40000010100 */
[C---:B------:R-:W-:Y:S02]  /*7200*/  FADD.FTZ R29, -R144.reuse, R29 ;  /* 0x0000001d901d7221 */ /* 0x040fe40000010100 */
[----:B------:R-:W-:Y:S02]  /*7210*/  FADD.FTZ R28, -R144, R28 ;  /* 0x0000001c901c7221 */ /* 0x000fe40000010100 */
[C---:B------:R-:W-:Y:S02]  /*7220*/  FADD.FTZ R17, -R2.reuse, R27 ;  /* 0x0000001b02117221 */ /* 0x040fe40000010100 */
[----:B------:R-:W-:Y:S02]  /*7230*/  FADD.FTZ R30, -R2, R30 ;  /* 0x0000001e021e7221 */ /* 0x000fe40000010100 */
[C---:B------:R-:W-:Y:S02]  /*7240*/  FADD.FTZ R33, -R147.reuse, R33 ;  /* 0x0000002193217221 */ /* 0x040fe40000010100 */
[C---:B------:R-:W-:Y:S02]  /*7250*/  FADD.FTZ R34, -R146.reuse, R34 ;  /* 0x0000002292227221 */ /* 0x040fe40000010100 */
[----:B------:R-:W-:Y:S02]  /*7260*/  FADD.FTZ R35, -R146, R35 ;  /* 0x0000002392237221 */ /* 0x000fe40000010100 */
[----:B------:R-:W-:Y:S02]  /*7270*/  FADD.FTZ R32, -R147, R32 ;  /* 0x0000002093207221 */ /* 0x000fe40000010100 */
[----:B------:R-:W-:Y:S02]  /*7280*/  FMUL.FTZ R151, R196, R33 ;  /* 0x00000021c4977220 */ /* 0x000fe40000410000 */
[----:B------:R-:W-:Y:S02]  /*7290*/  FMUL.FTZ R170, R231, R20 ;  /* 0x00000014e7aa7220 */ /* 0x000fe40000410000 */
[----:B------:R-:W-:Y:S02]  /*72a0*/  FMUL.FTZ R152, R230, R21 ;  /* 0x00000015e6987220 */ /* 0x000fe40000410000 */
[----:B------:R-:W-:Y:S02]  /*72b0*/  FMUL.FTZ R169, R169, R32 ;  /* 0x00000020a9a97220 */ /* 0x000fe40000410000 */
[----:B------:R-:W-:Y:S01]  /*72c0*/  FMUL.FTZ R20, R248, R12 ;  /* 0x0000000cf8147220 */ /* 0x000fe20000410000 */
[-C--:B-1----:R-:W-:Y:S01]  /*72d0*/  HMMA.16816.F32 R36, R132, R136.reuse, R36 ;  /* 0x000000888424723c */ /* 0x082fe20000001824 */
[----:B------:R-:W-:Y:S02]  /*72e0*/  FMUL.FTZ R21, R252, R15 ;  /* 0x0000000ffc157220 */ /* 0x000fe40000410000 */
[----:B------:R-:W-:Y:S02]  /*72f0*/  FMUL.FTZ R32, R245, R26 ;  /* 0x0000001af5207220 */ /* 0x000fe40000410000 */
[----:B------:R-:W-:Y:S02]  /*7300*/  FMUL.FTZ R17, R244, R17 ;  /* 0x00000011f4117220 */ /* 0x000fe40000410000 */
[----:B------:R-:W-:Y:S01]  /*7310*/  FMUL.FTZ R30, R243, R30 ;  /* 0x0000001ef31e7220 */ /* 0x000fe20000410000 */
[C---:B------:R-:W-:Y:S08]  /*7320*/  HMMA.16816.F32 R40, R140.reuse, R136, R40 ;  /* 0x000000888c28723c */ /* 0x040ff00000001828 */
[-C--:B------:R-:W-:Y:S08]  /*7330*/  HMMA.16816.F32 R44, R140, R138.reuse, R44 ;  /* 0x0000008a8c2c723c */ /* 0x080ff0000000182c */
[C---:B------:R-:W-:Y:S01]  /*7340*/  FADD.FTZ R36, -R147.reuse, R36 ;  /* 0x0000002493247221 */ /* 0x040fe20000010100 */
[C---:B------:R-:W-:Y:S01]  /*7350*/  HMMA.16816.F32 R48, R132.reuse, R138, R48 ;  /* 0x0000008a8430723c */ /* 0x040fe20000001830 */
[----:B------:R-:W1:Y:S02]  /*7360*/  LDSM.16.M88.4 R136, [R160+0x11800] ;  /* 0x01180000a088783b */ /* 0x000e640000000200 */
[----:B------:R-:W-:Y:S02]  /*7370*/  FADD.FTZ R37, -R147, R37 ;  /* 0x0000002593257221 */ /* 0x000fe40000010100 */
[C---:B------:R-:W-:Y:S02]  /*7380*/  FADD.FTZ R38, -R146.reuse, R38 ;  /* 0x0000002692267221 */ /* 0x040fe40000010100 */
[----:B------:R-:W-:Y:S02]  /*7390*/  FADD.FTZ R39, -R146, R39 ;  /* 0x0000002792277221 */ /* 0x000fe40000010100 */
[----:B------:R-:W-:Y:S03]  /*73a0*/  FMUL.FTZ R155, R155, R36 ;  /* 0x000000249b9b7220 */ /* 0x000fe60000410000 */
[----:B------:R-:W-:Y:S02]  /*73b0*/  FMUL.FTZ R150, R195, R37 ;  /* 0x00000025c3967220 */ /* 0x000fe40000410000 */
[C---:B------:R-:W-:Y:S02]  /*73c0*/  FADD.FTZ R40, -R144.reuse, R40 ;  /* 0x0000002890287221 */ /* 0x040fe40000010100 */
[C---:B------:R-:W-:Y:S02]  /*73d0*/  FADD.FTZ R41, -R144.reuse, R41 ;  /* 0x0000002990297221 */ /* 0x040fe40000010100 */
[C---:B------:R-:W-:Y:S02]  /*73e0*/  FADD.FTZ R44, -R144.reuse, R44 ;  /* 0x0000002c902c7221 */ /* 0x040fe40000010100 */
[----:B------:R-:W-:Y:S02]  /*73f0*/  FADD.FTZ R45, -R144, R45 ;  /* 0x0000002d902d7221 */ /* 0x000fe40000010100 */
[----:B------:R-:W-:Y:S02]  /*7400*/  FADD.FTZ R33, -R2, R47 ;  /* 0x0000002f02217221 */ /* 0x000fe40000010100 */
[C---:B------:R-:W-:Y:S02]  /*7410*/  FADD.FTZ R48, -R147.reuse, R48 ;  /* 0x0000003093307221 */ /* 0x040fe40000010100 */
[----:B------:R-:W-:Y:S02]  /*7420*/  FADD.FTZ R49, -R147, R49 ;  /* 0x0000003193317221 */ /* 0x000fe40000010100 */
[----:B------:R-:W-:Y:S02]  /*7430*/  FMUL.FTZ R154, R154, R48 ;  /* 0x000000309a9a7220 */ /* 0x000fe40000410000 */
[C---:B------:R-:W-:Y:S02]  /*7440*/  FADD.FTZ R50, -R146.reuse, R50 ;  /* 0x0000003292327221 */ /* 0x040fe40000010100 */
[----:B------:R-:W-:Y:S02]  /*7450*/  FADD.FTZ R51, -R146, R51 ;  /* 0x0000003392337221 */ /* 0x000fe40000010100 */
[----:B------:R-:W-:Y:S02]  /*7460*/  FMUL.FTZ R48, R235, R29 ;  /* 0x0000001deb307220 */ /* 0x000fe40000410000 */
[C---:B------:R-:W-:Y:S02]  /*7470*/  FADD.FTZ R29, -R2.reuse, R31 ;  /* 0x0000001f021d7221 */ /* 0x040fe40000010100 */
[----:B------:R-:W-:Y:S02]  /*7480*/  FADD.FTZ R31, -R2, R43 ;  /* 0x0000002b021f7221 */ /* 0x000fe40000010100 */
[----:B------:R-:W-:Y:S01]  /*7490*/  FMUL.FTZ R149, R184, R49 ;  /* 0x00000031b8957220 */ /* 0x000fe20000410000 */
[-C--:B-1----:R-:W-:Y:S01]  /*74a0*/  HMMA.16816.F32 R52, R132, R136.reuse, R52 ;  /* 0x000000888434723c */ /* 0x082fe20000001834 */
[----:B------:R-:W-:Y:S02]  /*74b0*/  FMUL.FTZ R49, R237, R28 ;  /* 0x0000001ced317220 */ /* 0x000fe40000410000 */
[----:B------:R-:W-:Y:S02]  /*74c0*/  FMUL.FTZ R40, R223, R40 ;  /* 0x00000028df287220 */ /* 0x000fe40000410000 */
[----:B------:R-:W-:Y:S02]  /*74d0*/  FMUL.FTZ R41, R222, R41 ;  /* 0x00000029de297220 */ /* 0x000fe40000410000 */
[----:B------:R-:W-:Y:S01]  /*74e0*/  FMUL.FTZ R44, R219, R44 ;  /* 0x0000002cdb2c7220 */ /* 0x000fe20000410000 */
[C---:B------:R-:W-:Y:S01]  /*74f0*/  HMMA.16816.F32 R56, R140.reuse, R136, R56 ;  /* 0x000000888c38723c */ /* 0x040fe20000001838 */
[----:B------:R-:W-:Y:S03]  /*7500*/  FMUL.FTZ R45, R217, R45 ;  /* 0x0000002dd92d7220 */ /* 0x000fe60000410000 */
[----:B------:R-:W-:Y:S02]  /*7510*/  FMUL.FTZ R29, R242, R29 ;  /* 0x0000001df21d7220 */ /* 0x000fe40000410000 */
[----:B------:R-:W-:Y:S02]  /*7520*/  FMUL.FTZ R31, R227, R31 ;  /* 0x0000001fe31f7220 */ /* 0x000fe40000410000 */
[----:B------:R-:W-:Y:S01]  /*7530*/  FMUL.FTZ R136, R221, R34 ;  /* 0x00000022dd887220 */ /* 0x000fe20000410000 */
[-C--:B------:R-:W-:Y:S03]  /*7540*/  HMMA.16816.F32 R60, R140, R138.reuse, R60 ;  /* 0x0000008a8c3c723c */ /* 0x080fe6000000183c */
[----:B------:R-:W-:Y:S02]  /*7550*/  FADD.FTZ R34, -R2, R46 ;  /* 0x0000002e02227221 */ /* 0x000fe40000010100 */
[----:B------:R-:W-:Y:S02]  /*7560*/  FMUL.FTZ R137, R236, R22 ;  /* 0x00000016ec897220 */ /* 0x000fe40000410000 */
[C---:B------:R-:W-:Y:S01]  /*7570*/  FADD.FTZ R53, -R147.reuse, R53 ;  /* 0x0000003593357221 */ /* 0x040fe20000010100 */
[----:B------:R-:W-:Y:S01]  /*7580*/  HMMA.16816.F32 R64, R132, R138, R64 ;  /* 0x0000008a8440723c */ /* 0x000fe20000001840 */
[----:B------:R-:W-:Y:S03]  /*7590*/  FADD.FTZ R52, -R147, R52 ;  /* 0x0000003493347221 */ /* 0x000fe60000010100 */
[----:B------:R-:W-:Y:S02]  /*75a0*/  FMUL.FTZ R141, R179, R53 ;  /* 0x00000035b38d7220 */ /* 0x000fe40000410000 */
[----:B------:R-:W-:Y:S02]  /*75b0*/  FMUL.FTZ R53, R216, R39 ;  /* 0x00000027d8357220 */ /* 0x000fe40000410000 */
[----:B------:R-:W-:Y:S04]  /*75c0*/  FMUL.FTZ R135, R218, R38 ;  /* 0x00000026da877220 */ /* 0x000fe80000410000 */
[C---:B------:R-:W-:Y:S02]  /*75d0*/  FADD.FTZ R54, -R146.reuse, R54 ;  /* 0x0000003692367221 */ /* 0x040fe40000010100 */
[----:B------:R-:W-:Y:S02]  /*75e0*/  FADD.FTZ R55, -R146, R55 ;  /* 0x0000003792377221 */ /* 0x000fe40000010100 */
        /* <DEDUP_REMOVED lines=46> */
[----:B------:R-:W-:Y:S01]  /*78d0*/  IMAD.MOV.U32 R177, RZ, RZ, R199 ;  /* 0x000000ffffb17224 */ /* 0x000fe200078e00c7 */
        /* <DEDUP_REMOVED lines=10> */
[-C--:B------:R-:W-:Y:S01]  /*7980*/  @!P1 LEA R2, P2, R11, R4.reuse, 0x6 ;  /* 0x000000040b029211 */ /* 0x080fe200078430ff */
[----:B------:R-:W-:Y:S01]  /*7990*/  @!P1 IMAD.MOV.U32 R8, RZ, RZ, c[0x0][0x194] ;  /* 0x00006500ff089624 */ /* 0x000fe200078e00ff */
[----:B------:R-:W-:Y:S01]  /*79a0*/  LEA.HI.X R7, R4, R213, R5, 0x1, P4 ;  /* 0x000000d504077211 */ /* 0x000fe200020f0c05 */
[----:B------:R-:W-:Y:S01]  /*79b0*/  @!P1 IMAD.MOV.U32 R15, RZ, RZ, c[0x0][0x194] ;  /* 0x00006500ff0f9624 */ /* 0x000fe200078e00ff */
[----:B------:R-:W-:Y:S02]  /*79c0*/  IADD3 R173, R173, UR9, RZ ;  /* 0x00000009adad7c10 */ /* 0x000fe4000fffe0ff */
[C---:B------:R-:W-:Y:S02]  /*79d0*/  @!P1 LEA R0, P3, R11.reuse, R4, 0x5 ;  /* 0x000000040b009211 */ /* 0x040fe400078628ff */
[CC--:B------:R-:W-:Y:S01]  /*79e0*/  @!P1 LEA.HI.X R9, R11.reuse, R5.reuse, R9, 0x6, P2 ;  /* 0x000000050b099211 */ /* 0x0c0fe200010f3409 */
[----:B------:R1:W-:Y:S01]  /*79f0*/  @P1 STS [R173], RZ ;  /* 0x000000ffad001388 */ /* 0x0003e20000000800 */
[-C--:B------:R-:W-:Y:S02]  /*7a00*/  @!P1 LEA R10, P2, R2, R212.reuse, 0x1 ;  /* 0x000000d4020a9211 */ /* 0x080fe400078408ff */
        /* <DEDUP_REMOVED lines=10> */
[----:B------:R-:W-:Y:S01]  /*7ab0*/  @!P1 LEA R8, P2, R4, R212, 0x1 ;  /* 0x000000d404089211 */ /* 0x000fe200078408ff */
        /* <DEDUP_REMOVED lines=37> */
.L_x_641:
        /* <DEDUP_REMOVED lines=212> */
.L_x_642:
[----:B------:R-:W-:Y:S01]  /*8a50*/  LDSM.16.M88.4 R32, [R163+0x14000] ;  /* 0x01400000a320783b */ /* 0x000fe20000000200 */
[----:B------:R-:W-:Y:S01]  /*8a60*/  IMAD.IADD R144, R157, 0x1, R148 ;  /* 0x000000019d907824 */ /* 0x000fe200078e0294 */
[----:B------:R-:W-:Y:S01]  /*8a70*/  ULOP3.LUT UR9, UR8, 0x1, URZ, 0xc0, !UPT ;  /* 0x0000000108097892 */ /* 0x000fe2000f8ec03f */
[----:B------:R-:W-:Y:S01]  /*8a80*/  IMAD.MOV.U32 R147, RZ, RZ, c[0x0][0x22c] ;  /* 0x00008b00ff937624 */ /* 0x000fe200078e00ff */
[----:B------:R-:W2:Y:S02]  /*8a90*/  LDSM.16.MT88.4 R16, [R0+0xc000] ;  /* 0x00c000000010783b */ /* 0x000ea40000004200 */
[----:B------:R-:W-:Y:S01]  /*8aa0*/  UISETP.NE.U32.AND UP0, UPT, UR9, 0x1, UPT ;  /* 0x000000010900788c */ /* 0x000fe2000bf05070 */
[----:B------:R-:W-:Y:S01]  /*8ab0*/  IMAD R147, R147, c[0x0][0x1c0], RZ ;  /* 0x0000700093937a24 */ /* 0x000fe200078e02ff */
[----:B------:R-:W3:Y:S01]  /*8ac0*/  LDSM.16.M88.4 R28, [R163+0x16000] ;  /* 0x01600000a31c783b */ /* 0x000ee20000000200 */
[----:B------:R-:W-:Y:S02]  /*8ad0*/  UIADD3 UR9, UR8, -0x1, URZ ;  /* 0xffffffff08097890 */ /* 0x000fe4000fffe03f */
[----:B------:R-:W-:Y:S01]  /*8ae0*/  IMAD.U32 R147, R147, -0x80, RZ ;  /* 0xffffff8093937824 */ /* 0x000fe200078e00ff */
[----:B------:R-:W4:Y:S04]  /*8af0*/  LDSM.16.MT88.4 R36, [R2+0xc000] ;  /* 0x00c000000224783b */ /* 0x000f280000004200 */
[----:B------:R-:W5:Y:S01]  /*8b00*/  LDL R154, [R1+0x38] ;  /* 0x00003800019a7983 */ /* 0x000f620000100800 */
[C---:B------:R-:W-:Y:S03]  /*8b10*/  LEA R200, P1, R147.reuse, R176, 0x2 ;  /* 0x000000b093c87211 */ /* 0x040fe600078210ff */
[----:B------:R-:W-:Y:S01]  /*8b20*/  LDSM.16.M88.4 R40, [R148+0x14000] ;  /* 0x014000009428783b */ /* 0x000fe20000000200 */
[----:B------:R-:W-:Y:S01]  /*8b30*/  LEA.HI.X.SX32 R199, R147, R177, 0x2, P1 ;  /* 0x000000b193c77211 */ /* 0x000fe200008f16ff */
[----:B------:R-:W-:Y:S02]  /*8b40*/  IMAD.MOV.U32 R147, RZ, RZ, c[0x0][0x22c] ;  /* 0x00008b00ff937624 */ /* 0x000fe400078e00ff */
[----:B------:R-:W5:Y:S02]  /*8b50*/  LDL R153, [R1+0x50] ;  /* 0x0000500001997983 */ /* 0x000f640000100800 */
[----:B------:R-:W-:Y:S02]  /*8b60*/  IMAD R147, R147, c[0x0][0x1c0], RZ ;  /* 0x0000700093937a24 */ /* 0x000fe400078e02ff */
[----:B------:R-:W1:Y:S02]  /*8b70*/  LDSM.16.MT88.4 R44, [R0+0xc800] ;  /* 0x00c80000002c783b */ /* 0x000e640000004200 */
[----:B------:R-:W-:Y:S02]  /*8b80*/  IMAD.SHL.U32 R147, R147, 0x8, RZ ;  /* 0x0000000893937824 */ /* 0x000fe400078e00ff */
[----:B------:R1:W5:Y:S04]  /*8b90*/  LDL R149, [R1+0xc] ;  /* 0x00000c0001957983 */ /* 0x0003680000100800 */
[----:B------:R-:W1:Y:S04]  /*8ba0*/  LDSM.16.M88.4 R48, [R148+0x16000] ;  /* 0x016000009430783b */ /* 0x000e680000000200 */
[----:B------:R1:W5:Y:S02]  /*8bb0*/  LDL R150, [R1+0x4] ;  /* 0x0000040001967983 */ /* 0x0003640000100800 */
[-C--:B-12---:R-:W-:Y:S02]  /*8bc0*/  HMMA.16816.F32 R4, R32, R16.reuse, RZ ;  /* 0x000000102004723c */ /* 0x086fe400000018ff */
[----:B------:R-:W1:Y:S04]  /*8bd0*/  LDSM.16.MT88.4 R52, [R2+0xc800] ;  /* 0x00c800000234783b */ /* 0x000e680000004200 */
[----:B------:R2:W2:Y:S02]  /*8be0*/  LDL R151, [R1] ;  /* 0x0000000001977983 */ /* 0x0004a40000100800 */
[C---:B---3--:R-:W-:Y:S02]  /*8bf0*/  HMMA.16816.F32 R8, R28.reuse, R16, RZ ;  /* 0x000000101c08723c */ /* 0x048fe400000018ff */
[----:B------:R-:W-:Y:S04]  /*8c00*/  LDSM.16.M88.4 R56, [R145+0x14000] ;  /* 0x014000009138783b */ /* 0x000fe80000000200 */
[----:B------:R3:W2:Y:S02]  /*8c10*/  LDL R152, [R1+0x8] ;  /* 0x0000080001987983 */ /* 0x0006a40000100800 */
[-C--:B------:R-:W-:Y:S02]  /*8c20*/  HMMA.16816.F32 R12, R28, R18.reuse, RZ ;  /* 0x000000121c0c723c */ /* 0x080fe400000018ff */
[----:B------:R-:W1:Y:S04]  /*8c30*/  LDSM.16.MT88.4 R60, [R0+0xd000] ;  /* 0x00d00000003c783b */ /* 0x000e680000004200 */
[----:B------:R-:W1:Y:S02]  /*8c40*/  LDSM.16.M88.4 R64, [R145+0x16000] ;  /* 0x016000009140783b */ /* 0x000e640000000200 */
[C---:B------:R-:W-:Y:S02]  /*8c50*/  HMMA.16816.F32 R16, R32.reuse, R18, RZ ;  /* 0x000000122010723c */ /* 0x040fe400000018ff */
[----:B------:R-:W1:Y:S04]  /*8c60*/  LDSM.16.MT88.4 R132, [R2+0xd000] ;  /* 0x00d000000284783b */ /* 0x000e680000004200 */
[----:B------:R-:W-:Y:S02]  /*8c70*/  LDSM.16.M88.4 R136, [R144+0x16000] ;  /* 0x016000009088783b */ /* 0x000fe40000000200 */
[-C--:B----4-:R-:W-:Y:S02]  /*8c80*/  HMMA.16816.F32 R20, R32, R36.reuse, RZ ;  /* 0x000000242014723c */ /* 0x090fe400000018ff */
[----:B------:R-:W-:Y:S06]  /*8c90*/  LDSM.16.MT88.4 R140, [R2+0xd800] ;  /* 0x00d80000028c783b */ /* 0x000fec0000004200 */
        /* <DEDUP_REMOVED lines=9> */
[-C--:B-1----:R-:W-:Y:S08]  /*8d30*/  HMMA.16816.F32 R20, R40, R52.reuse, R20 ;  /* 0x000000342814723c */ /* 0x082ff00000001814 */
[C---:B------:R-:W-:Y:S08]  /*8d40*/  HMMA.16816.F32 R24, R48.reuse, R52, R24 ;  /* 0x000000343018723c */ /* 0x040ff00000001818 */
[-C--:B------:R-:W-:Y:S01]  /*8d50*/  HMMA.16816.F32 R28, R48, R54.reuse, R28 ;  /* 0x00000036301c723c */ /* 0x080fe2000000181c */
[----:B------:R-:W-:Y:S07]  /*8d60*/  LDSM.16.MT88.4 R48, [R0+0xe000] ;  /* 0x00e000000030783b */ /* 0x000fee0000004200 */
[----:B------:R-:W-:Y:S01]  /*8d70*/  HMMA.16816.F32 R32, R40, R54, R32 ;  /* 0x000000362820723c */ /* 0x000fe20000001820 */
[----:B------:R-:W1:Y:S04]  /*8d80*/  LDSM.16.M88.4 R40, [R163+0x18000] ;  /* 0x01800000a328783b */ /* 0x000e680000000200 */
[----:B------:R-:W1:Y:S03]  /*8d90*/  LDSM.16.M88.4 R52, [R163+0x1a000] ;  /* 0x01a00000a334783b */ /* 0x000e660000000200 */
[-C--:B------:R-:W-:Y:S08]  /*8da0*/  HMMA.16816.F32 R4, R56, R60.reuse, R4 ;  /* 0x0000003c3804723c */ /* 0x080ff00000001804 */
[C---:B------:R-:W-:Y:S08]  /*8db0*/  HMMA.16816.F32 R8, R64.reuse, R60, R8 ;  /* 0x0000003c4008723c */ /* 0x040ff00000001808 */
[-C--:B------:R-:W-:Y:S08]  /*8dc0*/  HMMA.16816.F32 R12, R64, R62.reuse, R12 ;  /* 0x0000003e400c723c */ /* 0x080ff0000000180c */
[C---:B------:R-:W-:Y:S01]  /*8dd0*/  HMMA.16816.F32 R16, R56.reuse, R62, R16 ;  /* 0x0000003e3810723c */ /* 0x040fe20000001810 */
[----:B------:R-:W1:Y:S07]  /*8de0*/  LDSM.16.MT88.4 R60, [R2+0xe000] ;  /* 0x00e00000023c783b */ /* 0x000e6e0000004200 */
[-C--:B------:R-:W-:Y:S08]  /*8df0*/  HMMA.16816.F32 R20, R56, R132.reuse, R20 ;  /* 0x000000843814723c */ /* 0x080ff00000001814 */
[C---:B------:R-:W-:Y:S08]  /*8e00*/  HMMA.16816.F32 R24, R64.reuse, R132, R24 ;  /* 0x000000844018723c */ /* 0x040ff00000001818 */
[-C--:B------:R-:W-:Y:S01]  /*8e10*/  HMMA.16816.F32 R28, R64, R134.reuse, R28 ;  /* 0x00000086401c723c */ /* 0x080fe2000000181c */
[----:B------:R-:W-:Y:S07]  /*8e20*/  LDSM.16.M88.4 R64, [R148+0x1a000] ;  /* 0x01a000009440783b */ /* 0x000fee0000000200 */
[----:B------:R-:W-:Y:S01]  /*8e30*/  HMMA.16816.F32 R32, R56, R134, R32 ;  /* 0x000000863820723c */ /* 0x000fe20000001820 */
[----:B------:R-:W-:Y:S04]  /*8e40*/  LDSM.16.MT88.4 R56, [R0+0xe800] ;  /* 0x00e800000038783b */ /* 0x000fe80000004200 */
[----:B------:R-:W-:Y:S03]  /*8e50*/  LDSM.16.MT88.4 R132, [R2+0xe800] ;  /* 0x00e800000284783b */ /* 0x000fe60000004200 */
[-C--:B----4-:R-:W-:Y:S08]  /*8e60*/  HMMA.16816.F32 R4, R36, R44.reuse, R4 ;  /* 0x0000002c2404723c */ /* 0x090ff00000001804 */
[C---:B------:R-:W-:Y:S08]  /*8e70*/  HMMA.16816.F32 R8, R136.reuse, R44, R8 ;  /* 0x0000002c8808723c */ /* 0x040ff00000001808 */
[-C--:B------:R-:W-:Y:S08]  /*8e80*/  HMMA.16816.F32 R12, R136, R46.reuse, R12 ;  /* 0x0000002e880c723c */ /* 0x080ff0000000180c */
[C---:B------:R-:W-:Y:S01]  /*8e90*/  HMMA.16816.F32 R16, R36.reuse, R46, R16 ;  /* 0x0000002e2410723c */ /* 0x040fe20000001810 */
[----:B------:R-:W4:Y:S07]  /*8ea0*/  LDSM.16.M88.4 R44, [R148+0x18000] ;  /* 0x01800000942c783b */ /* 0x000f2e0000000200 */
[-C--:B------:R-:W-:Y:S08]  /*8eb0*/  HMMA.16816.F32 R20, R36, R140.reuse, R20 ;  /* 0x0000008c2414723c */ /* 0x080ff00000001814 */
[C---:B------:R-:W-:Y:S08]  /*8ec0*/  HMMA.16816.F32 R24, R136.reuse, R140, R24 ;  /* 0x0000008c8818723c */ /* 0x040ff00000001818 */
[-C--:B------:R-:W-:Y:S01]  /*8ed0*/  HMMA.16816.F32 R28, R136, R142.reuse, R28 ;  /* 0x0000008e881c723c */ /* 0x080fe2000000181c */
[----:B------:R-:W-:Y:S07]  /*8ee0*/  LDSM.16.M88.4 R136, [R145+0x1a000] ;  /* 0x01a000009188783b */ /* 0x000fee0000000200 */
[----:B------:R-:W-:Y:S01]  /*8ef0*/  HMMA.16816.F32 R32, R36, R142, R32 ;  /* 0x0000008e2420723c */ /* 0x000fe20000001820 */
[----:B------:R-:W-:Y:S04]  /*8f00*/  LDSM.16.M88.4 R36, [R145+0x18000] ;  /* 0x018000009124783b */ /* 0x000fe80000000200 */
[----:B------:R-:W-:Y:S03]  /*8f10*/  LDSM.16.MT88.4 R140, [R2+0xf000] ;  /* 0x00f00000028c783b */ /* 0x000fe60000004200 */
        /* <DEDUP_REMOVED lines=8> */
[----:B------:R1:W-:Y:S07]  /*8fa0*/  LDSM.16.MT88.4 R52, [R0+0xf800] ;  /* 0x00f800000034783b */ /* 0x0003ee0000004200 */
[----:B------:R-:W-:Y:S01]  /*8fb0*/  HMMA.16816.F32 R32, R40, R62, R32 ;  /* 0x0000003e2820723c */ /* 0x000fe20000001820 */
[----:B------:R-:W2:Y:S04]  /*8fc0*/  LDSM.16.M88.4 R40, [R144+0x18000] ;  /* 0x018000009028783b */ /* 0x000ea80000000200 */
[----:B------:R3:W-:Y:S03]  /*8fd0*/  LDSM.16.MT88.4 R60, [R2+0xf800] ;  /* 0x00f80000023c783b */ /* 0x0007e60000004200 */
[-C--:B----4-:R-:W-:Y:S08]  /*8fe0*/  HMMA.16816.F32 R4, R44, R56.reuse, R4 ;  /* 0x000000382c04723c */ /* 0x090ff00000001804 */
[C---:B------:R-:W-:Y:S01]  /*8ff0*/  HMMA.16816.F32 R8, R64.reuse, R56, R8 ;  /* 0x000000384008723c */ /* 0x040fe20000001808 */
[----:B-1----:R-:W-:Y:S04]  /*9000*/  IMAD.MOV.U32 R0, RZ, RZ, c[0x0][0x22c] ;  /* 0x00008b00ff007624 */ /* 0x002fe800078e00ff */
[----:B------:R-:W-:Y:S03]  /*9010*/  IMAD R0, R0, c[0x0][0x1c0], RZ ;  /* 0x0000700000007a24 */ /* 0x000fe600078e02ff */
[-C--:B------:R-:W-:Y:S04]  /*9020*/  HMMA.16816.F32 R12, R64, R58.reuse, R12 ;  /* 0x0000003a400c723c */ /* 0x080fe8000000180c */
[----:B------:R-:W-:Y:S02]  /*9030*/  IMAD R0, R0, 0x30, RZ ;  /* 0x0000003000007824 */ /* 0x000fe400078e02ff */
[----:B---3--:R-:W-:Y:S02]  /*9040*/  IMAD.MOV.U32 R2, RZ, RZ, c[0x0][0x22c] ;  /* 0x00008b00ff027624 */ /* 0x008fe400078e00ff */
[C---:B------:R-:W-:Y:S01]  /*9050*/  HMMA.16816.F32 R16, R44.reuse, R58, R16 ;  /* 0x0000003a2c10723c */ /* 0x040fe20000001810 */
[----:B------:R-:W1:Y:S03]  /*9060*/  LDSM.16.M88.4 R56, [R144+0x1a000] ;  /* 0x01a000009038783b */ /* 0x000e660000000200 */
[----:B------:R-:W-:Y:S04]  /*9070*/  IMAD R2, R2, c[0x0][0x1c0], RZ ;  /* 0x0000700002027a24 */ /* 0x000fe800078e02ff */
[-C--:B------:R-:W-:Y:S04]  /*9080*/  HMMA.16816.F32 R20, R44, R132.reuse, R20 ;  /* 0x000000842c14723c */ /* 0x080fe80000001814 */
[----:B------:R-:W-:Y:S04]  /*9090*/  IMAD R2, R2, 0x38, RZ ;  /* 0x0000003802027824 */ /* 0x000fe800078e02ff */
[C---:B------:R-:W-:Y:S08]  /*90a0*/  HMMA.16816.F32 R24, R64.reuse, R132, R24 ;  /* 0x000000844018723c */ /* 0x040ff00000001818 */
[-C--:B------:R-:W-:Y:S08]  /*90b0*/  HMMA.16816.F32 R28, R64, R134.reuse, R28 ;  /* 0x00000086401c723c */ /* 0x080ff0000000181c */
[----:B------:R-:W-:Y:S08]  /*90c0*/  HMMA.16816.F32 R32, R44, R134, R32 ;  /* 0x000000862c20723c */ /* 0x000ff00000001820 */
[-C--:B------:R-:W-:Y:S08]  /*90d0*/  HMMA.16816.F32 R4, R36, R48.reuse, R4 ;  /* 0x000000302404723c */ /* 0x080ff00000001804 */
        /* <DEDUP_REMOVED lines=10> */
[----:B-----5:R-:W-:Y:S01]  /*9180*/  @P0 IADD3 R38, P2, R154, UR11, RZ ;  /* 0x0000000b9a260c10 */ /* 0x020fe2000ff5e0ff */
[-C--:B--2---:R-:W-:Y:S01]  /*9190*/  HMMA.16816.F32 R4, R40, R52.reuse, R4 ;  /* 0x000000342804723c */ /* 0x084fe20000001804 */
[----:B------:R-:W-:Y:S04]  /*91a0*/  @UP4 UIADD3 UR11, UP1, UR11, -0x200, URZ ;  /* 0xfffffe000b0b4890 */ /* 0x000fe8000ff3e03f */
[----:B------:R-:W-:Y:S01]  /*91b0*/  @P0 IADD3.X R39, R153, UR10, RZ, P2, !PT ;  /* 0x0000000a99270c10 */ /* 0x000fe200097fe4ff */
[----:B------:R-:W-:Y:S01]  /*91c0*/  IMAD.MOV.U32 R36, RZ, RZ, R200 ;  /* 0x000000ffff247224 */ /* 0x000fe200078e00c8 */
[----:B------:R-:W-:Y:S01]  /*91d0*/  @UP4 UIADD3.X UR10, UR10, -0x1, URZ, UP1, !UPT ;  /* 0xffffffff0a0a4890 */ /* 0x000fe20008ffe43f */
[C---:B-1----:R-:W-:Y:S02]  /*91e0*/  HMMA.16816.F32 R8, R56.reuse, R52, R8 ;  /* 0x000000343808723c */ /* 0x042fe40000001808 */
[----:B------:R-:W2:Y:S02]  /*91f0*/  @P0 LDG.E R149, [R38.64+0x20] ;  /* 0x0000200626950981 */ /* 0x000ea4000c1e1900 */
[CC--:B------:R-:W-:Y:S01]  /*9200*/  LEA R44, P1, R147.reuse, R36.reuse, 0x2 ;  /* 0x00000024932c7211 */ /* 0x0c0fe200078210ff */
[----:B------:R-:W-:Y:S01]  /*9210*/  IMAD.MOV.U32 R37, RZ, RZ, R199 ;  /* 0x000000ffff257224 */ /* 0x000fe200078e00c7 */
[----:B------:R-:W3:Y:S02]  /*9220*/  @P0 LDG.E R150, [R38.64+0x120] ;  /* 0x0001200626960981 */ /* 0x000ee4000c1e1900 */
[-C--:B------:R-:W-:Y:S02]  /*9230*/  HMMA.16816.F32 R12, R56, R54.reuse, R12 ;  /* 0x00000036380c723c */ /* 0x080fe4000000180c */
[----:B------:R-:W4:Y:S02]  /*9240*/  @P0 LDG.E R151, [R38.64+0x100] ;  /* 0x0001000626970981 */ /* 0x000f24000c1e1900 */
[-C--:B------:R-:W-:Y:S02]  /*9250*/  LEA.HI.X.SX32 R45, R147, R37.reuse, 0x2, P1 ;  /* 0x00000025932d7211 */ /* 0x080fe400008f16ff */
[----:B------:R-:W5:Y:S02]  /*9260*/  @P0 LDG.E R152, [R38.64] ;  /* 0x0000000626980981 */ /* 0x000f64000c1e1900 */
[C---:B------:R-:W-:Y:S02]  /*9270*/  HMMA.16816.F32 R16, R40.reuse, R54, R16 ;  /* 0x000000362810723c */ /* 0x040fe40000001810 */
[----:B------:R-:W-:Y:S04]  /*9280*/  RED.E.ADD.F32.FTZ.RN.STRONG.GPU [R36.64], R4 ;  /* 0x000000042400798e */ /* 0x000fe8000c10e786 */
[----:B------:R-:W-:Y:S02]  /*9290*/  RED.E.ADD.F32.FTZ.RN.STRONG.GPU [R44.64], R5 ;  /* 0x000000052c00798e */ /* 0x000fe4000c10e786 */
[-C--:B------:R-:W-:Y:S08]  /*92a0*/  HMMA.16816.F32 R20, R40, R60.reuse, R20 ;  /* 0x0000003c2814723c */ /* 0x080ff00000001814 */
[C---:B------:R-:W-:Y:S08]  /*92b0*/  HMMA.16816.F32 R24, R56.reuse, R60, R24 ;  /* 0x0000003c3818723c */ /* 0x040ff00000001818 */
[-C--:B------:R-:W-:Y:S08]  /*92c0*/  HMMA.16816.F32 R28, R56, R62.reuse, R28 ;  /* 0x0000003e381c723c */ /* 0x080ff0000000181c */
[----:B------:R-:W-:Y:S07]  /*92d0*/  HMMA.16816.F32 R32, R40, R62, R32 ;  /* 0x0000003e2820723c */ /* 0x000fee0000001820 */
[----:B------:R-:W-:Y:S05]  /*92e0*/  IMAD.MOV.U32 R42, RZ, RZ, c[0x0][0x22c] ;  /* 0x00008b00ff2a7624 */ /* 0x000fea00078e00ff */
[----:B------:R-:W-:Y:S04]  /*92f0*/  IMAD R42, R42, c[0x0][0x1c0], RZ ;  /* 0x000070002a2a7a24 */ /* 0x000fe800078e02ff */
[----:B------:R-:W-:Y:S01]  /*9300*/  IMAD R42, R42, 0x68, RZ ;  /* 0x000000682a2a7824 */ /* 0x000fe200078e02ff */
[----:B--2---:R1:W-:Y:S04]  /*9310*/  @P0 STL [R1+0xc], R149 ;  /* 0x00000c9501000387 */ /* 0x0043e80000100800 */
[----:B---3--:R2:W-:Y:S04]  /*9320*/  @P0 STL [R1+0x4], R150 ;  /* 0x0000049601000387 */ /* 0x0085e80000100800 */
[----:B----4-:R3:W-:Y:S04]  /*9330*/  @P0 STL [R1], R151 ;  /* 0x0000009701000387 */ /* 0x0107e80000100800 */
[----:B-----5:R4:W-:Y:S04]  /*9340*/  @P0 STL [R1+0x8], R152 ;  /* 0x0000089801000387 */ /* 0x0209e80000100800 */
[----:B------:R-:W5:Y:S04]  /*9350*/  LDL R59, [R1+0x30] ;  /* 0x00003000013b7983 */ /* 0x000f680000100800 */
[----:B------:R-:W5:Y:S04]  /*9360*/  LDL R58, [R1+0x2c] ;  /* 0x00002c00013a7983 */ /* 0x000f680000100800 */
[----:B------:R-:W5:Y:S01]  /*9370*/  LDL R57, [R1+0x28] ;  /* 0x0000280001397983 */ /* 0x000f620000100800 */
[----:B-1----:R-:W-:Y:S03]  /*9380*/  IMAD.MOV.U32 R149, RZ, RZ, c[0x0][0x22c] ;  /* 0x00008b00ff957624 */ /* 0x002fe600078e00ff */
[----:B------:R-:W5:Y:S01]  /*9390*/  LDL R56, [R1+0x24] ;  /* 0x0000240001387983 */ /* 0x000f620000100800 */
[----:B------:R-:W-:Y:S02]  /*93a0*/  IMAD R149, R149, c[0x0][0x1c0], RZ ;  /* 0x0000700095957a24 */ /* 0x000fe400078e02ff */
[----:B--2---:R-:W-:Y:S01]  /*93b0*/  IMAD.MOV.U32 R150, RZ, RZ, c[0x0][0x22c] ;  /* 0x00008b00ff967624 */ /* 0x004fe200078e00ff */
[----:B------:R-:W2:Y:S01]  /*93c0*/  LDL R55, [R1+0x20] ;  /* 0x0000200001377983 */ /* 0x000ea20000100800 */
[----:B------:R-:W-:Y:S02]  /*93d0*/  IMAD.SHL.U32 R149, R149, 0x10, RZ ;  /* 0x0000001095957824 */ /* 0x000fe400078e00ff */
[----:B---3--:R-:W-:Y:S01]  /*93e0*/  IMAD.MOV.U32 R151, RZ, RZ, c[0x0][0x22c] ;  /* 0x00008b00ff977624 */ /* 0x008fe200078e00ff */
[----:B------:R-:W3:Y:S01]  /*93f0*/  LDL R54, [R1+0x1c] ;  /* 0x00001c0001367983 */ /* 0x000ee20000100800 */
[----:B----4-:R-:W-:Y:S01]  /*9400*/  IMAD.MOV.U32 R152, RZ, RZ, c[0x0][0x22c] ;  /* 0x00008b00ff987624 */ /* 0x010fe200078e00ff */
[-C--:B------:R-:W-:Y:S01]  /*9410*/  LEA R46, P0, R149, R36.reuse, 0x2 ;  /* 0x00000024952e7211 */ /* 0x080fe200078010ff */
[----:B------:R-:W-:Y:S01]  /*9420*/  IMAD R151, R151, c[0x0][0x1c0], RZ ;  /* 0x0000700097977a24 */ /* 0x000fe200078e02ff */
[----:B------:R-:W3:Y:S01]  /*9430*/  LDL R53, [R1+0x18] ;  /* 0x0000180001357983 */ /* 0x000ee20000100800 */
[----:B------:R-:W-:Y:S01]  /*9440*/  IMAD R152, R152, c[0x0][0x1c0], RZ ;  /* 0x0000700098987a24 */ /* 0x000fe200078e02ff */
[-C--:B------:R-:W-:Y:S01]  /*9450*/  LEA.HI.X.SX32 R47, R149, R37.reuse, 0x2, P0 ;  /* 0x00000025952f7211 */ /* 0x080fe200000f16ff */
[----:B------:R-:W-:Y:S01]  /*9460*/  IMAD.SHL.U32 R151, R151, 0x20, RZ ;  /* 0x0000002097977824 */ /* 0x000fe200078e00ff */
[----:B------:R-:W3:Y:S01]  /*9470*/  LDL R52, [R1+0x14] ;  /* 0x0000140001347983 */ /* 0x000ee20000100800 */
[----:B------:R-:W-:Y:S01]  /*9480*/  IMAD R152, R152, 0x18, RZ ;  /* 0x0000001898987824 */ /* 0x000fe200078e02ff */
[----:B------:R-:W-:Y:S01]  /*9490*/  IADD3 R62, R149, 0x20, RZ ;  /* 0x00000020953e7810 */ /* 0x000fe20007ffe0ff */
[----:B------:R-:W-:Y:S01]  /*94a0*/  IMAD R150, R150, c[0x0][0x1c0], RZ ;  /* 0x0000700096967a24 */ /* 0x000fe200078e02ff */
[----:B------:R1:W-:Y:S01]  /*94b0*/  RED.E.ADD.F32.FTZ.RN.STRONG.GPU [R46.64], R6 ;  /* 0x000000062e00798e */ /* 0x0003e2000c10e786 */
[CC--:B------:R-:W-:Y:S02]  /*94c0*/  LEA R4, P0, R151.reuse, R36.reuse, 0x2 ;  /* 0x0000002497047211 */ /* 0x0c0fe400078010ff */
[-C--:B------:R-:W-:Y:S01]  /*94d0*/  LEA R40, P1, R152, R36.reuse, 0x2 ;  /* 0x0000002498287211 */ /* 0x080fe200078210ff */
[----:B------:R-:W-:Y:S01]  /*94e0*/  IMAD R150, R150, 0x28, RZ ;  /* 0x0000002896967824 */ /* 0x000fe200078e02ff */
[-C--:B------:R-:W-:Y:S01]  /*94f0*/  LEA.HI.X.SX32 R5, R151, R37.reuse, 0x2, P0 ;  /* 0x0000002597057211 */ /* 0x080fe200000f16ff */
[----:B------:R-:W-:Y:S01]  /*9500*/  IMAD.IADD R62, R147, 0x1, R62 ;  /* 0x00000001933e7824 */ /* 0x000fe200078e023e */
[-C--:B------:R-:W-:Y:S02]  /*9510*/  LEA.HI.X.SX32 R41, R152, R37.reuse, 0x2, P1 ;  /* 0x0000002598297211 */ /* 0x080fe400008f16ff */
[CC--:B------:R-:W-:Y:S02]  /*9520*/  LEA R38, P1, R150.reuse, R36.reuse, 0x2 ;  /* 0x0000002496267211 */ /* 0x0c0fe400078210ff */
[C---:B------:R-:W-:Y:S01]  /*9530*/  IADD3 R61, R149.reuse, 0x20, RZ ;  /* 0x00000020953d7810 */ /* 0x040fe20007ffe0ff */
[----:B------:R1:W-:Y:S01]  /*9540*/  RED.E.ADD.F32.FTZ.RN.STRONG.GPU [R40.64], R7 ;  /* 0x000000072800798e */ /* 0x0003e2000c10e786 */
[-C--:B------:R-:W-:Y:S02]  /*9550*/  LEA.HI.X.SX32 R39, R150, R37.reuse, 0x2, P1 ;  /* 0x0000002596277211 */ /* 0x080fe400008f16ff */
[C---:B------:R-:W-:Y:S01]  /*9560*/  IADD3 R60, R149.reuse, 0x20, RZ ;  /* 0x00000020953c7810 */ /* 0x040fe20007ffe0ff */
[----:B------:R1:W-:Y:S01]  /*9570*/  RED.E.ADD.F32.FTZ.RN.STRONG.GPU [R4.64], R8 ;  /* 0x000000080400798e */ /* 0x0003e2000c10e786 */
[----:B------:R-:W-:Y:S01]  /*9580*/  IADD3 R63, R149, 0x20, RZ ;  /* 0x00000020953f7810 */ /* 0x000fe20007ffe0ff */
[C---:B------:R-:W-:Y:S02]  /*9590*/  IMAD.IADD R61, R147.reuse, 0x1, R61 ;  /* 0x00000001933d7824 */ /* 0x040fe400078e023d */
[----:B------:R1:W-:Y:S01]  /*95a0*/  RED.E.ADD.F32.FTZ.RN.STRONG.GPU [R38.64], R9 ;  /* 0x000000092600798e */ /* 0x0003e2000c10e786 */
[----:B------:R-:W-:Y:S01]  /*95b0*/  IMAD.IADD R60, R147, 0x1, R60 ;  /* 0x00000001933c7824 */ /* 0x000fe200078e023c */
[-C--:B------:R-:W-:Y:S01]  /*95c0*/  LEA R50, P6, R63, R36.reuse, 0x2 ;  /* 0x000000243f327211 */ /* 0x080fe200078c10ff */
[C---:B------:R-:W-:Y:S02]  /*95d0*/  IMAD.IADD R61, R147.reuse, 0x1, R61 ;  /* 0x00000001933d7824 */ /* 0x040fe400078e023d */
[----:B------:R-:W-:Y:S01]  /*95e0*/  IMAD.IADD R60, R147, 0x1, R60 ;  /* 0x00000001933c7824 */ /* 0x000fe200078e023c */
[-C--:B------:R-:W-:Y:S02]  /*95f0*/  LEA.HI.X.SX32 R51, R63, R37.reuse, 0x2, P6 ;  /* 0x000000253f337211 */ /* 0x080fe400030f16ff */
[CC--:B-1----:R-:W-:Y:S01]  /*9600*/  LEA R6, P0, R0.reuse, R36.reuse, 0x2 ;  /* 0x0000002400067211 */ /* 0x0c2fe200078010ff */
[----:B------:R-:W-:Y:S01]  /*9610*/  IMAD.IADD R60, R147, 0x1, R60 ;  /* 0x00000001933c7824 */ /* 0x000fe200078e023c */
[CC--:B------:R-:W-:Y:S04]  /*9620*/  LEA R46, P4, R61.reuse, R36.reuse, 0x2 ;  /* 0x000000243d2e7211 */ /* 0x0c0fe800078810ff */
[-C--:B------:R-:W-:Y:S02]  /*9630*/  LEA.HI.X.SX32 R47, R61, R37.reuse, 0x2, P4 ;  /* 0x000000253d2f7211 */ /* 0x080fe400020f16ff */
[-C--:B------:R-:W-:Y:S01]  /*9640*/  LEA.HI.X.SX32 R7, R0, R37.reuse, 0x2, P0 ;  /* 0x0000002500077211 */ /* 0x080fe200000f16ff */
[----:B------:R-:W-:Y:S02]  /*9650*/  IMAD.MOV.U32 R0, RZ, RZ, c[0x0][0x22c] ;  /* 0x00008b00ff007624 */ /* 0x000fe400078e00ff */
[----:B------:R-:W-:Y:S01]  /*9660*/  IMAD.MOV.U32 R41, RZ, RZ, c[0x0][0x22c] ;  /* 0x00008b00ff297624 */ /* 0x000fe200078e00ff */
[-C--:B------:R-:W-:Y:S01]  /*9670*/  LEA R4, P1, R2, R36.reuse, 0x2 ;  /* 0x0000002402047211 */ /* 0x080fe200078210ff */
[----:B------:R1:W-:Y:S01]  /*9680*/  RED.E.ADD.F32.FTZ.RN.STRONG.GPU [R6.64], R10 ;  /* 0x0000000a0600798e */ /* 0x0003e2000c10e786 */
[----:B------:R-:W-:Y:S02]  /*9690*/  IMAD R0, R0, c[0x0][0x1c0], RZ ;  /* 0x0000700000007a24 */ /* 0x000fe400078e02ff */
[-C--:B------:R-:W-:Y:S01]  /*96a0*/  LEA.HI.X.SX32 R5, R2, R37.reuse, 0x2, P1 ;  /* 0x0000002502057211 */ /* 0x080fe200008f16ff */
[----:B------:R-:W-:Y:S02]  /*96b0*/  IMAD.MOV.U32 R2, RZ, RZ, c[0x0][0x22c] ;  /* 0x00008b00ff027624 */ /* 0x000fe400078e00ff */
[----:B------:R-:W-:Y:S02]  /*96c0*/  IMAD.SHL.U32 R0, R0, 0x40, RZ ;  /* 0x0000004000007824 */ /* 0x000fe400078e00ff */
[----:B------:R1:W-:Y:S01]  /*96d0*/  RED.E.ADD.F32.FTZ.RN.STRONG.GPU [R4.64], R11 ;  /* 0x0000000b0400798e */ /* 0x0003e2000c10e786 */
[----:B------:R-:W-:Y:S02]  /*96e0*/  IMAD R2, R2, c[0x0][0x1c0], RZ ;  /* 0x0000700002027a24 */ /* 0x000fe400078e02ff */
[-C--:B------:R-:W-:Y:S01]  /*96f0*/  LEA R8, P0, R0, R36.reuse, 0x2 ;  /* 0x0000002400087211 */ /* 0x080fe200078010ff */
[----:B------:R-:W-:Y:S02]  /*9700*/  IMAD R41, R41, c[0x0][0x1c0], RZ ;  /* 0x0000700029297a24 */ /* 0x000fe400078e02ff */
[----:B------:R-:W-:Y:S01]  /*9710*/  IMAD R2, R2, 0x58, RZ ;  /* 0x0000005802027824 */ /* 0x000fe200078e02ff */
[-C--:B------:R-:W-:Y:S01]  /*9720*/  LEA.HI.X.SX32 R9, R0, R37.reuse, 0x2, P0 ;  /* 0x0000002500097211 */ /* 0x080fe200000f16ff */
[----:B------:R-:W-:Y:S02]  /*9730*/  IMAD.MOV.U32 R0, RZ, RZ, c[0x0][0x22c] ;  /* 0x00008b00ff007624 */ /* 0x000fe400078e00ff */
[----:B------:R-:W-:Y:S02]  /*9740*/  IMAD.MOV.U32 R40, RZ, RZ, c[0x0][0x22c] ;  /* 0x00008b00ff287624 */ /* 0x000fe400078e00ff */
[----:B------:R1:W-:Y:S01]  /*9750*/  RED.E.ADD.F32.FTZ.RN.STRONG.GPU [R8.64], R16 ;  /* 0x000000100800798e */ /* 0x0003e2000c10e786 */
[----:B------:R-:W-:Y:S02]  /*9760*/  IMAD R0, R0, c[0x0][0x1c0], RZ ;  /* 0x0000700000007a24 */ /* 0x000fe400078e02ff */
[----:B------:R-:W-:Y:S02]  /*9770*/  IMAD R41, R41, 0x70, RZ ;  /* 0x0000007029297824 */ /* 0x000fe400078e02ff */
[----:B------:R-:W-:Y:S01]  /*9780*/  IMAD R0, R0, 0x50, RZ ;  /* 0x0000005000007824 */ /* 0x000fe200078e02ff */
[-C--:B-1----:R-:W-:Y:S01]  /*9790*/  LEA R6, P1, R48, R36.reuse, 0x2 ;  /* 0x0000002430067211 */ /* 0x082fe200078210ff */
[----:B------:R-:W-:Y:S03]  /*97a0*/  IMAD R40, R40, c[0x0][0x1c0], RZ ;  /* 0x0000700028287a24 */ /* 0x000fe600078e02ff */
[-C--:B------:R-:W-:Y:S01]  /*97b0*/  LEA.HI.X.SX32 R7, R48, R37.reuse, 0x2, P1 ;  /* 0x0000002530077211 */ /* 0x080fe200008f16ff */
[----:B------:R-:W-:Y:S01]  /*97c0*/  IMAD R40, R40, 0x78, RZ ;  /* 0x0000007828287824 */ /* 0x000fe200078e02ff */
[-C--:B------:R-:W-:Y:S02]  /*97d0*/  LEA R48, P5, R62, R36.reuse, 0x2 ;  /* 0x000000243e307211 */ /* 0x080fe400078a10ff */
[-C--:B------:R-:W-:Y:S01]  /*97e0*/  LEA R4, P0, R0, R36.reuse, 0x2 ;  /* 0x0000002400047211 */ /* 0x080fe200078010ff */
[----:B------:R1:W-:Y:S01]  /*97f0*/  RED.E.ADD.F32.FTZ.RN.STRONG.GPU [R6.64], R17 ;  /* 0x000000110600798e */ /* 0x0003e2000c10e786 */
[-C--:B------:R-:W-:Y:S02]  /*9800*/  LEA.HI.X.SX32 R49, R62, R37.reuse, 0x2, P5 ;  /* 0x000000253e317211 */ /* 0x080fe400028f16ff */
[-C--:B------:R-:W-:Y:S01]  /*9810*/  LEA.HI.X.SX32 R5, R0, R37.reuse, 0x2, P0 ;  /* 0x0000002500057211 */ /* 0x080fe200000f16ff */
[----:B------:R-:W-:Y:S04]  /*9820*/  IMAD.MOV.U32 R0, RZ, RZ, c[0x0][0x22c] ;  /* 0x00008b00ff007624 */ /* 0x000fe800078e00ff */
[----:B------:R-:W-:Y:S01]  /*9830*/  IMAD R0, R0, c[0x0][0x1c0], RZ ;  /* 0x0000700000007a24 */ /* 0x000fe200078e02ff */
[----:B------:R1:W-:Y:S01]  /*9840*/  RED.E.ADD.F32.FTZ.RN.STRONG.GPU [R4.64], R18 ;  /* 0x000000120400798e */ /* 0x0003e2000c10e786 */
[-C--:B------:R-:W-:Y:S02]  /*9850*/  LEA R16, P1, R2, R36.reuse, 0x2 ;  /* 0x0000002402107211 */ /* 0x080fe400078210ff */
[----:B------:R-:W-:Y:S01]  /*9860*/  IMAD R0, R0, 0x60, RZ ;  /* 0x0000006000007824 */ /* 0x000fe200078e02ff */
[-C--:B------:R-:W-:Y:S04]  /*9870*/  LEA R8, P2, R42, R36.reuse, 0x2 ;  /* 0x000000242a087211 */ /* 0x080fe800078410ff */
[-C--:B------:R-:W-:Y:S02]  /*9880*/  LEA R10, P0, R0, R36.reuse, 0x2 ;  /* 0x00000024000a7211 */ /* 0x080fe400078010ff */
[-C--:B------:R-:W-:Y:S02]  /*9890*/  LEA.HI.X.SX32 R9, R42, R37.reuse, 0x2, P2 ;  /* 0x000000252a097211 */ /* 0x080fe400010f16ff */
[-C--:B------:R-:W-:Y:S02]  /*98a0*/  LEA.HI.X.SX32 R11, R0, R37.reuse, 0x2, P0 ;  /* 0x00000025000b7211 */ /* 0x080fe400000f16ff */
[----:B------:R-:W4:Y:S01]  /*98b0*/  LDL R0, [R1+0x34] ;  /* 0x0000340001007983 */ /* 0x000f220000100800 */
[-C--:B------:R-:W-:Y:S02]  /*98c0*/  LEA R42, P3, R60, R36.reuse, 0x2 ;  /* 0x000000243c2a7211 */ /* 0x080fe400078610ff */
[-C--:B-1----:R-:W-:Y:S02]  /*98d0*/  LEA.HI.X.SX32 R17, R2, R37.reuse, 0x2, P1 ;  /* 0x0000002502117211 */ /* 0x082fe400008f16ff */
[----:B------:R-:W4:Y:S01]  /*98e0*/  LDL R2, [R1+0x10] ;  /* 0x0000100001027983 */ /* 0x000f220000100800 */
[CC--:B------:R-:W-:Y:S02]  /*98f0*/  LEA R6, P1, R41.reuse, R36.reuse, 0x2 ;  /* 0x0000002429067211 */ /* 0x0c0fe400078210ff */
[-C--:B------:R-:W-:Y:S01]  /*9900*/  LEA.HI.X.SX32 R43, R60, R37.reuse, 0x2, P3 ;  /* 0x000000253c2b7211 */ /* 0x080fe200018f16ff */
[----:B------:R1:W-:Y:S01]  /*9910*/  RED.E.ADD.F32.FTZ.RN.STRONG.GPU [R16.64], R19 ;  /* 0x000000131000798e */ /* 0x0003e2000c10e786 */
[-C--:B------:R-:W-:Y:S02]  /*9920*/  LEA.HI.X.SX32 R7, R41, R37.reuse, 0x2, P1 ;  /* 0x0000002529077211 */ /* 0x080fe400008f16ff */
[CC--:B------:R-:W-:Y:S01]  /*9930*/  LEA R4, P0, R40.reuse, R36.reuse, 0x2 ;  /* 0x0000002428047211 */ /* 0x0c0fe200078010ff */
[----:B------:R-:W-:Y:S03]  /*9940*/  RED.E.ADD.F32.FTZ.RN.STRONG.GPU [R10.64], R12 ;  /* 0x0000000c0a00798e */ /* 0x000fe6000c10e786 */
[-C--:B------:R-:W-:Y:S01]  /*9950*/  LEA.HI.X.SX32 R5, R40, R37.reuse, 0x2, P0 ;  /* 0x0000002528057211 */ /* 0x080fe200000f16ff */
[----:B------:R-:W-:Y:S04]  /*9960*/  RED.E.ADD.F32.FTZ.RN.STRONG.GPU [R8.64], R13 ;  /* 0x0000000d0800798e */ /* 0x000fe8000c10e786 */
[----:B------:R2:W-:Y:S04]  /*9970*/  RED.E.ADD.F32.FTZ.RN.STRONG.GPU [R6.64], R14 ;  /* 0x0000000e0600798e */ /* 0x0005e8000c10e786 */
[----:B------:R1:W-:Y:S04]  /*9980*/  RED.E.ADD.F32.FTZ.RN.STRONG.GPU [R4.64], R15 ;  /* 0x0000000f0400798e */ /* 0x0003e8000c10e786 */
[----:B------:R-:W-:Y:S04]  /*9990*/  RED.E.ADD.F32.FTZ.RN.STRONG.GPU [R36.64+0x80], R20 ;  /* 0x000080142400798e */ /* 0x000fe8000c10e786 */
[----:B------:R-:W-:Y:S04]  /*99a0*/  RED.E.ADD.F32.FTZ.RN.STRONG.GPU [R44.64+0x80], R21 ;  /* 0x000080152c00798e */ /* 0x000fe8000c10e786 */
[----:B------:R-:W-:Y:S04]  /*99b0*/  RED.E.ADD.F32.FTZ.RN.STRONG.GPU [R50.64], R22 ;  /* 0x000000163200798e */ /* 0x000fe8000c10e786 */
[----:B------:R-:W-:Y:S04]  /*99c0*/  RED.E.ADD.F32.FTZ.RN.STRONG.GPU [R48.64], R23 ;  /* 0x000000173000798e */ /* 0x000fe8000c10e786 */
[----:B------:R-:W-:Y:S04]  /*99d0*/  RED.E.ADD.F32.FTZ.RN.STRONG.GPU [R46.64], R24 ;  /* 0x000000182e00798e */ /* 0x000fe8000c10e786 */
[----:B------:R-:W-:Y:S04]  /*99e0*/  RED.E.ADD.F32.FTZ.RN.STRONG.GPU [R42.64], R25 ;  /* 0x000000192a00798e */ /* 0x000fe8000c10e786 */
[----:B------:R-:W-:Y:S01]  /*99f0*/  LDSM.16.MT88.4 R20, [R3+0x14800] ;  /* 0x014800000314783b */ /* 0x000fe20000004200 */
[CC--:B-----5:R-:W-:Y:S02]  /*9a00*/  LEA R40, P2, R59.reuse, R36.reuse, 0x2 ;  /* 0x000000243b287211 */ /* 0x0e0fe400078410ff */
[CC--:B------:R-:W-:Y:S02]  /*9a10*/  LEA R38, P1, R58.reuse, R36.reuse, 0x2 ;  /* 0x000000243a267211 */ /* 0x0c0fe400078210ff */
[-C--:B------:R-:W-:Y:S02]  /*9a20*/  LEA.HI.X.SX32 R41, R59, R37.reuse, 0x2, P2 ;  /* 0x000000253b297211 */ /* 0x080fe400010f16ff */
[CC--:B------:R-:W-:Y:S02]  /*9a30*/  LEA R18, P0, R57.reuse, R36.reuse, 0x2 ;  /* 0x0000002439127211 */ /* 0x0c0fe400078010ff */
[-C--:B------:R-:W-:Y:S01]  /*9a40*/  LEA.HI.X.SX32 R39, R58, R37.reuse, 0x2, P1 ;  /* 0x000000253a277211 */ /* 0x080fe200008f16ff */
[----:B------:R-:W-:Y:S01]  /*9a50*/  RED.E.ADD.F32.FTZ.RN.STRONG.GPU [R40.64], R26 ;  /* 0x0000001a2800798e */ /* 0x000fe2000c10e786 */
[CC--:B-1----:R-:W-:Y:S02]  /*9a60*/  LEA R16, P6, R56.reuse, R36.reuse, 0x2 ;  /* 0x0000002438107211 */ /* 0x0c2fe400078c10ff */
[-C--:B------:R-:W-:Y:S01]  /*9a70*/  LEA.HI.X.SX32 R19, R57, R37.reuse, 0x2, P0 ;  /* 0x0000002539137211 */ /* 0x080fe200000f16ff */
[----:B------:R-:W-:Y:S01]  /*9a80*/  RED.E.ADD.F32.FTZ.RN.STRONG.GPU [R38.64], R27 ;  /* 0x0000001b2600798e */ /* 0x000fe2000c10e786 */
[CC--:B--2---:R-:W-:Y:S02]  /*9a90*/  LEA R14, P5, R55.reuse, R36.reuse, 0x2 ;  /* 0x00000024370e7211 */ /* 0x0c4fe400078a10ff */
[-C--:B------:R-:W-:Y:S01]  /*9aa0*/  LEA.HI.X.SX32 R17, R56, R37.reuse, 0x2, P6 ;  /* 0x0000002538117211 */ /* 0x080fe200030f16ff */
[----:B------:R-:W-:Y:S01]  /*9ab0*/  RED.E.ADD.F32.FTZ.RN.STRONG.GPU [R18.64], R32 ;  /* 0x000000201200798e */ /* 0x000fe2000c10e786 */
[CC--:B---3--:R-:W-:Y:S02]  /*9ac0*/  LEA R12, P4, R54.reuse, R36.reuse, 0x2 ;  /* 0x00000024360c7211 */ /* 0x0c8fe400078810ff */
[-C--:B------:R-:W-:Y:S01]  /*9ad0*/  LEA.HI.X.SX32 R15, R55, R37.reuse, 0x2, P5 ;  /* 0x00000025370f7211 */ /* 0x080fe200028f16ff */
[----:B------:R-:W-:Y:S01]  /*9ae0*/  RED.E.ADD.F32.FTZ.RN.STRONG.GPU [R16.64], R33 ;  /* 0x000000211000798e */ /* 0x000fe2000c10e786 */
[CC--:B------:R-:W-:Y:S02]  /*9af0*/  LEA R10, P3, R53.reuse, R36.reuse, 0x2 ;  /* 0x00000024350a7211 */ /* 0x0c0fe400078610ff */
[-C--:B------:R-:W-:Y:S01]  /*9b00*/  LEA.HI.X.SX32 R13, R54, R37.reuse, 0x2, P4 ;  /* 0x00000025360d7211 */ /* 0x080fe200020f16ff */
[----:B------:R-:W-:Y:S01]  /*9b10*/  RED.E.ADD.F32.FTZ.RN.STRONG.GPU [R14.64], R34 ;  /* 0x000000220e00798e */ /* 0x000fe2000c10e786 */
[CC--:B------:R-:W-:Y:S02]  /*9b20*/  LEA R8, P2, R52.reuse, R36.reuse, 0x2 ;  /* 0x0000002434087211 */ /* 0x0c0fe400078410ff */
[-C--:B------:R-:W-:Y:S01]  /*9b30*/  LEA.HI.X.SX32 R11, R53, R37.reuse, 0x2, P3 ;  /* 0x00000025350b7211 */ /* 0x080fe200018f16ff */
[----:B------:R-:W-:Y:S01]  /*9b40*/  RED.E.ADD.F32.FTZ.RN.STRONG.GPU [R12.64], R35 ;  /* 0x000000230c00798e */ /* 0x000fe2000c10e786 */
[-C--:B------:R-:W-:Y:S03]  /*9b50*/  LEA.HI.X.SX32 R9, R52, R37.reuse, 0x2, P2 ;  /* 0x0000002534097211 */ /* 0x080fe600010f16ff */
[----:B------:R-:W-:Y:S04]  /*9b60*/  RED.E.ADD.F32.FTZ.RN.STRONG.GPU [R10.64], R28 ;  /* 0x0000001c0a00798e */ /* 0x000fe8000c10e786 */
[----:B------:R-:W-:Y:S04]  /*9b70*/  RED.E.ADD.F32.FTZ.RN.STRONG.GPU [R8.64], R29 ;  /* 0x0000001d0800798e */ /* 0x000fe8000c10e786 */
[----:B------:R-:W-:Y:S04]  /*9b80*/  LDSM.16.MT88.4 R8, [R156] ;  /* 0x000000009c08783b */ /* 0x000fe80000004200 */
[----:B------:R-:W-:Y:S04]  /*9b90*/  LDSM.16.MT88.4 R12, [R3+0x18000] ;  /* 0x01800000030c783b */ /* 0x000fe80000004200 */
[----:B------:R-:W-:Y:S04]  /*9ba0*/  LDSM.16.MT88.4 R24, [R156+0x800] ;  /* 0x000800009c18783b */ /* 0x000fe80000004200 */
[----:B------:R-:W-:Y:S01]  /*9bb0*/  LDSM.16.MT88.4 R32, [R3+0x18800] ;  /* 0x018800000320783b */ /* 0x000fe20000004200 */
[CC--:B----4-:R-:W-:Y:S04]  /*9bc0*/  LEA R4, P0, R0.reuse, R36.reuse, 0x2 ;  /* 0x0000002400047211 */ /* 0x0d0fe800078010ff */
[-C--:B------:R-:W-:Y:S01]  /*9bd0*/  LEA.HI.X.SX32 R5, R0, R37.reuse, 0x2, P0 ;  /* 0x0000002500057211 */ /* 0x080fe200000f16ff */
[----:B------:R-:W-:Y:S01]  /*9be0*/  IMAD.IADD R0, R157, 0x1, R156 ;  /* 0x000000019d007824 */ /* 0x000fe200078e029c */
[C---:B------:R-:W-:Y:S02]  /*9bf0*/  LEA R6, P1, R2.reuse, R36, 0x2 ;  /* 0x0000002402067211 */ /* 0x040fe400078210ff */
[----:B------:R-:W-:Y:S01]  /*9c00*/  PLOP3.LUT P0, PT, PT, PT, UP0, 0x80, 0x0 ;  /* 0x000000000000781c */ /* 0x000fe20003f0f008 */
[----:B------:R-:W-:Y:S01]  /*9c10*/  @UP4 UIADD3 UR13, UP0, UR13, -0x200, URZ ;  /* 0xfffffe000d0d4890 */ /* 0x000fe2000ff1e03f */
[----:B------:R-:W-:Y:S01]  /*9c20*/  LEA.HI.X.SX32 R7, R2, R37, 0x2, P1 ;  /* 0x0000002502077211 */ /* 0x000fe200008f16ff */
[----:B------:R-:W-:Y:S01]  /*9c30*/  LDSM.16.MT88.4 R16, [R0] ;  /* 0x000000000010783b */ /* 0x000fe20000004200 */
[----:B------:R-:W-:Y:S01]  /*9c40*/  ISETP.LT.AND P1, PT, RZ, UR8, PT ;  /* 0x00000008ff007c0c */ /* 0x000fe2000bf21270 */
[----:B------:R-:W-:Y:S02]  /*9c50*/  @UP4 UIADD3.X UR12, UR12, -0x1, URZ, UP0, !UPT ;  /* 0xffffffff0c0c4890 */ /* 0x000fe400087fe43f */
[----:B------:R-:W-:Y:S01]  /*9c60*/  RED.E.ADD.F32.FTZ.RN.STRONG.GPU [R6.64], R30 ;  /* 0x0000001e0600798e */ /* 0x000fe2000c10e786 */
[----:B------:R-:W-:Y:S03]  /*9c70*/  UMOV UR8, UR9 ;  /* 0x0000000900087c82 */ /* 0x000fe60008000000 */
[----:B------:R-:W-:Y:S04]  /*9c80*/  RED.E.ADD.F32.FTZ.RN.STRONG.GPU [R4.64], R31 ;  /* 0x0000001f0400798e */ /* 0x000fe8000c10e786 */
[----:B------:R-:W1:Y:S04]  /*9c90*/  LDSM.16.MT88.4 R4, [R3+0x14000] ;  /* 0x014000000304783b */ /* 0x000e680000004200 */
[----:B------:R-:W2:Y:S04]  /*9ca0*/  LDSM.16.MT88.4 R28, [R0+0x800] ;  /* 0x00080000001c783b */ /* 0x000ea80000004200 */
[----:B------:R-:W-:Y:S04]  /*9cb0*/  LDSM.16.MT88.4 R36, [R3+0x19000] ;  /* 0x019000000324783b */ /* 0x000fe80000004200 */
[----:B------:R-:W-:Y:S01]  /*9cc0*/  LDSM.16.MT88.4 R40, [R0+0x1000] ;  /* 0x001000000028783b */ /* 0x000fe20000004200 */
[-C--:B-1----:R-:W-:Y:S08]  /*9cd0*/  HMMA.16816.F32 R100, R4, R8.reuse, R100 ;  /* 0x000000080464723c */ /* 0x082ff00000001864 */
[C---:B------:R-:W-:Y:S08]  /*9ce0*/  HMMA.16816.F32 R104, R12.reuse, R8, R104 ;  /* 0x000000080c68723c */ /* 0x040ff00000001868 */
        /* <DEDUP_REMOVED lines=8> */
[----:B------:R-:W-:Y:S04]  /*9d70*/  LDSM.16.MT88.4 R4, [R3+0x15800] ;  /* 0x015800000304783b */ /* 0x000fe80000004200 */
[----:B------:R-:W3:Y:S03]  /*9d80*/  LDSM.16.MT88.4 R16, [R156+0x1800] ;  /* 0x001800009c10783b */ /* 0x000ee60000004200 */
[-C--:B------:R-:W-:Y:S08]  /*9d90*/  HMMA.16816.F32 R100, R20, R24.reuse, R100 ;  /* 0x000000181464723c */ /* 0x080ff00000001864 */
[C---:B------:R-:W-:Y:S08]  /*9da0*/  HMMA.16816.F32 R104, R32.reuse, R24, R104 ;  /* 0x000000182068723c */ /* 0x040ff00000001868 */
[-C--:B------:R-:W-:Y:S08]  /*9db0*/  HMMA.16816.F32 R108, R32, R26.reuse, R108 ;  /* 0x0000001a206c723c */ /* 0x080ff0000000186c */
[C---:B------:R-:W-:Y:S01]  /*9dc0*/  HMMA.16816.F32 R112, R20.reuse, R26, R112 ;  /* 0x0000001a1470723c */ /* 0x040fe20000001870 */
[----:B------:R-:W4:Y:S07]  /*9dd0*/  LDSM.16.MT88.4 R24, [R3+0x19800] ;  /* 0x019800000318783b */ /* 0x000f2e0000004200 */
[-C--:B--2---:R-:W-:Y:S08]  /*9de0*/  HMMA.16816.F32 R116, R20, R28.reuse, R116 ;  /* 0x0000001c1474723c */ /* 0x084ff00000001874 */
[C---:B------:R-:W-:Y:S08]  /*9df0*/  HMMA.16816.F32 R120, R32.reuse, R28, R120 ;  /* 0x0000001c2078723c */ /* 0x040ff00000001878 */
[-C--:B------:R-:W-:Y:S01]  /*9e00*/  HMMA.16816.F32 R124, R32, R30.reuse, R124 ;  /* 0x0000001e207c723c */ /* 0x080fe2000000187c */
[----:B------:R-:W2:Y:S07]  /*9e10*/  LDSM.16.MT88.4 R32, [R0+0x1800] ;  /* 0x001800000020783b */ /* 0x000eae0000004200 */
[----:B------:R-:W-:Y:S01]  /*9e20*/  HMMA.16816.F32 R128, R20, R30, R128 ;  /* 0x0000001e1480723c */ /* 0x000fe20000001880 */
[----:B------:R-:W-:Y:S04]  /*9e30*/  LDSM.16.MT88.4 R20, [R156+0x2000] ;  /* 0x002000009c14783b */ /* 0x000fe80000004200 */
        /* <DEDUP_REMOVED lines=9> */
[----:B------:R-:W5:Y:S07]  /*9ed0*/  LDSM.16.MT88.4 R36, [R0+0x2000] ;  /* 0x002000000024783b */ /* 0x000f6e0000004200 */
[----:B------:R-:W-:Y:S01]  /*9ee0*/  HMMA.16816.F32 R128, R8, R42, R128 ;  /* 0x0000002a0880723c */ /* 0x000fe20000001880 */
[----:B------:R-:W-:Y:S04]  /*9ef0*/  LDSM.16.MT88.4 R8, [R3+0x16800] ;  /* 0x016800000308783b */ /* 0x000fe80000004200 */
[----:B------:R-:W-:Y:S03]  /*9f00*/  LDSM.16.MT88.4 R40, [R0+0x2800] ;  /* 0x002800000028783b */ /* 0x000fe60000004200 */
[-C--:B---3--:R-:W-:Y:S08]  /*9f10*/  HMMA.16816.F32 R100, R4, R16.reuse, R100 ;  /* 0x000000100464723c */ /* 0x088ff00000001864 */
[C---:B----4-:R-:W-:Y:S08]  /*9f20*/  HMMA.16816.F32 R104, R24.reuse, R16, R104 ;  /* 0x000000101868723c */ /* 0x050ff00000001868 */
[-C--:B------:R-:W-:Y:S08]  /*9f30*/  HMMA.16816.F32 R108, R24, R18.reuse, R108 ;  /* 0x00000012186c723c */ /* 0x080ff0000000186c */
[C---:B------:R-:W-:Y:S01]  /*9f40*/  HMMA.16816.F32 R112, R4.reuse, R18, R112 ;  /* 0x000000120470723c */ /* 0x040fe20000001870 */
[----:B------:R-:W3:Y:S07]  /*9f50*/  LDSM.16.MT88.4 R16, [R156+0x2800] ;  /* 0x002800009c10783b */ /* 0x000eee0000004200 */
        /* <DEDUP_REMOVED lines=12> */
[-C--:B-----5:R-:W-:Y:S08]  /*a020*/  HMMA.16816.F32 R116, R12, R36.reuse, R116 ;  /* 0x000000240c74723c */ /* 0x0a0ff00000001874 */
[C---:B------:R-:W-:Y:S08]  /*a030*/  HMMA.16816.F32 R120, R28.reuse, R36, R120 ;  /* 0x000000241c78723c */ /* 0x040ff00000001878 */
[-C--:B------:R-:W-:Y:S01]  /*a040*/  HMMA.16816.F32 R124, R28, R38.reuse, R124 ;  /* 0x000000261c7c723c */ /* 0x080fe2000000187c */
[----:B------:R-:W4:Y:S07]  /*a050*/  LDSM.16.MT88.4 R28, [R3+0x1b000] ;  /* 0x01b00000031c783b */ /* 0x000f2e0000004200 */
[----:B------:R-:W-:Y:S01]  /*a060*/  HMMA.16816.F32 R128, R12, R38, R128 ;  /* 0x000000260c80723c */ /* 0x000fe20000001880 */
[----:B------:R-:W-:Y:S04]  /*a070*/  LDSM.16.MT88.4 R12, [R3+0x17800] ;  /* 0x01780000030c783b */ /* 0x000fe80000004200 */
[----:B------:R5:W-:Y:S03]  /*a080*/  LDSM.16.MT88.4 R36, [R0+0x3800] ;  /* 0x003800000024783b */ /* 0x000be60000004200 */
[-C--:B---3--:R-:W-:Y:S08]  /*a090*/  HMMA.16816.F32 R100, R8, R16.reuse, R100 ;  /* 0x000000100864723c */ /* 0x088ff00000001864 */
[C---:B--2---:R-:W-:Y:S08]  /*a0a0*/  HMMA.16816.F32 R104, R24.reuse, R16, R104 ;  /* 0x000000101868723c */ /* 0x044ff00000001868 */
[-C--:B------:R-:W-:Y:S04]  /*a0b0*/  HMMA.16816.F32 R108, R24, R18.reuse, R108 ;  /* 0x00000012186c723c */ /* 0x080fe8000000186c */
[C---:B-----5:R-:W-:Y:S02]  /*a0c0*/  IADD3 R0, R156.reuse, -0x4000, RZ ;  /* 0xffffc0009c007810 */ /* 0x060fe40007ffe0ff */
[----:B------:R-:W-:Y:S02]  /*a0d0*/  @P0 IADD3 R0, R156, 0x4000, RZ ;  /* 0x000040009c000810 */ /* 0x000fe40007ffe0ff */
[C---:B------:R-:W-:Y:S01]  /*a0e0*/  HMMA.16816.F32 R112, R8.reuse, R18, R112 ;  /* 0x000000120870723c */ /* 0x040fe20000001870 */
[----:B------:R2:W3:Y:S07]  /*a0f0*/  LDSM.16.MT88.4 R16, [R156+0x3800] ;  /* 0x003800009c10783b */ /* 0x0004ee0000004200 */
[-C--:B------:R-:W-:Y:S08]  /*a100*/  HMMA.16816.F32 R116, R8, R40.reuse, R116 ;  /* 0x000000280874723c */ /* 0x080ff00000001874 */
[C---:B------:R-:W-:Y:S08]  /*a110*/  HMMA.16816.F32 R120, R24.reuse, R40, R120 ;  /* 0x000000281878723c */ /* 0x040ff00000001878 */
[-C--:B------:R-:W-:Y:S01]  /*a120*/  HMMA.16816.F32 R124, R24, R42.reuse, R124 ;  /* 0x0000002a187c723c */ /* 0x080fe2000000187c */
[----:B------:R-:W5:Y:S03]  /*a130*/  LDSM.16.MT88.4 R24, [R3+0x1b800] ;  /* 0x01b800000318783b */ /* 0x000f660000004200 */
[----:B--2---:R-:W-:Y:S04]  /*a140*/  IMAD.MOV.U32 R156, RZ, RZ, R0 ;  /* 0x000000ffff9c7224 */ /* 0x004fe800078e0000 */
[----:B------:R-:W-:Y:S08]  /*a150*/  HMMA.16816.F32 R128, R8, R42, R128 ;  /* 0x0000002a0880723c */ /* 0x000ff00000001880 */
[-C--:B-1----:R-:W-:Y:S08]  /*a160*/  HMMA.16816.F32 R100, R4, R20.reuse, R100 ;  /* 0x000000140464723c */ /* 0x082ff00000001864 */
[C---:B----4-:R-:W-:Y:S08]  /*a170*/  HMMA.16816.F32 R104, R28.reuse, R20, R104 ;  /* 0x000000141c68723c */ /* 0x050ff00000001868 */
[-C--:B------:R-:W-:Y:S08]  /*a180*/  HMMA.16816.F32 R108, R28, R22.reuse, R108 ;  /* 0x000000161c6c723c */ /* 0x080ff0000000186c */
[C---:B------:R-:W-:Y:S08]  /*a190*/  HMMA.16816.F32 R112, R4.reuse, R22, R112 ;  /* 0x000000160470723c */ /* 0x040ff00000001870 */
[-C--:B------:R-:W-:Y:S08]  /*a1a0*/  HMMA.16816.F32 R116, R4, R32.reuse, R116 ;  /* 0x000000200474723c */ /* 0x080ff00000001874 */
[C---:B------:R-:W-:Y:S08]  /*a1b0*/  HMMA.16816.F32 R120, R28.reuse, R32, R120 ;  /* 0x000000201c78723c */ /* 0x040ff00000001878 */
[-C--:B------:R-:W-:Y:S08]  /*a1c0*/  HMMA.16816.F32 R124, R28, R34.reuse, R124 ;  /* 0x000000221c7c723c */ /* 0x080ff0000000187c */
[----:B------:R-:W-:Y:S08]  /*a1d0*/  HMMA.16816.F32 R128, R4, R34, R128 ;  /* 0x000000220480723c */ /* 0x000ff00000001880 */
[-C--:B---3--:R-:W-:Y:S08]  /*a1e0*/  HMMA.16816.F32 R100, R12, R16.reuse, R100 ;  /* 0x000000100c64723c */ /* 0x088ff00000001864 */
[C---:B-----5:R-:W-:Y:S08]  /*a1f0*/  HMMA.16816.F32 R104, R24.reuse, R16, R104 ;  /* 0x000000101868723c */ /* 0x060ff00000001868 */
        /* <DEDUP_REMOVED lines=10> */
[----:B------:R-:W5:Y:S04]  /*a2a0*/  LDL R61, [R1+0x60] ;  /* 0x00006000013d7983 */ /* 0x000f680000100800 */
        /* <DEDUP_REMOVED lines=8> */
[----:B------:R-:W5:Y:S01]  /*a330*/  LDL R52, [R1+0x7c] ;  /* 0x00007c0001347983 */ /* 0x000f620000100800 */
        /* <DEDUP_REMOVED lines=78> */
[----:B-----5:R1:W-:Y:S04]  /*a820*/  STS [R61], R11 ;  /* 0x0000000b3d007388 */ /* 0x0203e80000000800 */
        /* <DEDUP_REMOVED lines=39> */
.L_x_644:
        /* <DEDUP_REMOVED lines=19> */
.L_x_645:
        /* <DEDUP_REMOVED lines=47> */
.L_x_647:
[----:B------:R-:W-:Y:S05]  /*aec0*/  BSYNC B0 ;  /* 0x0000000000007941 */ /* 0x000fea0003800000 */
.L_x_646:
        /* <DEDUP_REMOVED lines=15> */
.L_x_649:
[----:B------:R-:W-:Y:S05]  /*afc0*/  BSYNC B0 ;  /* 0x0000000000007941 */ /* 0x000fea0003800000 */
.L_x_648:
        /* <DEDUP_REMOVED lines=15> */
.L_x_651:
[----:B------:R-:W-:Y:S05]  /*b0c0*/  BSYNC B0 ;  /* 0x0000000000007941 */ /* 0x000fea0003800000 */
.L_x_650:
        /* <DEDUP_REMOVED lines=14> */
.L_x_653:
[----:B------:R-:W-:Y:S05]  /*b1b0*/  BSYNC B0 ;  /* 0x0000000000007941 */ /* 0x000fea0003800000 */
.L_x_652:
        /* <DEDUP_REMOVED lines=25> */
.L_x_655:
[----:B------:R-:W-:Y:S05]  /*b350*/  BSYNC B0 ;  /* 0x0000000000007941 */ /* 0x000fea0003800000 */
.L_x_654:
        /* <DEDUP_REMOVED lines=13> */
.L_x_657:
[----:B------:R-:W-:Y:S05]  /*b430*/  BSYNC B0 ;  /* 0x0000000000007941 */ /* 0x000fea0003800000 */
.L_x_656:
        /* <DEDUP_REMOVED lines=13> */
.L_x_659:
[----:B------:R-:W-:Y:S05]  /*b510*/  BSYNC B0 ;  /* 0x0000000000007941 */ /* 0x000fea0003800000 */
.L_x_658:
        /* <DEDUP_REMOVED lines=12> */
.L_x_608:
        /* <DEDUP_REMOVED lines=21> */
.L_x_661:
        /* <DEDUP_REMOVED lines=19> */
.L_x_662:
        /* <DEDUP_REMOVED lines=36> */
.L_x_664:
[----:B------:R-:W-:Y:S05]  /*baa0*/  BSYNC B0 ;  /* 0x0000000000007941 */ /* 0x000fea0003800000 */
.L_x_663:
        /* <DEDUP_REMOVED lines=15> */
.L_x_666:
[----:B------:R-:W-:Y:S05]  /*bba0*/  BSYNC B0 ;  /* 0x0000000000007941 */ /* 0x000fea0003800000 */
.L_x_665:
        /* <DEDUP_REMOVED lines=15> */
.L_x_668:
[----:B------:R-:W-:Y:S05]  /*bca0*/  BSYNC B0 ;  /* 0x0000000000007941 */ /* 0x000fea0003800000 */
.L_x_667:
        /* <DEDUP_REMOVED lines=14> */
.L_x_670:
[----:B------:R-:W-:Y:S05]  /*bd90*/  BSYNC B0 ;  /* 0x0000000000007941 */ /* 0x000fea0003800000 */
.L_x_669:
        /* <DEDUP_REMOVED lines=25> */
.L_x_672:
[----:B------:R-:W-:Y:S05]  /*bf30*/  BSYNC B0 ;  /* 0x0000000000007941 */ /* 0x000fea0003800000 */
.L_x_671:
        /* <DEDUP_REMOVED lines=13> */
.L_x_674:
[----:B------:R-:W-:Y:S05]  /*c010*/  BSYNC B0 ;  /* 0x0000000000007941 */ /* 0x000fea0003800000 */
.L_x_673:
        /* <DEDUP_REMOVED lines=13> */
.L_x_676:
[----:B------:R-:W-:Y:S05]  /*c0f0*/  BSYNC B0 ;  /* 0x0000000000007941 */ /* 0x000fea0003800000 */
.L_x_675:
        /* <DEDUP_REMOVED lines=11> */
.L_x_660:
[----:B------:R-:W-:Y:S05]  /*c1b0*/  BSYNC B1 ;  /* 0x0000000000017941 */ /* 0x000fea0003800000 */
.L_x_603:
        /* <DEDUP_REMOVED lines=11> */
.L_x_677:
[----:B------:R-:W-:Y:S05]  /*c270*/  EXIT ;  /* 0x000000000000794d */ /* 0x000fea0003800000 */
.L_x_679:
        /* <DEDUP_REMOVED lines=16> */
.L_x_2462:


//--------------------- .text._ZN5flash44flash_bwd_dq_dk_dv_loop_seqk_parallel_kernelI23Flash_bwd_kernel_traitsILi64ELi128ELi128ELi8ELi4ELi4ELi4ELb0ELb0EN7cutlass6half_tE19Flash_kernel_traitsILi64ELi128ELi128ELi8ES3_EELb0ELb0ELb1ELb0ELb0ELb1ELb0EEEvNS_16Flash_bwd_paramsE --------------------------
	.section	.text._ZN5flash44flash_bwd_dq_dk_dv_loop_seqk_parallel_kernelI23Flash_bwd_kernel_traitsILi64ELi128ELi128ELi8ELi4ELi4ELi4ELb0ELb0EN7cutlass6half_tE19Flash_kernel_traitsILi64ELi128ELi128ELi8ES3_EELb0ELb0ELb1ELb0ELb0ELb1ELb0EEEvNS_16Flash_bwd_paramsE,"ax",@progbits
	.sectioninfo	@"SHI_REGISTERS=255"
	.align	128
        .global         _ZN5flash44flash_bwd_dq_dk_dv_loop_seqk_parallel_kernelI23Flash_bwd_kernel_traitsILi64ELi128ELi128ELi8ELi4ELi4ELi4ELb0ELb0EN7cutlass6half_tE19Flash_kernel_traitsILi64ELi128ELi128ELi8ES3_EELb0ELb0ELb1ELb0ELb0ELb1ELb0EEEvNS_16Flash_bwd_paramsE
        .type           _ZN5flash44flash_bwd_dq_dk_dv_loop_seqk_parallel_kernelI23Flash_bwd_kernel_traitsILi64ELi128ELi128ELi8ELi4ELi4ELi4ELb0ELb0EN7cutlass6half_tE19Flash_kernel_traitsILi64ELi128ELi128ELi8ES3_EELb0ELb0ELb1ELb0ELb0ELb1ELb0EEEvNS_16Flash_bwd_paramsE,@function
        .size           _ZN5flash44flash_bwd_dq_dk_dv_loop_seqk_parallel_kernelI23Flash_bwd_kernel_traitsILi64ELi128ELi128ELi8ELi4ELi4ELi4ELb0ELb0EN7cutlass6half_tE19Flash_kernel_traitsILi64ELi128ELi128ELi8ES3_EELb0ELb0ELb1ELb0ELb0ELb1ELb0EEEvNS_16Flash_bwd_paramsE,(.L_x_2463 - _ZN5flash44flash_bwd_dq_dk_dv_loop_seqk_parallel_kernelI23Flash_bwd_kernel_traitsILi64ELi128ELi128ELi8ELi4ELi4ELi4ELb0ELb0EN7cutlass6half_tE19Flash_kernel_traitsILi64ELi128ELi128ELi8ES3_EELb0ELb0ELb1ELb0ELb0ELb1ELb0EEEvNS_16Flash_bwd_paramsE)
        .other          _ZN5flash44flash_bwd_dq_dk_dv_loop_seqk_parallel_kernelI23Flash_bwd_kernel_traitsILi64ELi128ELi128ELi8ELi4ELi4ELi4ELb0ELb0EN7cutlass6half_tE19Flash_kernel_traitsILi64ELi128ELi128ELi8ES3_EELb0ELb0ELb1ELb0ELb0ELb1ELb0EEEvNS_16Flash_bwd_paramsE,@"STO_CUDA_ENTRY STV_DEFAULT"
_ZN5flash44flash_bwd_dq_dk_dv_loop_seqk_parallel_kernelI23Flash_bwd_kernel_traitsILi64ELi128ELi128ELi8ELi4ELi4ELi4ELb0ELb0EN7cutlass6half_tE19Flash_kernel_traitsILi64ELi128ELi128ELi8ES3_EELb0ELb0ELb1ELb0ELb0ELb1ELb0EEEvNS_16Flash_bwd_paramsE:
.text._ZN5flash44flash_bwd_dq_dk_dv_loop_seqk_parallel_kernelI23Flash_bwd_kernel_traitsILi64ELi128ELi128ELi8ELi4ELi4ELi4ELb0ELb0EN7cutlass6half_tE19Flash_kernel_traitsILi64ELi128ELi128ELi8ES3_EELb0ELb0ELb1ELb0ELb0ELb1ELb0EEEvNS_16Flash_bwd_paramsE:
        /* <DEDUP_REMOVED lines=20> */
[----:B------:R-:W-:-:S02]  /*0140*/  UIMAD UR61, UR9, UR8, UR61 ;  /* 0x00000008093d72a4 */ /* 0x000fc4000f8e023d */
[----:B------:R-:W-:Y:S02]  /*0150*/  ULDC.U8 UR10, c[0x0][0x328] ;  /* 0x0000ca00000a7ab9 */ /* 0x000fe40000000000 */
[----:B------:R-:W-:Y:S02]  /*0160*/  UISETP.NE.AND UP5, UPT, UR10, URZ, UPT ;  /* 0x0000003f0a00728c */ /* 0x000fe4000bfa5270 */
[----:B------:R-:W-:Y:S02]  /*0170*/  ULDC UR15, c[0x0][0x224] ;  /* 0x00008900000f7ab9 */ /* 0x000fe40000000800 */
[----:B------:R-:W-:Y:S02]  /*0180*/  ULDC UR52, c[0x0][0x22c] ;  /* 0x00008b0000347ab9 */ /* 0x000fe40000000800 */
[----:B------:R-:W-:Y:S02]  /*0190*/  ULDC UR40, c[0x0][0x1c0] ;  /* 0x0000700000287ab9 */ /* 0x000fe40000000800 */
[----:B------:R-:W-:Y:S01]  /*01a0*/  ULDC UR13, c[0x0][0x1c0] ;  /* 0x00007000000d7ab9 */ /* 0x000fe20000000800 */
[----:B-1----:R-:W-:Y:S01]  /*01b0*/  SHF.R.S32.HI R13, RZ, 0x1f, R15 ;  /* 0x0000001fff0d7819 */ /* 0x002fe2000001140f */
[----:B--2---:R-:W-:-:S02]  /*01c0*/  ULOP3.LUT UR6, UR39, UR6, URZ, 0x3c, !UPT ;  /* 0x0000000627067292 */ /* 0x004fc4000f8e3c3f */
[----:B------:R-:W-:Y:S01]  /*01d0*/  USHF.R.S32.HI UR7, URZ, 0x1f, UR15 ;  /* 0x0000001f3f077899 */ /* 0x000fe2000801140f */
[CC--:B------:R-:W-:Y:S01]  /*01e0*/  LEA.HI R8, R13.reuse, R15.reuse, RZ, 0x4 ;  /* 0x0000000f0d087211 */ /* 0x0c0fe200078f20ff */
[----:B------:R-:W-:Y:S01]  /*01f0*/  UIMAD.WIDE UR40, UR52, UR40, URZ ;  /* 0x00000028342872a5 */ /* 0x000fe2000f8e023f */
[C---:B------:R-:W-:Y:S01]  /*0200*/  LEA.HI R4, R13.reuse, R15, RZ, 0x5 ;  /* 0x0000000f0d047211 */ /* 0x040fe200078f28ff */
[----:B------:R-:W-:Y:S01]  /*0210*/  UIMAD UR53, UR39, UR52, URZ ;  /* 0x00000034273572a4 */ /* 0x000fe2000f8e023f */
[----:B------:R-:W-:Y:S01]  /*0220*/  SHF.R.S32.HI R3, RZ, 0x4, R8 ;  /* 0x00000004ff037819 */ /* 0x000fe20000011408 */
[----:B---3--:R-:W-:Y:S01]  /*0230*/  USHF.R.S32.HI UR8, URZ, 0x1f, UR35 ;  /* 0x0000001f3f087899 */ /* 0x008fe20008011423 */
[--C-:B------:R-:W-:Y:S01]  /*0240*/  SHF.R.S32.HI R6, RZ, 0x5, R4.reuse ;  /* 0x00000005ff067819 */ /* 0x100fe20000011404 */
[----:B------:R-:W-:Y:S01]  /*0250*/  UIMAD UR52, UR52, UR13, URZ ;  /* 0x0000000d343472a4 */ /* 0x000fe2000f8e023f */
[----:B------:R-:W-:Y:S01]  /*0260*/  LEA.HI R0, R8, R3, RZ, 0x1 ;  /* 0x0000000308007211 */ /* 0x000fe200078f08ff */
[----:B------:R-:W-:Y:S01]  /*0270*/  ULDC UR14, c[0x0][0x1c0] ;  /* 0x00007000000e7ab9 */ /* 0x000fe20000000800 */
[----:B------:R-:W-:Y:S01]  /*0280*/  SHF.R.S32.HI R2, RZ, 0x1f, R4 ;  /* 0x0000001fff027819 */ /* 0x000fe20000011404 */
[----:B------:R-:W-:Y:S01]  /*0290*/  ULDC UR12, c[0x0][0x1c0] ;  /* 0x00007000000c7ab9 */ /* 0x000fe20000000800 */
[----:B------:R-:W-:Y:S01]  /*02a0*/  LOP3.LUT R0, R0, 0xfffffffe, RZ, 0xc0, !PT ;  /* 0xfffffffe00007812 */ /* 0x000fe200078ec0ff */
[----:B------:R-:W-:Y:S01]  /*02b0*/  UIMAD UR58, UR7, UR35, URZ ;  /* 0x00000023073a72a4 */ /* 0x000fe2000f8e023f */
[----:B------:R-:W-:Y:S01]  /*02c0*/  LEA.HI R2, R2, R6, RZ, 0x2 ;  /* 0x0000000602027211 */ /* 0x000fe200078f10ff */
[----:B------:R-:W-:Y:S01]  /*02d0*/  UIMAD.WIDE.U32 UR50, UR35, UR15, URZ ;  /* 0x0000000f233272a5 */ /* 0x000fe2000f8e003f */
[----:B------:R-:W-:Y:S01]  /*02e0*/  LEA.HI R17, R13, R15, RZ, 0x2 ;  /* 0x0000000f0d117211 */ /* 0x000fe200078f10ff */
[----:B------:R-:W-:Y:S01]  /*02f0*/  IMAD.IADD R12, R3, 0x1, -R0 ;  /* 0x00000001030c7824 */ /* 0x000fe200078e0a00 */
[----:B------:R-:W-:Y:S01]  /*0300*/  LOP3.LUT R0, R2, 0xfffffffc, RZ, 0xc0, !PT ;  /* 0xfffffffc02007812 */ /* 0x000fe200078ec0ff */
[----:B------:R-:W-:Y:S01]  /*0310*/  @!UP5 UIMAD UR7, UR35, UR14, UR39 ;  /* 0x0000000e2307d2a4 */ /* 0x000fe2000f8e0227 */
[--C-:B------:R-:W-:Y:S01]  /*0320*/  SHF.R.S32.HI R5, RZ, 0x2, R17.reuse ;  /* 0x00000002ff057819 */ /* 0x100fe20000011411 */
[----:B------:R-:W-:Y:S01]  /*0330*/  USHF.L.U32 UR47, UR52, 0x7, URZ ;  /* 0x00000007342f7899 */ /* 0x000fe2000800063f */
[----:B------:R-:W-:Y:S01]  /*0340*/  SHF.R.S32.HI R2, RZ, 0x1f, R17 ;  /* 0x0000001fff027819 */ /* 0x000fe20000011411 */
[----:B------:R-:W-:Y:S01]  /*0350*/  IMAD.IADD R9, R6, 0x1, -R0 ;  /* 0x0000000106097824 */ /* 0x000fe200078e0a00 */
[----:B------:R-:W-:Y:S01]  /*0360*/  LOP3.LUT R3, R4, 0xffffffe0, RZ, 0xc0, !PT ;  /* 0xffffffe004037812 */ /* 0x000fe200078ec0ff */
[----:B------:R-:W-:Y:S01]  /*0370*/  ULDC UR55, c[0x0][0x214] ;  /* 0x0000850000377ab9 */ /* 0x000fe20000000800 */
[----:B------:R-:W-:Y:S01]  /*0380*/  LEA.HI R0, R2, R5, RZ, 0x3 ;  /* 0x0000000502007211 */ /* 0x000fe200078f18ff */
[----:B------:R-:W-:Y:S01]  /*0390*/  ULDC.U8 UR11, c[0x0][0x3d0] ;  /* 0x0000f400000b7ab9 */ /* 0x000fe20000000000 */
[-C--:B------:R-:W-:Y:S01]  /*03a0*/  LEA.HI R16, R13, R15.reuse, RZ, 0x3 ;  /* 0x0000000f0d107211 */ /* 0x080fe200078f18ff */
[----:B------:R-:W-:Y:S01]  /*03b0*/  ULDC UR56, c[0x0][0x224] ;  /* 0x0000890000387ab9 */ /* 0x000fe20000000800 */
[----:B------:R-:W-:Y:S01]  /*03c0*/  LOP3.LUT R2, R0, 0xfffffff8, RZ, 0xc0, !PT ;  /* 0xfffffff800027812 */ /* 0x000fe200078ec0ff */
[----:B------:R-:W-:Y:S01]  /*03d0*/  IMAD.IADD R0, R15, 0x1, -R3 ;  /* 0x000000010f007824 */ /* 0x000fe200078e0a03 */
[----:B------:R-:W-:Y:S01]  /*03e0*/  LEA.HI R6, R13, R15, RZ, 0x7 ;  /* 0x0000000f0d067211 */ /* 0x000fe200078f38ff */
[----:B------:R-:W-:-:S02]  /*03f0*/  @UP5 UIMAD UR60, UR35, UR55, URZ ;  /* 0x00000037233c52a4 */ /* 0x000fc4000f8e023f */
[----:B------:R-:W-:Y:S01]  /*0400*/  IMAD.IADD R7, R5, 0x1, -R2 ;  /* 0x0000000105077824 */ /* 0x000fe200078e0a02 */
[----:B------:R-:W-:Y:S01]  /*0410*/  SHF.R.S32.HI R2, RZ, 0x1f, R0 ;  /* 0x0000001fff027819 */ /* 0x000fe20000011400 */
[----:B------:R-:W-:Y:S01]  /*0420*/  ULDC UR46, c[0x0][0x2e8] ;  /* 0x0000ba00002e7ab9 */ /* 0x000fe20000000800 */
[----:B------:R-:W-:Y:S01]  /*0430*/  SHF.R.S32.HI R6, RZ, 0x7, R6 ;  /* 0x00000007ff067819 */ /* 0x000fe20000011406 */
[----:B------:R-:W-:Y:S01]  /*0440*/  ULDC UR45, c[0x0][0x2e8] ;  /* 0x0000ba00002d7ab9 */ /* 0x000fe20000000800 */
[----:B------:R-:W-:Y:S01]  /*0450*/  LEA.HI R11, R2, R0, RZ, 0x2 ;  /* 0x00000000020b7211 */ /* 0x000fe200078f10ff */
[----:B------:R-:W-:Y:S01]  /*0460*/  ULDC.64 UR4, c[0x0][0x118] ;  /* 0x0000460000047ab9 */ /* 0x000fe20000000a00 */
[----:B------:R-:W-:Y:S01]  /*0470*/  SHF.R.S32.HI R0, RZ, 0x3, R16 ;  /* 0x00000003ff007819 */ /* 0x000fe20000011410 */
[----:B------:R-:W-:Y:S01]  /*0480*/  UISETP.NE.AND UP6, UPT, UR11, URZ, UPT ;  /* 0x0000003f0b00728c */ /* 0x000fe2000bfc5270 */
[----:B------:R-:W-:Y:S01]  /*0490*/  LOP3.LUT R2, R16, 0xfffffff8, RZ, 0xc0, !PT ;  /* 0xfffffff810027812 */ /* 0x000fe200078ec0ff */
[----:B------:R-:W-:-:S02]  /*04a0*/  UIMAD.WIDE.U32 UR48, UR40, UR50, URZ ;  /* 0x00000032283072a5 */ /* 0x000fc4000f8e003f */
[----:B------:R-:W-:Y:S01]  /*04b0*/  IMAD.SHL.U32 R3, R0, 0x40, RZ ;  /* 0x0000004000037824 */ /* 0x000fe200078e00ff */
[----:B------:R-:W-:Y:S01]  /*04c0*/  UIMAD UR57, UR41, UR50, URZ ;  /* 0x00000032293972a4 */ /* 0x000fe2000f8e023f */
[C---:B------:R-:W-:Y:S01]  /*04d0*/  IMAD.IADD R0, R15.reuse, 0x1, -R2 ;  /* 0x000000010f007824 */ /* 0x040fe200078e0a02 */
[----:B------:R-:W-:Y:S01]  /*04e0*/  LOP3.LUT R2, R8, 0xfffffff0, RZ, 0xc0, !PT ;  /* 0xfffffff008027812 */ /* 0x000fe200078ec0ff */
[----:B------:R-:W-:Y:S01]  /*04f0*/  IMAD.SHL.U32 R8, R15, 0x2, RZ ;  /* 0x000000020f087824 */ /* 0x000fe200078e00ff */
[----:B------:R-:W-:Y:S01]  /*0500*/  LOP3.LUT R3, R3, 0x1c0, RZ, 0xc0, !PT ;  /* 0x000001c003037812 */ /* 0x000fe200078ec0ff */
[C---:B------:R-:W-:Y:S01]  /*0510*/  IMAD.SHL.U32 R18, R0.reuse, 0x8, RZ ;  /* 0x0000000800127824 */ /* 0x040fe200078e00ff */
[----:B------:R-:W-:Y:S01]  /*0520*/  LOP3.LUT P4, RZ, R0, 0x2, RZ, 0xc0, !PT ;  /* 0x0000000200ff7812 */ /* 0x000fe2000788c0ff */
[----:B------:R-:W-:Y:S01]  /*0530*/  IMAD.IADD R2, R15, 0x1, -R2 ;  /* 0x000000010f027824 */ /* 0x000fe200078e0a02 */
[----:B------:R-:W-:Y:S01]  /*0540*/  SHF.R.U32.HI R4, RZ, 0x3, R3 ;  /* 0x00000003ff047819 */ /* 0x000fe20000011603 */
[----:B------:R-:W-:Y:S01]  /*0550*/  USHF.R.S32.HI UR59, URZ, 0x1f, UR53 ;  /* 0x0000001f3f3b7899 */ /* 0x000fe20008011435 */
[----:B------:R-:W-:Y:S01]  /*0560*/  LOP3.LUT R3, R3, 0x38, R18, 0xf8, !PT ;  /* 0x0000003803037812 */ /* 0x000fe200078ef812 */
[----:B------:R-:W-:Y:S01]  /*0570*/  STL [R1+0x20], R18 ;  /* 0x0000201201007387 */ /* 0x000fe20000100800 */
[----:B------:R-:W-:Y:S01]  /*0580*/  SHF.R.S32.HI R5, RZ, 0x1f, R2 ;  /* 0x0000001fff057819 */ /* 0x000fe20000011402 */
[----:B------:R-:W-:Y:S01]  /*0590*/  @!UP5 UIMAD UR55, UR7, UR55, URZ ;  /* 0x000000370737d2a4 */ /* 0x000fe2000f8e023f */
[----:B------:R-:W-:Y:S01]  /*05a0*/  LOP3.LUT R4, R3, R4, RZ, 0x3c, !PT ;  /* 0x0000000403047212 */ /* 0x000fe200078e3cff */
[----:B------:R-:W-:Y:S01]  /*05b0*/  USHF.R.S32.HI UR54, URZ, 0x1f, UR47 ;  /* 0x0000001f3f367899 */ /* 0x000fe2000801142f */
[----:B------:R-:W-:Y:S01]  /*05c0*/  LEA.HI R10, R5, R2, RZ, 0x3 ;  /* 0x00000002050a7211 */ /* 0x000fe200078f18ff */
[----:B------:R-:W-:Y:S01]  /*05d0*/  UMOV UR44, 0xffffc000 ;  /* 0xffffc000002c7882 */ /* 0x000fe20000000000 */
[----:B------:R-:W-:-:S02]  /*05e0*/  LEA.HI R5, R13, R15, RZ, 0x6 ;  /* 0x0000000f0d057211 */ /* 0x000fc400078f30ff */
[----:B------:R-:W-:Y:S02]  /*05f0*/  LOP3.LUT R3, R10, 0xfffffff8, RZ, 0xc0, !PT ;  /* 0xfffffff80a037812 */ /* 0x000fe400078ec0ff */
[----:B------:R-:W-:Y:S01]  /*0600*/  LOP3.LUT P3, RZ, R0, 0x4, RZ, 0xc0, !PT ;  /* 0x0000000400ff7812 */ /* 0x000fe2000786c0ff */
[----:B------:R-:W-:Y:S01]  /*0610*/  IMAD.SHL.U32 R5, R5, 0x8, RZ ;  /* 0x0000000805057824 */ /* 0x000fe200078e00ff */
[----:B------:R-:W-:Y:S01]  /*0620*/  LOP3.LUT R8, R8, 0x6, RZ, 0xc0, !PT ;  /* 0x0000000608087812 */ /* 0x000fe200078ec0ff */
[----:B------:R-:W-:Y:S01]  /*0630*/  IMAD.IADD R14, R2, 0x1, -R3 ;  /* 0x00000001020e7824 */ /* 0x000fe200078e0a03 */
[----:B------:R-:W-:Y:S01]  /*0640*/  SEL R168, R187, 0xffffffe0, !P4 ;  /* 0xffffffe0bba87807 */ /* 0x000fe20006000000 */
[----:B------:R-:W-:Y:S01]  /*0650*/  IMAD.SHL.U32 R0, R0, 0x40, RZ ;  /* 0x0000004000007824 */ /* 0x000fe200078e00ff */
[----:B------:R-:W-:Y:S01]  /*0660*/  LOP3.LUT R2, R4, 0xfffffe00, R5, 0xf8, !PT ;  /* 0xfffffe0004027812 */ /* 0x000fe200078ef805 */
[----:B------:R-:W-:Y:S01]  /*0670*/  IMAD.U32 R3, RZ, RZ, UR6 ;  /* 0x00000006ff037e24 */ /* 0x000fe2000f8e00ff */
[----:B------:R-:W-:Y:S01]  /*0680*/  USHF.R.S32.HI UR6, URZ, 0x1f, UR39 ;  /* 0x0000001f3f067899 */ /* 0x000fe20008011427 */
[----:B------:R-:W-:Y:S01]  /*0690*/  IMAD.SHL.U32 R4, R12, 0x200, RZ ;  /* 0x000002000c047824 */ /* 0x000fe200078e00ff */
[----:B------:R-:W-:Y:S01]  /*06a0*/  LOP3.LUT R0, R0, 0x1c0, RZ, 0xc0, !PT ;  /* 0x000001c000007812 */ /* 0x000fe200078ec0ff */
[----:B------:R1:W-:Y:S03]  /*06b0*/  STL [R1+0x10], R2 ;  /* 0x0000100201007387 */ /* 0x0003e60000100800 */
[----:B------:R-:W-:Y:S01]  /*06c0*/  LOP3.LUT R166, R0, 0x8, R16, 0xf8, !PT ;  /* 0x0000000800a67812 */ /* 0x000fe200078ef810 */
[----:B------:R2:W-:Y:S01]  /*06d0*/  STL [R1+0x5c], R3 ;  /* 0x00005c0301007387 */ /* 0x0005e20000100800 */
[----:B-1----:R-:W-:-:S04]  /*06e0*/  LOP3.LUT R2, R7, 0x1, RZ, 0xc0, !PT ;  /* 0x0000000107027812 */ /* 0x002fc800078ec0ff */
[----:B------:R-:W-:Y:S01]  /*06f0*/  ISETP.NE.U32.AND P0, PT, R2, 0x1, PT ;  /* 0x000000010200780c */ /* 0x000fe20003f05070 */
[----:B------:R-:W-:Y:S01]  /*0700*/  IMAD.SHL.U32 R2, R9, 0x10, RZ ;  /* 0x0000001009027824 */ /* 0x000fe200078e00ff */
[----:B--2---:R-:W-:Y:S02]  /*0710*/  SHF.R.U32.HI R3, RZ, 0x3, R0 ;  /* 0x00000003ff037819 */ /* 0x004fe40000011600 */
[----:B------:R-:W-:Y:S02]  /*0720*/  R2P PR, R7, 0x6 ;  /* 0x0000000607007804 */ /* 0x000fe40000000000 */
[----:B------:R-:W-:Y:S01]  /*0730*/  LOP3.LUT R5, R0, 0x30, R2, 0xf8, !PT ;  /* 0x0000003000057812 */ /* 0x000fe200078ef802 */
[----:B------:R-:W-:Y:S01]  /*0740*/  IMAD R0, R6, 0x1000, R4 ;  /* 0x0000100006007824 */ /* 0x000fe200078e0204 */
[----:B------:R-:W-:Y:S02]  /*0750*/  LOP3.LUT R166, R166, R3, RZ, 0x3c, !PT ;  /* 0x00000003a6a67212 */ /* 0x000fe400078e3cff */
[----:B------:R-:W-:-:S02]  /*0760*/  LOP3.LUT R5, R5, 0x8, R16, 0xf8, !PT ;  /* 0x0000000805057812 */ /* 0x000fc400078ef810 */
[----:B------:R-:W-:Y:S01]  /*0770*/  LEA.HI.SX32 R13, R11, R2, 0x1e ;  /* 0x000000020b0d7211 */ /* 0x000fe200078ff2ff */
[----:B------:R-:W-:Y:S01]  /*0780*/  IMAD.IADD R166, R0, 0x1, R166 ;  /* 0x0000000100a67824 */ /* 0x000fe200078e02a6 */
[----:B------:R-:W-:Y:S01]  /*0790*/  LOP3.LUT R0, R17, 0x7ffffffc, RZ, 0xc0, !PT ;  /* 0x7ffffffc11007812 */ /* 0x000fe200078ec0ff */
[----:B------:R-:W-:Y:S01]  /*07a0*/  IMAD.U32 R2, RZ, RZ, UR6 ;  /* 0x00000006ff027e24 */ /* 0x000fe2000f8e00ff */
[----:B------:R-:W-:Y:S01]  /*07b0*/  USHF.L.U32 UR6, UR35, 0x7, URZ ;  /* 0x0000000723067899 */ /* 0x000fe2000800063f */
[----:B------:R-:W-:Y:S01]  /*07c0*/  LOP3.LUT R5, R4, R5, R3, 0xf6, !PT ;  /* 0x0000000504057212 */ /* 0x000fe200078ef603 */
[----:B------:R1:W-:Y:S01]  /*07d0*/  STL [R1], R13 ;  /* 0x0000000d01007387 */ /* 0x0003e20000100800 */
[----:B------:R-:W-:Y:S01]  /*07e0*/  IMAD.IADD R4, R15, 0x1, -R0 ;  /* 0x000000010f047824 */ /* 0x000fe200078e0a00 */
[----:B------:R-:W-:Y:S01]  /*07f0*/  SEL R187, R187, 0xffffffe0, !P1 ;  /* 0xffffffe0bbbb7807 */ /* 0x000fe20004800000 */
[----:B------:R-:W-:Y:S01]  /*0800*/  IMAD.SHL.U32 R0, R7, 0x40, RZ ;  /* 0x0000004007007824 */ /* 0x000fe200078e00ff */
[----:B------:R-:W-:Y:S01]  /*0810*/  SEL R185, R185, 0x10, !P0 ;  /* 0x00000010b9b97807 */ /* 0x000fe20004000000 */
[----:B------:R-:W-:Y:S01]  /*0820*/  IMAD.U32 R2, RZ, RZ, UR6 ;  /* 0x00000006ff027e24 */ /* 0x000fe2000f8e00ff */
[----:B------:R-:W-:Y:S01]  /*0830*/  UIMAD UR6, UR35, UR12, UR39 ;  /* 0x0000000c230672a4 */ /* 0x000fe2000f8e0227 */
[----:B------:R-:W-:Y:S01]  /*0840*/  IMAD.SHL.U32 R2, R6, 0x8, RZ ;  /* 0x0000000806027824 */ /* 0x000fe200078e00ff */
[----:B------:R-:W-:Y:S01]  /*0850*/  LOP3.LUT R0, R0, 0x1c0, RZ, 0xc0, !PT ;  /* 0x000001c000007812 */ /* 0x000fe200078ec0ff */
[----:B------:R-:W-:Y:S01]  /*0860*/  IMAD.SHL.U32 R4, R4, 0x2, RZ ;  /* 0x0000000204047824 */ /* 0x000fe200078e00ff */
[----:B------:R-:W-:Y:S01]  /*0870*/  UIMAD UR56, UR6, UR56, URZ ;  /* 0x00000038063872a4 */ /* 0x000fe2000f8e023f */
[----:B------:R-:W-:Y:S01]  /*0880*/  IMAD.SHL.U32 R7, R12, 0x10, RZ ;  /* 0x000000100c077824 */ /* 0x000fe200078e00ff */
[----:B------:R-:W-:Y:S01]  /*0890*/  LOP3.LUT R2, R2, 0x8, RZ, 0xc0, !PT ;  /* 0x0000000802027812 */ /* 0x000fe200078ec0ff */
[C---:B------:R-:W-:Y:S01]  /*08a0*/  IMAD R15, R6.reuse, 0x40, R8 ;  /* 0x00000040060f7824 */ /* 0x040fe200078e0208 */
[----:B------:R-:W-:Y:S01]  /*08b0*/  SHF.R.U32.HI R3, RZ, 0x3, R0 ;  /* 0x00000003ff037819 */ /* 0x000fe20000011600 */
[----:B------:R-:W-:Y:S01]  /*08c0*/  IMAD R8, R6, 0x2000, R4 ;  /* 0x0000200006087824 */ /* 0x000fe200078e0204 */
[----:B------:R-:W-:Y:S01]  /*08d0*/  LOP3.LUT R11, R2, 0x10, R7, 0xf8, !PT ;  /* 0x00000010020b7812 */ /* 0x000fe200078ef807 */
[----:B------:R-:W-:Y:S01]  /*08e0*/  IMAD.SHL.U32 R166, R166, 0x2, RZ ;  /* 0x00000002a6a67824 */ /* 0x000fe200078e00ff */
[-C--:B------:R-:W-:Y:S01]  /*08f0*/  LOP3.LUT R6, R3, R0.reuse, R2, 0x1e, !PT ;  /* 0x0000000003067212 */ /* 0x080fe200078e1e02 */
[----:B------:R-:W-:Y:S01]  /*0900*/  IMAD R2, R9, 0x400, R8 ;  /* 0x0000040009027824 */ /* 0x000fe200078e0208 */
[----:B------:R-:W-:Y:S01]  /*0910*/  LOP3.LUT R3, R3, R0, RZ, 0xfc, !PT ;  /* 0x0000000003037212 */ /* 0x000fe200078efcff */
[----:B------:R-:W-:Y:S01]  /*0920*/  IMAD R0, R9, 0x400, R4 ;  /* 0x0000040009007824 */ /* 0x000fe200078e0204 */
[----:B------:R-:W-:Y:S01]  /*0930*/  STL [R1+0x18], R15 ;  /* 0x0000180f01007387 */ /* 0x000fe20000100800 */
[----:B------:R-:W-:Y:S01]  /*0940*/  IMAD.U32 R4, RZ, RZ, UR8 ;  /* 0x00000008ff047e24 */ /* 0x000fe2000f8e00ff */
[----:B------:R-:W-:Y:S01]  /*0950*/  USHF.R.S32.HI UR8, URZ, 0x1f, UR39 ;  /* 0x0000001f3f087899 */ /* 0x000fe20008011427 */
[----:B------:R-:W-:Y:S01]  /*0960*/  IMAD.IADD R183, R3, 0x1, R2 ;  /* 0x0000000103b77824 */ /* 0x000fe200078e0202 */
[----:B------:R-:W-:Y:S01]  /*0970*/  IADD3 R2, R13, -0x80, RZ ;  /* 0xffffff800d027810 */ /* 0x000fe20007ffe0ff */
[----:B------:R-:W-:-:S02]  /*0980*/  IMAD.IADD R8, R0, 0x1, R6 ;  /* 0x0000000100087824 */ /* 0x000fc400078e0206 */
[----:B------:R-:W-:Y:S01]  /*0990*/  IMAD.SHL.U32 R6, R14, 0x40, RZ ;  /* 0x000000400e067824 */ /* 0x000fe200078e00ff */
[----:B------:R-:W-:Y:S01]  /*09a0*/  SHF.R.S32.HI R4, RZ, 0x1f, R2 ;  /* 0x0000001fff047819 */ /* 0x000fe20000011402 */
[----:B------:R-:W-:Y:S01]  /*09b0*/  IMAD.SHL.U32 R0, R10, 0x40, RZ ;  /* 0x000000400a007824 */ /* 0x000fe200078e00ff */
[----:B------:R-:W-:Y:S01]  /*09c0*/  LEA R8, R8, 0xc000, 0x1 ;  /* 0x0000c00008087811 */ /* 0x000fe200078e08ff */
        /* <DEDUP_REMOVED lines=11> */
[C---:B------:R-:W-:Y:S01]  /*0a80*/  IADD3 R14, R8.reuse, 0x420, RZ ;  /* 0x00000420080e7810 */ /* 0x040fe20007ffe0ff */
[----:B------:R-:W-:Y:S01]  /*0a90*/  IMAD R4, R9, 0x400, R0 ;  /* 0x0000040009047824 */ /* 0x000fe200078e0200 */
[----:B------:R-:W-:Y:S01]  /*0aa0*/  LOP3.LUT R3, R3, R7, RZ, 0x3c, !PT ;  /* 0x0000000703037212 */ /* 0x000fe200078e3cff */
[----:B------:R-:W-:Y:S01]  /*0ab0*/  STL [R1+0x28], R8 ;  /* 0x0000280801007387 */ /* 0x000fe20000100800 */
[C---:B------:R-:W-:Y:S01]  /*0ac0*/  IADD3 R10, R8.reuse, 0x2020, RZ ;  /* 0x00002020080a7810 */ /* 0x040fe20007ffe0ff */
[----:B------:R-:W-:Y:S01]  /*0ad0*/  IMAD.IADD R190, R183, 0x1, R187 ;  /* 0x00000001b7be7824 */ /* 0x000fe200078e02bb */
[----:B------:R-:W-:Y:S01]  /*0ae0*/  @P1 IADD3 R14, R8, 0x3e0, RZ ;  /* 0x000003e0080e1810 */ /* 0x000fe20007ffe0ff */
[----:B------:R-:W-:Y:S01]  /*0af0*/  IMAD.IADD R173, R4, 0x1, R3 ;  /* 0x0000000104ad7824 */ /* 0x000fe200078e0203 */
[C---:B-1----:R-:W-:Y:S01]  /*0b00*/  IADD3 R13, R8.reuse, 0x2420, RZ ;  /* 0x00002420080d7810 */ /* 0x042fe20007ffe0ff */
[----:B------:R-:W-:Y:S01]  /*0b10*/  IMAD.SHL.U32 R3, R5, 0x2, RZ ;  /* 0x0000000205037824 */ /* 0x000fe200078e00ff */
[C---:B------:R-:W-:Y:S01]  /*0b20*/  @P1 IADD3 R10, R8.reuse, 0x1fe0, RZ ;  /* 0x00001fe0080a1810 */ /* 0x040fe20007ffe0ff */
[----:B------:R-:W-:Y:S01]  /*0b30*/  IMAD.IADD R5, R187, 0x1, R8 ;  /* 0x00000001bb057824 */ /* 0x000fe200078e0208 */
[----:B------:R-:W-:Y:S01]  /*0b40*/  @P1 IADD3 R13, R8, 0x23e0, RZ ;  /* 0x000023e0080d1810 */ /* 0x000fe20007ffe0ff */
[----:B------:R-:W-:Y:S01]  /*0b50*/  IMAD.IADD R189, R186, 0x1, R187 ;  /* 0x00000001babd7824 */ /* 0x000fe200078e02bb */
[----:B--2---:R-:W-:-:S02]  /*0b60*/  LOP3.LUT R2, R7, R11, R6, 0x1e, !PT ;  /* 0x0000000b07027212 */ /* 0x004fc400078e1e06 */
[----:B------:R-:W-:Y:S02]  /*0b70*/  IADD3 R6, R8, 0x2040, RZ ;  /* 0x0000204008067810 */ /* 0x000fe40007ffe0ff */
[----:B------:R-:W-:Y:S01]  /*0b80*/  LOP3.LUT R174, R2, R0, RZ, 0xfc, !PT ;  /* 0x0000000002ae7212 */ /* 0x000fe200078efcff */
[----:B------:R-:W-:Y:S01]  /*0b90*/  IMAD.MOV.U32 R0, RZ, RZ, 0x40 ;  /* 0x00000040ff007424 */ /* 0x000fe200078e00ff */
[----:B------:R-:W-:Y:S01]  /*0ba0*/  @P2 IADD3 R6, R8, 0x1fc0, RZ ;  /* 0x00001fc008062810 */ /* 0x000fe20007ffe0ff */
[----:B------:R-:W-:-:S03]  /*0bb0*/  IMAD.MOV.U32 R2, RZ, RZ, 0x440 ;  /* 0x00000440ff027424 */ /* 0x000fc600078e00ff */
[C---:B------:R-:W-:Y:S02]  /*0bc0*/  SEL R167, R0.reuse, 0xffffffc0, !P3 ;  /* 0xffffffc000a77807 */ /* 0x040fe40005800000 */
[----:B------:R-:W-:Y:S02]  /*0bd0*/  SEL R0, R0, 0xffffffc0, !P2 ;  /* 0xffffffc000007807 */ /* 0x000fe40005000000 */
[----:B------:R-:W-:Y:S01]  /*0be0*/  SEL R2, R2, 0x3c0, !P2 ;  /* 0x000003c002027807 */ /* 0x000fe20005000000 */
[----:B------:R-:W-:Y:S02]  /*0bf0*/  IMAD.IADD R167, R166, 0x1, R167 ;  /* 0x00000001a6a77824 */ /* 0x000fe400078e02a7 */
[----:B------:R-:W-:Y:S02]  /*0c00*/  IMAD.IADD R12, R0, 0x1, R8 ;  /* 0x00000001000c7824 */ /* 0x000fe400078e0208 */
[----:B------:R-:W-:Y:S02]  /*0c10*/  IMAD.IADD R4, R8, 0x1, R2 ;  /* 0x0000000108047824 */ /* 0x000fe400078e0202 */
[----:B------:R-:W-:Y:S01]  /*0c20*/  IMAD.IADD R184, R183, 0x1, R0 ;  /* 0x00000001b7b87824 */ /* 0x000fe200078e0200 */
[----:B------:R-:W-:Y:S01]  /*0c30*/  STL [R1+0x3c], R12 ;  /* 0x00003c0c01007387 */ /* 0x000fe20000100800 */
[----:B------:R-:W-:-:S02]  /*0c40*/  IMAD.IADD R168, R168, 0x1, R167 ;  /* 0x00000001a8a87824 */ /* 0x000fc400078e02a7 */
[--C-:B------:R-:W-:Y:S01]  /*0c50*/  IMAD.IADD R185, R185, 0x1, R184.reuse ;  /* 0x00000001b9b97824 */ /* 0x100fe200078e02b8 */
        /* <DEDUP_REMOVED lines=19> */
.L_x_726:
        /* <DEDUP_REMOVED lines=54> */
.L_x_680:
        /* <DEDUP_REMOVED lines=21> */
[----:B------:R-:W-:Y:S02]  /*1240*/  UIADD3 UR7, UR12, 0x7f, URZ ;  /* 0x0000007f0c077890 */ /* 0x000fe4000fffe03f */
[----:B------:R-:W-:Y:S02]  /*1250*/  ULDC.64 UR10, c[0x0][0x178] ;  /* 0x00005e00000a7ab9 */ /* 0x000fe40000000a00 */
[----:B------:R-:W-:Y:S02]  /*1260*/  USHF.R.S32.HI UR14, URZ, 0x1f, UR7 ;  /* 0x0000001f3f0e7899 */ /* 0x000fe40008011407 */
[----:B------:R-:W-:Y:S02]  /*1270*/  UIMAD UR13, UR43, UR10, URZ ;  /* 0x0000000a2b0d72a4 */ /* 0x000fe4000f8e023f */
[----:B------:R-:W-:Y:S02]  /*1280*/  ULEA.HI UR17, UR14, UR7, URZ, 0x7 ;  /* 0x000000070e117291 */ /* 0x000fe4000f8f383f */
[----:B------:R-:W-:-:S02]  /*1290*/  UIADD3 UR7, UR12, 0x80, UR21 ;  /* 0x000000800c077890 */ /* 0x000fc4000fffe015 */
[----:B------:R-:W-:Y:S02]  /*12a0*/  ULDC UR18, c[0x0][0x2e4] ;  /* 0x0000b90000127ab9 */ /* 0x000fe40000000800 */
[----:B------:R-:W-:Y:S02]  /*12b0*/  UIADD3 UR7, UR7, UR18, -UR6 ;  /* 0x0000001207077290 */ /* 0x000fe4000fffe806 */
[----:B------:R-:W-:Y:S02]  /*12c0*/  ULDC.64 UR14, c[0x0][0x190] ;  /* 0x00006400000e7ab9 */ /* 0x000fe40000000a00 */
[----:B------:R-:W-:Y:S02]  /*12d0*/  UIMAD.WIDE.U32 UR8, UR35, UR10, URZ ;  /* 0x0000000a230872a5 */ /* 0x000fe4000f8e003f */
[----:B------:R-:W-:Y:S02]  /*12e0*/  UIMAD UR13, UR35, UR11, UR13 ;  /* 0x0000000b230d72a4 */ /* 0x000fe4000f8e020d */
[----:B------:R-:W-:-:S02]  /*12f0*/  UISETP.NE.AND UP3, UPT, UR16, -0x1, UPT ;  /* 0xffffffff1000788c */ /* 0x000fc4000bf65270 */
[----:B------:R-:W-:Y:S02]  /*1300*/  UIMAD.WIDE.U32 UR10, UR16, UR14, URZ ;  /* 0x0000000e100a72a5 */ /* 0x000fe4000f8e003f */
[----:B------:R-:W-:Y:S02]  /*1310*/  UIADD3 UR7, UR7, 0x7f, URZ ;  /* 0x0000007f07077890 */ /* 0x000fe4000fffe03f */
[----:B------:R-:W-:Y:S02]  /*1320*/  USEL UR42, UR8, UR10, !UP3 ;  /* 0x0000000a082a7287 */ /* 0x000fe4000d800000 */
[----:B------:R-:W-:Y:S02]  /*1330*/  USHF.R.S32.HI UR8, URZ, 0x1f, UR7 ;  /* 0x0000001f3f087899 */ /* 0x000fe40008011407 */
[----:B-1----:R-:W-:Y:S02]  /*1340*/  UISETP.NE.AND UP0, UPT, UR25, -0x1, UPT ;  /* 0xffffffff1900788c */ /* 0x002fe4000bf05270 */
[----:B------:R-:W-:-:S02]  /*1350*/  ULEA.HI UR7, UR8, UR7, URZ, 0x7 ;  /* 0x0000000708077291 */ /* 0x000fc4000f8f383f */
[----:B------:R-:W-:Y:S02]  /*1360*/  USHF.R.S32.HI UR8, URZ, 0x7, UR17 ;  /* 0x000000073f087899 */ /* 0x000fe40008011411 */
[----:B------:R-:W-:Y:S01]  /*1370*/  USHF.R.S32.HI UR7, URZ, 0x7, UR7 ;  /* 0x000000073f077899 */ /* 0x000fe20008011407 */
[----:B------:R-:W-:Y:S01]  /*1380*/  PLOP3.LUT P0, PT, PT, PT, UP0, 0x80, 0x0 ;  /* 0x000000000000781c */ /* 0x000fe20003f0f008 */
[----:B------:R-:W-:Y:S02]  /*1390*/  UIADD3 UR38, UR9, UR13, URZ ;  /* 0x0000000d09267290 */ /* 0x000fe4000fffe03f */
[----:B------:R-:W-:Y:S02]  /*13a0*/  UIMAD UR9, UR16, UR15, URZ ;  /* 0x0000000f100972a4 */ /* 0x000fe4000f8e023f */
[----:B------:R-:W-:Y:S02]  /*13b0*/  UISETP.LT.AND UP2, UPT, UR8, UR7, UPT ;  /* 0x000000070800728c */ /* 0x000fe4000bf41270 */
[----:B------:R-:W-:-:S02]  /*13c0*/  @UP0 UIADD3 UR10, UR20, UR25, URZ ;  /* 0x00000019140a0290 */ /* 0x000fc4000fffe03f */
[----:B------:R-:W-:Y:S02]  /*13d0*/  ULDC.64 UR14, c[0x0][0x198] ;  /* 0x00006600000e7ab9 */ /* 0x000fe40000000a00 */
        /* <DEDUP_REMOVED lines=20> */
.L_x_682:
        /* <DEDUP_REMOVED lines=18> */
.L_x_683:
[----:B------:R-:W2:Y:S01]  /*1640*/  LDL R0, [R1+0x5c] ;  /* 0x00005c0001007983 */ /* 0x000ea20000100800 */
[----:B------:R-:W-:Y:S01]  /*1650*/  IABS R6, c[0x0][0x1c8] ;  /* 0x0000720000067a13 */ /* 0x000fe20000000000 */
[----:B------:R-:W-:Y:S01]  /*1660*/  ULDC.64 UR10, c[0x0][0x370] ;  /* 0x0000dc00000a7ab9 */ /* 0x000fe20000000a00 */
[----:B------:R-:W-:Y:S01]  /*1670*/  IABS R2, UR39 ;  /* 0x0000002700027c13 */ /* 0x000fe20008000000 */
[----:B------:R-:W-:Y:S01]  /*1680*/  @UP3 UIMAD.WIDE.U32 UR8, UR16, UR10, URZ ;  /* 0x0000000a100832a5 */ /* 0x000fe2000f8e003f */
[----:B------:R-:W1:Y:S01]  /*1690*/  I2F.RP R4, R6 ;  /* 0x0000000600047306 */ /* 0x000e620000209400 */
[----:B------:R-:W-:Y:S01]  /*16a0*/  ULDC UR13, c[0x0][0x224] ;  /* 0x00008900000d7ab9 */ /* 0x000fe20000000800 */
[----:B------:R-:W3:Y:S01]  /*16b0*/  S2UR UR14, SR_CTAID.X ;  /* 0x00000000000e79c3 */ /* 0x000ee20000002500 */
[----:B------:R-:W-:Y:S01]  /*16c0*/  @UP3 UIMAD UR30, UR16, UR11, UR9 ;  /* 0x0000000b101e32a4 */ /* 0x000fe2000f8e0209 */
[----:B------:R-:W-:Y:S01]  /*16d0*/  ISETP.NE.AND P2, PT, RZ, c[0x0][0x1c8], PT ;  /* 0x00007200ff007a0c */ /* 0x000fe20003f45270 */
[----:B------:R-:W-:-:S02]  /*16e0*/  USHF.R.S32.HI UR26, URZ, 0x1f, UR21 ;  /* 0x0000001f3f1a7899 */ /* 0x000fc40008011415 */
        /* <DEDUP_REMOVED lines=8> */
[----:B------:R-:W-:Y:S02]  /*1770*/  UIMAD UR7, UR43, UR13, UR58 ;  /* 0x0000000d2b0772a4 */ /* 0x000fe4000f8e023a */
[----:B------:R-:W-:Y:S02]  /*1780*/  @!UP3 UMOV UR28, UR8 ;  /* 0x00000008001cbc82 */ /* 0x000fe40008000000 */
[----:B------:R-:W-:Y:S02]  /*1790*/  UIADD3 UR7, UR51, UR7, URZ ;  /* 0x0000000733077290 */ /* 0x000fe4000fffe03f */
[----:B------:R-:W-:Y:S02]  /*17a0*/  UIMAD.WIDE.U32 UR8, UR40, UR16, URZ ;  /* 0x00000010280872a5 */ /* 0x000fe4000f8e003f */
[----:B------:R-:W-:Y:S01]  /*17b0*/  UIMAD UR7, UR40, UR7, UR57 ;  /* 0x00000007280772a4 */ /* 0x000fe2000f8e0239 */
[----:B-1----:R-:W-:Y:S01]  /*17c0*/  IADD3 R4, R4, 0xffffffe, RZ ;  /* 0x0ffffffe04047810 */ /* 0x002fe20007ffe0ff */
[----:B------:R-:W-:-:S02]  /*17d0*/  USEL UR24, UR48, UR8, !UP3 ;  /* 0x0000000830187287 */ /* 0x000fc4000d800000 */
[----:B------:R-:W-:Y:S01]  /*17e0*/  UIADD3 UR15, UR49, UR7, URZ ;  /* 0x00000007310f7290 */ /* 0x000fe2000fffe03f */
[----:B------:R1:W4:Y:S01]  /*17f0*/  F2I.FTZ.U32.TRUNC.NTZ R5, R4 ;  /* 0x0000000400057305 */ /* 0x000322000021f000 */
[----:B------:R-:W-:-:S04]  /*1800*/  UIMAD UR7, UR41, UR16, URZ ;  /* 0x00000010290772a4 */ /* 0x000fc8000f8e023f */
[----:B------:R-:W-:Y:S02]  /*1810*/  @UP3 UIADD3 UR15, UR9, UR7, URZ ;  /* 0x00000007090f3290 */ /* 0x000fe4000fffe03f */
[----:B---3--:R-:W-:Y:S02]  /*1820*/  UIMAD.WIDE.U32 UR8, UR14, UR10, URZ ;  /* 0x0000000a0e0872a5 */ /* 0x008fe4000f8e003f */
[----:B------:R-:W-:Y:S02]  /*1830*/  USHF.L.U64.HI UR7, UR35, 0x7, UR43 ;  /* 0x0000000723077899 */ /* 0x000fe4000801022b */
[----:B------:R-:W-:Y:S02]  /*1840*/  UIMAD UR11, UR14, UR11, UR9 ;  /* 0x0000000b0e0b72a4 */ /* 0x000fe4000f8e0209 */
[----:B------:R-:W-:Y:S02]  /*1850*/  USHF.L.U32 UR14, UR35, 0x7, URZ ;  /* 0x00000007230e7899 */ /* 0x000fe4000800063f */
[----:B------:R-:W-:Y:S01]  /*1860*/  USEL UR18, UR8, URZ, UP6 ;  /* 0x0000003f08127287 */ /* 0x000fe2000b000000 */
[----:B-1----:R-:W-:Y:S01]  /*1870*/  IMAD.MOV.U32 R4, RZ, RZ, RZ ;  /* 0x000000ffff047224 */ /* 0x002fe200078e00ff */
[----:B------:R-:W-:-:S02]  /*1880*/  USEL UR8, UR14, URZ, UP1 ;  /* 0x0000003f0e087287 */ /* 0x000fc40008800000 */
[----:B------:R-:W-:Y:S02]  /*1890*/  USEL UR7, UR7, URZ, UP1 ;  /* 0x0000003f07077287 */ /* 0x000fe40008800000 */
[----:B------:R-:W-:Y:S02]  /*18a0*/  UIADD3 UR8, UP1, UR17, UR8, URZ ;  /* 0x0000000811087290 */ /* 0x000fe4000ff3e03f */
[----:B------:R-:W-:Y:S02]  /*18b0*/  USEL UR11, UR11, URZ, UP6 ;  /* 0x0000003f0b0b7287 */ /* 0x000fe4000b000000 */
[----:B------:R-:W-:Y:S02]  /*18c0*/  UIADD3.X UR9, UR31, UR7, URZ, UP1, !UPT ;  /* 0x000000071f097290 */ /* 0x000fe40008ffe43f */
[----:B------:R-:W-:-:S04]  /*18d0*/  UIMAD UR7, UR41, UR8, URZ ;  /* 0x00000008290772a4 */ /* 0x000fc8000f8e023f */
[----:B------:R-:W-:Y:S02]  /*18e0*/  UIMAD UR10, UR40, UR9, UR7 ;  /* 0x00000009280a72a4 */ /* 0x000fe4000f8e0207 */
[----:B------:R-:W-:Y:S02]  /*18f0*/  @UP5 USEL UR7, UR60, UR16, !UP3 ;  /* 0x000000103c075287 */ /* 0x000fe4000d800000 */
[----:B------:R-:W-:-:S04]  /*1900*/  UIMAD.WIDE.U32 UR8, UR40, UR8, URZ ;  /* 0x00000008280872a5 */ /* 0x000fc8000f8e003f */
[----:B------:R-:W-:Y:S01]  /*1910*/  UIADD3 UR10, UR9, UR10, URZ ;  /* 0x0000000a090a7290 */ /* 0x000fe2000fffe03f */
[----:B--2---:R4:W1:Y:S02]  /*1920*/  R2UR UR13, R0 ;  /* 0x00000000000d73c2 */ /* 0x00486400000e0000 */
[----:B----4-:R-:W-:-:S04]  /*1930*/  IMAD.MOV R0, RZ, RZ, -R5 ;  /* 0x000000ffff007224 */ /* 0x010fc800078e0a05 */
[----:B------:R-:W-:-:S04]  /*1940*/  IMAD R0, R0, R6, RZ ;  /* 0x0000000600007224 */ /* 0x000fc800078e02ff */
[----:B------:R-:W-:-:S06]  /*1950*/  IMAD.HI.U32 R0, R5, R0, R4 ;  /* 0x0000000005007227 */ /* 0x000fcc00078e0004 */
[----:B------:R-:W-:-:S04]  /*1960*/  IMAD.HI.U32 R0, R0, R2, RZ ;  /* 0x0000000200007227 */ /* 0x000fc800078e00ff */
[----:B------:R-:W-:-:S04]  /*1970*/  IMAD.MOV R4, RZ, RZ, -R0 ;  /* 0x000000ffff047224 */ /* 0x000fc800078e0a00 */
[----:B------:R-:W-:-:S05]  /*1980*/  IMAD R2, R6, R4, R2 ;  /* 0x0000000406027224 */ /* 0x000fca00078e0202 */
[----:B------:R-:W-:-:S13]  /*1990*/  ISETP.GT.U32.AND P1, PT, R6, R2, PT ;  /* 0x000000020600720c */ /* 0x000fda0003f24070 */
[----:B------:R-:W-:Y:S01]  /*19a0*/  @!P1 IMAD.IADD R2, R2, 0x1, -R6 ;  /* 0x0000000102029824 */ /* 0x000fe200078e0a06 */
[----:B------:R-:W-:Y:S02]  /*19b0*/  @!P1 IADD3 R0, R0, 0x1, RZ ;  /* 0x0000000100009810 */ /* 0x000fe40007ffe0ff */
[----:B-1----:R-:W-:Y:S01]  /*19c0*/  ISETP.LE.AND P1, PT, RZ, UR13, PT ;  /* 0x0000000dff007c0c */ /* 0x002fe2000bf23270 */
[----:B------:R-:W-:Y:S01]  /*19d0*/  ULDC UR13, c[0x0][0x234] ;  /* 0x00008d00000d7ab9 */ /* 0x000fe20000000800 */
[----:B------:R-:W-:Y:S01]  /*19e0*/  ISETP.GE.U32.AND P3, PT, R2, R6, PT ;  /* 0x000000060200720c */ /* 0x000fe20003f66070 */
[----:B------:R-:W-:-:S07]  /*19f0*/  @UP5 UIMAD UR14, UR39, UR13, UR7 ;  /* 0x0000000d270e52a4 */ /* 0x000fce000f8e0207 */
[----:B------:R-:W-:-:S05]  /*1a00*/  @!UP5 UMOV UR14, UR55 ;  /* 0x00000037000edc82 */ /* 0x000fca0008000000 */
        /* <DEDUP_REMOVED lines=12> */
.L_x_684:
[----:B------:R-:W-:Y:S02]  /*1ad0*/  UMOV UR13, UR56 ;  /* 0x00000038000d7c82 */ /* 0x000fe40008000000 */
.L_x_685:
[----:B------:R-:W2:Y:S04]  /*1ae0*/  LDL.64 R4, [R1+0x20] ;  /* 0x0000200001047983 */ /* 0x000ea80000100a00 */
[----:B------:R1:W2:Y:S01]  /*1af0*/  LDL.64 R30, [R1+0x20] ;  /* 0x00002000011e7983 */ /* 0x0002a20000100a00 */
[----:B------:R-:W-:Y:S01]  /*1b00*/  UIADD3 UR8, UP4, UP3, UR8, UR47, UR53 ;  /* 0x0000002f08087290 */ /* 0x000fe2000fb9e035 */
[----:B------:R-:W-:Y:S01]  /*1b10*/  IMAD.U32 R10, RZ, RZ, UR5 ;  /* 0x00000005ff0a7e24 */ /* 0x000fe2000f8e00ff */
[----:B------:R-:W-:Y:S01]  /*1b20*/  USHF.R.S32.HI UR16, URZ, 0x1f, UR39 ;  /* 0x0000001f3f107899 */ /* 0x000fe20008011427 */
[----:B------:R-:W3:Y:S01]  /*1b30*/  S2R R26, SR_TID.X ;  /* 0x00000000001a7919 */ /* 0x000ee20000002100 */
[----:B------:R-:W-:Y:S01]  /*1b40*/  UIADD3 UR29, UP2, UP1, UR18, UR8, UR24 ;  /* 0x00000008121d7290 */ /* 0x000fe2000f95e018 */
[----:B------:R-:W-:Y:S01]  /*1b50*/  IMAD.U32 R8, RZ, RZ, UR4 ;  /* 0x00000004ff087e24 */ /* 0x000fe2000f8e00ff */
[----:B------:R-:W-:Y:S01]  /*1b60*/  UIADD3.X UR7, UR10, UR54, UR59, UP4, UP3 ;  /* 0x000000360a077290 */ /* 0x000fe2000a7e643b */
[----:B------:R-:W-:Y:S01]  /*1b70*/  IMAD.U32 R9, RZ, RZ, UR17 ;  /* 0x00000011ff097e24 */ /* 0x000fe2000f8e00ff */
[----:B------:R-:W-:Y:S01]  /*1b80*/  ULDC.64 UR8, c[0x0][0x1a8] ;  /* 0x00006a0000087ab9 */ /* 0x000fe20000000a00 */
[----:B------:R-:W-:Y:S01]  /*1b90*/  IMAD.MOV.U32 R28, RZ, RZ, c[0x0][0x190] ;  /* 0x00006400ff1c7624 */ /* 0x000fe200078e00ff */
[----:B------:R-:W-:Y:S01]  /*1ba0*/  UIADD3.X UR27, UR11, UR7, UR15, UP2, UP1 ;  /* 0x000000070b1b7290 */ /* 0x000fe200097e240f */
[----:B------:R-:W-:Y:S01]  /*1bb0*/  IMAD.MOV.U32 R14, RZ, RZ, c[0x0][0x370] ;  /* 0x0000dc00ff0e7624 */ /* 0x000fe200078e00ff */
[----:B------:R-:W-:Y:S01]  /*1bc0*/  UIMAD UR7, UR16, UR8, URZ ;  /* 0x00000008100772a4 */ /* 0x000fe2000f8e023f */
[----:B------:R-:W-:Y:S01]  /*1bd0*/  BSSY B1, `(.L_x_681) ;  /* 0x00008eb000017945 */ /* 0x000fe20003800000 */
[----:B------:R-:W-:Y:S01]  /*1be0*/  ULDC.64 UR4, c[0x0][0x200] ;  /* 0x0000800000047ab9 */ /* 0x000fe20000000a00 */
[----:B------:R-:W-:Y:S01]  /*1bf0*/  IMAD.SHL.U32 R22, R28, 0x20, RZ ;  /* 0x000000201c167824 */ /* 0x000fe200078e00ff */
[----:B------:R-:W-:-:S02]  /*1c00*/  UIMAD UR24, UR39, UR9, UR7 ;  /* 0x00000009271872a4 */ /* 0x000fc4000f8e0207 */
[----:B------:R-:W-:Y:S02]  /*1c10*/  ULDC UR18, c[0x0][0x2e8] ;  /* 0x0000ba0000127ab9 */ /* 0x000fe40000000800 */
[----:B------:R-:W-:Y:S02]  /*1c20*/  ULDC.64 UR8, c[0x0][0x378] ;  /* 0x0000de0000087ab9 */ /* 0x000fe40000000a00 */
[----:B------:R-:W-:-:S03]  /*1c30*/  UIMAD UR7, UR16, UR8, URZ ;  /* 0x00000008100772a4 */ /* 0x000fc6000f8e023f */
[----:B------:R-:W-:Y:S01]  /*1c40*/  UMOV UR16, 0x4 ;  /* 0x0000000400107882 */ /* 0x000fe20000000000 */
[----:B---3--:R-:W-:Y:S01]  /*1c50*/  SHF.R.S32.HI R27, RZ, 0x1f, R26 ;  /* 0x0000001fff1b7819 */ /* 0x008fe2000001141a */
[----:B------:R-:W-:-:S03]  /*1c60*/  UIMAD UR11, UR39, UR9, UR7 ;  /* 0x00000009270b72a4 */ /* 0x000fc6000f8e0207 */
[----:B------:R-:W-:Y:S01]  /*1c70*/  LEA.HI R0, R27, R26, RZ, 0x3 ;  /* 0x0000001a1b007211 */ /* 0x000fe200078f18ff */
[----:B------:R-:W-:Y:S02]  /*1c80*/  ULDC.64 UR8, c[0x0][0x370] ;  /* 0x0000dc0000087ab9 */ /* 0x000fe40000000a00 */
[----:B------:R-:W-:Y:S01]  /*1c90*/  UIMAD UR7, UR31, UR8, URZ ;  /* 0x000000081f0772a4 */ /* 0x000fe2000f8e023f */
[----:B------:R-:W-:Y:S01]  /*1ca0*/  SHF.R.S32.HI R0, RZ, 0x3, R0 ;  /* 0x00000003ff007819 */ /* 0x000fe20000011400 */
[----:B------:R-:W-:Y:S02]  /*1cb0*/  UIADD3 UR8, UR17, UR14, URZ ;  /* 0x0000000e11087290 */ /* 0x000fe4000fffe03f */
[----:B------:R-:W-:Y:S01]  /*1cc0*/  UIMAD UR10, UR17, UR9, UR7 ;  /* 0x00000009110a72a4 */ /* 0x000fe2000f8e0207 */
[----:B------:R-:W-:Y:S01]  /*1cd0*/  SHF.R.S32.HI R25, RZ, 0x1f, R0 ;  /* 0x0000001fff197819 */ /* 0x000fe20000011400 */
[----:B------:R-:W-:Y:S01]  /*1ce0*/  UIMAD.WIDE UR8, UR8, UR16, UR4 ;  /* 0x00000010080872a5 */ /* 0x000fe2000f8e0204 */
[----:B------:R-:W-:Y:S01]  /*1cf0*/  IADD3 R2, P1, R0, UR17, RZ ;  /* 0x0000001100027c10 */ /* 0x000fe2000ff3e0ff */
[----:B------:R-:W-:-:S02]  /*1d00*/  UIADD3 UR7, -UR6, UR12, UR21 ;  /* 0x0000000c06077290 */ /* 0x000fc4000fffe115 */
[----:B------:R-:W-:Y:S01]  /*1d10*/  ULDC.64 UR4, c[0x0][0x3c8] ;  /* 0x0000f20000047ab9 */ /* 0x000fe20000000a00 */
[----:B------:R-:W-:Y:S01]  /*1d20*/  IADD3.X R7, R25, UR31, RZ, P1, !PT ;  /* 0x0000001f19077c10 */ /* 0x000fe20008ffe4ff */
[----:B------:R-:W-:Y:S02]  /*1d30*/  UIADD3 UR7, UR7, -UR18, URZ ;  /* 0x8000001207077290 */ /* 0x000fe4000fffe03f */
[----:B------:R-:W-:Y:S02]  /*1d40*/  UMOV UR15, UR8 ;  /* 0x00000008000f7c82 */ /* 0x000fe40008000000 */
[----:B------:R-:W-:Y:S01]  /*1d50*/  IMAD R7, R7, c[0x0][0x190], RZ ;  /* 0x0000640007077a24 */ /* 0x000fe200078e02ff */
[----:B------:R-:W-:Y:S02]  /*1d60*/  UIADD3 UR8, UR17, UR13, URZ ;  /* 0x0000000d11087290 */ /* 0x000fe4000fffe03f */
[----:B------:R-:W-:Y:S02]  /*1d70*/  UMOV UR14, UR9 ;  /* 0x00000009000e7c82 */ /* 0x000fe40008000000 */
[----:B------:R-:W-:Y:S01]  /*1d80*/  UIMAD.WIDE UR8, UR8, UR16, UR4 ;  /* 0x00000010080872a5 */ /* 0x000fe2000f8e0204 */
[----:B------:R3:W4:Y:S01]  /*1d90*/  R2UR UR4, R8 ;  /* 0x00000000080473c2 */ /* 0x00072200000e0000 */
[----:B------:R-:W-:-:S04]  /*1da0*/  USHF.R.S32.HI UR18, URZ, 0x1f, UR7 ;  /* 0x0000001f3f127899 */ /* 0x000fc80008011407 */
[----:B------:R-:W-:Y:S02]  /*1db0*/  ULEA.HI UR18, UR18, UR7, URZ, 0x7 ;  /* 0x0000000712127291 */ /* 0x000fe4000f8f383f */
[----:B------:R-:W-:Y:S01]  /*1dc0*/  UMOV UR17, UR8 ;  /* 0x0000000800117c82 */ /* 0x000fe20008000000 */
[----:B------:R1:W1:Y:S01]  /*1dd0*/  R2UR UR5, R10 ;  /* 0x000000000a0573c2 */ /* 0x00026200000e0000 */
[----:B------:R-:W-:Y:S02]  /*1de0*/  USHF.R.S32.HI UR18, URZ, 0x7, UR18 ;  /* 0x000000073f127899 */ /* 0x000fe40008011412 */
[----:B------:R-:W-:Y:S02]  /*1df0*/  UMOV UR16, UR9 ;  /* 0x0000000900107c82 */ /* 0x000fe40008000000 */
[----:B------:R-:W-:Y:S02]  /*1e00*/  UISETP.LT.AND UP1, UPT, URZ, UR18, UPT ;  /* 0x000000123f00728c */ /* 0x000fe4000bf21270 */
[----:B------:R-:W-:-:S02]  /*1e10*/  UIADD3 UR7, UR32, -0x1, URZ ;  /* 0xffffffff20077890 */ /* 0x000fc4000fffe03f */
[----:B------:R-:W-:-:S04]  /*1e20*/  USEL UR18, URZ, UR18, !UP1 ;  /* 0x000000123f127287 */ /* 0x000fc8000c800000 */
[----:B------:R-:W-:Y:S01]  /*1e30*/  UISETP.GT.AND UP1, UPT, UR32, UR18, UPT ;  /* 0x000000122000728c */ /* 0x000fe2000bf24270 */
[----:B---3--:R-:W-:Y:S01]  /*1e40*/  LEA.HI R8, R27, R26, RZ, 0x5 ;  /* 0x0000001a1b087211 */ /* 0x008fe200078f28ff */
[----:B--2---:R-:W-:-:S05]  /*1e50*/  IMAD.MOV.U32 R30, RZ, RZ, R4 ;  /* 0x000000ffff1e7224 */ /* 0x004fca00078e0004 */
[----:B------:R-:W-:-:S05]  /*1e60*/  SHF.R.S32.HI R31, RZ, 0x1f, R30 ;  /* 0x0000001fff1f7819 */ /* 0x000fca000001141e */
[C---:B------:R-:W-:Y:S01]  /*1e70*/  IMAD.WIDE.U32 R4, R2.reuse, c[0x0][0x190], R30 ;  /* 0x0000640002047a25 */ /* 0x040fe200078e001e */
[----:B------:R2:W-:Y:S03]  /*1e80*/  STL [R1+0x24], R31 ;  /* 0x0000241f01007387 */ /* 0x0005e60000100800 */
[----:B------:R-:W-:Y:S01]  /*1e90*/  IMAD R2, R2, c[0x0][0x194], R7 ;  /* 0x0000650002027a24 */ /* 0x000fe200078e0207 */
[----:B------:R-:W-:-:S04]  /*1ea0*/  IADD3 R6, P1, R4, UR42, RZ ;  /* 0x0000002a04067c10 */ /* 0x000fc8000ff3e0ff */
        /* <DEDUP_REMOVED lines=8> */
[----:B------:R-:W-:Y:S01]  /*1f30*/  IADD3 R8, P1, R2, UR29, RZ ;  /* 0x0000001d02087c10 */ /* 0x000fe2000ff3e0ff */
[----:B------:R-:W-:Y:S01]  /*1f40*/  IMAD.SHL.U32 R9, R14, 0x20, RZ ;  /* 0x000000200e097824 */ /* 0x000fe200078e00ff */
[----:B------:R-:W-:Y:S02]  /*1f50*/  IADD3 R5, R5, UR10, RZ ;  /* 0x0000000a05057c10 */ /* 0x000fe4000fffe0ff */
        /* <DEDUP_REMOVED lines=10> */
[----:B------:R-:W-:-:S04]  /*2000*/  IMAD.WIDE.U32 R4, R0, c[0x0][0x370], R4 ;  /* 0x0000dc0000047a25 */ /* 0x000fc800078e0004 */
[----:B------:R-:W-:Y:S01]  /*2010*/  IMAD R2, R0, c[0x0][0x374], R2 ;  /* 0x0000dd0000027a24 */ /* 0x000fe200078e0202 */
[----:B------:R-:W-:-:S03]  /*2020*/  LEA R243, P2, R4, c[0x0][0x330], 0x1 ;  /* 0x0000cc0004f37a11 */ /* 0x000fc600078408ff */
[----:B------:R-:W-:-:S05]  /*2030*/  IMAD.IADD R2, R5, 0x1, R2 ;  /* 0x0000000105027824 */ /* 0x000fca00078e0202 */
[----:B------:R-:W-:Y:S01]  /*2040*/  LEA.HI.X R241, R4, c[0x0][0x334], R2, 0x1, P2 ;  /* 0x0000cd0004f17a11 */ /* 0x000fe200010f0c02 */
[----:B------:R-:W-:Y:S01]  /*2050*/  IMAD.MOV.U32 R2, RZ, RZ, 0x5 ;  /* 0x00000005ff027424 */ /* 0x000fe200078e00ff */
[----:B------:R-:W-:-:S04]  /*2060*/  LEA R242, P2, R6, c[0x0][0x160], 0x1 ;  /* 0x0000580006f27a11 */ /* 0x000fc800078408ff */
[----:B------:R-:W-:Y:S02]  /*2070*/  LEA.HI.X R240, R6, c[0x0][0x164], R7, 0x1, P2 ;  /* 0x0000590006f07a11 */ /* 0x000fe400010f0c07 */
[-C--:B------:R-:W-:Y:S02]  /*2080*/  SHF.L.U64.HI R7, R28, R2.reuse, c[0x0][0x194] ;  /* 0x000065001c077619 */ /* 0x080fe40000010202 */
[----:B------:R-:W-:Y:S01]  /*2090*/  SHF.L.U64.HI R6, R14, R2, c[0x0][0x374] ;  /* 0x0000dd000e067619 */ /* 0x000fe20000010202 */
[----:B-1--4-:R-:W-:Y:S05]  /*20a0*/  @P1 BRA `(.L_x_686) ;  /* 0x00000b2000001947 */ /* 0x012fea0003800000 */
[----:B--2---:R-:W-:Y:S02]  /*20b0*/  @UP0 UIADD3 UR7, UR20, UR25, URZ ;  /* 0x0000001914070290 */ /* 0x004fe4000fffe03f */
        /* <DEDUP_REMOVED lines=17> */
.L_x_687:
        /* <DEDUP_REMOVED lines=18> */
.L_x_688:
[----:B------:R-:W-:Y:S01]  /*22f0*/  ULDC.64 UR8, c[0x0][0x3a0] ;  /* 0x0000e80000087ab9 */ /* 0x000fe20000000a00 */
[----:B------:R-:W-:Y:S01]  /*2300*/  IMAD.U32 R11, RZ, RZ, UR21 ;  /* 0x00000015ff0b7e24 */ /* 0x000fe2000f8e00ff */
[----:B------:R-:W-:Y:S01]  /*2310*/  UIMAD UR7, UR26, UR8, URZ ;  /* 0x000000081a0772a4 */ /* 0x000fe2000f8e023f */
[----:B------:R-:W-:Y:S01]  /*2320*/  BSSY B0, `(.L_x_689) ;  /* 0x0000019000007945 */ /* 0x000fe20003800000 */
[----:B------:R-:W-:Y:S01]  /*2330*/  UIMAD UR6, UR19, -0x80, UR6 ;  /* 0xffffff80130678a4 */ /* 0x000fe2000f8e0206 */
[----:B------:R-:W-:Y:S01]  /*2340*/  IMAD.WIDE.U32 R4, R11, c[0x0][0x3a0], R30 ;  /* 0x0000e8000b047a25 */ /* 0x000fe200078e001e */
[----:B------:R-:W-:Y:S02]  /*2350*/  UIMAD UR7, UR21, UR9, UR7 ;  /* 0x00000009150772a4 */ /* 0x000fe4000f8e0207 */
[----:B------:R-:W-:-:S02]  /*2360*/  USHF.R.S32.HI UR12, URZ, 0x1f, UR39 ;  /* 0x0000001f3f0c7899 */ /* 0x000fc40008011427 */
[----:B------:R-:W-:Y:S01]  /*2370*/  IADD3 R4, P0, R4, UR14, RZ ;  /* 0x0000000e04047c10 */ /* 0x000fe2000ff1e0ff */
[----:B------:R-:W-:Y:S01]  /*2380*/  ULDC.64 UR8, c[0x0][0x3b8] ;  /* 0x0000ee0000087ab9 */ /* 0x000fe20000000a00 */
[----:B------:R-:W-:Y:S01]  /*2390*/  MOV R2, UR7 ;  /* 0x0000000700027c02 */ /* 0x000fe20008000f00 */
[----:B------:R-:W-:Y:S01]  /*23a0*/  UIMAD UR7, UR12, UR8, URZ ;  /* 0x000000080c0772a4 */ /* 0x000fe2000f8e023f */
[----:B------:R-:W-:Y:S02]  /*23b0*/  ISETP.GE.AND P3, PT, R0, UR6, PT ;  /* 0x0000000600007c0c */ /* 0x000fe4000bf66270 */
        /* <DEDUP_REMOVED lines=15> */
.L_x_690:
[----:B------:R-:W-:Y:S05]  /*24b0*/  BSYNC B0 ;  /* 0x0000000000007941 */ /* 0x000fea0003800000 */
.L_x_689:
        /* <DEDUP_REMOVED lines=15> */
.L_x_692:
[----:B------:R-:W-:Y:S05]  /*25b0*/  BSYNC B0 ;  /* 0x0000000000007941 */ /* 0x000fea0003800000 */
.L_x_691:
        /* <DEDUP_REMOVED lines=15> */
.L_x_694:
[----:B------:R-:W-:Y:S05]  /*26b0*/  BSYNC B0 ;  /* 0x0000000000007941 */ /* 0x000fea0003800000 */
.L_x_693:
[----:B------:R-:W-:Y:S01]  /*26c0*/  IADD3 R2, R0, 0x60, RZ ;  /* 0x0000006000027810 */ /* 0x000fe20007ffe0ff */
[----:B------:R-:W-:Y:S03]  /*26d0*/  BSSY B0, `(.L_x_695) ;  /* 0x000000d000007945 */ /* 0x000fe60003800000 */
[----:B------:R-:W-:-:S13]  /*26e0*/  ISETP.GE.AND P0, PT, R2, UR6, PT ;  /* 0x0000000602007c0c */ /* 0x000fda000bf06270 */
        /* <DEDUP_REMOVED lines=11> */
.L_x_696:
[----:B------:R-:W-:Y:S05]  /*27a0*/  BSYNC B0 ;  /* 0x0000000000007941 */ /* 0x000fea0003800000 */
.L_x_695:
        /* <DEDUP_REMOVED lines=25> */
.L_x_698:
[----:B------:R-:W-:Y:S05]  /*2940*/  BSYNC B0 ;  /* 0x0000000000007941 */ /* 0x000fea0003800000 */
.L_x_697:
        /* <DEDUP_REMOVED lines=13> */
.L_x_700:
[----:B------:R-:W-:Y:S05]  /*2a20*/  BSYNC B0 ;  /* 0x0000000000007941 */ /* 0x000fea0003800000 */
.L_x_699:
        /* <DEDUP_REMOVED lines=13> */
.L_x_702:
[----:B------:R-:W-:Y:S05]  /*2b00*/  BSYNC B0 ;  /* 0x0000000000007941 */ /* 0x000fea0003800000 */
.L_x_701:
        /* <DEDUP_REMOVED lines=12> */
.L_x_686:
[----:B--2---:R-:W2:Y:S01]  /*2bd0*/  LDL R23, [R1+0x10] ;  /* 0x0000100001177983 */ /* 0x004ea20000100800 */
[----:B------:R-:W-:Y:S01]  /*2be0*/  ULDC.64 UR8, c[0x0][0x198] ;  /* 0x0000660000087ab9 */ /* 0x000fe20000000a00 */
[----:B------:R-:W-:Y:S01]  /*2bf0*/  IMAD.U32 R18, RZ, RZ, UR21 ;  /* 0x00000015ff127e24 */ /* 0x000fe2000f8e00ff */
[----:B------:R-:W-:Y:S01]  /*2c00*/  UIMAD UR8, UR26, UR8, URZ ;  /* 0x000000081a0872a4 */ /* 0x000fe2000f8e023f */
[----:B------:R-:W-:Y:S01]  /*2c10*/  PLOP3.LUT P2, PT, PT, PT, UP6, 0x80, 0x0 ;  /* 0x000000000000781c */ /* 0x000fe20003f4f068 */
[----:B------:R-:W-:Y:S01]  /*2c20*/  ULDC.64 UR10, c[0x0][0x1a0] ;  /* 0x00006800000a7ab9 */ /* 0x000fe20000000a00 */
[----:B------:R-:W-:Y:S01]  /*2c30*/  IMAD.WIDE.U32 R4, R18, c[0x0][0x198], R30 ;  /* 0x0000660012047a25 */ /* 0x000fe200078e001e */
[----:B------:R-:W-:Y:S01]  /*2c40*/  UIMAD UR8, UR21, UR9, UR8 ;  /* 0x00000009150872a4 */ /* 0x000fe2000f8e0208 */
[C---:B------:R-:W-:Y:S01]  /*2c50*/  IADD3 R21, R0.reuse, 0x40, RZ ;  /* 0x0000004000157810 */ /* 0x040fe20007ffe0ff */
[----:B------:R-:W-:Y:S01]  /*2c60*/  UIMAD UR9, UR19, -0x80, UR6 ;  /* 0xffffff80130978a4 */ /* 0x000fe2000f8e0206 */
[----:B------:R-:W-:Y:S01]  /*2c70*/  IADD3 R20, R0, 0x60, RZ ;  /* 0x0000006000147810 */ /* 0x000fe20007ffe0ff */
[----:B------:R-:W-:Y:S01]  /*2c80*/  UIMAD UR10, UR26, UR10, URZ ;  /* 0x0000000a1a0a72a4 */ /* 0x000fe2000f8e023f */
[----:B------:R-:W-:Y:S01]  /*2c90*/  IADD3 R12, P0, R4, UR36, RZ ;  /* 0x00000024040c7c10 */ /* 0x000fe2000ff1e0ff */
[----:B------:R-:W-:Y:S01]  /*2ca0*/  IMAD.U32 R2, RZ, RZ, UR8 ;  /* 0x00000008ff027e24 */ /* 0x000fe2000f8e00ff */
[----:B------:R-:W-:Y:S01]  /*2cb0*/  ULEA.HI UR8, UR7, UR7, URZ, 0x1 ;  /* 0x0000000707087291 */ /* 0x000fe2000f8f083f */
[----:B------:R-:W-:Y:S01]  /*2cc0*/  IADD3 R4, R0, 0x20, RZ ;  /* 0x0000002000047810 */ /* 0x000fe20007ffe0ff */
[----:B------:R-:W-:-:S02]  /*2cd0*/  UIMAD UR10, UR21, UR11, UR10 ;  /* 0x0000000b150a72a4 */ /* 0x000fc4000f8e020a */
[----:B------:R-:W-:Y:S01]  /*2ce0*/  ULOP3.LUT UR8, UR8, 0xfffffffe, URZ, 0xc0, !UPT ;  /* 0xfffffffe08087892 */ /* 0x000fe2000f8ec03f */
[----:B------:R-:W-:-:S03]  /*2cf0*/  IADD3.X R13, R5, UR37, R2, P0, !PT ;  /* 0x00000025050d7c10 */ /* 0x000fc600087fe402 */
[----:B------:R-:W-:-:S04]  /*2d00*/  UIADD3 UR8, UR7, -UR8, URZ ;  /* 0x8000000807087290 */ /* 0x000fc8000fffe03f */
[----:B------:R-:W-:Y:S02]  /*2d10*/  UISETP.NE.AND UP0, UPT, UR8, 0x1, UPT ;  /* 0x000000010800788c */ /* 0x000fe4000bf05270 */
[----:B------:R-:W-:-:S06]  /*2d20*/  UIMAD UR8, UR7, -0x80, UR12 ;  /* 0xffffff80070878a4 */ /* 0x000fcc000f8e020c */
[----:B------:R-:W-:Y:S02]  /*2d30*/  ISETP.GE.AND P3, PT, R4, UR8, PT ;  /* 0x0000000804007c0c */ /* 0x000fe4000bf66270 */
[----:B------:R-:W-:Y:S02]  /*2d40*/  ISETP.GE.AND P0, PT, R21, UR8, PT ;  /* 0x0000000815007c0c */ /* 0x000fe4000bf06270 */
[----:B------:R-:W-:-:S09]  /*2d50*/  ISETP.GE.AND P6, PT, R20, UR8, PT ;  /* 0x0000000814007c0c */ /* 0x000fd2000bfc6270 */
[CC--:B------:R-:W-:Y:S02]  /*2d60*/  @!P3 LEA R10, P1, R9.reuse, R243.reuse, 0x1 ;  /* 0x000000f3090ab211 */ /* 0x0c0fe400078208ff */
[----:B------:R-:W-:Y:S01]  /*2d70*/  @!P0 IMAD.MOV.U32 R2, RZ, RZ, c[0x0][0x374] ;  /* 0x0000dd00ff028624 */ /* 0x000fe200078e00ff */
[----:B------:R-:W-:Y:S01]  /*2d80*/  @!P0 LEA R8, P4, R14, R243, 0x7 ;  /* 0x000000f30e088211 */ /* 0x000fe200078838ff */
[----:B------:R-:W-:Y:S01]  /*2d90*/  @!P6 IMAD.MOV.U32 R5, RZ, RZ, R241 ;  /* 0x000000ffff05e224 */ /* 0x000fe200078e00f1 */
[-C--:B------:R-:W-:Y:S01]  /*2da0*/  @!P3 LEA.HI.X R11, R9, R241.reuse, R6, 0x1, P1 ;  /* 0x000000f1090bb211 */ /* 0x080fe200008f0c06 */
[----:B------:R-:W-:Y:S01]  /*2db0*/  @P2 BAR.SYNC.DEFER_BLOCKING 0x0 ;  /* 0x0000000000002b1d */ /* 0x000fe20000010000 */
[----:B------:R-:W-:Y:S02]  /*2dc0*/  ISETP.GE.AND P1, PT, R0, UR8, PT ;  /* 0x0000000800007c0c */ /* 0x000fe4000bf26270 */
[----:B------:R-:W-:Y:S02]  /*2dd0*/  @!P0 LEA.HI.X R9, R14, R241, R2, 0x7, P4 ;  /* 0x000000f10e098211 */ /* 0x000fe400020f3c02 */
[----:B------:R-:W-:Y:S01]  /*2de0*/  ISETP.GE.AND P4, PT, R4, UR9, PT ;  /* 0x0000000904007c0c */ /* 0x000fe2000bf86270 */
[----:B------:R-:W-:Y:S01]  /*2df0*/  @!P6 IMAD.MOV.U32 R4, RZ, RZ, R243 ;  /* 0x000000ffff04e224 */ /* 0x000fe200078e00f3 */
[----:B------:R-:W-:-:S02]  /*2e00*/  @!P6 MOV R16, c[0x0][0x374] ;  /* 0x0000dd000010ea02 */ /* 0x000fc40000000f00 */
[----:B------:R-:W-:Y:S01]  /*2e10*/  @!P3 LEA R6, P2, R22, R242, 0x1 ;  /* 0x000000f21606b211 */ /* 0x000fe200078408ff */
[----:B------:R-:W-:-:S03]  /*2e20*/  @!P6 IMAD.WIDE.U32 R4, R14, 0xc0, R4 ;  /* 0x000000c00e04e825 */ /* 0x000fc600078e0004 */
[----:B------:R-:W-:Y:S01]  /*2e30*/  @!P3 LEA.HI.X R7, R22, R240, R7, 0x1, P2 ;  /* 0x000000f01607b211 */ /* 0x000fe200010f0c07 */
[----:B------:R-:W-:Y:S01]  /*2e40*/  @!P1 IMAD.MOV.U32 R14, RZ, RZ, R243 ;  /* 0x000000ffff0e9224 */ /* 0x000fe200078e00f3 */
[----:B------:R-:W-:Y:S01]  /*2e50*/  PLOP3.LUT P2, PT, PT, PT, UP0, 0x80, 0x0 ;  /* 0x000000000000781c */ /* 0x000fe20003f4f008 */
[----:B------:R-:W-:Y:S02]  /*2e60*/  @!P1 IMAD.MOV.U32 R15, RZ, RZ, R241 ;  /* 0x000000ffff0f9224 */ /* 0x000fe400078e00f1 */
[----:B------:R-:W-:-:S05]  /*2e70*/  @!P6 IMAD R16, R16, 0xc0, RZ ;  /* 0x000000c01010e824 */ /* 0x000fca00078e02ff */
[----:B------:R-:W-:Y:S01]  /*2e80*/  @!P6 IADD3 R5, R5, R16, RZ ;  /* 0x000000100505e210 */ /* 0x000fe20007ffe0ff */
[C---:B--2---:R-:W-:Y:S01]  /*2e90*/  IMAD.SHL.U32 R24, R23.reuse, 0x2, RZ ;  /* 0x0000000217187824 */ /* 0x044fe200078e00ff */
[----:B------:R-:W-:-:S04]  /*2ea0*/  IADD3 R2, R23, 0x2000, RZ ;  /* 0x0000200017027810 */ /* 0x000fc80007ffe0ff */
[----:B------:R-:W-:Y:S01]  /*2eb0*/  @P1 STS.128 [R24+0x8000], RZ ;  /* 0x008000ff18001388 */ /* 0x000fe20000000c00 */
[----:B------:R-:W-:-:S03]  /*2ec0*/  SEL R2, R2, R23, !P2 ;  /* 0x0000001702027207 */ /* 0x000fc60005000000 */
[----:B------:R-:W-:Y:S01]  /*2ed0*/  @!PT LDS RZ, [RZ] ;  /* 0x00000000fffff984 */ /* 0x000fe20000000800 */
[----:B------:R-:W-:Y:S01]  /*2ee0*/  @!PT LDS RZ, [RZ] ;  /* 0x00000000fffff984 */ /* 0x000fe20000000800 */
[----:B------:R-:W-:Y:S01]  /*2ef0*/  @!PT LDS RZ, [RZ] ;  /* 0x00000000fffff984 */ /* 0x000fe20000000800 */
[----:B------:R1:W-:Y:S02]  /*2f00*/  @!P1 LDGSTS.E.BYPASS.LTC128B.128 [R24+0x8000], [R14.64] ;  /* 0x080000000e189fae */ /* 0x0003e4000b901d56 */
[----:B------:R-:W-:Y:S02]  /*2f10*/  IMAD.SHL.U32 R182, R2, 0x2, RZ ;  /* 0x0000000202b67824 */ /* 0x000fe400078e00ff */
[----:B------:R-:W-:Y:S01]  /*2f20*/  @P3 STS.128 [R24+0x9000], RZ ;  /* 0x009000ff18003388 */ /* 0x000fe20000000c00 */
[----:B------:R-:W-:-:S03]  /*2f30*/  @!P0 IMAD.MOV.U32 R2, RZ, RZ, c[0x0][0x194] ;  /* 0x00006500ff028624 */ /* 0x000fc600078e00ff */
        /* <DEDUP_REMOVED lines=14> */
[----:B------:R-:W-:Y:S04]  /*3020*/  @P1 STS [R182], RZ ;  /* 0x000000ffb6001388 */ /* 0x000fe80000000800 */
[----:B------:R-:W-:Y:S04]  /*3030*/  @P1 STS [R182+0x4], RZ ;  /* 0x000004ffb6001388 */ /* 0x000fe80000000800 */
[----:B------:R-:W-:Y:S04]  /*3040*/  @P1 STS [R182+0x8], RZ ;  /* 0x000008ffb6001388 */ /* 0x000fe80000000800 */
[----:B------:R-:W-:Y:S01]  /*3050*/  @P1 STS [R182+0xc], RZ ;  /* 0x00000cffb6001388 */ /* 0x000fe20000000800 */
[----:B----4-:R-:W-:-:S02]  /*3060*/  @!P1 IMAD.MOV.U32 R4, RZ, RZ, R242 ;  /* 0x000000ffff049224 */ /* 0x010fc400078e00f2 */
[----:B------:R-:W-:-:S05]  /*3070*/  @!P1 IMAD.MOV.U32 R5, RZ, RZ, R240 ;  /* 0x000000ffff059224 */ /* 0x000fca00078e00f0 */
[----:B------:R-:W-:Y:S01]  /*3080*/  @!PT LDS RZ, [RZ] ;  /* 0x00000000fffff984 */ /* 0x000fe20000000800 */
[----:B------:R-:W-:Y:S01]  /*3090*/  @!PT LDS RZ, [RZ] ;  /* 0x00000000fffff984 */ /* 0x000fe20000000800 */
[----:B------:R-:W-:Y:S01]  /*30a0*/  @!PT LDS RZ, [RZ] ;  /* 0x00000000fffff984 */ /* 0x000fe20000000800 */
[----:B------:R4:W-:Y:S01]  /*30b0*/  @!P1 LDGSTS.E.BYPASS.LTC128B.128 [R182], [R4.64] ;  /* 0x0000000004b69fae */ /* 0x0009e2000b901d56 */
[----:B--2---:R-:W-:-:S03]  /*30c0*/  @!P0 LEA R10, P1, R28, R242, 0x7 ;  /* 0x000000f21c0a8211 */ /* 0x004fc600078238ff */
[----:B------:R-:W-:Y:S01]  /*30d0*/  @P3 STS [R182+0x1000], RZ ;  /* 0x001000ffb6003388 */ /* 0x000fe20000000800 */
[----:B------:R-:W-:Y:S01]  /*30e0*/  @!P0 LEA.HI.X R11, R28, R240, R2, 0x7, P1 ;  /* 0x000000f01c0b8211 */ /* 0x000fe200008f3c02 */
[----:B------:R-:W-:Y:S01]  /*30f0*/  IMAD R2, R19, c[0x0][0x1b0], RZ ;  /* 0x00006c0013027a24 */ /* 0x000fe200078e02ff */
[----:B------:R-:W-:Y:S01]  /*3100*/  ISETP.GE.AND P1, PT, R20, UR9, PT ;  /* 0x0000000914007c0c */ /* 0x000fe2000bf26270 */
[----:B------:R-:W-:Y:S02]  /*3110*/  @P3 STS [R182+0x1004], RZ ;  /* 0x001004ffb6003388 */ /* 0x000fe40000000800 */
[----:B---3--:R-:W-:Y:S02]  /*3120*/  IMAD R8, R17, c[0x0][0x1b4], R2 ;  /* 0x00006d0011087a24 */ /* 0x008fe400078e0202 */
[----:B------:R-:W-:Y:S04]  /*3130*/  @P3 STS [R182+0x1008], RZ ;  /* 0x001008ffb6003388 */ /* 0x000fe80000000800 */
[----:B------:R-:W-:Y:S04]  /*3140*/  @P3 STS [R182+0x100c], RZ ;  /* 0x00100cffb6003388 */ /* 0x000fe80000000800 */
[----:B------:R-:W-:Y:S01]  /*3150*/  @!PT LDS RZ, [RZ] ;  /* 0x00000000fffff984 */ /* 0x000fe20000000800 */
[----:B------:R-:W-:Y:S01]  /*3160*/  @!PT LDS RZ, [RZ] ;  /* 0x00000000fffff984 */ /* 0x000fe20000000800 */
[----:B------:R-:W-:Y:S01]  /*3170*/  @!PT LDS RZ, [RZ] ;  /* 0x00000000fffff984 */ /* 0x000fe20000000800 */
[----:B------:R2:W-:Y:S01]  /*3180*/  @!P3 LDGSTS.E.BYPASS.LTC128B.128 [R182+0x1000], [R6.64] ;  /* 0x0100000006b6bfae */ /* 0x0005e2000b901d56 */
[----:B------:R-:W-:-:S03]  /*3190*/  ISETP.GE.AND P3, PT, R21, UR9, PT ;  /* 0x0000000915007c0c */ /* 0x000fc6000bf66270 */
[----:B------:R-:W-:Y:S01]  /*31a0*/  @P0 STS [R182+0x2000], RZ ;  /* 0x002000ffb6000388 */ /* 0x000fe20000000800 */
[----:B----4-:R-:W-:-:S03]  /*31b0*/  IMAD.WIDE.U32 R4, R17, c[0x0][0x1b0], R12 ;  /* 0x00006c0011047a25 */ /* 0x010fc600078e000c */
[----:B------:R-:W-:Y:S01]  /*31c0*/  @P0 STS [R182+0x2004], RZ ;  /* 0x002004ffb6000388 */ /* 0x000fe20000000800 */
[----:B------:R-:W-:-:S03]  /*31d0*/  IMAD.IADD R5, R5, 0x1, R8 ;  /* 0x0000000105057824 */ /* 0x000fc600078e0208 */
[----:B------:R-:W-:Y:S04]  /*31e0*/  @P0 STS [R182+0x2008], RZ ;  /* 0x002008ffb6000388 */ /* 0x000fe80000000800 */
[----:B------:R-:W-:Y:S04]  /*31f0*/  @P0 STS [R182+0x200c], RZ ;  /* 0x00200cffb6000388 */ /* 0x000fe80000000800 */
[----:B------:R-:W-:Y:S01]  /*3200*/  @!PT LDS RZ, [RZ] ;  /* 0x00000000fffff984 */ /* 0x000fe20000000800 */
[----:B------:R-:W-:Y:S01]  /*3210*/  @!PT LDS RZ, [RZ] ;  /* 0x00000000fffff984 */ /* 0x000fe20000000800 */
[----:B------:R-:W-:Y:S01]  /*3220*/  @!PT LDS RZ, [RZ] ;  /* 0x00000000fffff984 */ /* 0x000fe20000000800 */
[----:B------:R3:W-:Y:S01]  /*3230*/  @!P0 LDGSTS.E.BYPASS.LTC128B.128 [R182+0x2000], [R10.64] ;  /* 0x020000000ab68fae */ /* 0x0007e2000b901d56 */
[----:B--2---:R-:W-:-:S04]  /*3240*/  @!P4 IADD3 R6, P5, R0, 0x20, RZ ;  /* 0x000000200006c810 */ /* 0x004fc80007fbe0ff */
[----:B------:R-:W-:Y:S02]  /*3250*/  @!P4 IADD3.X R7, RZ, R25, RZ, P5, !PT ;  /* 0x00000019ff07c210 */ /* 0x000fe40002ffe4ff */
[----:B------:R-:W-:-:S03]  /*3260*/  ISETP.GE.AND P5, PT, R0, UR9, PT ;  /* 0x0000000900007c0c */ /* 0x000fc6000bfa6270 */
[----:B------:R-:W-:-:S04]  /*3270*/  @!P4 IMAD R2, R7, c[0x0][0x198], RZ ;  /* 0x000066000702ca24 */ /* 0x000fc800078e02ff */
[C---:B------:R-:W-:Y:S02]  /*3280*/  @!P4 IMAD R12, R6.reuse, c[0x0][0x19c], R2 ;  /* 0x00006700060cca24 */ /* 0x040fe400078e0202 */
[----:B------:R-:W-:-:S04]  /*3290*/  @!P4 IMAD.WIDE.U32 R6, R6, c[0x0][0x198], R4 ;  /* 0x000066000606ca25 */ /* 0x000fc800078e0004 */
[----:B------:R-:W-:Y:S02]  /*32a0*/  @!P5 IMAD R8, R25, c[0x0][0x198], RZ ;  /* 0x000066001908da24 */ /* 0x000fe400078e02ff */
[----:B------:R-:W-:Y:S02]  /*32b0*/  @!P5 IMAD.MOV.U32 R9, RZ, RZ, R5 ;  /* 0x000000ffff09d224 */ /* 0x000fe400078e0005 */
[----:B------:R-:W-:Y:S02]  /*32c0*/  @!P5 IMAD R2, R0, c[0x0][0x19c], R8 ;  /* 0x000067000002da24 */ /* 0x000fe400078e0208 */
[----:B------:R-:W-:-:S04]  /*32d0*/  @!P5 IMAD.MOV.U32 R8, RZ, RZ, R4 ;  /* 0x000000ffff08d224 */ /* 0x000fc800078e0004 */
[----:B------:R-:W-:-:S05]  /*32e0*/  @!P5 IMAD.WIDE.U32 R8, R0, c[0x0][0x198], R8 ;  /* 0x000066000008da25 */ /* 0x000fca00078e0008 */
[----:B------:R-:W-:Y:S02]  /*32f0*/  @!P5 IADD3 R2, R9, R2, RZ ;  /* 0x000000020902d210 */ /* 0x000fe40007ffe0ff */
[----:B------:R-:W-:-:S04]  /*3300*/  @!P5 LEA R22, P0, R8, c[0x0][0x168], 0x1 ;  /* 0x00005a000816da11 */ /* 0x000fc800078008ff */
[----:B------:R-:W-:Y:S01]  /*3310*/  @!P5 LEA.HI.X R23, R8, c[0x0][0x16c], R2, 0x1, P0 ;  /* 0x00005b000817da11 */ /* 0x000fe200000f0c02 */
[----:B------:R-:W-:Y:S01]  /*3320*/  @!P4 IMAD.IADD R2, R7, 0x1, R12 ;  /* 0x000000010702c824 */ /* 0x000fe200078e020c */
[----:B------:R-:W-:-:S04]  /*3330*/  @!P4 LEA R20, P0, R6, c[0x0][0x168], 0x1 ;  /* 0x00005a000614ca11 */ /* 0x000fc800078008ff */
[----:B------:R-:W-:Y:S01]  /*3340*/  @!P4 LEA.HI.X R21, R6, c[0x0][0x16c], R2, 0x1, P0 ;  /* 0x00005b000615ca11 */ /* 0x000fe200000f0c02 */
[----:B------:R-:W-:Y:S01]  /*3350*/  IMAD.WIDE.U32 R6, R18, c[0x0][0x1a0], R30 ;  /* 0x0000680012067a25 */ /* 0x000fe200078e001e */
[C---:B------:R-:W-:Y:S01]  /*3360*/  @!P3 IADD3 R2, P0, R0.reuse, 0x40, RZ ;  /* 0x000000400002b810 */ /* 0x040fe20007f1e0ff */
[----:B------:R-:W2:Y:S01]  /*3370*/  LDL R30, [R1] ;  /* 0x00000000011e7983 */ /* 0x000ea20000100800 */
[----:B------:R-:W-:Y:S01]  /*3380*/  MOV R236, 0x7f800000 ;  /* 0x7f80000000ec7802 */ /* 0x000fe20000000f00 */
[----:B------:R-:W-:Y:S02]  /*3390*/  IMAD R13, R19, c[0x0][0x1b8], RZ ;  /* 0x00006e00130d7a24 */ /* 0x000fe400078e02ff */
[----:B------:R-:W-:Y:S01]  /*33a0*/  @!P3 IMAD.X R8, RZ, RZ, R25, P0 ;  /* 0x000000ffff08b224 */ /* 0x000fe200000e0619 */
[----:B------:R-:W-:Y:S01]  /*33b0*/  @!P1 IADD3 R12, P0, R0, 0x60, RZ ;  /* 0x00000060000c9810 */ /* 0x000fe20007f1e0ff */
[----:B------:R-:W-:Y:S01]  /*33c0*/  IMAD R13, R17, c[0x0][0x1bc], R13 ;  /* 0x00006f00110d7a24 */ /* 0x000fe200078e020d */
[----:B------:R-:W-:Y:S01]  /*33d0*/  @P6 STS [R182+0x3000], RZ ;  /* 0x003000ffb6006388 */ /* 0x000fe20000000800 */
[----:B------:R-:W-:-:S02]  /*33e0*/  @!P3 IMAD R8, R8, c[0x0][0x198], RZ ;  /* 0x000066000808ba24 */ /* 0x000fc400078e02ff */
[----:B------:R-:W-:Y:S01]  /*33f0*/  @!P1 IMAD.X R9, RZ, RZ, R25, P0 ;  /* 0x000000ffff099224 */ /* 0x000fe200000e0619 */
[----:B---3--:R-:W-:Y:S01]  /*3400*/  IADD3 R10, P0, R6, UR33, RZ ;  /* 0x00000021060a7c10 */ /* 0x008fe2000ff1e0ff */
[----:B-1----:R-:W-:Y:S01]  /*3410*/  @!P3 IMAD R15, R2, c[0x0][0x19c], R8 ;  /* 0x00006700020fba24 */ /* 0x002fe200078e0208 */
[----:B------:R-:W-:Y:S01]  /*3420*/  MOV R6, UR10 ;  /* 0x0000000a00067c02 */ /* 0x000fe20008000f00 */
[----:B------:R-:W-:Y:S01]  /*3430*/  @!P1 IMAD R14, R9, c[0x0][0x198], RZ ;  /* 0x00006600090e9a24 */ /* 0x000fe200078e02ff */
[----:B------:R-:W-:Y:S01]  /*3440*/  @P6 STS [R182+0x3004], RZ ;  /* 0x003004ffb6006388 */ /* 0x000fe20000000800 */
[----:B------:R-:W-:Y:S01]  /*3450*/  @!P3 IMAD.MOV.U32 R8, RZ, RZ, R4 ;  /* 0x000000ffff08b224 */ /* 0x000fe200078e0004 */
[----:B------:R-:W-:Y:S01]  /*3460*/  IADD3.X R11, R7, UR34, R6, P0, !PT ;  /* 0x00000022070b7c10 */ /* 0x000fe200087fe406 */
[----:B------:R-:W-:Y:S01]  /*3470*/  @!P3 IMAD.MOV.U32 R9, RZ, RZ, R5 ;  /* 0x000000ffff09b224 */ /* 0x000fe200078e0005 */
[----:B------:R-:W-:Y:S01]  /*3480*/  @P6 STS [R182+0x3008], RZ ;  /* 0x003008ffb6006388 */ /* 0x000fe20000000800 */
[----:B------:R-:W-:-:S02]  /*3490*/  @!P1 IMAD R14, R12, c[0x0][0x19c], R14 ;  /* 0x000067000c0e9a24 */ /* 0x000fc400078e020e */
[----:B------:R-:W-:Y:S01]  /*34a0*/  @!P3 IMAD.WIDE.U32 R8, R2, c[0x0][0x198], R8 ;  /* 0x000066000208ba25 */ /* 0x000fe200078e0008 */
[----:B------:R-:W-:Y:S03]  /*34b0*/  @P6 STS [R182+0x300c], RZ ;  /* 0x00300cffb6006388 */ /* 0x000fe60000000800 */
[----:B------:R-:W-:Y:S01]  /*34c0*/  @!P3 IMAD.IADD R2, R9, 0x1, R15 ;  /* 0x000000010902b824 */ /* 0x000fe200078e020f */
[----:B------:R-:W-:Y:S01]  /*34d0*/  @!P3 LEA R18, P0, R8, c[0x0][0x168], 0x1 ;  /* 0x00005a000812ba11 */ /* 0x000fe200078008ff */
[----:B------:R-:W-:-:S03]  /*34e0*/  @!P1 IMAD.WIDE.U32 R6, R12, c[0x0][0x198], R4 ;  /* 0x000066000c069a25 */ /* 0x000fc600078e0004 */
[----:B------:R-:W-:Y:S01]  /*34f0*/  @!P3 LEA.HI.X R19, R8, c[0x0][0x16c], R2, 0x1, P0 ;  /* 0x00005b000813ba11 */ /* 0x000fe200000f0c02 */
[----:B------:R-:W-:Y:S01]  /*3500*/  IMAD.WIDE.U32 R4, R17, c[0x0][0x1b8], R10 ;  /* 0x00006e0011047a25 */ /* 0x000fe200078e000a */
[----:B------:R-:W-:Y:S02]  /*3510*/  @!P1 IADD3 R2, R7, R14, RZ ;  /* 0x0000000e07029210 */ /* 0x000fe40007ffe0ff */
[C---:B------:R-:W-:Y:S01]  /*3520*/  @!P1 LEA R16, P0, R6.reuse, c[0x0][0x168], 0x1 ;  /* 0x00005a0006109a11 */ /* 0x040fe200078008ff */
[----:B------:R-:W-:Y:S02]  /*3530*/  @!P5 IMAD R8, R25, c[0x0][0x1a0], RZ ;  /* 0x000068001908da24 */ /* 0x000fe400078e02ff */
[----:B------:R-:W-:Y:S01]  /*3540*/  IMAD.IADD R5, R5, 0x1, R13 ;  /* 0x0000000105057824 */ /* 0x000fe200078e020d */
[----:B------:R-:W-:Y:S01]  /*3550*/  @!P1 LEA.HI.X R17, R6, c[0x0][0x16c], R2, 0x1, P0 ;  /* 0x00005b0006119a11 */ /* 0x000fe200000f0c02 */
[C---:B------:R-:W-:Y:S01]  /*3560*/  @!P5 IMAD R8, R0.reuse, c[0x0][0x1a4], R8 ;  /* 0x000069000008da24 */ /* 0x040fe200078e0208 */
[C---:B------:R-:W-:Y:S01]  /*3570*/  @!P4 IADD3 R2, P0, R0.reuse, 0x20, RZ ;  /* 0x000000200002c810 */ /* 0x040fe20007f1e0ff */
[----:B------:R-:W-:-:S04]  /*3580*/  @!P5 IMAD.WIDE.U32 R6, R0, c[0x0][0x1a0], R4 ;  /* 0x000068000006da25 */ /* 0x000fc800078e0004 */
[----:B------:R-:W-:Y:S01]  /*3590*/  @!P4 IMAD.X R10, RZ, RZ, R25, P0 ;  /* 0x000000ffff0ac224 */ /* 0x000fe200000e0619 */
[----:B------:R-:W-:Y:S01]  /*35a0*/  @!P5 IADD3 R11, R7, R8, RZ ;  /* 0x00000008070bd210 */ /* 0x000fe20007ffe0ff */
[----:B------:R-:W-:Y:S01]  /*35b0*/  @!P6 IMAD.MOV.U32 R15, RZ, RZ, c[0x0][0x194] ;  /* 0x00006500ff0fe624 */ /* 0x000fe200078e00ff */
[----:B------:R-:W-:Y:S01]  /*35c0*/  @!P5 LEA R12, P0, R6, c[0x0][0x170], 0x1 ;  /* 0x00005c00060cda11 */ /* 0x000fe200078008ff */
[----:B------:R-:W-:Y:S02]  /*35d0*/  @!P4 IMAD R7, R10, c[0x0][0x1a0], RZ ;  /* 0x000068000a07ca24 */ /* 0x000fe400078e02ff */
[----:B------:R-:W-:Y:S01]  /*35e0*/  @!P6 IMAD.MOV.U32 R8, RZ, RZ, R242 ;  /* 0x000000ffff08e224 */ /* 0x000fe200078e00f2 */
[----:B------:R-:W-:Y:S01]  /*35f0*/  @!P5 LEA.HI.X R13, R6, c[0x0][0x174], R11, 0x1, P0 ;  /* 0x00005d00060dda11 */ /* 0x000fe200000f0c0b */
[----:B------:R-:W-:Y:S01]  /*3600*/  @!P4 IMAD R11, R2, c[0x0][0x1a4], R7 ;  /* 0x00006900020bca24 */ /* 0x000fe200078e0207 */
[----:B------:R-:W-:Y:S01]  /*3610*/  @!P4 MOV R7, R5 ;  /* 0x000000050007c202 */ /* 0x000fe20000000f00 */
[----:B------:R-:W-:Y:S01]  /*3620*/  @!P6 IMAD.MOV.U32 R9, RZ, RZ, R240 ;  /* 0x000000ffff09e224 */ /* 0x000fe200078e00f0 */
[----:B------:R-:W-:Y:S01]  /*3630*/  @!P3 IADD3 R14, P0, R0, 0x40, RZ ;  /* 0x00000040000eb810 */ /* 0x000fe20007f1e0ff */
[----:B------:R-:W-:-:S02]  /*3640*/  @!P4 IMAD.MOV.U32 R6, RZ, RZ, R4 ;  /* 0x000000ffff06c224 */ /* 0x000fc400078e0004 */
[----:B------:R-:W-:-:S04]  /*3650*/  @!P6 IMAD.WIDE.U32 R8, R28, 0xc0, R8 ;  /* 0x000000c01c08e825 */ /* 0x000fc800078e0008 */
[----:B------:R-:W-:Y:S02]  /*3660*/  @!P6 IMAD R10, R15, 0xc0, RZ ;  /* 0x000000c00f0ae824 */ /* 0x000fe400078e02ff */
[----:B------:R-:W-:-:S04]  /*3670*/  @!P4 IMAD.WIDE.U32 R6, R2, c[0x0][0x1a0], R6 ;  /* 0x000068000206ca25 */ /* 0x000fc800078e0006 */
[----:B------:R-:W-:Y:S02]  /*3680*/  @!P3 IMAD.X R2, RZ, RZ, R25, P0 ;  /* 0x000000ffff02b224 */ /* 0x000fe400000e0619 */
[----:B------:R-:W-:Y:S01]  /*3690*/  @!P6 IMAD.IADD R9, R9, 0x1, R10 ;  /* 0x000000010909e824 */ /* 0x000fe200078e020a */
[----:B------:R-:W-:Y:S01]  /*36a0*/  @!P4 LEA R10, P0, R6, c[0x0][0x170], 0x1 ;  /* 0x00005c00060aca11 */ /* 0x000fe200078008ff */
[----:B------:R-:W-:Y:S02]  /*36b0*/  @!P4 IMAD.IADD R7, R7, 0x1, R11 ;  /* 0x000000010707c824 */ /* 0x000fe400078e020b */
[----:B------:R-:W-:Y:S01]  /*36c0*/  @!P3 IMAD R2, R2, c[0x0][0x1a0], RZ ;  /* 0x000068000202ba24 */ /* 0x000fe200078e02ff */
[----:B------:R-:W-:Y:S01]  /*36d0*/  @!PT LDS RZ, [RZ] ;  /* 0x00000000fffff984 */ /* 0x000fe20000000800 */
[----:B------:R-:W-:Y:S01]  /*36e0*/  @!PT LDS RZ, [RZ] ;  /* 0x00000000fffff984 */ /* 0x000fe20000000800 */
[----:B------:R-:W-:Y:S01]  /*36f0*/  @!PT LDS RZ, [RZ] ;  /* 0x00000000fffff984 */ /* 0x000fe20000000800 */
[----:B------:R1:W-:Y:S01]  /*3700*/  @!P6 LDGSTS.E.BYPASS.LTC128B.128 [R182+0x3000], [R8.64] ;  /* 0x0300000008b6efae */ /* 0x0003e2000b901d56 */
[----:B------:R-:W-:Y:S01]  /*3710*/  IMAD.MOV.U32 R238, RZ, RZ, 0x7f800000 ;  /* 0x7f800000ffee7424 */ /* 0x000fe200078e00ff */
[----:B------:R-:W-:Y:S01]  /*3720*/  @!P4 LEA.HI.X R11, R6, c[0x0][0x174], R7, 0x1, P0 ;  /* 0x00005d00060bca11 */ /* 0x000fe200000f0c07 */
[----:B------:R-:W-:Y:S01]  /*3730*/  @!P3 IMAD.MOV.U32 R7, RZ, RZ, R5 ;  /* 0x000000ffff07b224 */ /* 0x000fe200078e0005 */
[----:B------:R-:W-:Y:S01]  /*3740*/  @!P3 MOV R6, R4 ;  /* 0x000000040006b202 */ /* 0x000fe20000000f00 */
[----:B------:R-:W-:Y:S01]  /*3750*/  @!P3 IMAD R15, R14, c[0x0][0x1a4], R2 ;  /* 0x000069000e0fba24 */ /* 0x000fe200078e0202 */
[----:B------:R-:W-:Y:S01]  /*3760*/  @!P1 IADD3 R0, P0, R0, 0x60, RZ ;  /* 0x0000006000009810 */ /* 0x000fe20007f1e0ff */
[----:B------:R-:W-:Y:S01]  /*3770*/  @P5 STS.128 [R24+0xc000], RZ ;  /* 0x00c000ff18005388 */ /* 0x000fe20000000c00 */
[----:B------:R-:W-:-:S02]  /*3780*/  IMAD.MOV.U32 R239, RZ, RZ, 0x7f800000 ;  /* 0x7f800000ffef7424 */ /* 0x000fc400078e00ff */
[----:B------:R-:W-:Y:S01]  /*3790*/  @!P3 IMAD.WIDE.U32 R6, R14, c[0x0][0x1a0], R6 ;  /* 0x000068000e06ba25 */ /* 0x000fe200078e0006 */
[----:B------:R-:W-:Y:S01]  /*37a0*/  @!PT LDS RZ, [RZ] ;  /* 0x00000000fffff984 */ /* 0x000fe20000000800 */
[----:B------:R-:W-:Y:S01]  /*37b0*/  @!PT LDS RZ, [RZ] ;  /* 0x00000000fffff984 */ /* 0x000fe20000000800 */
[----:B------:R-:W-:Y:S01]  /*37c0*/  @!PT LDS RZ, [RZ] ;  /* 0x00000000fffff984 */ /* 0x000fe20000000800 */
[----:B------:R3:W-:Y:S03]  /*37d0*/  @!P5 LDGSTS.E.BYPASS.LTC128B.128 [R24+0xc000], [R22.64] ;  /* 0x0c0000001618dfae */ /* 0x0007e6000b901d56 */
[----:B------:R-:W-:Y:S01]  /*37e0*/  @!P1 IMAD.X R14, RZ, RZ, R25, P0 ;  /* 0x000000ffff0e9224 */ /* 0x000fe200000e0619 */
[----:B------:R-:W-:Y:S01]  /*37f0*/  @P4 STS.128 [R24+0xd000], RZ ;  /* 0x00d000ff18004388 */ /* 0x000fe20000000c00 */
[----:B------:R-:W-:Y:S02]  /*3800*/  @!P3 IMAD.IADD R15, R7, 0x1, R15 ;  /* 0x00000001070fb824 */ /* 0x000fe400078e020f */
[----:B------:R-:W-:Y:S01]  /*3810*/  @!P1 IMAD R14, R14, c[0x0][0x1a0], RZ ;  /* 0x000068000e0e9a24 */ /* 0x000fe200078e02ff */
[----:B------:R-:W-:Y:S01]  /*3820*/  @!PT LDS RZ, [RZ] ;  /* 0x00000000fffff984 */ /* 0x000fe20000000800 */
[----:B------:R-:W-:Y:S01]  /*3830*/  @!PT LDS RZ, [RZ] ;  /* 0x00000000fffff984 */ /* 0x000fe20000000800 */
[----:B------:R-:W-:Y:S01]  /*3840*/  @!PT LDS RZ, [RZ] ;  /* 0x00000000fffff984 */ /* 0x000fe20000000800 */
[----:B------:R3:W-:Y:S01]  /*3850*/  @!P4 LDGSTS.E.BYPASS.LTC128B.128 [R24+0xd000], [R20.64] ;  /* 0x0d0000001418cfae */ /* 0x0007e2000b901d56 */
[----:B------:R-:W-:-:S03]  /*3860*/  @!P1 IMAD.WIDE.U32 R4, R0, c[0x0][0x1a0], R4 ;  /* 0x0000680000049a25 */ /* 0x000fc600078e0004 */
[----:B------:R-:W-:Y:S01]  /*3870*/  @P3 STS.128 [R24+0xe000], RZ ;  /* 0x00e000ff18003388 */ /* 0x000fe20000000c00 */
[----:B------:R-:W-:Y:S02]  /*3880*/  @!P1 IMAD R7, R0, c[0x0][0x1a4], R14 ;  /* 0x0000690000079a24 */ /* 0x000fe400078e020e */
[----:B------:R-:W-:Y:S01]  /*3890*/  IMAD.MOV.U32 R237, RZ, RZ, 0x7f800000 ;  /* 0x7f800000ffed7424 */ /* 0x000fe200078e00ff */
[----:B------:R-:W-:Y:S01]  /*38a0*/  @!PT LDS RZ, [RZ] ;  /* 0x00000000fffff984 */ /* 0x000fe20000000800 */
[----:B------:R-:W-:Y:S01]  /*38b0*/  @!PT LDS RZ, [RZ] ;  /* 0x00000000fffff984 */ /* 0x000fe20000000800 */
[----:B------:R-:W-:Y:S01]  /*38c0*/  @!PT LDS RZ, [RZ] ;  /* 0x00000000fffff984 */ /* 0x000fe20000000800 */
[----:B------:R3:W-:Y:S01]  /*38d0*/  @!P3 LDGSTS.E.BYPASS.LTC128B.128 [R24+0xe000], [R18.64] ;  /* 0x0e0000001218bfae */ /* 0x0007e2000b901d56 */
[C---:B-1----:R-:W-:Y:S02]  /*38e0*/  @!P3 LEA R8, P0, R6.reuse, c[0x0][0x170], 0x1 ;  /* 0x00005c000608ba11 */ /* 0x042fe400078008ff */
[----:B------:R-:W-:Y:S01]  /*38f0*/  @!P1 IADD3 R5, R5, R7, RZ ;  /* 0x0000000705059210 */ /* 0x000fe20007ffe0ff */
[----:B------:R-:W-:Y:S01]  /*3900*/  @P1 STS.128 [R24+0xf000], RZ ;  /* 0x00f000ff18001388 */ /* 0x000fe20000000c00 */
[----:B------:R-:W-:Y:S02]  /*3910*/  @!P3 LEA.HI.X R9, R6, c[0x0][0x174], R15, 0x1, P0 ;  /* 0x00005d000609ba11 */ /* 0x000fe400000f0c0f */
[C---:B------:R-:W-:Y:S01]  /*3920*/  @!P1 LEA R6, P0, R4.reuse, c[0x0][0x170], 0x1 ;  /* 0x00005c0004069a11 */ /* 0x040fe200078008ff */
[----:B------:R-:W-:Y:S01]  /*3930*/  @!PT LDS RZ, [RZ] ;  /* 0x00000000fffff984 */ /* 0x000fe20000000800 */
[----:B------:R-:W-:Y:S01]  /*3940*/  @!PT LDS RZ, [RZ] ;  /* 0x00000000fffff984 */ /* 0x000fe20000000800 */
[----:B------:R-:W-:Y:S01]  /*3950*/  @!PT LDS RZ, [RZ] ;  /* 0x00000000fffff984 */ /* 0x000fe20000000800 */
[----:B------:R3:W-:Y:S03]  /*3960*/  @!P1 LDGSTS.E.BYPASS.LTC128B.128 [R24+0xf000], [R16.64] ;  /* 0x0f00000010189fae */ /* 0x0007e6000b901d56 */
[----:B------:R-:W-:Y:S01]  /*3970*/  @!P1 LEA.HI.X R7, R4, c[0x0][0x174], R5, 0x1, P0 ;  /* 0x00005d0004079a11 */ /* 0x000fe200000f0c05 */
        /* <DEDUP_REMOVED lines=20> */
[----:B------:R-:W0:Y:S01]  /*3ac0*/  LDGDEPBAR ;  /* 0x00000000000079af */ /* 0x000e220000000000 */
[C---:B--2---:R-:W-:Y:S01]  /*3ad0*/  IADD3 R0, R30.reuse, 0x48, RZ ;  /* 0x000000481e007810 */ /* 0x044fe20007ffe0ff */
[C---:B------:R-:W-:Y:S01]  /*3ae0*/  IMAD.SHL.U32 R4, R30.reuse, 0x4, RZ ;  /* 0x000000041e047824 */ /* 0x040fe200078e00ff */
[----:B------:R-:W-:-:S02]  /*3af0*/  IADD3 R2, R30, 0x8, RZ ;  /* 0x000000081e027810 */ /* 0x000fc40007ffe0ff */
[----:B------:R-:W-:Y:S02]  /*3b00*/  ISETP.GE.AND P4, PT, R0, UR8, PT ;  /* 0x0000000800007c0c */ /* 0x000fe4000bf86270 */
[----:B------:R-:W-:Y:S02]  /*3b10*/  ISETP.GE.AND P6, PT, R2, UR8, PT ;  /* 0x0000000802007c0c */ /* 0x000fe4000bfc6270 */
[----:B------:R-:W-:Y:S02]  /*3b20*/  IADD3 R2, R30, 0x40, RZ ;  /* 0x000000401e027810 */ /* 0x000fe40007ffe0ff */
[----:B-1----:R-:W-:Y:S02]  /*3b30*/  SHF.R.S32.HI R8, RZ, 0x1f, R30 ;  /* 0x0000001fff087819 */ /* 0x002fe4000001141e */
[----:B------:R-:W-:Y:S02]  /*3b40*/  ISETP.GE.AND P5, PT, R2, UR8, PT ;  /* 0x0000000802007c0c */ /* 0x000fe4000bfa6270 */
[----:B------:R-:W-:-:S02]  /*3b50*/  ISETP.GE.AND P3, PT, R30, UR8, PT ;  /* 0x000000081e007c0c */ /* 0x000fc4000bf66270 */
[----:B------:R-:W-:Y:S02]  /*3b60*/  IADD3 R4, P1, R4, UR15, RZ ;  /* 0x0000000f04047c10 */ /* 0x000fe4000ff3e0ff */
[----:B------:R-:W-:Y:S02]  /*3b70*/  SHF.R.S32.HI R2, RZ, 0x1f, R0 ;  /* 0x0000001fff027819 */ /* 0x000fe40000011400 */
[----:B----4-:R-:W-:Y:S02]  /*3b80*/  @!P4 LEA R6, P0, R0, UR15, 0x2 ;  /* 0x0000000f0006cc11 */ /* 0x010fe4000f8010ff */
[----:B------:R-:W-:Y:S02]  /*3b90*/  SHF.L.U64.HI R5, R30, 0x2, R8 ;  /* 0x000000021e057819 */ /* 0x000fe40000010208 */
[----:B------:R-:W-:Y:S02]  /*3ba0*/  @!P4 LEA.HI.X R7, R0, UR14, R2, 0x2, P0 ;  /* 0x0000000e0007cc11 */ /* 0x000fe400080f1402 */
[----:B------:R-:W-:-:S03]  /*3bb0*/  IADD3.X R5, R5, UR14, RZ, P1, !PT ;  /* 0x0000000e05057c10 */ /* 0x000fc60008ffe4ff */
[----:B------:R3:W5:Y:S04]  /*3bc0*/  @!P4 LDG.E R237, [R6.64] ;  /* 0x0000001606edc981 */ /* 0x000768000c1e1900 */
[----:B------:R3:W5:Y:S04]  /*3bd0*/  @!P3 LDG.E R238, [R4.64] ;  /* 0x0000001604eeb981 */ /* 0x000768000c1e1900 */
[----:B------:R3:W5:Y:S04]  /*3be0*/  @!P6 LDG.E R239, [R4.64+0x20] ;  /* 0x0000201604efe981 */ /* 0x000768000c1e1900 */
[----:B------:R3:W5:Y:S01]  /*3bf0*/  @!P5 LDG.E R236, [R4.64+0x100] ;  /* 0x0001001604ecd981 */ /* 0x000762000c1e1900 */
[----:B------:R-:W-:-:S04]  /*3c00*/  LEA.HI R0, R27, R26, RZ, 0x4 ;  /* 0x0000001a1b007211 */ /* 0x000fc800078f20ff */
[----:B------:R-:W-:-:S05]  /*3c10*/  LOP3.LUT R0, R0, 0xfffffff0, RZ, 0xc0, !PT ;  /* 0xfffffff000007812 */ /* 0x000fca00078ec0ff */
[----:B------:R-:W-:-:S05]  /*3c20*/  IMAD.IADD R0, R26, 0x1, -R0 ;  /* 0x000000011a007824 */ /* 0x000fca00078e0a00 */
[----:B------:R-:W-:-:S04]  /*3c30*/  SHF.R.S32.HI R2, RZ, 0x1f, R0 ;  /* 0x0000001fff027819 */ /* 0x000fc80000011400 */
[----:B------:R-:W-:-:S04]  /*3c40*/  LEA.HI R2, R2, R0, RZ, 0x3 ;  /* 0x0000000002027211 */ /* 0x000fc800078f18ff */
[----:B------:R-:W-:-:S05]  /*3c50*/  LOP3.LUT R2, R2, 0xfffffff8, RZ, 0xc0, !PT ;  /* 0xfffffff802027812 */ /* 0x000fca00078ec0ff */
[----:B------:R-:W-:Y:S01]  /*3c60*/  IMAD.IADD R0, R0, 0x1, -R2 ;  /* 0x0000000100007824 */ /* 0x000fe200078e0a02 */
[----:B------:R-:W-:-:S04]  /*3c70*/  IADD3 R2, R173, 0x2000, RZ ;  /* 0x00002000ad027810 */ /* 0x000fc80007ffe0ff */
[----:B------:R-:W-:-:S05]  /*3c80*/  SEL R2, R2, R173, !P2 ;  /* 0x000000ad02027207 */ /* 0x000fca0005000000 */
[----:B------:R-:W-:Y:S01]  /*3c90*/  IMAD.SHL.U32 R170, R2, 0x2, RZ ;  /* 0x0000000202aa7824 */ /* 0x000fe200078e00ff */
[----:B------:R-:W-:Y:S02]  /*3ca0*/  MOV R2, c[0x0][0x22c] ;  /* 0x00008b0000027a02 */ /* 0x000fe40000000f00 */
[C---:B------:R-:W-:Y:S02]  /*3cb0*/  LOP3.LUT P0, RZ, R0.reuse, 0x2, RZ, 0xc0, !PT ;  /* 0x0000000200ff7812 */ /* 0x040fe4000780c0ff */
[----:B------:R-:W-:Y:S01]  /*3cc0*/  LOP3.LUT P1, RZ, R0, 0x4, RZ, 0xc0, !PT ;  /* 0x0000000400ff7812 */ /* 0x000fe2000782c0ff */
[----:B------:R-:W-:Y:S01]  /*3cd0*/  IMAD R2, R2, c[0x0][0x1c0], RZ ;  /* 0x0000700002027a24 */ /* 0x000fe200078e02ff */
[----:B------:R-:W-:-:S03]  /*3ce0*/  IADD3 R0, R174, 0x2000, RZ ;  /* 0x00002000ae007810 */ /* 0x000fc60007ffe0ff */
[----:B------:R-:W-:Y:S01]  /*3cf0*/  IMAD.SHL.U32 R31, R2, 0x10, RZ ;  /* 0x00000010021f7824 */ /* 0x000fe200078e00ff */
[----:B------:R-:W-:Y:S01]  /*3d00*/  SEL R0, R0, R174, !P2 ;  /* 0x000000ae00007207 */ /* 0x000fe20005000000 */
[----:B------:R-:W-:-:S04]  /*3d10*/  IMAD.SHL.U32 R29, R2, 0x8, RZ ;  /* 0x00000008021d7824 */ /* 0x000fc800078e00ff */
[----:B------:R-:W-:Y:S01]  /*3d20*/  IMAD.SHL.U32 R164, R0, 0x2, RZ ;  /* 0x0000000200a47824 */ /* 0x000fe200078e00ff */
[----:B------:R-:W-:-:S05]  /*3d30*/  IADD3 R0, R31, 0x20, RZ ;  /* 0x000000201f007810 */ /* 0x000fca0007ffe0ff */
[----:B------:R-:W-:-:S05]  /*3d40*/  IMAD.IADD R0, R29, 0x1, R0 ;  /* 0x000000011d007824 */ /* 0x000fca00078e0200 */
[----:B------:R-:W-:-:S05]  /*3d50*/  IADD3 R0, R29, R0, RZ ;  /* 0x000000001d007210 */ /* 0x000fca0007ffe0ff */
[----:B------:R-:W-:-:S04]  /*3d60*/  IMAD.IADD R0, R29, 0x1, R0 ;  /* 0x000000011d007824 */ /* 0x000fc800078e0200 */
[----:B------:R-:W-:-:S04]  /*3d70*/  IMAD.IADD R252, R29, 0x1, R0 ;  /* 0x000000011dfc7824 */ /* 0x000fc800078e0200 */
[----:B------:R-:W-:-:S05]  /*3d80*/  IMAD.IADD R251, R29, 0x1, R252 ;  /* 0x000000011dfb7824 */ /* 0x000fca00078e02fc */
[----:B------:R-:W-:-:S05]  /*3d90*/  IADD3 R250, R29, R251, RZ ;  /* 0x000000fb1dfa7210 */ /* 0x000fca0007ffe0ff */
[----:B------:R-:W-:-:S05]  /*3da0*/  IMAD.IADD R249, R29, 0x1, R250 ;  /* 0x000000011df97824 */ /* 0x000fca00078e02fa */
[----:B------:R-:W-:-:S05]  /*3db0*/  IADD3 R248, R29, R249, RZ ;  /* 0x000000f91df87210 */ /* 0x000fca0007ffe0ff */
[----:B------:R-:W-:Y:S01]  /*3dc0*/  IMAD.IADD R247, R29, 0x1, R248 ;  /* 0x000000011df77824 */ /* 0x000fe200078e02f8 */
[----:B------:R-:W-:-:S03]  /*3dd0*/  SHF.L.U64.HI R2, R30, 0x2, R8 ;  /* 0x000000021e027819 */ /* 0x000fc60000010208 */
[C---:B------:R-:W-:Y:S01]  /*3de0*/  IMAD.IADD R246, R29.reuse, 0x1, R247 ;  /* 0x000000011df67824 */ /* 0x040fe200078e02f7 */
[----:B------:R-:W-:Y:S01]  /*3df0*/  IADD3 R0, R30, -0x80, RZ ;  /* 0xffffff801e007810 */ /* 0x000fe20007ffe0ff */
[----:B------:R1:W-:Y:S03]  /*3e00*/  STL [R1+0xc], R2 ;  /* 0x00000c0201007387 */ /* 0x0003e60000100800 */
[C---:B------:R-:W-:Y:S01]  /*3e10*/  IADD3 R245, R29.reuse, R246, RZ ;  /* 0x000000f61df57210 */ /* 0x040fe20007ffe0ff */
[----:B------:R-:W-:Y:S01]  /*3e20*/  IMAD.SHL.U32 R0, R0, 0x4, RZ ;  /* 0x0000000400007824 */ /* 0x000fe200078e00ff */
[----:B------:R-:W-:Y:S01]  /*3e30*/  MOV R172, 0x20 ;  /* 0x0000002000ac7802 */ /* 0x000fe20000000f00 */
[----:B------:R-:W-:Y:S02]  /*3e40*/  IMAD.MOV.U32 R165, RZ, RZ, 0x40 ;  /* 0x00000040ffa57424 */ /* 0x000fe400078e00ff */
[----:B------:R-:W-:Y:S01]  /*3e50*/  IMAD.IADD R244, R29, 0x1, R245 ;  /* 0x000000011df47824 */ /* 0x000fe200078e02f5 */
        /* <DEDUP_REMOVED lines=10> */
[----:B-1----:R-:W-:Y:S01]  /*3f00*/  IMAD.SHL.U32 R2, R30, 0x4, RZ ;  /* 0x000000041e027824 */ /* 0x002fe200078e00ff */
        /* <DEDUP_REMOVED lines=25> */
[----:B------:R-:W-:Y:S01]  /*40a0*/  IMAD.SHL.U32 R171, R173, 0x2, RZ ;  /* 0x00000002adab7824 */ /* 0x000fe200078e00ff */
[----:B------:R-:W-:Y:S01]  /*40b0*/  SEL R165, R165, 0xffffffc0, !P1 ;  /* 0xffffffc0a5a57807 */ /* 0x000fe20004800000 */
[----:B------:R-:W-:Y:S01]  /*40c0*/  ULDC UR13, c[0x0][0x2e4] ;  /* 0x0000b900000d7ab9 */ /* 0x000fe20000000800 */
[----:B-1-3--:R-:W-:-:S02]  /*40d0*/  IMAD.IADD R0, R29, 0x1, R244 ;  /* 0x000000011d007824 */ /* 0x00afc400078e02f4 */
.L_x_708:
[----:B------:R-:W2:Y:S01]  /*40e0*/  LDL R2, [R1+0x8] ;  /* 0x0000080001027983 */ /* 0x000ea20000100800 */
[----:B------:R-:W-:Y:S01]  /*40f0*/  USHF.L.U32 UR11, UR19, 0x7, URZ ;  /* 0x00000007130b7899 */ /* 0x000fe2000800063f */
[----:B------:R-:W-:Y:S02]  /*4100*/  IMAD.MOV.U32 R181, RZ, RZ, R179 ;  /* 0x000000ffffb57224 */ /* 0x000fe400078e00b3 */
[----:B------:R-:W3:Y:S01]  /*4110*/  LDL R0, [R1+0xc] ;  /* 0x00000c0001007983 */ /* 0x000ee20000100800 */
[----:B------:R-:W-:Y:S03]  /*4120*/  UIADD3 UR9, UR11, UR12, URZ ;  /* 0x0000000c0b097290 */ /* 0x000fe6000fffe03f */
[----:B------:R-:W0:Y:S01]  /*4130*/  LDGDEPBAR ;  /* 0x00000000000079af */ /* 0x000e220000000000 */
[----:B------:R-:W-:Y:S04]  /*4140*/  UIADD3 UR8, -UR6, 0x80, UR9 ;  /* 0x0000008006087890 */ /* 0x000fe8000fffe109 */
[----:B------:R-:W-:Y:S02]  /*4150*/  UIADD3 UR10, UR8, -UR46, URZ ;  /* 0x8000002e080a7290 */ /* 0x000fe4000fffe03f */
[----:B------:R-:W-:Y:S04]  /*4160*/  USHF.L.U32 UR8, UR7, 0x7, URZ ;  /* 0x0000000707087899 */ /* 0x000fe8000800063f */
[----:B------:R-:W-:Y:S03]  /*4170*/  UISETP.GE.AND UP0, UPT, UR8, UR10, UPT ;  /* 0x0000000a0800728c */ /* 0x000fe6000bf06270 */
[----:B------:R-:W-:Y:S01]  /*4180*/  ULDC UR10, c[0x0][0x2e4] ;  /* 0x0000b900000a7ab9 */ /* 0x000fe20000000800 */
[----:B------:R-:W-:Y:S04]  /*4190*/  DEPBAR.LE SB0, 0x0 ;  /* 0x000080000000791a */ /* 0x000fe80000000000 */
[----:B------:R-:W-:Y:S08]  /*41a0*/  BAR.SYNC.DEFER_BLOCKING 0x0 ;  /* 0x0000000000007b1d */ /* 0x000ff00000010000 */
[----:B------:R-:W-:Y:S08]  /*41b0*/  LDSM.16.M88.4 R64, [R170] ;  /* 0x00000000aa40783b */ /* 0x000ff00000000200 */
[----:B------:R-:W1:Y:S08]  /*41c0*/  LDSM.16.M88.4 R16, [R166+0xc000] ;  /* 0x00c00000a610783b */ /* 0x000e700000000200 */
[----:B------:R-:W4:Y:S08]  /*41d0*/  LDSM.16.M88.4 R60, [R170+0x2000] ;  /* 0x00200000aa3c783b */ /* 0x000f300000000200 */
[----:B------:R-:W2:Y:S08]  /*41e0*/  LDSM.16.M88.4 R32, [R166+0xc800] ;  /* 0x00c80000a620783b */ /* 0x000eb00000000200 */
[----:B------:R-:W2:Y:S08]  /*41f0*/  LDSM.16.M88.4 R48, [R166+0xd000] ;  /* 0x00d00000a630783b */ /* 0x000eb00000000200 */
[----:B------:R-:W2:Y:S01]  /*4200*/  LDSM.16.M88.4 R132, [R166+0xd800] ;  /* 0x00d80000a684783b */ /* 0x000ea20000000200 */
[-C--:B-1----:R-:W-:Y:S07]  /*4210*/  HMMA.16816.F32 R4, R64, R16.reuse, RZ ;  /* 0x000000104004723c */ /* 0x082fee00000018ff */
[----:B------:R-:W-:Y:S01]  /*4220*/  LDSM.16.M88.4 R140, [R169+0xc000] ;  /* 0x00c00000a98c783b */ /* 0x000fe20000000200 */
[C---:B----4-:R-:W-:Y:S07]  /*4230*/  HMMA.16816.F32 R8, R60.reuse, R16, RZ ;  /* 0x000000103c08723c */ /* 0x050fee00000018ff */
[----:B------:R-:W-:Y:S01]  /*4240*/  LDSM.16.M88.4 R148, [R169+0xc800] ;  /* 0x00c80000a994783b */ /* 0x000fe20000000200 */
[-C--:B------:R-:W-:Y:S07]  /*4250*/  HMMA.16816.F32 R12, R60, R18.reuse, RZ ;  /* 0x000000123c0c723c */ /* 0x080fee00000018ff */
[----:B------:R-:W-:Y:S01]  /*4260*/  LDSM.16.M88.4 R152, [R169+0xd000] ;  /* 0x00d00000a998783b */ /* 0x000fe20000000200 */
[C---:B------:R-:W-:Y:S07]  /*4270*/  HMMA.16816.F32 R16, R64.reuse, R18, RZ ;  /* 0x000000124010723c */ /* 0x040fee00000018ff */
[----:B------:R-:W-:Y:S08]  /*4280*/  LDSM.16.M88.4 R156, [R169+0xd800] ;  /* 0x00d80000a99c783b */ /* 0x000ff00000000200 */
[----:B------:R-:W-:Y:S01]  /*4290*/  LDSM.16.M88.4 R160, [R167+0xd000] ;  /* 0x00d00000a7a0783b */ /* 0x000fe20000000200 */
[----:B--2---:R-:W-:Y:S04]  /*42a0*/  IADD3 R20, P0, R2, UR17, RZ ;  /* 0x0000001102147c10 */ /* 0x004fe8000ff1e0ff */
[----:B---3--:R-:W-:Y:S01]  /*42b0*/  IADD3.X R21, R0, UR16, RZ, P0, !PT ;  /* 0x0000001000157c10 */ /* 0x008fe200087fe4ff */
[C---:B------:R-:W-:Y:S01]  /*42c0*/  IMAD.IADD R0, R170.reuse, 0x1, R172 ;  /* 0x00000001aa007824 */ /* 0x040fe200078e02ac */
[----:B------:R-:W-:Y:S03]  /*42d0*/  PLOP3.LUT P0, PT, PT, PT, UP0, 0x80, 0x0 ;  /* 0x000000000000781c */ /* 0x000fe60003f0f008 */
[----:B-----5:R1:W5:Y:S04]  /*42e0*/  LDG.E R177, [R20.64] ;  /* 0x0000001614b17981 */ /* 0x020368000c1e1900 */
[----:B------:R1:W5:Y:S04]  /*42f0*/  LDG.E R178, [R20.64+0x20] ;  /* 0x0000201614b27981 */ /* 0x000368000c1e1900 */
[----:B------:R1:W5:Y:S04]  /*4300*/  LDG.E R176, [R20.64+0x100] ;  /* 0x0001001614b07981 */ /* 0x000368000c1e1900 */
[----:B------:R1:W5:Y:S04]  /*4310*/  LDG.E R175, [R20.64+0x120] ;  /* 0x0001201614af7981 */ /* 0x000368000c1e1900 */
[----:B------:R-:W2:Y:S08]  /*4320*/  LDSM.16.M88.4 R136, [R0] ;  /* 0x000000000088783b */ /* 0x000eb00000000200 */
[----:B------:R-:W3:Y:S01]  /*4330*/  LDSM.16.M88.4 R144, [R0+0x2000] ;  /* 0x002000000090783b */ /* 0x000ee20000000200 */
[-C--:B-1----:R-:W-:Y:S08]  /*4340*/  HMMA.16816.F32 R20, R64, R32.reuse, RZ ;  /* 0x000000204014723c */ /* 0x082ff000000018ff */
        /* <DEDUP_REMOVED lines=10> */
[----:B------:R-:W-:Y:S08]  /*43f0*/  HMMA.16816.F32 R64, R64, R134, RZ ;  /* 0x000000864040723c */ /* 0x000ff000000018ff */
[-C--:B--2---:R-:W-:Y:S08]  /*4400*/  HMMA.16816.F32 R4, R136, R140.reuse, R4 ;  /* 0x0000008c8804723c */ /* 0x084ff00000001804 */
[C---:B---3--:R-:W-:Y:S08]  /*4410*/  HMMA.16816.F32 R8, R144.reuse, R140, R8 ;  /* 0x0000008c9008723c */ /* 0x048ff00000001808 */
[-C--:B------:R-:W-:Y:S08]  /*4420*/  HMMA.16816.F32 R12, R144, R142.reuse, R12 ;  /* 0x0000008e900c723c */ /* 0x080ff0000000180c */
[C---:B------:R-:W-:Y:S01]  /*4430*/  HMMA.16816.F32 R16, R136.reuse, R142, R16 ;  /* 0x0000008e8810723c */ /* 0x040fe20000001810 */
[----:B------:R-:W-:Y:S07]  /*4440*/  LDSM.16.M88.4 R140, [R167+0xc000] ;  /* 0x00c00000a78c783b */ /* 0x000fee0000000200 */
[-C--:B------:R-:W-:Y:S08]  /*4450*/  HMMA.16816.F32 R20, R136, R148.reuse, R20 ;  /* 0x000000948814723c */ /* 0x080ff00000001814 */
[C---:B------:R-:W-:Y:S07]  /*4460*/  HMMA.16816.F32 R24, R144.reuse, R148, R24 ;  /* 0x000000949018723c */ /* 0x040fee0000001818 */
[----:B------:R-:W-:Y:S01]  /*4470*/  IMAD.IADD R148, R170, 0x1, R165 ;  /* 0x00000001aa947824 */ /* 0x000fe200078e02a5 */
[-C--:B------:R-:W-:Y:S04]  /*4480*/  HMMA.16816.F32 R28, R144, R150.reuse, R28 ;  /* 0x00000096901c723c */ /* 0x080fe8000000181c */
[----:B------:R-:W1:Y:S04]  /*4490*/  LDSM.16.M88.4 R132, [R148] ;  /* 0x000000009484783b */ /* 0x000e680000000200 */
[C---:B------:R-:W-:Y:S04]  /*44a0*/  HMMA.16816.F32 R32, R136.reuse, R150, R32 ;  /* 0x000000968820723c */ /* 0x040fe80000001820 */
[----:B------:R-:W2:Y:S04]  /*44b0*/  LDSM.16.M88.4 R148, [R148+0x2000] ;  /* 0x002000009494783b */ /* 0x000ea80000000200 */
        /* <DEDUP_REMOVED lines=8> */
[----:B------:R-:W4:Y:S07]  /*4540*/  LDSM.16.M88.4 R144, [R167+0xd800] ;  /* 0x00d80000a790783b */ /* 0x000f2e0000000200 */
[----:B------:R-:W-:Y:S01]  /*4550*/  HMMA.16816.F32 R64, R136, R158, R64 ;  /* 0x0000009e8840723c */ /* 0x000fe20000001840 */
[----:B------:R-:W-:Y:S07]  /*4560*/  LDSM.16.M88.4 R156, [R168+0xc800] ;  /* 0x00c80000a89c783b */ /* 0x000fee0000000200 */
[-C--:B-1----:R-:W-:Y:S08]  /*4570*/  HMMA.16816.F32 R4, R132, R140.reuse, R4 ;  /* 0x0000008c8404723c */ /* 0x082ff00000001804 */
[C---:B--2---:R-:W-:Y:S08]  /*4580*/  HMMA.16816.F32 R8, R148.reuse, R140, R8 ;  /* 0x0000008c9408723c */ /* 0x044ff00000001808 */
[-C--:B------:R-:W-:Y:S08]  /*4590*/  HMMA.16816.F32 R12, R148, R142.reuse, R12 ;  /* 0x0000008e940c723c */ /* 0x080ff0000000180c */
[C---:B------:R-:W-:Y:S01]  /*45a0*/  HMMA.16816.F32 R16, R132.reuse, R142, R16 ;  /* 0x0000008e8410723c */ /* 0x040fe20000001810 */
[----:B------:R-:W-:Y:S07]  /*45b0*/  LDSM.16.M88.4 R140, [R168+0xc000] ;  /* 0x00c00000a88c783b */ /* 0x000fee0000000200 */
[-C--:B---3--:R-:W-:Y:S08]  /*45c0*/  HMMA.16816.F32 R20, R132, R152.reuse, R20 ;  /* 0x000000988414723c */ /* 0x088ff00000001814 */
[C---:B------:R-:W-:Y:S07]  /*45d0*/  HMMA.16816.F32 R24, R148.reuse, R152, R24 ;  /* 0x000000989418723c */ /* 0x040fee0000001818 */
[----:B------:R-:W-:Y:S01]  /*45e0*/  IADD3 R152, R0, R165, RZ ;  /* 0x000000a500987210 */ /* 0x000fe20007ffe0ff */
        /* <DEDUP_REMOVED lines=9> */
[-C--:B----4-:R-:W-:Y:S08]  /*4680*/  HMMA.16816.F32 R52, R132, R144.reuse, R52 ;  /* 0x000000908434723c */ /* 0x090ff00000001834 */
[C---:B------:R-:W-:Y:S08]  /*4690*/  HMMA.16816.F32 R56, R148.reuse, R144, R56 ;  /* 0x000000909438723c */ /* 0x040ff00000001838 */
[-C--:B------:R-:W-:Y:S01]  /*46a0*/  HMMA.16816.F32 R60, R148, R146.reuse, R60 ;  /* 0x00000092943c723c */ /* 0x080fe2000000183c */
[----:B------:R-:W4:Y:S07]  /*46b0*/  LDSM.16.M88.4 R148, [R168+0xd800] ;  /* 0x00d80000a894783b */ /* 0x000f2e0000000200 */
[----:B------:R-:W-:Y:S08]  /*46c0*/  HMMA.16816.F32 R64, R132, R146, R64 ;  /* 0x000000928440723c */ /* 0x000ff00000001840 */
[-C--:B-1----:R-:W-:Y:S08]  /*46d0*/  HMMA.16816.F32 R4, R136, R140.reuse, R4 ;  /* 0x0000008c8804723c */ /* 0x082ff00000001804 */
[C---:B--2---:R-:W-:Y:S08]  /*46e0*/  HMMA.16816.F32 R8, R152.reuse, R140, R8 ;  /* 0x0000008c9808723c */ /* 0x044ff00000001808 */
[-C--:B------:R-:W-:Y:S08]  /*46f0*/  HMMA.16816.F32 R12, R152, R142.reuse, R12 ;  /* 0x0000008e980c723c */ /* 0x080ff0000000180c */
[C---:B------:R-:W-:Y:S08]  /*4700*/  HMMA.16816.F32 R16, R136.reuse, R142, R16 ;  /* 0x0000008e8810723c */ /* 0x040ff00000001810 */
[-C--:B------:R-:W-:Y:S08]  /*4710*/  HMMA.16816.F32 R20, R136, R156.reuse, R20 ;  /* 0x0000009c8814723c */ /* 0x080ff00000001814 */
[C---:B------:R-:W-:Y:S08]  /*4720*/  HMMA.16816.F32 R24, R152.reuse, R156, R24 ;  /* 0x0000009c9818723c */ /* 0x040ff00000001818 */
[-C--:B------:R-:W-:Y:S08]  /*4730*/  HMMA.16816.F32 R28, R152, R158.reuse, R28 ;  /* 0x0000009e981c723c */ /* 0x080ff0000000181c */
[C---:B------:R-:W-:Y:S08]  /*4740*/  HMMA.16816.F32 R32, R136.reuse, R158, R32 ;  /* 0x0000009e8820723c */ /* 0x040ff00000001820 */
        /* <DEDUP_REMOVED lines=19> */
.L_x_704:
[----:B------:R-:W2:Y:S01]  /*4880*/  LDL R0, [R1] ;  /* 0x0000000001007983 */ /* 0x000ea20000100800 */
[----:B------:R-:W-:Y:S02]  /*4890*/  UIADD3 UR9, -UR10, UR6, -UR12 ;  /* 0x000000060a097290 */ /* 0x000fe4000fffe90c */
[----:B------:R-:W-:Y:S01]  /*48a0*/  UIADD3 UR11, UR6, 0x1, -UR12 ;  /* 0x00000001060b7890 */ /* 0x000fe2000fffe80c */
[----:B------:R-:W3:Y:S01]  /*48b0*/  LDL R2, [R1+0x18] ;  /* 0x0000180001027983 */ /* 0x000ee20000100800 */
[----:B------:R-:W-:Y:S01]  /*48c0*/  UMOV UR13, UR10 ;  /* 0x0000000a000d7c82 */ /* 0x000fe20008000000 */
[----:B--2---:R-:W-:Y:S01]  /*48d0*/  IADD3 R133, R0, UR8, RZ ;  /* 0x0000000800857c10 */ /* 0x004fe2000fffe0ff */
[----:B------:R-:W-:Y:S01]  /*48e0*/  IMAD.U32 R0, RZ, RZ, UR19 ;  /* 0x00000013ff007e24 */ /* 0x000fe2000f8e00ff */
[----:B------:R-:W-:Y:S02]  /*48f0*/  UIADD3 UR8, UR11, UR45, URZ ;  /* 0x0000002d0b087290 */ /* 0x000fe4000fffe03f */
[C---:B------:R-:W-:Y:S01]  /*4900*/  IADD3 R132, R133.reuse, UR9, RZ ;  /* 0x0000000985847c10 */ /* 0x040fe2000fffe0ff */
[----:B---3--:R-:W-:Y:S01]  /*4910*/  IMAD R0, R0, 0x80, R2 ;  /* 0x0000008000007824 */ /* 0x008fe200078e0202 */
[C---:B------:R-:W-:Y:S02]  /*4920*/  IADD3 R149, R133.reuse, 0x8, RZ ;  /* 0x0000000885957810 */ /* 0x040fe40007ffe0ff */
[----:B------:R-:W-:Y:S02]  /*4930*/  IMNMX R132, RZ, R132, !PT ;  /* 0x00000084ff847217 */ /* 0x000fe40007800200 */
[----:B------:R-:W-:Y:S02]  /*4940*/  IADD3 R2, R133, UR8, RZ ;  /* 0x0000000885027c10 */ /* 0x000fe4000fffe0ff */
[C---:B------:R-:W-:Y:S02]  /*4950*/  IADD3 R148, R0.reuse, 0x1, RZ ;  /* 0x0000000100947810 */ /* 0x040fe40007ffe0ff */
[C---:B------:R-:W-:Y:S02]  /*4960*/  IADD3 R147, R0.reuse, 0x8, RZ ;  /* 0x0000000800937810 */ /* 0x040fe40007ffe0ff */
[----:B------:R-:W-:Y:S02]  /*4970*/  IADD3 R146, R0, 0x9, RZ ;  /* 0x0000000900927810 */ /* 0x000fe40007ffe0ff */
[----:B------:R-:W-:Y:S02]  /*4980*/  IMNMX R2, R2, UR6, PT ;  /* 0x0000000602027c17 */ /* 0x000fe4000b800200 */
[-C--:B------:R-:W-:Y:S02]  /*4990*/  ISETP.GE.AND P4, PT, R0, R132.reuse, PT ;  /* 0x000000840000720c */ /* 0x080fe40003f86270 */
[-C--:B------:R-:W-:Y:S02]  /*49a0*/  ISETP.GE.AND P3, PT, R148, R132.reuse, PT ;  /* 0x000000849400720c */ /* 0x080fe40003f66270 */
[CC--:B------:R-:W-:Y:S02]  /*49b0*/  ISETP.GE.AND P2, PT, R147.reuse, R132.reuse, PT ;  /* 0x000000849300720c */ /* 0x0c0fe40003f46270 */
[----:B------:R-:W-:Y:S02]  /*49c0*/  ISETP.GE.AND P0, PT, R146, R132, PT ;  /* 0x000000849200720c */ /* 0x000fe40003f06270 */
[C---:B------:R-:W-:Y:S02]  /*49d0*/  IADD3 R145, R0.reuse, 0x10, RZ ;  /* 0x0000001000917810 */ /* 0x040fe40007ffe0ff */
[C---:B------:R-:W-:Y:S02]  /*49e0*/  IADD3 R144, R0.reuse, 0x11, RZ ;  /* 0x0000001100907810 */ /* 0x040fe40007ffe0ff */
[C---:B------:R-:W-:Y:S02]  /*49f0*/  IADD3 R143, R0.reuse, 0x18, RZ ;  /* 0x00000018008f7810 */ /* 0x040fe40007ffe0ff */
[C---:B------:R-:W-:Y:S02]  /*4a00*/  IADD3 R142, R0.reuse, 0x19, RZ ;  /* 0x00000019008e7810 */ /* 0x040fe40007ffe0ff */
[C---:B------:R-:W-:Y:S02]  /*4a10*/  IADD3 R141, R0.reuse, 0x20, RZ ;  /* 0x00000020008d7810 */ /* 0x040fe40007ffe0ff */
[C---:B------:R-:W-:Y:S02]  /*4a20*/  IADD3 R140, R0.reuse, 0x21, RZ ;  /* 0x00000021008c7810 */ /* 0x040fe40007ffe0ff */
[-C--:B------:R-:W-:Y:S02]  /*4a30*/  ISETP.GE.OR P4, PT, R0, R2.reuse, !P4 ;  /* 0x000000020000720c */ /* 0x080fe40006786670 */
[-C--:B------:R-:W-:Y:S02]  /*4a40*/  ISETP.GE.OR P3, PT, R148, R2.reuse, !P3 ;  /* 0x000000029400720c */ /* 0x080fe40005f66670 */
[-C--:B------:R-:W-:Y:S02]  /*4a50*/  ISETP.GE.OR P2, PT, R147, R2.reuse, !P2 ;  /* 0x000000029300720c */ /* 0x080fe40005746670 */
[----:B------:R-:W-:Y:S02]  /*4a60*/  ISETP.GE.OR P0, PT, R146, R2, !P0 ;  /* 0x000000029200720c */ /* 0x000fe40004706670 */
[-C--:B------:R-:W-:Y:S02]  /*4a70*/  ISETP.GE.AND P6, PT, R145, R132.reuse, PT ;  /* 0x000000849100720c */ /* 0x080fe40003fc6270 */
        /* <DEDUP_REMOVED lines=9> */
[C---:B------:R-:W-:Y:S02]  /*4b10*/  IADD3 R139, R0.reuse, 0x28, RZ ;  /* 0x00000028008b7810 */ /* 0x040fe40007ffe0ff */
[C---:B------:R-:W-:Y:S02]  /*4b20*/  IADD3 R138, R0.reuse, 0x29, RZ ;  /* 0x00000029008a7810 */ /* 0x040fe40007ffe0ff */
[C---:B------:R-:W-:Y:S02]  /*4b30*/  IADD3 R137, R0.reuse, 0x30, RZ ;  /* 0x0000003000897810 */ /* 0x040fe40007ffe0ff */
[C---:B------:R-:W-:Y:S02]  /*4b40*/  IADD3 R136, R0.reuse, 0x31, RZ ;  /* 0x0000003100887810 */ /* 0x040fe40007ffe0ff */
[C---:B------:R-:W-:Y:S02]  /*4b50*/  IADD3 R135, R0.reuse, 0x38, RZ ;  /* 0x0000003800877810 */ /* 0x040fe40007ffe0ff */
[----:B------:R-:W-:Y:S02]  /*4b60*/  IADD3 R134, R0, 0x39, RZ ;  /* 0x0000003900867810 */ /* 0x000fe40007ffe0ff */
        /* <DEDUP_REMOVED lines=18> */
[C---:B------:R-:W-:Y:S02]  /*4c90*/  IADD3 R132, R149.reuse, UR9, RZ ;  /* 0x0000000995847c10 */ /* 0x040fe4000fffe0ff */
[----:B------:R-:W-:Y:S02]  /*4ca0*/  IADD3 R150, R149, UR8, RZ ;  /* 0x0000000895967c10 */ /* 0x000fe4000fffe0ff */
[-C--:B------:R-:W-:Y:S02]  /*4cb0*/  ISETP.GE.OR P6, PT, R139, R2.reuse, !P6 ;  /* 0x000000028b00720c */ /* 0x080fe400077c6670 */
[-C--:B------:R-:W-:Y:S02]  /*4cc0*/  ISETP.GE.OR P5, PT, R138, R2.reuse, !P5 ;  /* 0x000000028a00720c */ /* 0x080fe40006fa6670 */
[-C--:B------:R-:W-:Y:S02]  /*4cd0*/  ISETP.GE.OR P4, PT, R137, R2.reuse, !P4 ;  /* 0x000000028900720c */ /* 0x080fe40006786670 */
[----:B------:R-:W-:Y:S02]  /*4ce0*/  ISETP.GE.OR P3, PT, R136, R2, !P3 ;  /* 0x000000028800720c */ /* 0x000fe40005f66670 */
[----:B------:R-:W-:Y:S02]  /*4cf0*/  IMNMX R132, RZ, R132, !PT ;  /* 0x00000084ff847217 */ /* 0x000fe40007800200 */
[-C--:B------:R-:W-:Y:S02]  /*4d00*/  ISETP.GE.OR P2, PT, R135, R2.reuse, !P2 ;  /* 0x000000028700720c */ /* 0x080fe40005746670 */
[----:B------:R-:W-:Y:S02]  /*4d10*/  ISETP.GE.OR P0, PT, R134, R2, !P0 ;  /* 0x000000028600720c */ /* 0x000fe40004706670 */
        /* <DEDUP_REMOVED lines=45> */
[C---:B------:R-:W-:Y:S02]  /*4ff0*/  IADD3 R133, R149.reuse, UR9, RZ ;  /* 0x0000000995857c10 */ /* 0x040fe4000fffe0ff */
[----:B------:R-:W-:Y:S02]  /*5000*/  IADD3 R150, R149, UR8, RZ ;  /* 0x0000000895967c10 */ /* 0x000fe4000fffe0ff */
[-C--:B------:R-:W-:Y:S02]  /*5010*/  ISETP.GE.OR P2, PT, R139, R2.reuse, !P2 ;  /* 0x000000028b00720c */ /* 0x080fe40005746670 */
[-C--:B------:R-:W-:Y:S02]  /*5020*/  ISETP.GE.OR P0, PT, R138, R2.reuse, !P0 ;  /* 0x000000028a00720c */ /* 0x080fe40004706670 */
[-C--:B------:R-:W-:Y:S02]  /*5030*/  ISETP.GE.OR P6, PT, R137, R2.reuse, !P6 ;  /* 0x000000028900720c */ /* 0x080fe400077c6670 */
[-C--:B------:R-:W-:Y:S02]  /*5040*/  ISETP.GE.OR P5, PT, R136, R2.reuse, !P5 ;  /* 0x000000028800720c */ /* 0x080fe40006fa6670 */
[-C--:B------:R-:W-:Y:S02]  /*5050*/  ISETP.GE.OR P4, PT, R135, R2.reuse, !P4 ;  /* 0x000000028700720c */ /* 0x080fe40006786670 */
[----:B------:R-:W-:Y:S02]  /*5060*/  ISETP.GE.OR P3, PT, R134, R2, !P3 ;  /* 0x000000028600720c */ /* 0x000fe40005f66670 */
        /* <DEDUP_REMOVED lines=18> */
[-C--:B------:R-:W-:Y:S02]  /*5190*/  ISETP.GE.OR P6, PT, R147, R133.reuse, !P6 ;  /* 0x000000859300720c */ /* 0x080fe400077c6670 */
        /* <DEDUP_REMOVED lines=25> */
[----:B------:R-:W-:Y:S02]  /*5330*/  ISETP.GE.AND P5, PT, R134, R2, PT ;  /* 0x000000028600720c */ /* 0x000fe40003fa6270 */
[----:B------:R-:W-:Y:S02]  /*5340*/  IADD3 R2, R132, UR8, RZ ;  /* 0x0000000884027c10 */ /* 0x000fe4000fffe0ff */
[----:B------:R-:W-:Y:S02]  /*5350*/  ISETP.GE.OR P4, PT, R139, R133, !P4 ;  /* 0x000000858b00720c */ /* 0x000fe40006786670 */
[----:B------:R-:W-:Y:S02]  /*5360*/  IMNMX R132, RZ, R149, !PT ;  /* 0x00000095ff847217 */ /* 0x000fe40007800200 */
[-C--:B------:R-:W-:Y:S02]  /*5370*/  ISETP.GE.OR P3, PT, R138, R133.reuse, !P3 ;  /* 0x000000858a00720c */ /* 0x080fe40005f66670 */
[-C--:B------:R-:W-:Y:S02]  /*5380*/  ISETP.GE.OR P2, PT, R137, R133.reuse, !P2 ;  /* 0x000000858900720c */ /* 0x080fe40005746670 */
[-C--:B------:R-:W-:Y:S02]  /*5390*/  ISETP.GE.OR P0, PT, R136, R133.reuse, !P0 ;  /* 0x000000858800720c */ /* 0x080fe40004706670 */
        /* <DEDUP_REMOVED lines=57> */
.L_x_705:
[C---:B------:R-:W-:Y:S01]  /*5730*/  FMUL.FTZ R132, R238.reuse, 1.4426950216293334961 ;  /* 0x3fb8aa3bee847820 */ /* 0x040fe20000410000 */
[----:B------:R-:W-:Y:S01]  /*5740*/  FSETP.NEU.FTZ.AND P0, PT, R238, -INF , PT ;  /* 0xff800000ee00780b */ /* 0x000fe20003f1d000 */
[----:B------:R-:W-:Y:S01]  /*5750*/  FMUL.FTZ R2, R236, 1.4426950216293334961 ;  /* 0x3fb8aa3bec027820 */ /* 0x000fe20000410000 */
[----:B------:R-:W-:Y:S01]  /*5760*/  UISETP.GT.AND UP3, UPT, UR7, UR18, UPT ;  /* 0x000000120700728c */ /* 0x000fe2000bf64270 */
[----:B------:R-:W-:Y:S01]  /*5770*/  FMUL.FTZ R0, R237, 1.4426950216293334961 ;  /* 0x3fb8aa3bed007820 */ /* 0x000fe20000410000 */
[----:B------:R-:W-:Y:S02]  /*5780*/  FSEL R132, R132, RZ, P0 ;  /* 0x000000ff84847208 */ /* 0x000fe40000000000 */
[----:B------:R-:W-:Y:S03]  /*5790*/  FSETP.NEU.FTZ.AND P0, PT, R239, -INF , PT ;  /* 0xff800000ef00780b */ /* 0x000fe60003f1d000 */
        /* <DEDUP_REMOVED lines=31> */
[--C-:B------:R-:W-:Y:S01]  /*5990*/  FFMA.FTZ R34, R34, c[0x0][0x23c], -R4.reuse ;  /* 0x00008f0022227a23 */ /* 0x100fe20000010804 */
[----:B------:R-:W-:Y:S01]  /*59a0*/  PLOP3.LUT P0, PT, PT, PT, UP3, 0x80, 0x0 ;  /* 0x000000000000781c */ /* 0x000fe20003f0f038 */
        /* <DEDUP_REMOVED lines=167> */
[CC--:B------:R-:W-:Y:S03]  /*6420*/  IADD3 R146, R172.reuse, R0.reuse, RZ ;  /* 0x00000000ac927210 */ /* 0x0c0fe60007ffe0ff */
[----:B------:R-:W-:Y:S01]  /*6430*/  LDSM.16.M88.4 R64, [R0+0x8000] ;  /* 0x008000000040783b */ /* 0x000fe20000000200 */
[----:B------:R-:W-:Y:S07]  /*6440*/  IADD3 R145, R165, R0, RZ ;  /* 0x00000000a5917210 */ /* 0x000fee0007ffe0ff */
[----:B------:R-:W1:Y:S08]  /*6450*/  LDSM.16.M88.4 R16, [R166+0x10000] ;  /* 0x01000000a610783b */ /* 0x000e700000000200 */
[----:B------:R-:W2:Y:S08]  /*6460*/  LDSM.16.M88.4 R60, [R0+0xa000] ;  /* 0x00a00000003c783b */ /* 0x000eb00000000200 */
[----:B------:R-:W3:Y:S08]  /*6470*/  LDSM.16.M88.4 R32, [R166+0x10800] ;  /* 0x01080000a620783b */ /* 0x000ef00000000200 */
[----:B------:R-:W4:Y:S08]  /*6480*/  LDSM.16.M88.4 R48, [R166+0x11000] ;  /* 0x01100000a630783b */ /* 0x000f300000000200 */
[----:B------:R-:W3:Y:S01]  /*6490*/  LDSM.16.M88.4 R132, [R166+0x11800] ;  /* 0x01180000a684783b */ /* 0x000ee20000000200 */
[-C--:B-1----:R-:W-:Y:S07]  /*64a0*/  HMMA.16816.F32 R4, R64, R16.reuse, RZ ;  /* 0x000000104004723c */ /* 0x082fee00000018ff */
[----:B------:R-:W-:Y:S01]  /*64b0*/  LDSM.16.M88.4 R136, [R146+0x8000] ;  /* 0x008000009288783b */ /* 0x000fe20000000200 */
[C---:B--2---:R-:W-:Y:S07]  /*64c0*/  HMMA.16816.F32 R8, R60.reuse, R16, RZ ;  /* 0x000000103c08723c */ /* 0x044fee00000018ff */
[----:B------:R-:W-:Y:S01]  /*64d0*/  LDSM.16.M88.4 R140, [R146+0xa000] ;  /* 0x00a00000928c783b */ /* 0x000fe20000000200 */
[-C--:B------:R-:W-:Y:S08]  /*64e0*/  HMMA.16816.F32 R12, R60, R18.reuse, RZ ;  /* 0x000000123c0c723c */ /* 0x080ff000000018ff */
        /* <DEDUP_REMOVED lines=237> */
.L_x_706:
        /* <DEDUP_REMOVED lines=192> */
.L_x_707:
[----:B------:R-:W-:Y:S01]  /*7fc0*/  LDSM.16.M88.4 R32, [R171+0x14000] ;  /* 0x01400000ab20783b */ /* 0x000fe20000000200 */
[----:B------:R-:W-:Y:S01]  /*7fd0*/  IMAD.IADD R144, R165, 0x1, R146 ;  /* 0x00000001a5907824 */ /* 0x000fe200078e0292 */
[----:B------:R-:W-:Y:S01]  /*7fe0*/  ULOP3.LUT UR8, UR7, 0x1, URZ, 0xc0, !UPT ;  /* 0x0000000107087892 */ /* 0x000fe2000f8ec03f */
[----:B------:R-:W-:Y:S01]  /*7ff0*/  IMAD.MOV.U32 R152, RZ, RZ, c[0x0][0x22c] ;  /* 0x00008b00ff987624 */ /* 0x000fe200078e00ff */
[----:B------:R-:W-:Y:S01]  /*8000*/  UISETP.GT.AND UP2, UPT, UR7, UR18, UPT ;  /* 0x000000120700728c */ /* 0x000fe2000bf44270 */
        /* <DEDUP_REMOVED lines=9> */
[----:B------:R-:W-:Y:S02]  /*80a0*/  IMAD.SHL.U32 R151, R151, 0x20, RZ ;  /* 0x0000002097977824 */ /* 0x000fe400078e00ff */
[----:B------:R-:W-:Y:S02]  /*80b0*/  IMAD.MOV.U32 R148, RZ, RZ, c[0x0][0x22c] ;  /* 0x00008b00ff947624 */ /* 0x000fe400078e00ff */
[----:B------:R-:W4:Y:S02]  /*80c0*/  LDL R150, [R1+0x4] ;  /* 0x0000040001967983 */ /* 0x000f240000100800 */
[----:B------:R-:W-:Y:S03]  /*80d0*/  IMAD R148, R148, c[0x0][0x1c0], RZ ;  /* 0x0000700094947a24 */ /* 0x000fe600078e02ff */
[----:B------:R-:W-:Y:S01]  /*80e0*/  LDSM.16.M88.4 R40, [R146+0x14000] ;  /* 0x014000009228783b */ /* 0x000fe20000000200 */
[----:B------:R-:W-:Y:S04]  /*80f0*/  IMAD.U32 R148, R148, -0x80, RZ ;  /* 0xffffff8094947824 */ /* 0x000fe800078e00ff */
[----:B------:R-:W4:Y:S01]  /*8100*/  LDL R149, [R1+0x14] ;  /* 0x0000140001957983 */ /* 0x000f220000100800 */
[C---:B------:R-:W-:Y:S04]  /*8110*/  LEA R180, P2, R148.reuse, R180, 0x2 ;  /* 0x000000b494b47211 */ /* 0x040fe800078410ff */
[----:B------:R-:W1:Y:S01]  /*8120*/  LDSM.16.MT88.4 R44, [R0+0xc800] ;  /* 0x00c80000002c783b */ /* 0x000e620000004200 */
[----:B------:R-:W-:Y:S01]  /*8130*/  LEA.HI.X.SX32 R179, R148, R181, 0x2, P2 ;  /* 0x000000b594b37211 */ /* 0x000fe200010f16ff */
[----:B------:R-:W-:Y:S03]  /*8140*/  IMAD.MOV.U32 R148, RZ, RZ, c[0x0][0x22c] ;  /* 0x00008b00ff947624 */ /* 0x000fe600078e00ff */
[----:B------:R-:W1:Y:S01]  /*8150*/  LDSM.16.M88.4 R48, [R146+0x16000] ;  /* 0x016000009230783b */ /* 0x000e620000000200 */
[----:B------:R-:W-:Y:S01]  /*8160*/  IMAD R148, R148, c[0x0][0x1c0], RZ ;  /* 0x0000700094947a24 */ /* 0x000fe200078e02ff */
[-C--:B-12---:R-:W-:Y:S03]  /*8170*/  HMMA.16816.F32 R4, R32, R16.reuse, RZ ;  /* 0x000000102004723c */ /* 0x086fe600000018ff */
[----:B------:R-:W1:Y:S01]  /*8180*/  LDSM.16.MT88.4 R52, [R2+0xc800] ;  /* 0x00c800000234783b */ /* 0x000e620000004200 */
[----:B------:R-:W-:Y:S04]  /*8190*/  IMAD.SHL.U32 R148, R148, 0x8, RZ ;  /* 0x0000000894947824 */ /* 0x000fe800078e00ff */
        /* <DEDUP_REMOVED lines=99> */
[----:B------:R-:W-:Y:S01]  /*87d0*/  IMAD.MOV.U32 R149, RZ, RZ, c[0x0][0x22c] ;  /* 0x00008b00ff957624 */ /* 0x000fe200078e00ff */
[----:B------:R1:W5:Y:S02]  /*87e0*/  @P0 LDG.E R238, [R38.64] ;  /* 0x0000000426ee0981 */ /* 0x000364000c1e1900 */
[CC--:B------:R-:W-:Y:S01]  /*87f0*/  LEA R44, P2, R148.reuse, R36.reuse, 0x2 ;  /* 0x00000024942c7211 */ /* 0x0c0fe200078410ff */
[----:B------:R-:W-:Y:S02]  /*8800*/  IMAD.MOV.U32 R37, RZ, RZ, R179 ;  /* 0x000000ffff257224 */ /* 0x000fe400078e00b3 */
[----:B------:R1:W5:Y:S01]  /*8810*/  @P0 LDG.E R239, [R38.64+0x20] ;  /* 0x0000200426ef0981 */ /* 0x000362000c1e1900 */
[-C--:B------:R-:W-:Y:S04]  /*8820*/  HMMA.16816.F32 R12, R56, R54.reuse, R12 ;  /* 0x00000036380c723c */ /* 0x080fe8000000180c */
[----:B------:R1:W5:Y:S01]  /*8830*/  @P0 LDG.E R236, [R38.64+0x100] ;  /* 0x0001000426ec0981 */ /* 0x000362000c1e1900 */
[-C--:B------:R-:W-:Y:S01]  /*8840*/  LEA.HI.X.SX32 R45, R148, R37.reuse, 0x2, P2 ;  /* 0x00000025942d7211 */ /* 0x080fe200010f16ff */
[----:B------:R-:W-:Y:S02]  /*8850*/  IMAD R150, R150, c[0x0][0x1c0], RZ ;  /* 0x0000700096967a24 */ /* 0x000fe400078e02ff */
[C---:B------:R-:W-:Y:S01]  /*8860*/  HMMA.16816.F32 R16, R40.reuse, R54, R16 ;  /* 0x000000362810723c */ /* 0x040fe20000001810 */
[----:B------:R1:W5:Y:S03]  /*8870*/  @P0 LDG.E R237, [R38.64+0x120] ;  /* 0x0001200426ed0981 */ /* 0x000366000c1e1900 */
[----:B------:R-:W-:Y:S02]  /*8880*/  IMAD.SHL.U32 R150, R150, 0x10, RZ ;  /* 0x0000001096967824 */ /* 0x000fe400078e00ff */
[----:B------:R2:W-:Y:S01]  /*8890*/  RED.E.ADD.F32.FTZ.RN.STRONG.GPU [R36.64], R4 ;  /* 0x000000042400798e */ /* 0x0005e2000c10e784 */
[----:B------:R-:W-:Y:S01]  /*88a0*/  IMAD R149, R149, c[0x0][0x1c0], RZ ;  /* 0x0000700095957a24 */ /* 0x000fe200078e02ff */
[-C--:B------:R-:W-:Y:S03]  /*88b0*/  HMMA.16816.F32 R20, R40, R60.reuse, R20 ;  /* 0x0000003c2814723c */ /* 0x080fe60000001814 */
[----:B------:R3:W-:Y:S01]  /*88c0*/  RED.E.ADD.F32.FTZ.RN.STRONG.GPU [R44.64], R5 ;  /* 0x000000052c00798e */ /* 0x0007e2000c10e784 */
[CC--:B------:R-:W-:Y:S01]  /*88d0*/  LEA R46, P0, R150.reuse, R36.reuse, 0x2 ;  /* 0x00000024962e7211 */ /* 0x0c0fe200078010ff */
[----:B------:R-:W-:Y:S01]  /*88e0*/  IMAD R149, R149, 0x28, RZ ;  /* 0x0000002895957824 */ /* 0x000fe200078e02ff */
[C---:B------:R-:W-:Y:S02]  /*88f0*/  IADD3 R53, R150.reuse, 0x20, RZ ;  /* 0x0000002096357810 */ /* 0x040fe40007ffe0ff */
[C---:B------:R-:W-:Y:S04]  /*8900*/  HMMA.16816.F32 R24, R56.reuse, R60, R24 ;  /* 0x0000003c3818723c */ /* 0x040fe80000001818 */
[CC--:B------:R-:W-:Y:S02]  /*8910*/  LEA.HI.X.SX32 R47, R150.reuse, R37.reuse, 0x2, P0 ;  /* 0x00000025962f7211 */ /* 0x0c0fe400000f16ff */
[----:B------:R-:W-:Y:S02]  /*8920*/  IADD3 R52, R150, 0x20, RZ ;  /* 0x0000002096347810 */ /* 0x000fe40007ffe0ff */
[-C--:B------:R-:W-:Y:S01]  /*8930*/  HMMA.16816.F32 R28, R56, R62.reuse, R28 ;  /* 0x0000003e381c723c */ /* 0x080fe2000000181c */
[----:B------:R4:W-:Y:S07]  /*8940*/  RED.E.ADD.F32.FTZ.RN.STRONG.GPU [R46.64], R6 ;  /* 0x000000062e00798e */ /* 0x0009ee000c10e784 */
[----:B------:R-:W-:Y:S04]  /*8950*/  HMMA.16816.F32 R32, R40, R62, R32 ;  /* 0x0000003e2820723c */ /* 0x000fe80000001820 */
[CC--:B--2---:R-:W-:Y:S03]  /*8960*/  LEA R4, P0, R151.reuse, R36.reuse, 0x2 ;  /* 0x0000002497047211 */ /* 0x0c4fe600078010ff */
[CC--:B------:R-:W-:Y:S02]  /*8970*/  LEA R40, P2, R152.reuse, R36.reuse, 0x2 ;  /* 0x0000002498287211 */ /* 0x0c0fe400078410ff */
[-C--:B---3--:R-:W-:Y:S03]  /*8980*/  LEA.HI.X.SX32 R5, R151, R37.reuse, 0x2, P0 ;  /* 0x0000002597057211 */ /* 0x088fe600000f16ff */
[-C--:B------:R-:W-:Y:S02]  /*8990*/  LEA.HI.X.SX32 R41, R152, R37.reuse, 0x2, P2 ;  /* 0x0000002598297211 */ /* 0x080fe400010f16ff */
[CC--:B-1----:R-:W-:Y:S03]  /*89a0*/  LEA R38, P2, R149.reuse, R36.reuse, 0x2 ;  /* 0x0000002495267211 */ /* 0x0c2fe600078410ff */
[----:B------:R1:W-:Y:S01]  /*89b0*/  RED.E.ADD.F32.FTZ.RN.STRONG.GPU [R40.64], R7 ;  /* 0x000000072800798e */ /* 0x0003e2000c10e784 */
[-C--:B------:R-:W-:Y:S01]  /*89c0*/  LEA.HI.X.SX32 R39, R149, R37.reuse, 0x2, P2 ;  /* 0x0000002595277211 */ /* 0x080fe200010f16ff */
[----:B------:R-:W-:Y:S01]  /*89d0*/  IMAD.MOV.U32 R149, RZ, RZ, c[0x0][0x22c] ;  /* 0x00008b00ff957624 */ /* 0x000fe200078e00ff */
[CC--:B----4-:R-:W-:Y:S02]  /*89e0*/  LEA R6, P0, R0.reuse, R36.reuse, 0x2 ;  /* 0x0000002400067211 */ /* 0x0d0fe400078010ff */
[----:B------:R2:W-:Y:S01]  /*89f0*/  RED.E.ADD.F32.FTZ.RN.STRONG.GPU [R4.64], R8 ;  /* 0x000000080400798e */ /* 0x0005e2000c10e784 */
[----:B------:R-:W-:Y:S04]  /*8a00*/  IMAD R149, R149, c[0x0][0x1c0], RZ ;  /* 0x0000700095957a24 */ /* 0x000fe800078e02ff */
[----:B------:R3:W-:Y:S01]  /*8a10*/  RED.E.ADD.F32.FTZ.RN.STRONG.GPU [R38.64], R9 ;  /* 0x000000092600798e */ /* 0x0007e2000c10e784 */
[----:B------:R-:W-:Y:S04]  /*8a20*/  IMAD.SHL.U32 R149, R149, 0x8, RZ ;  /* 0x0000000895957824 */ /* 0x000fe800078e00ff */
[----:B------:R-:W-:Y:S01]  /*8a30*/  IMAD.IADD R52, R149, 0x1, R52 ;  /* 0x0000000195347824 */ /* 0x000fe200078e0234 */
[-C--:B-1----:R-:W-:Y:S01]  /*8a40*/  LEA.HI.X.SX32 R7, R0, R37.reuse, 0x2, P0 ;  /* 0x0000002500077211 */ /* 0x082fe200000f16ff */
[----:B------:R-:W-:Y:S01]  /*8a50*/  IMAD.MOV.U32 R0, RZ, RZ, c[0x0][0x22c] ;  /* 0x00008b00ff007624 */ /* 0x000fe200078e00ff */
[-C--:B------:R-:W-:Y:S03]  /*8a60*/  LEA R40, P4, R252, R36.reuse, 0x2 ;  /* 0x00000024fc287211 */ /* 0x080fe600078810ff */
[----:B------:R1:W-:Y:S01]  /*8a70*/  RED.E.ADD.F32.FTZ.RN.STRONG.GPU [R6.64], R10 ;  /* 0x0000000a0600798e */ /* 0x0003e2000c10e784 */
[-C--:B--2---:R-:W-:Y:S01]  /*8a80*/  LEA R4, P2, R2, R36.reuse, 0x2 ;  /* 0x0000002402047211 */ /* 0x084fe200078410ff */
[----:B------:R-:W-:Y:S01]  /*8a90*/  IMAD R0, R0, c[0x0][0x1c0], RZ ;  /* 0x0000700000007a24 */ /* 0x000fe200078e02ff */
[-C--:B------:R-:W-:Y:S02]  /*8aa0*/  LEA.HI.X.SX32 R41, R252, R37.reuse, 0x2, P4 ;  /* 0x00000025fc297211 */ /* 0x080fe400020f16ff */
[-C--:B------:R-:W-:Y:S01]  /*8ab0*/  LEA.HI.X.SX32 R5, R2, R37.reuse, 0x2, P2 ;  /* 0x0000002502057211 */ /* 0x080fe200010f16ff */
[----:B------:R-:W-:Y:S02]  /*8ac0*/  IMAD.SHL.U32 R0, R0, 0x40, RZ ;  /* 0x0000004000007824 */ /* 0x000fe400078e00ff */
[----:B------:R-:W-:Y:S02]  /*8ad0*/  IMAD.MOV.U32 R2, RZ, RZ, c[0x0][0x22c] ;  /* 0x00008b00ff027624 */ /* 0x000fe400078e00ff */
[----:B------:R2:W-:Y:S01]  /*8ae0*/  RED.E.ADD.F32.FTZ.RN.STRONG.GPU [R4.64], R11 ;  /* 0x0000000b0400798e */ /* 0x0005e2000c10e784 */
[-C--:B------:R-:W-:Y:S01]  /*8af0*/  LEA R8, P0, R0, R36.reuse, 0x2 ;  /* 0x0000002400087211 */ /* 0x080fe200078010ff */
[----:B------:R-:W-:Y:S03]  /*8b00*/  IMAD R2, R2, c[0x0][0x1c0], RZ ;  /* 0x0000700002027a24 */ /* 0x000fe600078e02ff */
[-C--:B---3--:R-:W-:Y:S01]  /*8b10*/  LEA.HI.X.SX32 R9, R0, R37.reuse, 0x2, P0 ;  /* 0x0000002500097211 */ /* 0x088fe200000f16ff */
[----:B------:R-:W-:Y:S02]  /*8b20*/  IMAD R2, R2, 0x50, RZ ;  /* 0x0000005002027824 */ /* 0x000fe400078e02ff */
[----:B------:R-:W-:Y:S02]  /*8b30*/  IMAD.MOV.U32 R0, RZ, RZ, c[0x0][0x22c] ;  /* 0x00008b00ff007624 */ /* 0x000fe400078e00ff */
[----:B------:R3:W-:Y:S02]  /*8b40*/  RED.E.ADD.F32.FTZ.RN.STRONG.GPU [R8.64], R16 ;  /* 0x000000100800798e */ /* 0x0007e4000c10e784 */
[----:B------:R-:W-:Y:S04]  /*8b50*/  IMAD R0, R0, c[0x0][0x1c0], RZ ;  /* 0x0000700000007a24 */ /* 0x000fe800078e02ff */
[----:B------:R-:W-:Y:S01]  /*8b60*/  IMAD R0, R0, 0x58, RZ ;  /* 0x0000005800007824 */ /* 0x000fe200078e02ff */
[CC--:B-1----:R-:W-:Y:S04]  /*8b70*/  LEA R6, P2, R48.reuse, R36.reuse, 0x2 ;  /* 0x0000002430067211 */ /* 0x0c2fe800078410ff */
[-C--:B------:R-:W-:Y:S01]  /*8b80*/  LEA.HI.X.SX32 R7, R48, R37.reuse, 0x2, P2 ;  /* 0x0000002530077211 */ /* 0x080fe200010f16ff */
[----:B------:R-:W-:Y:S04]  /*8b90*/  IMAD.MOV.U32 R48, RZ, RZ, c[0x0][0x22c] ;  /* 0x00008b00ff307624 */ /* 0x000fe800078e00ff */
[----:B------:R1:W-:Y:S01]  /*8ba0*/  RED.E.ADD.F32.FTZ.RN.STRONG.GPU [R6.64], R17 ;  /* 0x000000110600798e */ /* 0x0003e2000c10e784 */
[-C--:B--2---:R-:W-:Y:S01]  /*8bb0*/  LEA R4, P0, R2, R36.reuse, 0x2 ;  /* 0x0000002402047211 */ /* 0x084fe200078010ff */
[----:B------:R-:W-:Y:S03]  /*8bc0*/  IMAD R48, R48, c[0x0][0x1c0], RZ ;  /* 0x0000700030307a24 */ /* 0x000fe600078e02ff */
[-C--:B------:R-:W-:Y:S01]  /*8bd0*/  LEA.HI.X.SX32 R5, R2, R37.reuse, 0x2, P0 ;  /* 0x0000002502057211 */ /* 0x080fe200000f16ff */
[----:B------:R-:W-:Y:S01]  /*8be0*/  IMAD.MOV.U32 R2, RZ, RZ, c[0x0][0x22c] ;  /* 0x00008b00ff027624 */ /* 0x000fe200078e00ff */
[CC--:B------:R-:W-:Y:S01]  /*8bf0*/  LEA R10, P0, R49.reuse, R36.reuse, 0x2 ;  /* 0x00000024310a7211 */ /* 0x0c0fe200078010ff */
[----:B------:R-:W-:Y:S02]  /*8c00*/  IMAD R48, R48, 0x68, RZ ;  /* 0x0000006830307824 */ /* 0x000fe400078e02ff */
[----:B------:R2:W-:Y:S01]  /*8c10*/  RED.E.ADD.F32.FTZ.RN.STRONG.GPU [R4.64], R18 ;  /* 0x000000120400798e */ /* 0x0005e2000c10e784 */
[-C--:B---3--:R-:W-:Y:S01]  /*8c20*/  LEA R16, P2, R0, R36.reuse, 0x2 ;  /* 0x0000002400107211 */ /* 0x088fe200078410ff */
[----:B------:R-:W-:Y:S01]  /*8c30*/  IMAD R2, R2, c[0x0][0x1c0], RZ ;  /* 0x0000700002027a24 */ /* 0x000fe200078e02ff */
[-C--:B------:R-:W-:Y:S02]  /*8c40*/  LEA.HI.X.SX32 R11, R49, R37.reuse, 0x2, P0 ;  /* 0x00000025310b7211 */ /* 0x080fe400000f16ff */
[-C--:B------:R-:W-:Y:S01]  /*8c50*/  LEA R8, P3, R48, R36.reuse, 0x2 ;  /* 0x0000002430087211 */ /* 0x080fe200078610ff */
[----:B------:R-:W-:Y:S03]  /*8c60*/  IMAD R2, R2, 0x70, RZ ;  /* 0x0000007002027824 */ /* 0x000fe600078e02ff */
[-C--:B------:R-:W-:Y:S02]  /*8c70*/  LEA.HI.X.SX32 R9, R48, R37.reuse, 0x2, P3 ;  /* 0x0000002530097211 */ /* 0x080fe400018f16ff */
[CC--:B------:R-:W-:Y:S04]  /*8c80*/  LEA R38, P3, R251.reuse, R36.reuse, 0x2 ;  /* 0x00000024fb267211 */ /* 0x0c0fe800078610ff */
[-C--:B------:R-:W-:Y:S02]  /*8c90*/  LEA.HI.X.SX32 R39, R251, R37.reuse, 0x2, P3 ;  /* 0x00000025fb277211 */ /* 0x080fe400018f16ff */
[-C--:B-1----:R-:W-:Y:S01]  /*8ca0*/  LEA.HI.X.SX32 R17, R0, R37.reuse, 0x2, P2 ;  /* 0x0000002500117211 */ /* 0x082fe200010f16ff */
[----:B------:R-:W-:Y:S01]  /*8cb0*/  IMAD.MOV.U32 R0, RZ, RZ, c[0x0][0x22c] ;  /* 0x00008b00ff007624 */ /* 0x000fe200078e00ff */
[-C--:B------:R-:W-:Y:S03]  /*8cc0*/  LEA R6, P2, R2, R36.reuse, 0x2 ;  /* 0x0000002402067211 */ /* 0x080fe600078410ff */
[----:B------:R1:W-:Y:S01]  /*8cd0*/  RED.E.ADD.F32.FTZ.RN.STRONG.GPU [R16.64], R19 ;  /* 0x000000131000798e */ /* 0x0003e2000c10e784 */
[----:B------:R-:W-:Y:S01]  /*8ce0*/  IMAD R0, R0, c[0x0][0x1c0], RZ ;  /* 0x0000700000007a24 */ /* 0x000fe200078e02ff */
[-C--:B------:R-:W-:Y:S02]  /*8cf0*/  LEA.HI.X.SX32 R7, R2, R37.reuse, 0x2, P2 ;  /* 0x0000002502077211 */ /* 0x080fe400010f16ff */
[----:B------:R-:W-:Y:S01]  /*8d00*/  IADD3 R2, R150, 0x20, RZ ;  /* 0x0000002096027810 */ /* 0x000fe20007ffe0ff */
[----:B------:R-:W-:Y:S01]  /*8d10*/  RED.E.ADD.F32.FTZ.RN.STRONG.GPU [R10.64], R12 ;  /* 0x0000000c0a00798e */ /* 0x000fe2000c10e784 */
[----:B------:R-:W-:Y:S01]  /*8d20*/  IMAD R0, R0, 0x78, RZ ;  /* 0x0000007800007824 */ /* 0x000fe200078e02ff */
[-C--:B------:R-:W-:Y:S02]  /*8d30*/  LEA R50, P2, R53, R36.reuse, 0x2 ;  /* 0x0000002435327211 */ /* 0x080fe400078410ff */
[----:B------:R-:W-:Y:S01]  /*8d40*/  IMAD.IADD R2, R149, 0x1, R2 ;  /* 0x0000000195027824 */ /* 0x000fe200078e0202 */
[----:B------:R-:W-:Y:S01]  /*8d50*/  RED.E.ADD.F32.FTZ.RN.STRONG.GPU [R8.64], R13 ;  /* 0x0000000d0800798e */ /* 0x000fe2000c10e784 */
[CC--:B--2---:R-:W-:Y:S02]  /*8d60*/  LEA R4, P0, R0.reuse, R36.reuse, 0x2 ;  /* 0x0000002400047211 */ /* 0x0c4fe400078010ff */
[-C--:B------:R-:W-:Y:S01]  /*8d70*/  LEA.HI.X.SX32 R51, R53, R37.reuse, 0x2, P2 ;  /* 0x0000002535337211 */ /* 0x080fe200010f16ff */
[C---:B------:R-:W-:Y:S01]  /*8d80*/  IMAD.IADD R2, R149.reuse, 0x1, R2 ;  /* 0x0000000195027824 */ /* 0x040fe200078e0202 */
[----:B------:R2:W-:Y:S01]  /*8d90*/  RED.E.ADD.F32.FTZ.RN.STRONG.GPU [R6.64], R14 ;  /* 0x0000000e0600798e */ /* 0x0005e2000c10e784 */
[-C--:B------:R-:W-:Y:S02]  /*8da0*/  LEA.HI.X.SX32 R5, R0, R37.reuse, 0x2, P0 ;  /* 0x0000002500057211 */ /* 0x080fe400000f16ff */
[----:B------:R-:W-:Y:S02]  /*8db0*/  IADD3 R0, R150, 0x20, RZ ;  /* 0x0000002096007810 */ /* 0x000fe40007ffe0ff */
[-C--:B------:R-:W-:Y:S01]  /*8dc0*/  LEA R48, P0, R52, R36.reuse, 0x2 ;  /* 0x0000002434307211 */ /* 0x080fe200078010ff */
[----:B------:R3:W-:Y:S01]  /*8dd0*/  RED.E.ADD.F32.FTZ.RN.STRONG.GPU [R4.64], R15 ;  /* 0x0000000f0400798e */ /* 0x0007e2000c10e784 */
[-C--:B------:R-:W-:Y:S01]  /*8de0*/  LEA R46, P6, R2, R36.reuse, 0x2 ;  /* 0x00000024022e7211 */ /* 0x080fe200078c10ff */
[C---:B------:R-:W-:Y:S01]  /*8df0*/  IMAD.IADD R0, R149.reuse, 0x1, R0 ;  /* 0x0000000195007824 */ /* 0x040fe200078e0200 */
[-C--:B------:R-:W-:Y:S02]  /*8e00*/  LEA.HI.X.SX32 R49, R52, R37.reuse, 0x2, P0 ;  /* 0x0000002534317211 */ /* 0x080fe400000f16ff */
[----:B------:R-:W-:Y:S01]  /*8e10*/  RED.E.ADD.F32.FTZ.RN.STRONG.GPU [R36.64+0x80], R20 ;  /* 0x000080142400798e */ /* 0x000fe2000c10e784 */
[C---:B------:R-:W-:Y:S01]  /*8e20*/  IMAD.IADD R0, R149.reuse, 0x1, R0 ;  /* 0x0000000195007824 */ /* 0x040fe200078e0200 */
[-C--:B------:R-:W-:Y:S02]  /*8e30*/  LEA.HI.X.SX32 R47, R2, R37.reuse, 0x2, P6 ;  /* 0x00000025022f7211 */ /* 0x080fe400030f16ff */
[CC--:B------:R-:W-:Y:S01]  /*8e40*/  LEA R18, P2, R250.reuse, R36.reuse, 0x2 ;  /* 0x00000024fa127211 */ /* 0x0c0fe200078410ff */
[----:B------:R-:W-:Y:S01]  /*8e50*/  RED.E.ADD.F32.FTZ.RN.STRONG.GPU [R44.64+0x80], R21 ;  /* 0x000080152c00798e */ /* 0x000fe2000c10e784 */
[----:B------:R-:W-:Y:S01]  /*8e60*/  IMAD.IADD R0, R149, 0x1, R0 ;  /* 0x0000000195007824 */ /* 0x000fe200078e0200 */
[CC--:B-1----:R-:W-:Y:S02]  /*8e70*/  LEA R16, P0, R249.reuse, R36.reuse, 0x2 ;  /* 0x00000024f9107211 */ /* 0x0c2fe400078010ff */
[-C--:B------:R-:W-:Y:S01]  /*8e80*/  LEA.HI.X.SX32 R19, R250, R37.reuse, 0x2, P2 ;  /* 0x00000025fa137211 */ /* 0x080fe200010f16ff */
[----:B------:R-:W-:Y:S01]  /*8e90*/  RED.E.ADD.F32.FTZ.RN.STRONG.GPU [R50.64], R22 ;  /* 0x000000163200798e */ /* 0x000fe2000c10e784 */
[CC--:B------:R-:W-:Y:S02]  /*8ea0*/  LEA R42, P5, R0.reuse, R36.reuse, 0x2 ;  /* 0x00000024002a7211 */ /* 0x0c0fe400078a10ff */
[-C--:B------:R-:W-:Y:S02]  /*8eb0*/  LEA.HI.X.SX32 R17, R249, R37.reuse, 0x2, P0 ;  /* 0x00000025f9117211 */ /* 0x080fe400000f16ff */
[----:B------:R-:W-:Y:S01]  /*8ec0*/  RED.E.ADD.F32.FTZ.RN.STRONG.GPU [R48.64], R23 ;  /* 0x000000173000798e */ /* 0x000fe2000c10e784 */
[-C--:B------:R-:W-:Y:S01]  /*8ed0*/  LEA.HI.X.SX32 R43, R0, R37.reuse, 0x2, P5 ;  /* 0x00000025002b7211 */ /* 0x080fe200028f16ff */
[----:B------:R-:W-:Y:S01]  /*8ee0*/  IMAD.IADD R0, R148, 0x1, R244 ;  /* 0x0000000194007824 */ /* 0x000fe200078e02f4 */
[CC--:B--2---:R-:W-:Y:S02]  /*8ef0*/  LEA R14, P6, R248.reuse, R36.reuse, 0x2 ;  /* 0x00000024f80e7211 */ /* 0x0c4fe400078c10ff */
[----:B------:R-:W-:Y:S01]  /*8f00*/  RED.E.ADD.F32.FTZ.RN.STRONG.GPU [R46.64], R24 ;  /* 0x000000182e00798e */ /* 0x000fe2000c10e784 */
[CC--:B------:R-:W-:Y:S02]  /*8f10*/  LEA R12, P5, R247.reuse, R36.reuse, 0x2 ;  /* 0x00000024f70c7211 */ /* 0x0c0fe400078a10ff */
[-C--:B---3--:R-:W-:Y:S02]  /*8f20*/  LEA.HI.X.SX32 R15, R248, R37.reuse, 0x2, P6 ;  /* 0x00000025f80f7211 */ /* 0x088fe400030f16ff */
[----:B------:R-:W-:Y:S01]  /*8f30*/  RED.E.ADD.F32.FTZ.RN.STRONG.GPU [R42.64], R25 ;  /* 0x000000192a00798e */ /* 0x000fe2000c10e784 */
[-C--:B------:R-:W-:Y:S02]  /*8f40*/  LEA.HI.X.SX32 R13, R247, R37.reuse, 0x2, P5 ;  /* 0x00000025f70d7211 */ /* 0x080fe400028f16ff */
[CC--:B------:R-:W-:Y:S02]  /*8f50*/  LEA R10, P4, R246.reuse, R36.reuse, 0x2 ;  /* 0x00000024f60a7211 */ /* 0x0c0fe400078810ff */
[----:B------:R-:W-:Y:S01]  /*8f60*/  RED.E.ADD.F32.FTZ.RN.STRONG.GPU [R40.64], R26 ;  /* 0x0000001a2800798e */ /* 0x000fe2000c10e784 */
[CC--:B------:R-:W-:Y:S02]  /*8f70*/  LEA R8, P3, R245.reuse, R36.reuse, 0x2 ;  /* 0x00000024f5087211 */ /* 0x0c0fe400078610ff */
[-C--:B------:R-:W-:Y:S02]  /*8f80*/  LEA.HI.X.SX32 R11, R246, R37.reuse, 0x2, P4 ;  /* 0x00000025f60b7211 */ /* 0x080fe400020f16ff */
[----:B------:R-:W-:Y:S01]  /*8f90*/  RED.E.ADD.F32.FTZ.RN.STRONG.GPU [R38.64], R27 ;  /* 0x0000001b2600798e */ /* 0x000fe2000c10e784 */
[-C--:B------:R-:W-:Y:S02]  /*8fa0*/  LEA.HI.X.SX32 R9, R245, R37.reuse, 0x2, P3 ;  /* 0x00000025f5097211 */ /* 0x080fe400018f16ff */
[-C--:B------:R-:W-:Y:S02]  /*8fb0*/  LEA R6, P2, R244, R36.reuse, 0x2 ;  /* 0x00000024f4067211 */ /* 0x080fe400078410ff */
[----:B------:R-:W-:Y:S01]  /*8fc0*/  RED.E.ADD.F32.FTZ.RN.STRONG.GPU [R18.64], R32 ;  /* 0x000000201200798e */ /* 0x000fe2000c10e784 */
[----:B------:R-:W-:Y:S02]  /*8fd0*/  LEA R4, P0, R0, R36, 0x2 ;  /* 0x0000002400047211 */ /* 0x000fe400078010ff */
[-C--:B------:R-:W-:Y:S02]  /*8fe0*/  LEA.HI.X.SX32 R7, R244, R37.reuse, 0x2, P2 ;  /* 0x00000025f4077211 */ /* 0x080fe400010f16ff */
[----:B------:R-:W-:Y:S01]  /*8ff0*/  RED.E.ADD.F32.FTZ.RN.STRONG.GPU [R16.64], R33 ;  /* 0x000000211000798e */ /* 0x000fe2000c10e784 */
[----:B------:R-:W-:Y:S01]  /*9000*/  LEA.HI.X.SX32 R5, R0, R37, 0x2, P0 ;  /* 0x0000002500057211 */ /* 0x000fe200000f16ff */
[----:B------:R-:W-:Y:S01]  /*9010*/  IMAD.MOV.U32 R0, RZ, RZ, 0x40 ;  /* 0x00000040ff007424 */ /* 0x000fe200078e00ff */
[----:B------:R-:W-:Y:S01]  /*9020*/  PLOP3.LUT P2, PT, PT, PT, UP0, 0x80, 0x0 ;  /* 0x000000000000781c */ /* 0x000fe20003f4f008 */
[----:B------:R-:W-:Y:S01]  /*9030*/  @UP3 UIADD3 UR17, UP0, UR17, -0x200, URZ ;  /* 0xfffffe0011113890 */ /* 0x000fe2000ff1e03f */
[----:B------:R-:W-:Y:S01]  /*9040*/  RED.E.ADD.F32.FTZ.RN.STRONG.GPU [R14.64], R34 ;  /* 0x000000220e00798e */ /* 0x000fe2000c10e784 */
[----:B------:R-:W-:Y:S02]  /*9050*/  PLOP3.LUT P0, PT, PT, PT, UP2, 0x80, 0x0 ;  /* 0x000000000000781c */ /* 0x000fe40003f0f028 */
        /* <DEDUP_REMOVED lines=12> */
[----:B------:R-:W-:Y:S05]  /*9120*/  LDSM.16.MT88.4 R20, [R3+0x14800] ;  /* 0x014800000314783b */ /* 0x000fea0000004200 */
[----:B------:R-:W4:Y:S05]  /*9130*/  LDSM.16.MT88.4 R24, [R164+0x800] ;  /* 0x00080000a418783b */ /* 0x000f2a0000004200 */
[----:B------:R-:W3:Y:S05]  /*9140*/  LDSM.16.MT88.4 R32, [R3+0x18800] ;  /* 0x018800000320783b */ /* 0x000eea0000004200 */
[----:B------:R-:W3:Y:S05]  /*9150*/  LDSM.16.MT88.4 R28, [R0+0x800] ;  /* 0x00080000001c783b */ /* 0x000eea0000004200 */
[----:B------:R-:W-:Y:S01]  /*9160*/  LDSM.16.MT88.4 R36, [R3+0x19000] ;  /* 0x019000000324783b */ /* 0x000fe20000004200 */
[-C--:B-1----:R-:W-:Y:S04]  /*9170*/  HMMA.16816.F32 R100, R4, R8.reuse, R100 ;  /* 0x000000080464723c */ /* 0x082fe80000001864 */
[----:B------:R-:W-:Y:S04]  /*9180*/  LDSM.16.MT88.4 R40, [R0+0x1000] ;  /* 0x001000000028783b */ /* 0x000fe80000004200 */
        /* <DEDUP_REMOVED lines=220> */
.L_x_709:
        /* <DEDUP_REMOVED lines=19> */
.L_x_710:
[----:B-1----:R-:W2:Y:S01]  /*a080*/  LDL.64 R4, [R1+0x20] ;  /* 0x0000200001047983 */ /* 0x002ea20000100a00 */
[----:B------:R-:W-:Y:S01]  /*a090*/  USHF.L.U32 UR7, UR19, 0x7, URZ ;  /* 0x0000000713077899 */ /* 0x000fe2000800063f */
[----:B------:R-:W-:Y:S01]  /*a0a0*/  BSSY B0, `(.L_x_711) ;  /* 0x000002d000007945 */ /* 0x000fe20003800000 */
[----:B------:R-:W-:Y:S01]  /*a0b0*/  ULDC.64 UR8, c[0x0][0x3a0] ;  /* 0x0000e80000087ab9 */ /* 0x000fe20000000a00 */
[----:B------:R-:W-:Y:S01]  /*a0c0*/  BAR.SYNC.DEFER_BLOCKING 0x0 ;  /* 0x0000000000007b1d */ /* 0x000fe20000010000 */
[----:B------:R-:W-:Y:S02]  /*a0d0*/  USHF.R.S32.HI UR10, URZ, 0x1f, UR7 ;  /* 0x0000001f3f0a7899 */ /* 0x000fe40008011407 */
[----:B------:R-:W-:Y:S01]  /*a0e0*/  IMAD.U32 R13, RZ, RZ, UR7 ;  /* 0x00000007ff0d7e24 */ /* 0x000fe2000f8e00ff */
[----:B------:R-:W-:-:S02]  /*a0f0*/  UIMAD UR6, UR19, -0x80, UR6 ;  /* 0xffffff80130678a4 */ /* 0x000fc4000f8e0206 */
[----:B------:R-:W1:Y:S01]  /*a100*/  S2R R8, SR_TID.X ;  /* 0x0000000000087919 */ /* 0x000e620000002100 */
[----:B------:R-:W-:Y:S02]  /*a110*/  UIMAD UR8, UR10, UR8, URZ ;  /* 0x000000080a0872a4 */ /* 0x000fe4000f8e023f */
[----:B------:R-:W-:Y:S02]  /*a120*/  USHF.R.S32.HI UR13, URZ, 0x1f, UR39 ;  /* 0x0000001f3f0d7899 */ /* 0x000fe40008011427 */
[----:B------:R-:W-:-:S06]  /*a130*/  UIMAD UR8, UR7, UR9, UR8 ;  /* 0x00000009070872a4 */ /* 0x000fcc000f8e0208 */
[----:B------:R-:W-:Y:S01]  /*a140*/  IMAD.U32 R2, RZ, RZ, UR8 ;  /* 0x00000008ff027e24 */ /* 0x000fe2000f8e00ff */
[----:B------:R-:W-:Y:S02]  /*a150*/  ULDC.64 UR8, c[0x0][0x3b8] ;  /* 0x0000ee0000087ab9 */ /* 0x000fe40000000a00 */
[----:B------:R-:W-:Y:S01]  /*a160*/  UIMAD UR8, UR13, UR8, URZ ;  /* 0x000000080d0872a4 */ /* 0x000fe2000f8e023f */
[----:B------:R3:W4:Y:S03]  /*a170*/  LDS.128 R20, [R147+0xd000] ;  /* 0x00d0000093147984 */ /* 0x0007260000000c00 */
[----:B------:R-:W-:Y:S01]  /*a180*/  UIMAD UR8, UR39, UR9, UR8 ;  /* 0x00000009270872a4 */ /* 0x000fe2000f8e0208 */
[----:B------:R3:W2:Y:S01]  /*a190*/  LDS.128 R24, [R147+0xe000] ;  /* 0x00e0000093187984 */ /* 0x0006a20000000c00 */
[----:B-1----:R-:W-:-:S03]  /*a1a0*/  SHF.R.S32.HI R0, RZ, 0x1f, R8 ;  /* 0x0000001fff007819 */ /* 0x002fc60000011408 */
[----:B------:R3:W1:Y:S01]  /*a1b0*/  LDS.128 R28, [R147+0xf000] ;  /* 0x00f00000931c7984 */ /* 0x0006620000000c00 */
[----:B------:R-:W-:-:S03]  /*a1c0*/  LEA.HI R0, R0, R8, RZ, 0x3 ;  /* 0x0000000800007211 */ /* 0x000fc600078f18ff */
[----:B------:R3:W1:Y:S01]  /*a1d0*/  LDS.128 R32, [R147+0x10000] ;  /* 0x0100000093207984 */ /* 0x0006620000000c00 */
[----:B------:R-:W-:-:S03]  /*a1e0*/  SHF.R.S32.HI R0, RZ, 0x3, R0 ;  /* 0x00000003ff007819 */ /* 0x000fc60000011400 */
[----:B------:R3:W1:Y:S01]  /*a1f0*/  LDS.128 R36, [R147+0x11000] ;  /* 0x0110000093247984 */ /* 0x0006620000000c00 */
[----:B------:R-:W-:-:S03]  /*a200*/  ISETP.GE.AND P4, PT, R0, UR6, PT ;  /* 0x0000000600007c0c */ /* 0x000fc6000bf86270 */
[----:B------:R3:W1:Y:S01]  /*a210*/  LDS.128 R40, [R147+0x12000] ;  /* 0x0120000093287984 */ /* 0x0006620000000c00 */
[----:B------:R-:W-:-:S03]  /*a220*/  SHF.R.S32.HI R14, RZ, 0x1f, R0 ;  /* 0x0000001fff0e7819 */ /* 0x000fc60000011400 */
[----:B------:R3:W1:Y:S01]  /*a230*/  LDS.128 R44, [R147+0x13000] ;  /* 0x01300000932c7984 */ /* 0x0006620000000c00 */
[--C-:B--2---:R-:W-:Y:S01]  /*a240*/  SHF.R.S32.HI R7, RZ, 0x1f, R4.reuse ;  /* 0x0000001fff077819 */ /* 0x104fe20000011404 */
[----:B------:R-:W-:-:S04]  /*a250*/  IMAD.MOV.U32 R6, RZ, RZ, R4 ;  /* 0x000000ffff067224 */ /* 0x000fc800078e0004 */
[----:B------:R-:W-:-:S05]  /*a260*/  IMAD.WIDE.U32 R4, R13, c[0x0][0x3a0], R6 ;  /* 0x0000e8000d047a25 */ /* 0x000fca00078e0006 */
[----:B------:R-:W-:-:S04]  /*a270*/  IADD3 R4, P0, R4, UR14, RZ ;  /* 0x0000000e04047c10 */ /* 0x000fc8000ff1e0ff */
[----:B------:R-:W-:Y:S01]  /*a280*/  IADD3.X R5, R5, UR15, R2, P0, !PT ;  /* 0x0000000f05057c10 */ /* 0x000fe200087fe402 */
[----:B------:R-:W-:-:S04]  /*a290*/  IMAD.U32 R2, RZ, RZ, UR39 ;  /* 0x00000027ff027e24 */ /* 0x000fc8000f8e00ff */
[----:B------:R-:W-:-:S05]  /*a2a0*/  IMAD.WIDE.U32 R4, R2, c[0x0][0x3b8], R4 ;  /* 0x0000ee0002047a25 */ /* 0x000fca00078e0004 */
[----:B------:R-:W-:Y:S01]  /*a2b0*/  IADD3 R12, R5, UR8, RZ ;  /* 0x00000008050c7c10 */ /* 0x000fe2000fffe0ff */
[----:B------:R-:W-:Y:S05]  /*a2c0*/  @P4 BRA `(.L_x_712) ;  /* 0x000000a000004947 */ /* 0x000fea0003800000 */
[----:B-1-34-:R-:W1:Y:S01]  /*a2d0*/  LDS.128 R16, [R147+0xc000] ;  /* 0x00c0000093107984 */ /* 0x01ae620000000c00 */
        /* <DEDUP_REMOVED lines=9> */
.L_x_712:
[----:B-1-34-:R-:W-:Y:S05]  /*a370*/  BSYNC B0 ;  /* 0x0000000000007941 */ /* 0x01afea0003800000 */
.L_x_711:
        /* <DEDUP_REMOVED lines=15> */
.L_x_714:
[----:B------:R-:W-:Y:S05]  /*a470*/  BSYNC B0 ;  /* 0x0000000000007941 */ /* 0x000fea0003800000 */
.L_x_713:
        /* <DEDUP_REMOVED lines=15> */
.L_x_716:
[----:B------:R-:W-:Y:S05]  /*a570*/  BSYNC B0 ;  /* 0x0000000000007941 */ /* 0x000fea0003800000 */
.L_x_715:
        /* <DEDUP_REMOVED lines=13> */
[----:B------:R1:W-:Y:S02]  /*a650*/  STG.E.128 [R4.64], R28 ;  /* 0x0000001c04007986 */ /* 0x0003e4000c101d04 */
.L_x_718:
[----:B------:R-:W-:Y:S05]  /*a660*/  BSYNC B0 ;  /* 0x0000000000007941 */ /* 0x000fea0003800000 */
.L_x_717:
        /* <DEDUP_REMOVED lines=25> */
.L_x_720:
[----:B------:R-:W-:Y:S05]  /*a800*/  BSYNC B0 ;  /* 0x0000000000007941 */ /* 0x000fea0003800000 */
.L_x_719:
        /* <DEDUP_REMOVED lines=13> */
.L_x_722:
[----:B------:R-:W-:Y:S05]  /*a8e0*/  BSYNC B0 ;  /* 0x0000000000007941 */ /* 0x000fea0003800000 */
.L_x_721:
        /* <DEDUP_REMOVED lines=13> */
.L_x_724:
[----:B------:R-:W-:Y:S05]  /*a9c0*/  BSYNC B0 ;  /* 0x0000000000007941 */ /* 0x000fea0003800000 */
.L_x_723:
        /* <DEDUP_REMOVED lines=11> */
.L_x_703:
[----:B------:R-:W-:Y:S05]  /*aa80*/  BSYNC B1 ;  /* 0x0000000000017941 */ /* 0x000fea0003800000 */
.L_x_681:
        /* <DEDUP_REMOVED lines=11> */
.L_x_725:
[----:B------:R-:W-:Y:S05]  /*ab40*/  EXIT ;  /* 0x000000000000794d */ /* 0x000fea0003800000 */
.L_x_727:
        /* <DEDUP_REMOVED lines=11> */
.L_x_2463:


//--------------------- .text._ZN5flash44flash_bwd_dq_dk_dv_loop_seqk_parallel_kernelI23Flash_bwd_kernel_traitsILi64ELi128ELi128ELi8ELi4ELi4ELi4ELb0ELb0EN7cutlass6half_tE19Flash_kernel_traitsILi64ELi128ELi128ELi8ES3_EELb0ELb0ELb1ELb1ELb0ELb0ELb0EEEvNS_16Flash_bwd_paramsE --------------------------
	.section	.text._ZN5flash44flash_bwd_dq_dk_dv_loop_seqk_parallel_kernelI23Flash_bwd_kernel_traitsILi64ELi128ELi128ELi8ELi4ELi4ELi4ELb0ELb0EN7cutlass6half_tE19Flash_kernel_traitsILi64ELi128ELi128ELi8ES3_EELb0ELb0ELb1ELb1ELb0ELb0ELb0EEEvNS_16Flash_bwd_paramsE,"ax",@progbits
	.sectioninfo	@"SHI_REGISTERS=255"
	.align	128
        .global         _ZN5flash44flash_bwd_dq_dk_dv_loop_seqk_parallel_kernelI23Flash_bwd_kernel_traitsILi64ELi128ELi128ELi8ELi4ELi4ELi4ELb0ELb0EN7cutlass6half_tE19Flash_kernel_traitsILi64ELi128ELi128ELi8ES3_EELb0ELb0ELb1ELb1ELb0ELb0ELb0EEEvNS_16Flash_bwd_paramsE
        .type           _ZN5flash44flash_bwd_dq_dk_dv_loop_seqk_parallel_kernelI23Flash_bwd_kernel_traitsILi64ELi128ELi128ELi8ELi4ELi4ELi4ELb0ELb0EN7cutlass6half_tE19Flash_kernel_traitsILi64ELi128ELi128ELi8ES3_EELb0ELb0ELb1ELb1ELb0ELb0ELb0EEEvNS_16Flash_bwd_paramsE,@function
        .size           _ZN5flash44flash_bwd_dq_dk_dv_loop_seqk_parallel_kernelI23Flash_bwd_kernel_traitsILi64ELi128ELi128ELi8ELi4ELi4ELi4ELb0ELb0EN7cutlass6half_tE19Flash_kernel_traitsILi64ELi128ELi128ELi8ES3_EELb0ELb0ELb1ELb1ELb0ELb0ELb0EEEvNS_16Flash_bwd_paramsE,(.L_x_2464 - _ZN5flash44flash_bwd_dq_dk_dv_loop_seqk_parallel_kernelI23Flash_bwd_kernel_traitsILi64ELi128ELi128ELi8ELi4ELi4ELi4ELb0ELb0EN7cutlass6half_tE19Flash_kernel_traitsILi64ELi128ELi128ELi8ES3_EELb0ELb0ELb1ELb1ELb0ELb0ELb0EEEvNS_16Flash_bwd_paramsE)
        .other          _ZN5flash44flash_bwd_dq_dk_dv_loop_seqk_parallel_kernelI23Flash_bwd_kernel_traitsILi64ELi128ELi128ELi8ELi4ELi4ELi4ELb0ELb0EN7cutlass6half_tE19Flash_kernel_traitsILi64ELi128ELi128ELi8ES3_EELb0ELb0ELb1ELb1ELb0ELb0ELb0EEEvNS_16Flash_bwd_paramsE,@"STO_CUDA_ENTRY STV_DEFAULT"
_ZN5flash44flash_bwd_dq_dk_dv_loop_seqk_parallel_kernelI23Flash_bwd_kernel_traitsILi64ELi128ELi128ELi8ELi4ELi4ELi4ELb0ELb0EN7cutlass6half_tE19Flash_kernel_traitsILi64ELi128ELi128ELi8ES3_EELb0ELb0ELb1ELb1ELb0ELb0ELb0EEEvNS_16Flash_bwd_paramsE:
.text._ZN5flash44flash_bwd_dq_dk_dv_loop_seqk_parallel_kernelI23Flash_bwd_kernel_traitsILi64ELi128ELi128ELi8ELi4ELi4ELi4ELb0ELb0EN7cutlass6half_tE19Flash_kernel_traitsILi64ELi128ELi128ELi8ES3_EELb0ELb0ELb1ELb1ELb0ELb0ELb0EEEvNS_16Flash_bwd_paramsE:
        /* <DEDUP_REMOVED lines=23> */
[----:B------:R-:W-:Y:S02]  /*0170*/  ULDC UR13, c[0x0][0x194] ;  /* 0x00006500000d7ab9 */ /* 0x000fe40000000800 */
[----:B------:R-:W-:Y:S02]  /*0180*/  UIMAD UR7, UR13, 0xc0, URZ ;  /* 0x000000c00d0778a4 */ /* 0x000fe4000f8e023f */
[----:B------:R-:W-:Y:S02]  /*0190*/  ULDC.U8 UR8, c[0x0][0x328] ;  /* 0x0000ca0000087ab9 */ /* 0x000fe40000000000 */
[----:B------:R-:W-:Y:S01]  /*01a0*/  UISETP.NE.AND UP5, UPT, UR8, URZ, UPT ;  /* 0x0000003f0800728c */ /* 0x000fe2000bfa5270 */
[----:B-1----:R-:W-:Y:S01]  /*01b0*/  SHF.R.S32.HI R10, RZ, 0x1f, R12 ;  /* 0x0000001fff0a7819 */ /* 0x002fe2000001140c */
[----:B--2---:R-:W-:-:S02]  /*01c0*/  ULOP3.LUT UR5, UR40, UR4, URZ, 0x3c, !UPT ;  /* 0x0000000428057292 */ /* 0x004fc4000f8e3c3f */
[----:B------:R-:W-:Y:S01]  /*01d0*/  USHF.R.S32.HI UR4, URZ, 0x1f, UR40 ;  /* 0x0000001f3f047899 */ /* 0x000fe20008011428 */
[CC--:B------:R-:W-:Y:S01]  /*01e0*/  LEA.HI R9, R10.reuse, R12.reuse, RZ, 0x4 ;  /* 0x0000000c0a097211 */ /* 0x0c0fe200078f20ff */
[----:B------:R-:W-:Y:S01]  /*01f0*/  ULDC UR15, c[0x0][0x224] ;  /* 0x00008900000f7ab9 */ /* 0x000fe20000000800 */
[----:B------:R-:W-:Y:S01]  /*0200*/  LEA.HI R4, R10, R12, RZ, 0x5 ;  /* 0x0000000c0a047211 */ /* 0x000fe200078f28ff */
[----:B------:R-:W-:Y:S01]  /*0210*/  ULDC UR52, c[0x0][0x22c] ;  /* 0x00008b0000347ab9 */ /* 0x000fe20000000800 */
[----:B------:R-:W-:Y:S01]  /*0220*/  SHF.R.S32.HI R2, RZ, 0x4, R9 ;  /* 0x00000004ff027819 */ /* 0x000fe20000011409 */
[----:B------:R-:W-:Y:S01]  /*0230*/  ULDC UR42, c[0x0][0x1c0] ;  /* 0x00007000002a7ab9 */ /* 0x000fe20000000800 */
[--C-:B------:R-:W-:Y:S01]  /*0240*/  SHF.R.S32.HI R6, RZ, 0x5, R4.reuse ;  /* 0x00000005ff067819 */ /* 0x100fe20000011404 */
[----:B------:R-:W-:Y:S01]  /*0250*/  ULDC UR11, c[0x0][0x1c0] ;  /* 0x00007000000b7ab9 */ /* 0x000fe20000000800 */
[----:B------:R-:W-:Y:S01]  /*0260*/  LEA.HI R0, R9, R2, RZ, 0x1 ;  /* 0x0000000209007211 */ /* 0x000fe200078f08ff */
[----:B------:R-:W-:Y:S01]  /*0270*/  UIMAD.WIDE UR42, UR52, UR42, URZ ;  /* 0x0000002a342a72a5 */ /* 0x000fe2000f8e023f */
[----:B------:R-:W-:Y:S01]  /*0280*/  SHF.R.S32.HI R3, RZ, 0x1f, R4 ;  /* 0x0000001fff037819 */ /* 0x000fe20000011404 */
[----:B------:R-:W-:Y:S01]  /*0290*/  UIMAD UR53, UR40, UR52, URZ ;  /* 0x00000034283572a4 */ /* 0x000fe2000f8e023f */
[----:B------:R-:W-:Y:S01]  /*02a0*/  LOP3.LUT R0, R0, 0xfffffffe, RZ, 0xc0, !PT ;  /* 0xfffffffe00007812 */ /* 0x000fe200078ec0ff */
[----:B------:R-:W-:Y:S01]  /*02b0*/  UIMAD UR52, UR52, UR11, URZ ;  /* 0x0000000b343472a4 */ /* 0x000fe2000f8e023f */
[CC--:B------:R-:W-:Y:S01]  /*02c0*/  LEA.HI R15, R10.reuse, R12.reuse, RZ, 0x2 ;  /* 0x0000000c0a0f7211 */ /* 0x0c0fe200078f10ff */
[----:B------:R-:W-:Y:S01]  /*02d0*/  ULDC UR14, c[0x0][0x1c0] ;  /* 0x00007000000e7ab9 */ /* 0x000fe20000000800 */
[----:B------:R-:W-:Y:S01]  /*02e0*/  LEA.HI R14, R10, R12, RZ, 0x3 ;  /* 0x0000000c0a0e7211 */ /* 0x000fe200078f18ff */
[----:B------:R-:W-:Y:S01]  /*02f0*/  IMAD.IADD R11, R2, 0x1, -R0 ;  /* 0x00000001020b7824 */ /* 0x000fe200078e0a00 */
[----:B------:R-:W-:Y:S01]  /*0300*/  LEA.HI R0, R3, R6, RZ, 0x2 ;  /* 0x0000000603007211 */ /* 0x000fe200078f10ff */
[----:B------:R-:W-:Y:S01]  /*0310*/  ULDC UR10, c[0x0][0x1c0] ;  /* 0x00007000000a7ab9 */ /* 0x000fe20000000800 */
[--C-:B------:R-:W-:Y:S01]  /*0320*/  SHF.R.S32.HI R5, RZ, 0x2, R15.reuse ;  /* 0x00000002ff057819 */ /* 0x100fe2000001140f */
[----:B---3--:R-:W-:Y:S01]  /*0330*/  UIMAD.WIDE.U32 UR50, UR38, UR15, URZ ;  /* 0x0000000f263272a5 */ /* 0x008fe2000f8e003f */
[----:B------:R-:W-:Y:S01]  /*0340*/  SHF.R.S32.HI R3, RZ, 0x1f, R15 ;  /* 0x0000001fff037819 */ /* 0x000fe2000001140f */
[----:B------:R-:W-:Y:S01]  /*0350*/  USHF.L.U32 UR47, UR52, 0x7, URZ ;  /* 0x00000007342f7899 */ /* 0x000fe2000800063f */
[----:B------:R-:W-:Y:S01]  /*0360*/  LOP3.LUT R2, R0, 0xfffffffc, RZ, 0xc0, !PT ;  /* 0xfffffffc00027812 */ /* 0x000fe200078ec0ff */
[----:B------:R-:W-:Y:S01]  /*0370*/  ULDC UR55, c[0x0][0x214] ;  /* 0x0000850000377ab9 */ /* 0x000fe20000000800 */
[----:B------:R-:W-:Y:S01]  /*0380*/  LEA.HI R0, R3, R5, RZ, 0x3 ;  /* 0x0000000503007211 */ /* 0x000fe200078f18ff */
[----:B------:R-:W-:Y:S01]  /*0390*/  ULDC.U8 UR9, c[0x0][0x3d0] ;  /* 0x0000f40000097ab9 */ /* 0x000fe20000000000 */
[----:B------:R-:W-:Y:S01]  /*03a0*/  SHF.R.S32.HI R3, RZ, 0x3, R14 ;  /* 0x00000003ff037819 */ /* 0x000fe2000001140e */
[----:B------:R-:W-:Y:S01]  /*03b0*/  IMAD.IADD R8, R6, 0x1, -R2 ;  /* 0x0000000106087824 */ /* 0x000fe200078e0a02 */
[----:B------:R-:W-:Y:S01]  /*03c0*/  LOP3.LUT R0, R0, 0xfffffff8, RZ, 0xc0, !PT ;  /* 0xfffffff800007812 */ /* 0x000fe200078ec0ff */
[----:B------:R-:W-:Y:S01]  /*03d0*/  ULDC UR56, c[0x0][0x224] ;  /* 0x0000890000387ab9 */ /* 0x000fe20000000800 */
[----:B------:R-:W-:Y:S01]  /*03e0*/  LOP3.LUT R2, R4, 0xffffffe0, RZ, 0xc0, !PT ;  /* 0xffffffe004027812 */ /* 0x000fe200078ec0ff */
[----:B------:R-:W-:Y:S01]  /*03f0*/  @UP5 UIMAD UR60, UR38, UR55, URZ ;  /* 0x00000037263c52a4 */ /* 0x000fe2000f8e023f */
[----:B------:R-:W-:Y:S01]  /*0400*/  LOP3.LUT R4, R14, 0xfffffff8, RZ, 0xc0, !PT ;  /* 0xfffffff80e047812 */ /* 0x000fe200078ec0ff */
[----:B------:R-:W-:Y:S01]  /*0410*/  IMAD.IADD R7, R5, 0x1, -R0 ;  /* 0x0000000105077824 */ /* 0x000fe200078e0a00 */
[----:B------:R-:W-:Y:S01]  /*0420*/  ULDC UR46, c[0x0][0x2e8] ;  /* 0x0000ba00002e7ab9 */ /* 0x000fe20000000800 */
[----:B------:R-:W-:Y:S01]  /*0430*/  IMAD.IADD R0, R12, 0x1, -R2 ;  /* 0x000000010c007824 */ /* 0x000fe200078e0a02 */
[----:B------:R-:W-:-:S02]  /*0440*/  ULDC UR45, c[0x0][0x2e8] ;  /* 0x0000ba00002d7ab9 */ /* 0x000fc40000000800 */
[----:B------:R-:W-:Y:S02]  /*0450*/  UISETP.NE.AND UP6, UPT, UR9, URZ, UPT ;  /* 0x0000003f0900728c */ /* 0x000fe4000bfc5270 */
[----:B------:R-:W-:Y:S01]  /*0460*/  SHF.R.S32.HI R2, RZ, 0x1f, R0 ;  /* 0x0000001fff027819 */ /* 0x000fe20000011400 */
[----:B------:R-:W-:Y:S02]  /*0470*/  UIMAD.WIDE.U32 UR48, UR42, UR50, URZ ;  /* 0x000000322a3072a5 */ /* 0x000fe4000f8e003f */
[----:B------:R-:W-:Y:S01]  /*0480*/  UIMAD UR57, UR43, UR50, URZ ;  /* 0x000000322b3972a4 */ /* 0x000fe2000f8e023f */
[----:B------:R-:W-:Y:S01]  /*0490*/  LEA.HI R247, R2, R0, RZ, 0x2 ;  /* 0x0000000002f77211 */ /* 0x000fe200078f10ff */
[----:B------:R-:W-:Y:S01]  /*04a0*/  IMAD.SHL.U32 R2, R3, 0x40, RZ ;  /* 0x0000004003027824 */ /* 0x000fe200078e00ff */
[----:B------:R-:W-:Y:S01]  /*04b0*/  LOP3.LUT R3, R9, 0xfffffff0, RZ, 0xc0, !PT ;  /* 0xfffffff009037812 */ /* 0x000fe200078ec0ff */
[----:B------:R-:W-:Y:S01]  /*04c0*/  IMAD.IADD R0, R12, 0x1, -R4 ;  /* 0x000000010c007824 */ /* 0x000fe200078e0a04 */
[----:B------:R-:W-:-:S02]  /*04d0*/  USHF.R.S32.HI UR59, URZ, 0x1f, UR53 ;  /* 0x0000001f3f3b7899 */ /* 0x000fc40008011435 */
[----:B------:R-:W-:Y:S01]  /*04e0*/  LOP3.LUT R2, R2, 0x1c0, RZ, 0xc0, !PT ;  /* 0x000001c002027812 */ /* 0x000fe200078ec0ff */
[C---:B------:R-:W-:Y:S01]  /*04f0*/  IMAD.SHL.U32 R210, R0.reuse, 0x8, RZ ;  /* 0x0000000800d27824 */ /* 0x040fe200078e00ff */
[----:B------:R-:W-:Y:S01]  /*0500*/  LOP3.LUT P4, RZ, R0, 0x2, RZ, 0xc0, !PT ;  /* 0x0000000200ff7812 */ /* 0x000fe2000788c0ff */
[----:B------:R-:W-:Y:S01]  /*0510*/  USHF.R.S32.HI UR54, URZ, 0x1f, UR47 ;  /* 0x0000001f3f367899 */ /* 0x000fe2000801142f */
[----:B------:R-:W-:Y:S02]  /*0520*/  SHF.R.U32.HI R5, RZ, 0x3, R2 ;  /* 0x00000003ff057819 */ /* 0x000fe40000011602 */
[----:B------:R-:W-:Y:S01]  /*0530*/  LOP3.LUT R4, R2, 0x38, R210, 0xf8, !PT ;  /* 0x0000003802047812 */ /* 0x000fe200078ef8d2 */
[----:B------:R-:W-:Y:S01]  /*0540*/  IMAD.IADD R2, R12, 0x1, -R3 ;  /* 0x000000010c027824 */ /* 0x000fe200078e0a03 */
[C---:B------:R-:W-:Y:S01]  /*0550*/  LOP3.LUT P3, RZ, R0.reuse, 0x4, RZ, 0xc0, !PT ;  /* 0x0000000400ff7812 */ /* 0x040fe2000786c0ff */
[----:B------:R-:W-:Y:S01]  /*0560*/  IMAD.SHL.U32 R0, R0, 0x40, RZ ;  /* 0x0000004000007824 */ /* 0x000fe200078e00ff */
[----:B------:R-:W-:-:S02]  /*0570*/  LOP3.LUT R4, R4, R5, RZ, 0x3c, !PT ;  /* 0x0000000504047212 */ /* 0x000fc400078e3cff */
[----:B------:R-:W-:Y:S02]  /*0580*/  SHF.R.S32.HI R3, RZ, 0x1f, R2 ;  /* 0x0000001fff037819 */ /* 0x000fe40000011402 */
[----:B------:R-:W-:Y:S02]  /*0590*/  LEA.HI R5, R10, R12, RZ, 0x6 ;  /* 0x0000000c0a057211 */ /* 0x000fe400078f30ff */
[----:B------:R-:W-:Y:S02]  /*05a0*/  LEA.HI R9, R3, R2, RZ, 0x3 ;  /* 0x0000000203097211 */ /* 0x000fe400078f18ff */
[----:B------:R-:W-:Y:S01]  /*05b0*/  LOP3.LUT R0, R0, 0x1c0, RZ, 0xc0, !PT ;  /* 0x000001c000007812 */ /* 0x000fe200078ec0ff */
[----:B------:R-:W-:Y:S01]  /*05c0*/  IMAD.SHL.U32 R5, R5, 0x8, RZ ;  /* 0x0000000805057824 */ /* 0x000fe200078e00ff */
[----:B------:R-:W-:Y:S02]  /*05d0*/  LOP3.LUT R3, R9, 0xfffffff8, RZ, 0xc0, !PT ;  /* 0xfffffff809037812 */ /* 0x000fe400078ec0ff */
[----:B------:R-:W-:-:S02]  /*05e0*/  LOP3.LUT R158, R0, 0x8, R14, 0xf8, !PT ;  /* 0x00000008009e7812 */ /* 0x000fc400078ef80e */
[----:B------:R-:W-:Y:S01]  /*05f0*/  SEL R160, R205, 0xffffffe0, !P4 ;  /* 0xffffffe0cda07807 */ /* 0x000fe20006000000 */
[----:B------:R-:W-:Y:S01]  /*0600*/  IMAD.IADD R13, R2, 0x1, -R3 ;  /* 0x00000001020d7824 */ /* 0x000fe200078e0a03 */
[----:B------:R-:W-:Y:S01]  /*0610*/  LOP3.LUT R2, R4, 0xfffffe00, R5, 0xf8, !PT ;  /* 0xfffffe0004027812 */ /* 0x000fe200078ef805 */
[----:B------:R-:W-:Y:S01]  /*0620*/  IMAD.U32 R3, RZ, RZ, UR5 ;  /* 0x00000005ff037e24 */ /* 0x000fe2000f8e00ff */
[----:B------:R-:W-:Y:S01]  /*0630*/  SHF.R.U32.HI R5, RZ, 0x3, R0 ;  /* 0x00000003ff057819 */ /* 0x000fe20000011600 */
[----:B------:R-:W-:Y:S01]  /*0640*/  IMAD.SHL.U32 R4, R11, 0x200, RZ ;  /* 0x000002000b047824 */ /* 0x000fe200078e00ff */
[----:B------:R-:W-:Y:S01]  /*0650*/  USHF.R.S32.HI UR5, URZ, 0x1f, UR15 ;  /* 0x0000001f3f057899 */ /* 0x000fe2000801140f */
[----:B------:R1:W-:Y:S01]  /*0660*/  STL [R1], R2 ;  /* 0x0000000201007387 */ /* 0x0003e20000100800 */
[----:B------:R-:W-:Y:S02]  /*0670*/  LOP3.LUT R158, R158, R5, RZ, 0x3c, !PT ;  /* 0x000000059e9e7212 */ /* 0x000fe400078e3cff */
[----:B------:R-:W-:Y:S01]  /*0680*/  UIMAD UR58, UR5, UR38, URZ ;  /* 0x00000026053a72a4 */ /* 0x000fe2000f8e023f */
[----:B------:R2:W-:Y:S01]  /*0690*/  STL [R1+0x44], R3 ;  /* 0x0000440301007387 */ /* 0x0005e20000100800 */
[----:B------:R-:W-:-:S04]  /*06a0*/  @!UP5 UIMAD UR5, UR38, UR14, UR40 ;  /* 0x0000000e2605d2a4 */ /* 0x000fc8000f8e0228 */
[----:B------:R-:W-:Y:S01]  /*06b0*/  @!UP5 UIMAD UR55, UR5, UR55, URZ ;  /* 0x000000370537d2a4 */ /* 0x000fe2000f8e023f */
[C---:B-1----:R-:W-:Y:S01]  /*06c0*/  LOP3.LUT R2, R7.reuse, 0x1, RZ, 0xc0, !PT ;  /* 0x0000000107027812 */ /* 0x042fe200078ec0ff */
[----:B--2---:R-:W-:Y:S01]  /*06d0*/  IMAD.U32 R3, RZ, RZ, UR4 ;  /* 0x00000004ff037e24 */ /* 0x004fe2000f8e00ff */
[----:B------:R-:W-:Y:S01]  /*06e0*/  LEA.HI R3, R10, R12, RZ, 0x7 ;  /* 0x0000000c0a037211 */ /* 0x000fe200078f38ff */
[----:B------:R-:W-:Y:S01]  /*06f0*/  USHF.L.U32 UR4, UR38, 0x7, URZ ;  /* 0x0000000726047899 */ /* 0x000fe2000800063f */
[----:B------:R-:W-:Y:S01]  /*0700*/  ISETP.NE.U32.AND P0, PT, R2, 0x1, PT ;  /* 0x000000010200780c */ /* 0x000fe20003f05070 */
[----:B------:R-:W-:Y:S01]  /*0710*/  IMAD.SHL.U32 R10, R12, 0x2, RZ ;  /* 0x000000020c0a7824 */ /* 0x000fe200078e00ff */
[----:B------:R-:W-:Y:S01]  /*0720*/  SHF.R.S32.HI R2, RZ, 0x7, R3 ;  /* 0x00000007ff027819 */ /* 0x000fe20000011403 */
[----:B------:R-:W-:Y:S01]  /*0730*/  IMAD.SHL.U32 R3, R8, 0x10, RZ ;  /* 0x0000001008037824 */ /* 0x000fe200078e00ff */
[----:B------:R-:W-:Y:S02]  /*0740*/  R2P PR, R7, 0x6 ;  /* 0x0000000607007804 */ /* 0x000fe40000000000 */
[----:B------:R-:W-:-:S02]  /*0750*/  LOP3.LUT R10, R10, 0x6, RZ, 0xc0, !PT ;  /* 0x000000060a0a7812 */ /* 0x000fc400078ec0ff */
[----:B------:R-:W-:Y:S01]  /*0760*/  LOP3.LUT R6, R0, 0x30, R3, 0xf8, !PT ;  /* 0x0000003000067812 */ /* 0x000fe200078ef803 */
[----:B------:R-:W-:Y:S01]  /*0770*/  IMAD R0, R2, 0x1000, R4 ;  /* 0x0000100002007824 */ /* 0x000fe200078e0204 */
[----:B------:R-:W-:Y:S02]  /*0780*/  LEA.HI.SX32 R247, R247, R3, 0x1e ;  /* 0x00000003f7f77211 */ /* 0x000fe400078ff2ff */
[----:B------:R-:W-:Y:S01]  /*0790*/  LOP3.LUT R3, R6, 0x8, R14, 0xf8, !PT ;  /* 0x0000000806037812 */ /* 0x000fe200078ef80e */
[----:B------:R-:W-:Y:S01]  /*07a0*/  IMAD.IADD R158, R0, 0x1, R158 ;  /* 0x00000001009e7824 */ /* 0x000fe200078e029e */
[----:B------:R-:W-:Y:S01]  /*07b0*/  LOP3.LUT R0, R15, 0x7ffffffc, RZ, 0xc0, !PT ;  /* 0x7ffffffc0f007812 */ /* 0x000fe200078ec0ff */
[----:B------:R-:W-:Y:S01]  /*07c0*/  IMAD.U32 R6, RZ, RZ, UR4 ;  /* 0x00000004ff067e24 */ /* 0x000fe2000f8e00ff */
[----:B------:R-:W-:Y:S01]  /*07d0*/  LOP3.LUT R5, R4, R3, R5, 0xf6, !PT ;  /* 0x0000000304057212 */ /* 0x000fe200078ef605 */
[----:B------:R-:W-:Y:S01]  /*07e0*/  IMAD.SHL.U32 R3, R2, 0x8, RZ ;  /* 0x0000000802037824 */ /* 0x000fe200078e00ff */
[----:B------:R-:W-:Y:S01]  /*07f0*/  SEL R205, R205, 0xffffffe0, !P1 ;  /* 0xffffffe0cdcd7807 */ /* 0x000fe20004800000 */
[----:B------:R-:W-:Y:S01]  /*0800*/  IMAD.IADD R6, R12, 0x1, -R0 ;  /* 0x000000010c067824 */ /* 0x000fe200078e0a00 */
[----:B------:R-:W-:Y:S01]  /*0810*/  SEL R203, R203, 0x10, !P0 ;  /* 0x00000010cbcb7807 */ /* 0x000fe20004000000 */
[----:B------:R-:W-:Y:S01]  /*0820*/  IMAD.SHL.U32 R0, R7, 0x40, RZ ;  /* 0x0000004007007824 */ /* 0x000fe200078e00ff */
[----:B------:R-:W-:Y:S01]  /*0830*/  LOP3.LUT R3, R3, 0x8, RZ, 0xc0, !PT ;  /* 0x0000000803037812 */ /* 0x000fe200078ec0ff */
[----:B------:R-:W-:Y:S01]  /*0840*/  IMAD.SHL.U32 R6, R6, 0x2, RZ ;  /* 0x0000000206067824 */ /* 0x000fe200078e00ff */
[----:B------:R-:W-:Y:S01]  /*0850*/  UIMAD UR4, UR38, UR10, UR40 ;  /* 0x0000000a260472a4 */ /* 0x000fe2000f8e0228 */
[----:B------:R-:W-:Y:S01]  /*0860*/  IMAD.SHL.U32 R7, R11, 0x10, RZ ;  /* 0x000000100b077824 */ /* 0x000fe200078e00ff */
[----:B------:R-:W-:Y:S01]  /*0870*/  LOP3.LUT R0, R0, 0x1c0, RZ, 0xc0, !PT ;  /* 0x000001c000007812 */ /* 0x000fe200078ec0ff */
[C---:B------:R-:W-:Y:S01]  /*0880*/  IMAD R12, R2.reuse, 0x40, R10 ;  /* 0x00000040020c7824 */ /* 0x040fe200078e020a */
[----:B------:R-:W-:Y:S01]  /*0890*/  UIMAD UR56, UR4, UR56, URZ ;  /* 0x00000038043872a4 */ /* 0x000fe2000f8e023f */
        /* <DEDUP_REMOVED lines=26> */
[----:B------:R1:W-:Y:S01]  /*0a40*/  STL [R1+0x3c], R3 ;  /* 0x00003c0301007387 */ /* 0x0003e20000100800 */
[----:B------:R-:W-:Y:S01]  /*0a50*/  ULDC.64 UR6, c[0x0][0x118] ;  /* 0x0000460000067ab9 */ /* 0x000fe20000000a00 */
        /* <DEDUP_REMOVED lines=55> */
.L_x_806:
        /* <DEDUP_REMOVED lines=54> */
.L_x_728:
        /* <DEDUP_REMOVED lines=23> */
[----:B------:R-:W-:Y:S02]  /*12a0*/  ULDC.64 UR14, c[0x0][0x190] ;  /* 0x00006400000e7ab9 */ /* 0x000fe40000000a00 */
[----:B------:R-:W-:Y:S02]  /*12b0*/  UIMAD.WIDE.U32 UR12, UR38, UR8, URZ ;  /* 0x00000008260c72a5 */ /* 0x000fe4000f8e003f */
[----:B------:R-:W-:Y:S02]  /*12c0*/  UIMAD UR4, UR38, UR9, UR4 ;  /* 0x00000009260472a4 */ /* 0x000fe4000f8e0204 */
[----:B------:R-:W-:-:S02]  /*12d0*/  UISETP.NE.AND UP3, UPT, UR16, -0x1, UPT ;  /* 0xffffffff1000788c */ /* 0x000fc4000bf65270 */
[----:B------:R-:W-:Y:S02]  /*12e0*/  UIMAD.WIDE.U32 UR8, UR16, UR14, URZ ;  /* 0x0000000e100872a5 */ /* 0x000fe4000f8e003f */
[----:B------:R-:W-:Y:S02]  /*12f0*/  UIADD3 UR39, UR13, UR4, URZ ;  /* 0x000000040d277290 */ /* 0x000fe4000fffe03f */
[----:B------:R-:W-:Y:S02]  /*1300*/  USEL UR41, UR12, UR8, !UP3 ;  /* 0x000000080c297287 */ /* 0x000fe4000d800000 */
[----:B------:R-:W-:Y:S02]  /*1310*/  UIADD3 UR8, UR10, 0x80, UR20 ;  /* 0x000000800a087890 */ /* 0x000fe4000fffe014 */
[----:B------:R-:W-:Y:S02]  /*1320*/  ULDC UR11, c[0x0][0x2e4] ;  /* 0x0000b900000b7ab9 */ /* 0x000fe40000000800 */
        /* <DEDUP_REMOVED lines=35> */
.L_x_730:
        /* <DEDUP_REMOVED lines=18> */
.L_x_731:
[----:B------:R-:W2:Y:S01]  /*1680*/  LDL R0, [R1+0x44] ;  /* 0x0000440001007983 */ /* 0x000ea20000100800 */
        /* <DEDUP_REMOVED lines=18> */
[----:B------:R-:W3:Y:S01]  /*17b0*/  S2UR UR11, SR_CTAID.X ;  /* 0x00000000000b79c3 */ /* 0x000ee20000002500 */
        /* <DEDUP_REMOVED lines=10> */
[----:B------:R-:W-:-:S04]  /*1860*/  USHF.L.U64.HI UR4, UR38, 0x7, UR44 ;  /* 0x0000000726047899 */ /* 0x000fc8000801022c */
[----:B------:R-:W-:Y:S02]  /*1870*/  USEL UR4, UR4, URZ, UP1 ;  /* 0x0000003f04047287 */ /* 0x000fe40008800000 */
[----:B---3--:R-:W-:Y:S01]  /*1880*/  UIMAD.WIDE.U32 UR8, UR11, UR12, URZ ;  /* 0x0000000c0b0872a5 */ /* 0x008fe2000f8e003f */
[----:B-1----:R-:W-:-:S03]  /*1890*/  IMAD.MOV.U32 R4, RZ, RZ, RZ ;  /* 0x000000ffff047224 */ /* 0x002fc600078e00ff */
[----:B------:R-:W-:Y:S02]  /*18a0*/  UIMAD UR12, UR11, UR13, UR9 ;  /* 0x0000000d0b0c72a4 */ /* 0x000fe4000f8e0209 */
[----:B------:R-:W-:Y:S02]  /*18b0*/  USHF.L.U32 UR11, UR38, 0x7, URZ ;  /* 0x00000007260b7899 */ /* 0x000fe4000800063f */
[----:B------:R-:W-:Y:S02]  /*18c0*/  USEL UR18, UR8, URZ, UP6 ;  /* 0x0000003f08127287 */ /* 0x000fe4000b000000 */
[----:B------:R-:W-:Y:S02]  /*18d0*/  USEL UR8, UR11, URZ, UP1 ;  /* 0x0000003f0b087287 */ /* 0x000fe40008800000 */
[----:B------:R-:W-:Y:S02]  /*18e0*/  USEL UR12, UR12, URZ, UP6 ;  /* 0x0000003f0c0c7287 */ /* 0x000fe4000b000000 */
[----:B------:R-:W-:-:S04]  /*18f0*/  UIADD3 UR8, UP1, UR17, UR8, URZ ;  /* 0x0000000811087290 */ /* 0x000fc8000ff3e03f */
        /* <DEDUP_REMOVED lines=33> */
.L_x_732:
[----:B------:R-:W-:Y:S02]  /*1b10*/  UMOV UR13, UR56 ;  /* 0x00000038000d7c82 */ /* 0x000fe40008000000 */
.L_x_733:
        /* <DEDUP_REMOVED lines=13> */
[----:B------:R-:W-:Y:S02]  /*1bf0*/  UMOV UR18, 0x4 ;  /* 0x0000000400127882 */ /* 0x000fe40000000000 */
[----:B------:R-:W-:Y:S02]  /*1c00*/  UIMAD UR24, UR40, UR9, UR4 ;  /* 0x00000009281872a4 */ /* 0x000fe4000f8e0204 */
[----:B------:R-:W-:Y:S02]  /*1c10*/  ULDC.64 UR6, c[0x0][0x200] ;  /* 0x0000800000067ab9 */ /* 0x000fe40000000a00 */
[----:B------:R-:W-:Y:S02]  /*1c20*/  ULDC.64 UR8, c[0x0][0x378] ;  /* 0x0000de0000087ab9 */ /* 0x000fe40000000a00 */
[----:B------:R-:W-:Y:S01]  /*1c30*/  UIMAD UR4, UR16, UR8, URZ ;  /* 0x00000008100472a4 */ /* 0x000fe2000f8e023f */
[----:B-1----:R-:W-:Y:S01]  /*1c40*/  SHF.R.S32.HI R20, RZ, 0x1f, R19 ;  /* 0x0000001fff147819 */ /* 0x002fe20000011413 */
[----:B------:R-:W-:-:S02]  /*1c50*/  ULDC UR19, c[0x0][0x2e8] ;  /* 0x0000ba0000137ab9 */ /* 0x000fc40000000800 */
[----:B------:R-:W-:Y:S01]  /*1c60*/  UIMAD UR12, UR40, UR9, UR4 ;  /* 0x00000009280c72a4 */ /* 0x000fe2000f8e0204 */
[----:B------:R-:W-:Y:S02]  /*1c70*/  LEA.HI R0, R20, R19, RZ, 0x3 ;  /* 0x0000001314007211 */ /* 0x000fe400078f18ff */
        /* <DEDUP_REMOVED lines=11> */
[----:B------:R-:W-:Y:S01]  /*1d30*/  IMAD.WIDE.U32 R4, R2, c[0x0][0x190], R210 ;  /* 0x0000640002047a25 */ /* 0x000fe200078e00d2 */
[----:B------:R-:W-:Y:S02]  /*1d40*/  UMOV UR16, UR8 ;  /* 0x0000000800107c82 */ /* 0x000fe40008000000 */
[----:B------:R-:W-:Y:S01]  /*1d50*/  UIADD3 UR8, UR17, UR13, URZ ;  /* 0x0000000d11087290 */ /* 0x000fe2000fffe03f */
[----:B------:R-:W-:Y:S01]  /*1d60*/  IMAD R7, R7, c[0x0][0x190], RZ ;  /* 0x0000640007077a24 */ /* 0x000fe200078e02ff */
[----:B------:R-:W-:Y:S01]  /*1d70*/  UMOV UR15, UR9 ;  /* 0x00000009000f7c82 */ /* 0x000fe20008000000 */
[----:B------:R-:W-:Y:S01]  /*1d80*/  IADD3 R6, P0, R4, UR41, RZ ;  /* 0x0000002904067c10 */ /* 0x000fe2000ff1e0ff */
[----:B------:R-:W-:Y:S01]  /*1d90*/  UIMAD.WIDE UR8, UR8, UR18, UR6 ;  /* 0x00000012080872a5 */ /* 0x000fe2000f8e0206 */
[----:B------:R-:W-:Y:S01]  /*1da0*/  IMAD R2, R2, c[0x0][0x194], R7 ;  /* 0x0000650002027a24 */ /* 0x000fe200078e0207 */
[----:B------:R1:W2:Y:S01]  /*1db0*/  R2UR UR6, R8 ;  /* 0x00000000080673c2 */ /* 0x0002a200000e0000 */
[----:B------:R-:W-:-:S03]  /*1dc0*/  UIADD3 UR4, UR4, -UR19, URZ ;  /* 0x8000001304047290 */ /* 0x000fc6000fffe03f */
[----:B------:R-:W-:Y:S01]  /*1dd0*/  IADD3.X R7, R5, UR39, R2, P0, !PT ;  /* 0x0000002705077c10 */ /* 0x000fe200087fe402 */
        /* <DEDUP_REMOVED lines=56> */
.L_x_735:
        /* <DEDUP_REMOVED lines=18> */
.L_x_736:
        /* <DEDUP_REMOVED lines=29> */
.L_x_738:
[----:B------:R-:W-:Y:S05]  /*2450*/  BSYNC B0 ;  /* 0x0000000000007941 */ /* 0x000fea0003800000 */
.L_x_737:
        /* <DEDUP_REMOVED lines=15> */
.L_x_740:
[----:B------:R-:W-:Y:S05]  /*2550*/  BSYNC B0 ;  /* 0x0000000000007941 */ /* 0x000fea0003800000 */
.L_x_739:
        /* <DEDUP_REMOVED lines=15> */
.L_x_742:
[----:B------:R-:W-:Y:S05]  /*2650*/  BSYNC B0 ;  /* 0x0000000000007941 */ /* 0x000fea0003800000 */
.L_x_741:
        /* <DEDUP_REMOVED lines=14> */
.L_x_744:
[----:B------:R-:W-:Y:S05]  /*2740*/  BSYNC B0 ;  /* 0x0000000000007941 */ /* 0x000fea0003800000 */
.L_x_743:
        /* <DEDUP_REMOVED lines=25> */
.L_x_746:
[----:B------:R-:W-:Y:S05]  /*28e0*/  BSYNC B0 ;  /* 0x0000000000007941 */ /* 0x000fea0003800000 */
.L_x_745:
        /* <DEDUP_REMOVED lines=13> */
.L_x_748:
[----:B------:R-:W-:Y:S05]  /*29c0*/  BSYNC B0 ;  /* 0x0000000000007941 */ /* 0x000fea0003800000 */
.L_x_747:
        /* <DEDUP_REMOVED lines=13> */
.L_x_750:
[----:B------:R-:W-:Y:S05]  /*2aa0*/  BSYNC B0 ;  /* 0x0000000000007941 */ /* 0x000fea0003800000 */
.L_x_749:
        /* <DEDUP_REMOVED lines=12> */
.L_x_734:
        /* <DEDUP_REMOVED lines=22> */
.L_x_753:
[----:B------:R-:W-:Y:S05]  /*2cd0*/  BSYNC B0 ;  /* 0x0000000000007941 */ /* 0x000fea0003800000 */
.L_x_752:
        /* <DEDUP_REMOVED lines=16> */
.L_x_755:
[----:B------:R-:W-:Y:S05]  /*2de0*/  BSYNC B0 ;  /* 0x0000000000007941 */ /* 0x000fea0003800000 */
.L_x_754:
        /* <DEDUP_REMOVED lines=16> */
.L_x_757:
[----:B------:R-:W-:Y:S05]  /*2ef0*/  BSYNC B0 ;  /* 0x0000000000007941 */ /* 0x000fea0003800000 */
.L_x_756:
        /* <DEDUP_REMOVED lines=19> */
.L_x_759:
[----:B------:R-:W-:Y:S05]  /*3030*/  BSYNC B0 ;  /* 0x0000000000007941 */ /* 0x000fea0003800000 */
.L_x_758:
        /* <DEDUP_REMOVED lines=22> */
.L_x_761:
[----:B------:R-:W-:Y:S05]  /*31a0*/  BSYNC B0 ;  /* 0x0000000000007941 */ /* 0x000fea0003800000 */
.L_x_760:
        /* <DEDUP_REMOVED lines=20> */
.L_x_763:
[----:B------:R-:W-:Y:S05]  /*32f0*/  BSYNC B0 ;  /* 0x0000000000007941 */ /* 0x000fea0003800000 */
.L_x_762:
        /* <DEDUP_REMOVED lines=20> */
.L_x_765:
[----:B------:R-:W-:Y:S05]  /*3440*/  BSYNC B0 ;  /* 0x0000000000007941 */ /* 0x000fea0003800000 */
.L_x_764:
        /* <DEDUP_REMOVED lines=23> */
.L_x_767:
[----:B------:R-:W-:Y:S05]  /*35c0*/  BSYNC B0 ;  /* 0x0000000000007941 */ /* 0x000fea0003800000 */
.L_x_766:
        /* <DEDUP_REMOVED lines=55> */
.L_x_769:
[----:B-1----:R-:W-:Y:S05]  /*3940*/  BSYNC B0 ;  /* 0x0000000000007941 */ /* 0x002fea0003800000 */
.L_x_768:
        /* <DEDUP_REMOVED lines=21> */
.L_x_771:
[----:B------:R-:W-:Y:S05]  /*3aa0*/  BSYNC B0 ;  /* 0x0000000000007941 */ /* 0x000fea0003800000 */
.L_x_770:
        /* <DEDUP_REMOVED lines=21> */
.L_x_773:
[----:B------:R-:W-:Y:S05]  /*3c00*/  BSYNC B0 ;  /* 0x0000000000007941 */ /* 0x000fea0003800000 */
.L_x_772:
        /* <DEDUP_REMOVED lines=21> */
.L_x_775:
[----:B------:R-:W-:Y:S05]  /*3d60*/  BSYNC B0 ;  /* 0x0000000000007941 */ /* 0x000fea0003800000 */
.L_x_774:
        /* <DEDUP_REMOVED lines=29> */
.L_x_777:
[----:B------:R-:W-:Y:S05]  /*3f40*/  BSYNC B0 ;  /* 0x0000000000007941 */ /* 0x000fea0003800000 */
.L_x_776:
        /* <DEDUP_REMOVED lines=20> */
.L_x_779:
[----:B------:R-:W-:Y:S05]  /*4090*/  BSYNC B0 ;  /* 0x0000000000007941 */ /* 0x000fea0003800000 */
.L_x_778:
        /* <DEDUP_REMOVED lines=20> */
.L_x_781:
[----:B------:R-:W-:Y:S05]  /*41e0*/  BSYNC B0 ;  /* 0x0000000000007941 */ /* 0x000fea0003800000 */
.L_x_780:
        /* <DEDUP_REMOVED lines=19> */
.L_x_783:
[----:B------:R-:W-:Y:S05]  /*4320*/  BSYNC B0 ;  /* 0x0000000000007941 */ /* 0x000fea0003800000 */
.L_x_782:
[----:B------:R-:W-:Y:S02]  /*4330*/  ULDC.64 UR20, c[0x0][0x318] ;  /* 0x0000c60000147ab9 */ /* 0x000fe40000000a00 */
[----:B------:R-:W-:Y:S02]  /*4340*/  USHF.R.S32.HI UR9, URZ, 0x1f, UR40 ;  /* 0x0000001f3f097899 */ /* 0x000fe40008011428 */
[----:B------:R-:W-:Y:S01]  /*4350*/  ULDC.64 UR24, c[0x0][0x320] ;  /* 0x0000c80000187ab9 */ /* 0x000fe20000000a00 */
[----:B------:R-:W-:Y:S01]  /*4360*/  LEA.HI R0, R20, R19, RZ, 0x4 ;  /* 0x0000001314007211 */ /* 0x000fe200078f20ff */
[----:B------:R-:W-:Y:S01]  /*4370*/  UISETP.NE.U32.AND UP1, UPT, URZ, UR20, UPT ;  /* 0x000000143f00728c */ /* 0x000fe2000bf25070 */
[----:B------:R-:W0:Y:S03]  /*4380*/  LDGDEPBAR ;  /* 0x00000000000079af */ /* 0x000e260000000000 */
        /* <DEDUP_REMOVED lines=10> */
[----:B--2---:R-:W-:-:S05]  /*4430*/  IMAD.U32 R4, RZ, RZ, UR20 ;  /* 0x00000014ff047e24 */ /* 0x004fca000f8e00ff */
[----:B------:R-:W-:-:S05]  /*4440*/  IMAD.U32 R5, RZ, RZ, UR21 ;  /* 0x00000015ff057e24 */ /* 0x000fca000f8e00ff */
[----:B---3--:R2:W3:Y:S01]  /*4450*/  @P2 LDG.E R4, [R4.64] ;  /* 0x0000001a04042981 */ /* 0x0084e2000c1e1900 */
[----:B------:R-:W-:Y:S01]  /*4460*/  LOP3.LUT R0, R0, 0xfffffff0, RZ, 0xc0, !PT ;  /* 0xfffffff000007812 */ /* 0x000fe200078ec0ff */
[----:B------:R-:W-:Y:S01]  /*4470*/  IMAD.MOV.U32 R164, RZ, RZ, 0x20 ;  /* 0x00000020ffa47424 */ /* 0x000fe200078e00ff */
[----:B------:R-:W-:Y:S01]  /*4480*/  CS2R R126, SRZ ;  /* 0x00000000007e7805 */ /* 0x000fe2000001ff00 */
[----:B------:R-:W-:Y:S01]  /*4490*/  IMAD.MOV.U32 R157, RZ, RZ, 0x40 ;  /* 0x00000040ff9d7424 */ /* 0x000fe200078e00ff */
[----:B------:R-:W-:Y:S01]  /*44a0*/  CS2R R124, SRZ ;  /* 0x00000000007c7805 */ /* 0x000fe2000001ff00 */
[----:B------:R-:W-:Y:S01]  /*44b0*/  IMAD.IADD R0, R19, 0x1, -R0 ;  /* 0x0000000113007824 */ /* 0x000fe200078e0a00 */
[----:B------:R-:W-:Y:S01]  /*44c0*/  CS2R R130, SRZ ;  /* 0x0000000000827805 */ /* 0x000fe2000001ff00 */
[----:B------:R-:W-:Y:S01]  /*44d0*/  IMAD.MOV.U32 R252, RZ, RZ, 0x40 ;  /* 0x00000040fffc7424 */ /* 0x000fe200078e00ff */
[----:B------:R-:W-:Y:S01]  /*44e0*/  CS2R R128, SRZ ;  /* 0x0000000000807805 */ /* 0x000fe2000001ff00 */
[----:B------:R-:W-:Y:S01]  /*44f0*/  IMAD.MOV.U32 R200, RZ, RZ, R199 ;  /* 0x000000ffffc87224 */ /* 0x000fe200078e00c7 */
[----:B-1--4-:R-:W-:Y:S01]  /*4500*/  SHF.R.S32.HI R2, RZ, 0x1f, R0 ;  /* 0x0000001fff027819 */ /* 0x012fe20000011400 */
        /* <DEDUP_REMOVED lines=13> */
[----:B--2---:R-:W3:Y:S01]  /*45e0*/  @P2 MUFU.RCP R5, c[0x0][0x238] ;  /* 0x00008e0000052b08 */ /* 0x004ee20000001000 */
        /* <DEDUP_REMOVED lines=9> */
[----:B------:R-:W-:Y:S01]  /*4680*/  CS2R R90, SRZ ;  /* 0x00000000005a7805 */ /* 0x000fe2000001ff00 */
[----:B------:R-:W-:Y:S01]  /*4690*/  CS2R R88, SRZ ;  /* 0x0000000000587805 */ /* 0x000fe2000001ff00 */
[----:B------:R-:W-:Y:S01]  /*46a0*/  SEL R0, R0, R166, !P1 ;  /* 0x000000a600007207 */ /* 0x000fe20004800000 */
[----:B------:R-:W-:Y:S01]  /*46b0*/  CS2R R86, SRZ ;  /* 0x0000000000567805 */ /* 0x000fe2000001ff00 */
[----:B------:R-:W-:Y:S01]  /*46c0*/  CS2R R84, SRZ ;  /* 0x0000000000547805 */ /* 0x000fe2000001ff00 */
[----:B------:R-:W-:Y:S01]  /*46d0*/  CS2R R78, SRZ ;  /* 0x00000000004e7805 */ /* 0x000fe2000001ff00 */
[----:B------:R-:W-:Y:S01]  /*46e0*/  CS2R R76, SRZ ;  /* 0x00000000004c7805 */ /* 0x000fe2000001ff00 */
[----:B------:R-:W-:Y:S01]  /*46f0*/  IMAD.SHL.U32 R156, R0, 0x2, RZ ;  /* 0x00000002009c7824 */ /* 0x000fe200078e00ff */
[C---:B------:R-:W-:Y:S01]  /*4700*/  IADD3 R0, R247.reuse, -0x80, RZ ;  /* 0xffffff80f7007810 */ /* 0x040fe20007ffe0ff */
        /* <DEDUP_REMOVED lines=9> */
[----:B------:R-:W-:Y:S01]  /*47a0*/  IMAD.SHL.U32 R163, R165, 0x2, RZ ;  /* 0x00000002a5a37824 */ /* 0x000fe200078e00ff */
[----:B------:R-:W-:Y:S01]  /*47b0*/  SEL R252, R252, 0xffffffc0, !P3 ;  /* 0xffffffc0fcfc7807 */ /* 0x000fe20005800000 */
[----:B------:R-:W-:Y:S01]  /*47c0*/  IMAD.SHL.U32 R249, R0, 0x4, RZ ;  /* 0x0000000400f97824 */ /* 0x000fe200078e00ff */
[----:B------:R-:W-:Y:S01]  /*47d0*/  SHF.L.U64.HI R251, R247, 0x2, R15 ;  /* 0x00000002f7fb7819 */ /* 0x000fe2000001020f */
[----:B------:R-:W-:-:S02]  /*47e0*/  UMOV UR4, URZ ;  /* 0x0000003f00047c82 */ /* 0x000fc40008000000 */
[----:B------:R-:W-:Y:S01]  /*47f0*/  ULDC UR14, c[0x0][0x2e4] ;  /* 0x0000b900000e7ab9 */ /* 0x000fe20000000800 */
[----:B---3--:R-:W-:-:S04]  /*4800*/  @P2 FMUL.FTZ R2, R4, R5 ;  /* 0x0000000504022220 */ /* 0x008fc80000410000 */
[----:B------:R1:W2:Y:S02]  /*4810*/  @P2 R2UR UR9, R2 ;  /* 0x00000000020923c2 */ /* 0x0002a400000e0000 */
[----:B-1----:R-:W-:Y:S01]  /*4820*/  IADD3 R2, R165, 0x2000, RZ ;  /* 0x00002000a5027810 */ /* 0x002fe20007ffe0ff */
[----:B--2---:R-:W-:-:S03]  /*4830*/  @UP1 UMOV UR4, UR9 ;  /* 0x0000000900041c82 */ /* 0x004fc60008000000 */
[----:B------:R-:W-:-:S05]  /*4840*/  SEL R2, R2, R165, !P1 ;  /* 0x000000a502027207 */ /* 0x000fca0004800000 */
[----:B------:R-:W-:-:S03]  /*4850*/  IMAD.SHL.U32 R162, R2, 0x2, RZ ;  /* 0x0000000202a27824 */ /* 0x000fc600078e00ff */
.L_x_788:
[----:B------:R-:W2:Y:S01]  /*4860*/  LDL R2, [R1+0x4] ;  /* 0x0000040001027983 */ /* 0x000ea20000100800 */
[----:B------:R-:W-:Y:S01]  /*4870*/  IMAD.IADD R0, R162, 0x1, R164 ;  /* 0x00000001a2007824 */ /* 0x000fe200078e02a4 */
[----:B------:R-:W-:Y:S01]  /*4880*/  USHF.L.U32 UR13, UR22, 0x7, URZ ;  /* 0x00000007160d7899 */ /* 0x000fe2000800063f */
[----:B------:R-:W-:Y:S01]  /*4890*/  IMAD.U32 R167, RZ, RZ, UR22 ;  /* 0x00000016ffa77e24 */ /* 0x000fe2000f8e00ff */
[----:B------:R-:W0:Y:S02]  /*48a0*/  LDGDEPBAR ;  /* 0x00000000000079af */ /* 0x000e240000000000 */
[----:B------:R-:W-:Y:S04]  /*48b0*/  UIADD3 UR12, UR13, UR10, URZ ;  /* 0x0000000a0d0c7290 */ /* 0x000fe8000fffe03f */
[----:B------:R-:W-:Y:S04]  /*48c0*/  UIADD3 UR9, -UR5, 0x80, UR12 ;  /* 0x0000008005097890 */ /* 0x000fe8000fffe10c */
[----:B------:R-:W-:Y:S02]  /*48d0*/  UIADD3 UR11, UR9, -UR46, URZ ;  /* 0x8000002e090b7290 */ /* 0x000fe4000fffe03f */
[----:B------:R-:W-:Y:S04]  /*48e0*/  USHF.L.U32 UR9, UR8, 0x7, URZ ;  /* 0x0000000708097899 */ /* 0x000fe8000800063f */
[----:B------:R-:W-:Y:S03]  /*48f0*/  UISETP.GE.AND UP0, UPT, UR9, UR11, UPT ;  /* 0x0000000b0900728c */ /* 0x000fe6000bf06270 */
[----:B------:R-:W-:Y:S01]  /*4900*/  ULDC UR11, c[0x0][0x2e4] ;  /* 0x0000b900000b7ab9 */ /* 0x000fe20000000800 */
[----:B--2---:R-:W-:Y:S01]  /*4910*/  IMAD R167, R167, 0x80, R2 ;  /* 0x00000080a7a77824 */ /* 0x004fe200078e0202 */
[----:B------:R-:W-:Y:S04]  /*4920*/  DEPBAR.LE SB0, 0x0 ;  /* 0x000080000000791a */ /* 0x000fe80000000000 */
[----:B------:R-:W-:Y:S01]  /*4930*/  BAR.SYNC.DEFER_BLOCKING 0x0 ;  /* 0x0000000000007b1d */ /* 0x000fe20000010000 */
[----:B------:R-:W-:Y:S04]  /*4940*/  IADD3 R2, R247, -UR10, -R167 ;  /* 0x8000000af7027c10 */ /* 0x000fe8000fffe8a7 */
[----:B------:R-:W-:Y:S04]  /*4950*/  IADD3 R2, R2, UR5, RZ ;  /* 0x0000000502027c10 */ /* 0x000fe8000fffe0ff */
[----:B------:R-:W-:Y:S04]  /*4960*/  IADD3 R2, R2, UR9, RZ ;  /* 0x0000000902027c10 */ /* 0x000fe8000fffe0ff */
[----:B------:R-:W-:Y:S02]  /*4970*/  IADD3 R170, R2, -0x1, RZ ;  /* 0xffffffff02aa7810 */ /* 0x000fe40007ffe0ff */
[----:B------:R-:W-:Y:S02]  /*4980*/  IABS R171, R2 ;  /* 0x0000000200ab7213 */ /* 0x000fe40000000000 */
[----:B------:R-:W-:Y:S03]  /*4990*/  ISETP.GE.AND P1, PT, R170, RZ, PT ;  /* 0x000000ffaa00720c */ /* 0x000fe60003f26270 */
[----:B------:R-:W-:Y:S01]  /*49a0*/  IMAD.MOV.U32 R172, RZ, RZ, R171 ;  /* 0x000000ffffac7224 */ /* 0x000fe200078e00ab */
[C---:B------:R-:W-:Y:S01]  /*49b0*/  IADD3 R171, R2.reuse, 0x8, RZ ;  /* 0x0000000802ab7810 */ /* 0x040fe20007ffe0ff */
[----:B------:R-:W-:Y:S02]  /*49c0*/  LDSM.16.M88.4 R64, [R162] ;  /* 0x00000000a240783b */ /* 0x000fe40000000200 */
[----:B------:R1:W-:Y:S01]  /*49d0*/  I2F R194, R172 ;  /* 0x000000ac00c27306 */ /* 0x0003e20000201400 */
[----:B------:R-:W-:Y:S05]  /*49e0*/  ISETP.GE.AND P0, PT, R171, RZ, PT ;  /* 0x000000ffab00720c */ /* 0x000fea0003f06270 */
[C---:B------:R-:W-:Y:S01]  /*49f0*/  @!P1 IADD3 R170, -R2.reuse, 0x1, RZ ;  /* 0x0000000102aa9810 */ /* 0x040fe20007ffe1ff */
[----:B------:R-:W2:Y:S03]  /*4a00*/  LDSM.16.M88.4 R16, [R158+0xc000] ;  /* 0x00c000009e10783b */ /* 0x000ea60000000200 */
[----:B------:R3:W4:Y:S04]  /*4a10*/  I2F R193, R170 ;  /* 0x000000aa00c17306 */ /* 0x0007280000201400 */
[C---:B------:R-:W-:Y:S01]  /*4a20*/  @!P0 IADD3 R171, -R2.reuse, -0x8, RZ ;  /* 0xfffffff802ab8810 */ /* 0x040fe20007ffe1ff */
[----:B------:R-:W4:Y:S05]  /*4a30*/  LDSM.16.M88.4 R60, [R162+0x2000] ;  /* 0x00200000a23c783b */ /* 0x000f2a0000000200 */
[----:B------:R2:W2:Y:S03]  /*4a40*/  I2F R196, R171 ;  /* 0x000000ab00c47306 */ /* 0x0004a60000201400 */
[----:B------:R-:W4:Y:S01]  /*4a50*/  LDSM.16.M88.4 R32, [R158+0xc800] ;  /* 0x00c800009e20783b */ /* 0x000f220000000200 */
[----:B-1----:R-:W-:Y:S04]  /*4a60*/  IADD3 R172, R2, 0x7, RZ ;  /* 0x0000000702ac7810 */ /* 0x002fe80007ffe0ff */
[----:B------:R-:W-:Y:S03]  /*4a70*/  ISETP.GE.AND P2, PT, R172, RZ, PT ;  /* 0x000000ffac00720c */ /* 0x000fe60003f46270 */
[----:B------:R-:W1:Y:S01]  /*4a80*/  LDSM.16.M88.4 R48, [R158+0xd000] ;  /* 0x00d000009e30783b */ /* 0x000e620000000200 */
[C---:B---3--:R-:W-:Y:S07]  /*4a90*/  IADD3 R170, R2.reuse, 0x2f, RZ ;  /* 0x0000002f02aa7810 */ /* 0x048fee0007ffe0ff */
[----:B------:R-:W3:Y:S02]  /*4aa0*/  LDSM.16.M88.4 R132, [R158+0xd800] ;  /* 0x00d800009e84783b */ /* 0x000ee40000000200 */
[C---:B------:R-:W-:Y:S02]  /*4ab0*/  @!P2 IADD3 R172, -R2.reuse, -0x7, RZ ;  /* 0xfffffff902aca810 */ /* 0x040fe40007ffe1ff */
[----:B--2---:R-:W-:Y:S02]  /*4ac0*/  IADD3 R171, R2, 0x27, RZ ;  /* 0x0000002702ab7810 */ /* 0x004fe40007ffe0ff */
[----:B------:R2:W1:Y:S01]  /*4ad0*/  I2F R195, R172 ;  /* 0x000000ac00c37306 */ /* 0x0004620000201400 */
[-C--:B------:R-:W-:Y:S01]  /*4ae0*/  HMMA.16816.F32 R4, R64, R16.reuse, RZ ;  /* 0x000000104004723c */ /* 0x080fe200000018ff */
[----:B------:R-:W-:Y:S07]  /*4af0*/  LDSM.16.M88.4 R136, [R0] ;  /* 0x000000000088783b */ /* 0x000fee0000000200 */
[C---:B----4-:R-:W-:Y:S01]  /*4b00*/  HMMA.16816.F32 R8, R60.reuse, R16, RZ ;  /* 0x000000103c08723c */ /* 0x050fe200000018ff */
[----:B------:R-:W4:Y:S07]  /*4b10*/  LDSM.16.M88.4 R140, [R161+0xc000] ;  /* 0x00c00000a18c783b */ /* 0x000f2e0000000200 */
[-C--:B------:R-:W-:Y:S01]  /*4b20*/  HMMA.16816.F32 R12, R60, R18.reuse, RZ ;  /* 0x000000123c0c723c */ /* 0x080fe200000018ff */
[----:B------:R-:W1:Y:S07]  /*4b30*/  LDSM.16.M88.4 R144, [R0+0x2000] ;  /* 0x002000000090783b */ /* 0x000e6e0000000200 */
[C---:B------:R-:W-:Y:S01]  /*4b40*/  HMMA.16816.F32 R16, R64.reuse, R18, RZ ;  /* 0x000000124010723c */ /* 0x040fe200000018ff */
[----:B------:R-:W2:Y:S07]  /*4b50*/  LDSM.16.M88.4 R148, [R161+0xc800] ;  /* 0x00c80000a194783b */ /* 0x000eae0000000200 */
[-C--:B------:R-:W-:Y:S01]  /*4b60*/  HMMA.16816.F32 R20, R64, R32.reuse, RZ ;  /* 0x000000204014723c */ /* 0x080fe200000018ff */
[----:B------:R-:W2:Y:S07]  /*4b70*/  LDSM.16.M88.4 R152, [R161+0xd000] ;  /* 0x00d00000a198783b */ /* 0x000eae0000000200 */
[C---:B------:R-:W-:Y:S08]  /*4b80*/  HMMA.16816.F32 R24, R60.reuse, R32, RZ ;  /* 0x000000203c18723c */ /* 0x040ff000000018ff */
[-C--:B------:R-:W-:Y:S08]  /*4b90*/  HMMA.16816.F32 R28, R60, R34.reuse, RZ ;  /* 0x000000223c1c723c */ /* 0x080ff000000018ff */
[C---:B------:R-:W-:Y:S08]  /*4ba0*/  HMMA.16816.F32 R32, R64.reuse, R34, RZ ;  /* 0x000000224020723c */ /* 0x040ff000000018ff */
[-C--:B-1----:R-:W-:Y:S08]  /*4bb0*/  HMMA.16816.F32 R36, R64, R48.reuse, RZ ;  /* 0x000000304024723c */ /* 0x082ff000000018ff */
[C---:B------:R-:W-:Y:S08]  /*4bc0*/  HMMA.16816.F32 R40, R60.reuse, R48, RZ ;  /* 0x000000303c28723c */ /* 0x040ff000000018ff */
[-C--:B------:R-:W-:Y:S08]  /*4bd0*/  HMMA.16816.F32 R44, R60, R50.reuse, RZ ;  /* 0x000000323c2c723c */ /* 0x080ff000000018ff */
[C---:B------:R-:W-:Y:S08]  /*4be0*/  HMMA.16816.F32 R48, R64.reuse, R50, RZ ;  /* 0x000000324030723c */ /* 0x040ff000000018ff */
[-C--:B---3--:R-:W-:Y:S08]  /*4bf0*/  HMMA.16816.F32 R52, R64, R132.reuse, RZ ;  /* 0x000000844034723c */ /* 0x088ff000000018ff */
[C---:B------:R-:W-:Y:S08]  /*4c00*/  HMMA.16816.F32 R56, R60.reuse, R132, RZ ;  /* 0x000000843c38723c */ /* 0x040ff000000018ff */
[-C--:B------:R-:W-:Y:S08]  /*4c10*/  HMMA.16816.F32 R60, R60, R134.reuse, RZ ;  /* 0x000000863c3c723c */ /* 0x080ff000000018ff */
[----:B------:R-:W-:Y:S01]  /*4c20*/  HMMA.16816.F32 R64, R64, R134, RZ ;  /* 0x000000864040723c */ /* 0x000fe200000018ff */
[----:B------:R-:W1:Y:S07]  /*4c30*/  LDSM.16.M88.4 R132, [R161+0xd800] ;  /* 0x00d80000a184783b */ /* 0x000e6e0000000200 */
[-C--:B----4-:R-:W-:Y:S08]  /*4c40*/  HMMA.16816.F32 R4, R136, R140.reuse, R4 ;  /* 0x0000008c8804723c */ /* 0x090ff00000001804 */
[C---:B------:R-:W-:Y:S08]  /*4c50*/  HMMA.16816.F32 R8, R144.reuse, R140, R8 ;  /* 0x0000008c9008723c */ /* 0x040ff00000001808 */
[-C--:B------:R-:W-:Y:S08]  /*4c60*/  HMMA.16816.F32 R12, R144, R142.reuse, R12 ;  /* 0x0000008e900c723c */ /* 0x080ff0000000180c */
[C---:B------:R-:W-:Y:S08]  /*4c70*/  HMMA.16816.F32 R16, R136.reuse, R142, R16 ;  /* 0x0000008e8810723c */ /* 0x040ff00000001810 */
[-C--:B--2---:R-:W-:Y:S08]  /*4c80*/  HMMA.16816.F32 R20, R136, R148.reuse, R20 ;  /* 0x000000948814723c */ /* 0x084ff00000001814 */
[C---:B------:R-:W-:Y:S08]  /*4c90*/  HMMA.16816.F32 R24, R144.reuse, R148, R24 ;  /* 0x000000949018723c */ /* 0x040ff00000001818 */
[-C--:B------:R-:W-:Y:S08]  /*4ca0*/  HMMA.16816.F32 R28, R144, R150.reuse, R28 ;  /* 0x00000096901c723c */ /* 0x080ff0000000181c */
[C---:B------:R-:W-:Y:S01]  /*4cb0*/  HMMA.16816.F32 R32, R136.reuse, R150, R32 ;  /* 0x000000968820723c */ /* 0x040fe20000001820 */
[----:B------:R-:W-:Y:S07]  /*4cc0*/  LDSM.16.M88.4 R148, [R159+0xc000] ;  /* 0x00c000009f94783b */ /* 0x000fee0000000200 */
[-C--:B------:R-:W-:Y:S08]  /*4cd0*/  HMMA.16816.F32 R36, R136, R152.reuse, R36 ;  /* 0x000000988824723c */ /* 0x080ff00000001824 */
[C---:B------:R-:W-:Y:S07]  /*4ce0*/  HMMA.16816.F32 R40, R144.reuse, R152, R40 ;  /* 0x000000989028723c */ /* 0x040fee0000001828 */
[--C-:B------:R-:W-:Y:S01]  /*4cf0*/  IMAD.IADD R152, R162, 0x1, R157.reuse ;  /* 0x00000001a2987824 */ /* 0x100fe200078e029d */
[-C--:B------:R-:W-:Y:S04]  /*4d00*/  HMMA.16816.F32 R44, R144, R154.reuse, R44 ;  /* 0x0000009a902c723c */ /* 0x080fe8000000182c */
[----:B------:R-:W2:Y:S04]  /*4d10*/  LDSM.16.M88.4 R140, [R152] ;  /* 0x00000000988c783b */ /* 0x000ea80000000200 */
[C---:B------:R-:W-:Y:S04]  /*4d20*/  HMMA.16816.F32 R48, R136.reuse, R154, R48 ;  /* 0x0000009a8830723c */ /* 0x040fe80000001830 */
[----:B------:R-:W3:Y:S04]  /*4d30*/  LDSM.16.M88.4 R152, [R152+0x2000] ;  /* 0x002000009898783b */ /* 0x000ee80000000200 */
[-C--:B-1----:R-:W-:Y:S08]  /*4d40*/  HMMA.16816.F32 R52, R136, R132.reuse, R52 ;  /* 0x000000848834723c */ /* 0x082ff00000001834 */
[C---:B------:R-:W-:Y:S08]  /*4d50*/  HMMA.16816.F32 R56, R144.reuse, R132, R56 ;  /* 0x000000849038723c */ /* 0x040ff00000001838 */
[-C--:B------:R-:W-:Y:S07]  /*4d60*/  HMMA.16816.F32 R60, R144, R134.reuse, R60 ;  /* 0x00000086903c723c */ /* 0x080fee000000183c */
[C---:B------:R-:W-:Y:S01]  /*4d70*/  IADD3 R146, R2.reuse, 0x40, RZ ;  /* 0x0000004002927810 */ /* 0x040fe20007ffe0ff */
[----:B------:R-:W-:Y:S01]  /*4d80*/  HMMA.16816.F32 R64, R136, R134, R64 ;  /* 0x000000868840723c */ /* 0x000fe20000001840 */
[----:B------:R-:W1:Y:S03]  /*4d90*/  LDSM.16.M88.4 R132, [R159+0xc800] ;  /* 0x00c800009f84783b */ /* 0x000e660000000200 */
[C---:B------:R-:W-:Y:S02]  /*4da0*/  IADD3 R147, R2.reuse, 0x37, RZ ;  /* 0x0000003702937810 */ /* 0x040fe40007ffe0ff */
[C---:B------:R-:W-:Y:S02]  /*4db0*/  IADD3 R144, R2.reuse, 0x38, RZ ;  /* 0x0000003802907810 */ /* 0x040fe40007ffe0ff */
[----:B------:R-:W-:Y:S01]  /*4dc0*/  IADD3 R138, R2, 0x47, RZ ;  /* 0x00000047028a7810 */ /* 0x000fe20007ffe0ff */
[-C--:B--2---:R-:W-:Y:S05]  /*4dd0*/  HMMA.16816.F32 R4, R140, R148.reuse, R4 ;  /* 0x000000948c04723c */ /* 0x084fea0000001804 */
[----:B------:R-:W-:Y:S02]  /*4de0*/  ISETP.GE.AND P0, PT, R138, RZ, PT ;  /* 0x000000ff8a00720c */ /* 0x000fe40003f06270 */
[----:B------:R-:W-:Y:S01]  /*4df0*/  IADD3 R136, P1, R250, UR18, RZ ;  /* 0x00000012fa887c10 */ /* 0x000fe2000ff3e0ff */
[C---:B---3--:R-:W-:Y:S04]  /*4e00*/  HMMA.16816.F32 R8, R152.reuse, R148, R8 ;  /* 0x000000949808723c */ /* 0x048fe80000001808 */
[----:B------:R-:W-:Y:S02]  /*4e10*/  IADD3 R139, R2, 0x48, RZ ;  /* 0x00000048028b7810 */ /* 0x000fe40007ffe0ff */
[----:B------:R-:W-:Y:S01]  /*4e20*/  IADD3.X R137, R251, UR17, RZ, P1, !PT ;  /* 0x00000011fb897c10 */ /* 0x000fe20008ffe4ff */
[----:B------:R-:W-:Y:S01]  /*4e30*/  IMAD.IADD R148, R0, 0x1, R157 ;  /* 0x0000000100947824 */ /* 0x000fe200078e029d */
[----:B------:R-:W-:Y:S01]  /*4e40*/  ISETP.GE.AND P1, PT, R139, RZ, PT ;  /* 0x000000ff8b00720c */ /* 0x000fe20003f26270 */
[-C--:B------:R-:W-:Y:S02]  /*4e50*/  HMMA.16816.F32 R12, R152, R150.reuse, R12 ;  /* 0x00000096980c723c */ /* 0x080fe4000000180c */
[----:B-----5:R2:W5:Y:S01]  /*4e60*/  LDG.E R174, [R136.64] ;  /* 0x0000001a88ae7981 */ /* 0x020562000c1e1900 */
[----:B------:R-:W-:Y:S02]  /*4e70*/  @!P0 IADD3 R138, -R2, -0x47, RZ ;  /* 0xffffffb9028a8810 */ /* 0x000fe40007ffe1ff */
[----:B------:R-:W-:Y:S01]  /*4e80*/  ISETP.GE.AND P0, PT, R146, RZ, PT ;  /* 0x000000ff9200720c */ /* 0x000fe20003f06270 */
[----:B------:R2:W5:Y:S01]  /*4e90*/  LDG.E R175, [R136.64+0x20] ;  /* 0x0000201a88af7981 */ /* 0x000562000c1e1900 */
[----:B------:R-:W3:Y:S01]  /*4ea0*/  I2F R198, R138 ;  /* 0x0000008a00c67306 */ /* 0x000ee20000201400 */
[C---:B------:R-:W-:Y:S01]  /*4eb0*/  IADD3 R145, R2.reuse, 0x3f, RZ ;  /* 0x0000003f02917810 */ /* 0x040fe20007ffe0ff */
[C---:B------:R-:W-:Y:S01]  /*4ec0*/  HMMA.16816.F32 R16, R140.reuse, R150, R16 ;  /* 0x000000968c10723c */ /* 0x040fe20000001810 */
[----:B------:R2:W5:Y:S03]  /*4ed0*/  LDG.E R173, [R136.64+0x100] ;  /* 0x0001001a88ad7981 */ /* 0x000566000c1e1900 */
[C---:B------:R-:W-:Y:S01]  /*4ee0*/  @!P1 IADD3 R139, -R2.reuse, -0x48, RZ ;  /* 0xffffffb8028b9810 */ /* 0x040fe20007ffe1ff */
[----:B------:R2:W5:Y:S01]  /*4ef0*/  LDG.E R172, [R136.64+0x120] ;  /* 0x0001201a88ac7981 */ /* 0x000562000c1e1900 */
[C---:B------:R-:W-:Y:S02]  /*4f00*/  IADD3 R149, R2.reuse, 0x30, RZ ;  /* 0x0000003002957810 */ /* 0x040fe40007ffe0ff */
[----:B------:R2:W4:Y:S01]  /*4f10*/  I2F R197, R139 ;  /* 0x0000008b00c57306 */ /* 0x0005220000201400 */
[----:B------:R-:W-:Y:S01]  /*4f20*/  @!P0 IADD3 R146, -R2, -0x40, RZ ;  /* 0xffffffc002928810 */ /* 0x000fe20007ffe1ff */
[-C--:B-1----:R-:W-:Y:S03]  /*4f30*/  HMMA.16816.F32 R20, R140, R132.reuse, R20 ;  /* 0x000000848c14723c */ /* 0x082fe60000001814 */
[----:B------:R-:W-:Y:S02]  /*4f40*/  ISETP.GE.AND P0, PT, R147, RZ, PT ;  /* 0x000000ff9300720c */ /* 0x000fe40003f06270 */
[----:B------:R-:W-:Y:S02]  /*4f50*/  ISETP.GE.AND P1, PT, R144, RZ, PT ;  /* 0x000000ff9000720c */ /* 0x000fe40003f26270 */
[----:B------:R-:W-:Y:S01]  /*4f60*/  ISETP.GE.AND P2, PT, R145, RZ, PT ;  /* 0x000000ff9100720c */ /* 0x000fe20003f46270 */
[----:B------:R1:W1:Y:S01]  /*4f70*/  I2F R190, R146 ;  /* 0x0000009200be7306 */ /* 0x0002620000201400 */
[C---:B------:R-:W-:Y:S04]  /*4f80*/  HMMA.16816.F32 R24, R152.reuse, R132, R24 ;  /* 0x000000849818723c */ /* 0x040fe80000001818 */
[C---:B------:R-:W-:Y:S03]  /*4f90*/  IADD3 R0, R2.reuse, 0x28, RZ ;  /* 0x0000002802007810 */ /* 0x040fe60007ffe0ff */
[C---:B------:R-:W-:Y:S01]  /*4fa0*/  @!P0 IADD3 R147, -R2.reuse, -0x37, RZ ;  /* 0xffffffc902938810 */ /* 0x040fe20007ffe1ff */
[-C--:B------:R-:W-:Y:S03]  /*4fb0*/  HMMA.16816.F32 R28, R152, R134.reuse, R28 ;  /* 0x00000086981c723c */ /* 0x080fe6000000181c */
[----:B------:R-:W-:Y:S01]  /*4fc0*/  I2F R191, R147 ;  /* 0x0000009300bf7306 */ /* 0x000fe20000201400 */
[C---:B------:R-:W-:Y:S01]  /*4fd0*/  @!P1 IADD3 R144, -R2.reuse, -0x38, RZ ;  /* 0xffffffc802909810 */ /* 0x040fe20007ffe1ff */
[----:B--2---:R-:W2:Y:S01]  /*4fe0*/  LDSM.16.M88.4 R136, [R159+0xd000] ;  /* 0x00d000009f88783b */ /* 0x004ea20000000200 */
[C---:B------:R-:W-:Y:S02]  /*4ff0*/  @!P2 IADD3 R145, -R2.reuse, -0x3f, RZ ;  /* 0xffffffc10291a810 */ /* 0x040fe40007ffe1ff */
[C---:B------:R-:W-:Y:S05]  /*5000*/  HMMA.16816.F32 R32, R140.reuse, R134, R32 ;  /* 0x000000868c20723c */ /* 0x040fea0000001820 */
[----:B------:R3:W-:Y:S01]  /*5010*/  I2F R192, R144 ;  /* 0x0000009000c07306 */ /* 0x0007e20000201400 */
[----:B------:R-:W4:Y:S01]  /*5020*/  LDSM.16.M88.4 R132, [R159+0xd800] ;  /* 0x00d800009f84783b */ /* 0x000f220000000200 */
[----:B-1----:R-:W-:Y:S04]  /*5030*/  IADD3 R146, R2, -0x8, RZ ;  /* 0xfffffff802927810 */ /* 0x002fe80007ffe0ff */
[----:B------:R-:W-:Y:S04]  /*5040*/  ISETP.GE.AND P2, PT, R146, RZ, PT ;  /* 0x000000ff9200720c */ /* 0x000fe80003f46270 */
[----:B------:R1:W1:Y:S09]  /*5050*/  I2F R188, R145 ;  /* 0x0000009100bc7306 */ /* 0x0002720000201400 */
[C---:B------:R-:W-:Y:S04]  /*5060*/  @!P2 IADD3 R146, -R2.reuse, 0x8, RZ ;  /* 0x000000080292a810 */ /* 0x040fe80007ffe1ff */
[----:B------:R4:W4:Y:S01]  /*5070*/  I2F R187, R146 ;  /* 0x0000009200bb7306 */ /* 0x0009220000201400 */
[----:B---3--:R-:W-:Y:S04]  /*5080*/  IADD3 R144, R2, -0x10, RZ ;  /* 0xfffffff002907810 */ /* 0x008fe80007ffe0ff */
[----:B------:R-:W-:Y:S01]  /*5090*/  ISETP.GE.AND P0, PT, R144, RZ, PT ;  /* 0x000000ff9000720c */ /* 0x000fe20003f06270 */
[-C--:B--2---:R-:W-:Y:S03]  /*50a0*/  HMMA.16816.F32 R36, R140, R136.reuse, R36 ;  /* 0x000000888c24723c */ /* 0x084fe60000001824 */
[C---:B-1----:R-:W-:Y:S04]  /*50b0*/  IADD3 R145, R2.reuse, -0x9, RZ ;  /* 0xfffffff702917810 */ /* 0x042fe80007ffe0ff */
[----:B------:R-:W-:Y:S01]  /*50c0*/  ISETP.GE.AND P1, PT, R145, RZ, PT ;  /* 0x000000ff9100720c */ /* 0x000fe20003f26270 */
[C---:B------:R-:W-:Y:S04]  /*50d0*/  HMMA.16816.F32 R40, R152.reuse, R136, R40 ;  /* 0x000000889828723c */ /* 0x040fe80000001828 */
[C---:B------:R-:W-:Y:S02]  /*50e0*/  @!P0 IADD3 R144, -R2.reuse, 0x10, RZ ;  /* 0x0000001002908810 */ /* 0x040fe40007ffe1ff */
[----:B------:R-:W-:Y:S02]  /*50f0*/  ISETP.GE.AND P0, PT, R149, RZ, PT ;  /* 0x000000ff9500720c */ /* 0x000fe40003f06270 */
[----:B------:R-:W-:Y:S01]  /*5100*/  I2F R189, R144 ;  /* 0x0000009000bd7306 */ /* 0x000fe20000201400 */
[C---:B----4-:R-:W-:Y:S01]  /*5110*/  IADD3 R146, R2.reuse, -0x11, RZ ;  /* 0xffffffef02927810 */ /* 0x050fe20007ffe0ff */
[-C--:B------:R-:W-:Y:S03]  /*5120*/  HMMA.16816.F32 R44, R152, R138.reuse, R44 ;  /* 0x0000008a982c723c */ /* 0x080fe6000000182c */
[----:B------:R-:W-:Y:S02]  /*5130*/  @!P1 IADD3 R145, -R2, 0x9, RZ ;  /* 0x0000000902919810 */ /* 0x000fe40007ffe1ff */
[----:B------:R-:W-:Y:S03]  /*5140*/  ISETP.GE.AND P1, PT, R146, RZ, PT ;  /* 0x000000ff9200720c */ /* 0x000fe60003f26270 */
[----:B------:R-:W1:Y:S01]  /*5150*/  I2F R185, R145 ;  /* 0x0000009100b97306 */ /* 0x000e620000201400 */
[----:B------:R-:W-:Y:S01]  /*5160*/  @!P0 IADD3 R149, -R2, -0x30, RZ ;  /* 0xffffffd002958810 */ /* 0x000fe20007ffe1ff */
[C---:B------:R-:W-:Y:S01]  /*5170*/  HMMA.16816.F32 R48, R140.reuse, R138, R48 ;  /* 0x0000008a8c30723c */ /* 0x040fe20000001830 */
[----:B------:R-:W-:Y:S03]  /*5180*/  LDSM.16.M88.4 R136, [R148] ;  /* 0x000000009488783b */ /* 0x000fe60000000200 */
[----:B------:R-:W-:Y:S04]  /*5190*/  ISETP.GE.AND P0, PT, R0, RZ, PT ;  /* 0x000000ff0000720c */ /* 0x000fe80003f06270 */
[----:B------:R2:W-:Y:S01]  /*51a0*/  I2F R183, R149 ;  /* 0x0000009500b77306 */ /* 0x0005e20000201400 */
[----:B------:R-:W-:Y:S01]  /*51b0*/  @!P1 IADD3 R146, -R2, 0x11, RZ ;  /* 0x0000001102929810 */ /* 0x000fe20007ffe1ff */
[-C--:B------:R-:W-:Y:S03]  /*51c0*/  HMMA.16816.F32 R52, R140, R132.reuse, R52 ;  /* 0x000000848c34723c */ /* 0x080fe60000001834 */
[----:B------:R-:W-:Y:S04]  /*51d0*/  ISETP.GE.AND P1, PT, R170, RZ, PT ;  /* 0x000000ffaa00720c */ /* 0x000fe80003f26270 */
[C---:B------:R-:W-:Y:S01]  /*51e0*/  @!P0 IADD3 R0, -R2.reuse, -0x28, RZ ;  /* 0xffffffd802008810 */ /* 0x040fe20007ffe1ff */
[----:B------:R3:W4:Y:S01]  /*51f0*/  I2F R186, R146 ;  /* 0x0000009200ba7306 */ /* 0x0007220000201400 */
[C---:B------:R-:W-:Y:S07]  /*5200*/  HMMA.16816.F32 R56, R152.reuse, R132, R56 ;  /* 0x000000849838723c */ /* 0x040fee0000001838 */
[C---:B------:R-:W-:Y:S01]  /*5210*/  @!P1 IADD3 R170, -R2.reuse, -0x2f, RZ ;  /* 0xffffffd102aa9810 */ /* 0x040fe20007ffe1ff */
[-C--:B------:R-:W-:Y:S01]  /*5220*/  HMMA.16816.F32 R60, R152, R134.reuse, R60 ;  /* 0x00000086983c723c */ /* 0x080fe2000000183c */
[----:B------:R1:W-:Y:S02]  /*5230*/  I2F R184, R0 ;  /* 0x0000000000b87306 */ /* 0x0003e40000201400 */
[----:B------:R-:W-:Y:S01]  /*5240*/  ISETP.GE.AND P1, PT, R171, RZ, PT ;  /* 0x000000ffab00720c */ /* 0x000fe20003f26270 */
[----:B--2---:R-:W-:Y:S03]  /*5250*/  LDSM.16.M88.4 R148, [R148+0x2000] ;  /* 0x002000009494783b */ /* 0x004fe60000000200 */
[----:B------:R-:W-:Y:S01]  /*5260*/  IADD3 R152, R2, -0x18, RZ ;  /* 0xffffffe802987810 */ /* 0x000fe20007ffe0ff */
[----:B------:R-:W-:Y:S03]  /*5270*/  HMMA.16816.F32 R64, R140, R134, R64 ;  /* 0x000000868c40723c */ /* 0x000fe60000001840 */
[----:B------:R-:W2:Y:S01]  /*5280*/  I2F R182, R170 ;  /* 0x000000aa00b67306 */ /* 0x000ea20000201400 */
[----:B------:R-:W-:Y:S01]  /*5290*/  ISETP.GE.AND P0, PT, R152, RZ, PT ;  /* 0x000000ff9800720c */ /* 0x000fe20003f06270 */
[----:B------:R-:W-:Y:S01]  /*52a0*/  LDSM.16.M88.4 R132, [R160+0xc800] ;  /* 0x00c80000a084783b */ /* 0x000fe20000000200 */
[C---:B------:R-:W-:Y:S02]  /*52b0*/  IADD3 R153, R2.reuse, -0x38, RZ ;  /* 0xffffffc802997810 */ /* 0x040fe40007ffe0ff */
[C---:B------:R-:W-:Y:S02]  /*52c0*/  @!P1 IADD3 R171, -R2.reuse, -0x27, RZ ;  /* 0xffffffd902ab9810 */ /* 0x040fe40007ffe1ff */
[----:B------:R-:W-:Y:S02]  /*52d0*/  ISETP.GE.AND P3, PT, R153, RZ, PT ;  /* 0x000000ff9900720c */ /* 0x000fe40003f66270 */
[C---:B------:R-:W-:Y:S01]  /*52e0*/  IADD3 R141, R2.reuse, -0x20, RZ ;  /* 0xffffffe0028d7810 */ /* 0x040fe20007ffe0ff */
[----:B------:R-:W2:Y:S01]  /*52f0*/  I2F R181, R171 ;  /* 0x000000ab00b57306 */ /* 0x000ea20000201400 */
[----:B---3--:R-:W3:Y:S01]  /*5300*/  LDSM.16.M88.4 R144, [R160+0xc000] ;  /* 0x00c00000a090783b */ /* 0x008ee20000000200 */
[C---:B------:R-:W-:Y:S02]  /*5310*/  IADD3 R140, R2.reuse, -0x21, RZ ;  /* 0xffffffdf028c7810 */ /* 0x040fe40007ffe0ff */
[C---:B-1----:R-:W-:Y:S02]  /*5320*/  IADD3 R0, R2.reuse, -0x19, RZ ;  /* 0xffffffe702007810 */ /* 0x042fe40007ffe0ff */
[----:B------:R-:W-:Y:S02]  /*5330*/  @!P0 IADD3 R152, -R2, 0x18, RZ ;  /* 0x0000001802988810 */ /* 0x000fe40007ffe1ff */
[----:B------:R-:W-:Y:S02]  /*5340*/  ISETP.GE.AND P1, PT, R0, RZ, PT ;  /* 0x000000ff0000720c */ /* 0x000fe40003f26270 */
[----:B------:R1:W1:Y:S01]  /*5350*/  I2F R179, R152 ;  /* 0x0000009800b37306 */ /* 0x0002620000201400 */
[----:B------:R-:W-:Y:S02]  /*5360*/  ISETP.GE.AND P0, PT, R141, RZ, PT ;  /* 0x000000ff8d00720c */ /* 0x000fe40003f06270 */
[C---:B------:R-:W-:Y:S02]  /*5370*/  IADD3 R154, R2.reuse, -0x39, RZ ;  /* 0xffffffc7029a7810 */ /* 0x040fe40007ffe0ff */
[----:B------:R-:W-:Y:S02]  /*5380*/  @!P3 IADD3 R153, -R2, 0x38, RZ ;  /* 0x000000380299b810 */ /* 0x000fe40007ffe1ff */
[----:B------:R-:W-:Y:S04]  /*5390*/  ISETP.GE.AND P2, PT, R154, RZ, PT ;  /* 0x000000ff9a00720c */ /* 0x000fe80003f46270 */
[----:B------:R-:W-:Y:S01]  /*53a0*/  I2F R153, R153 ;  /* 0x0000009900997306 */ /* 0x000fe20000201400 */
[----:B------:R-:W-:Y:S02]  /*53b0*/  @!P1 IADD3 R0, -R2, 0x19, RZ ;  /* 0x0000001902009810 */ /* 0x000fe40007ffe1ff */
[----:B------:R-:W-:Y:S02]  /*53c0*/  ISETP.GE.AND P1, PT, R140, RZ, PT ;  /* 0x000000ff8c00720c */ /* 0x000fe40003f26270 */
[C---:B------:R-:W-:Y:S04]  /*53d0*/  @!P0 IADD3 R141, -R2.reuse, 0x20, RZ ;  /* 0x00000020028d8810 */ /* 0x040fe80007ffe1ff */
[C---:B------:R-:W-:Y:S01]  /*53e0*/  @!P2 IADD3 R154, -R2.reuse, 0x39, RZ ;  /* 0x00000039029aa810 */ /* 0x040fe20007ffe1ff */
[----:B------:R-:W-:Y:S01]  /*53f0*/  I2F R180, R141 ;  /* 0x0000008d00b47306 */ /* 0x000fe20000201400 */
[C---:B-1----:R-:W-:Y:S05]  /*5400*/  IADD3 R152, R2.reuse, 0xf, RZ ;  /* 0x0000000f02987810 */ /* 0x042fea0007ffe0ff */
[C---:B------:R-:W-:Y:S04]  /*5410*/  @!P1 IADD3 R140, -R2.reuse, 0x21, RZ ;  /* 0x00000021028c9810 */ /* 0x040fe80007ffe1ff */
[----:B------:R1:W-:Y:S01]  /*5420*/  I2F R178, R140 ;  /* 0x0000008c00b27306 */ /* 0x0003e20000201400 */
[-C--:B---3--:R-:W-:Y:S08]  /*5430*/  HMMA.16816.F32 R4, R136, R144.reuse, R4 ;  /* 0x000000908804723c */ /* 0x088ff00000001804 */
[C---:B------:R-:W-:Y:S01]  /*5440*/  HMMA.16816.F32 R8, R148.reuse, R144, R8 ;  /* 0x000000909408723c */ /* 0x040fe20000001808 */
[----:B------:R3:W2:Y:S06]  /*5450*/  I2F R177, R0 ;  /* 0x0000000000b17306 */ /* 0x0006ac0000201400 */
[----:B------:R-:W-:Y:S01]  /*5460*/  IADD3 R144, R2, 0x1f, RZ ;  /* 0x0000001f02907810 */ /* 0x000fe20007ffe0ff */
[-C--:B------:R-:W-:Y:S03]  /*5470*/  HMMA.16816.F32 R12, R148, R146.reuse, R12 ;  /* 0x00000092940c723c */ /* 0x080fe6000000180c */
[----:B------:R-:W-:Y:S01]  /*5480*/  ISETP.GE.AND P1, PT, R144, RZ, PT ;  /* 0x000000ff9000720c */ /* 0x000fe20003f26270 */
[----:B------:R-:W-:Y:S01]  /*5490*/  I2F R154, R154 ;  /* 0x0000009a009a7306 */ /* 0x000fe20000201400 */
[----:B------:R-:W-:Y:S01]  /*54a0*/  IADD3 R145, R2, 0x18, RZ ;  /* 0x0000001802917810 */ /* 0x000fe20007ffe0ff */
[----:B-1----:R-:W1:Y:S02]  /*54b0*/  LDSM.16.M88.4 R140, [R160+0xd000] ;  /* 0x00d00000a08c783b */ /* 0x002e640000000200 */
[----:B------:R-:W-:Y:S01]  /*54c0*/  FFMA.FTZ R5, R193, -UR4, R5 ;  /* 0x80000004c1057c23 */ /* 0x000fe20008010005 */
[C---:B------:R-:W-:Y:S04]  /*54d0*/  HMMA.16816.F32 R16, R136.reuse, R146, R16 ;  /* 0x000000928810723c */ /* 0x040fe80000001810 */
[----:B------:R-:W-:Y:S02]  /*54e0*/  FFMA.FTZ R6, R196, -UR4, R6 ;  /* 0x80000004c4067c23 */ /* 0x000fe40008010006 */
[----:B------:R-:W-:Y:S01]  /*54f0*/  FFMA.FTZ R7, R195, -UR4, R7 ;  /* 0x80000004c3077c23 */ /* 0x000fe20008010007 */
[----:B------:R-:W-:Y:S01]  /*5500*/  IADD3 R146, R2, 0x17, RZ ;  /* 0x0000001702927810 */ /* 0x000fe20007ffe0ff */
[----:B------:R-:W-:Y:S01]  /*5510*/  FFMA.FTZ R4, R194, -UR4, R4 ;  /* 0x80000004c2047c23 */ /* 0x000fe20008010004 */
[-C--:B------:R-:W-:Y:S03]  /*5520*/  HMMA.16816.F32 R20, R136, R132.reuse, R20 ;  /* 0x000000848814723c */ /* 0x080fe60000001814 */
[----:B------:R-:W-:Y:S01]  /*5530*/  FFMA.FTZ R11, R198, -UR4, R11 ;  /* 0x80000004c60b7c23 */ /* 0x000fe2000801000b */
[C---:B---3--:R-:W-:Y:S01]  /*5540*/  IADD3 R0, R2.reuse, 0x20, RZ ;  /* 0x0000002002007810 */ /* 0x048fe20007ffe0ff */
[----:B------:R-:W-:Y:S01]  /*5550*/  FFMA.FTZ R10, R197, -UR4, R10 ;  /* 0x80000004c50a7c23 */ /* 0x000fe2000801000a */
[----:B------:R-:W-:Y:S01]  /*5560*/  @!P1 IADD3 R144, -R2, -0x1f, RZ ;  /* 0xffffffe102909810 */ /* 0x000fe20007ffe1ff */
[----:B------:R-:W-:Y:S01]  /*5570*/  FFMA.FTZ R8, R190, -UR4, R8 ;  /* 0x80000004be087c23 */ /* 0x000fe20008010008 */
[C---:B------:R-:W-:Y:S02]  /*5580*/  HMMA.16816.F32 R24, R148.reuse, R132, R24 ;  /* 0x000000849418723c */ /* 0x040fe40000001818 */
[----:B------:R3:W-:Y:S02]  /*5590*/  I2F R170, R144 ;  /* 0x0000009000aa7306 */ /* 0x0007e40000201400 */
[----:B------:R-:W-:Y:S01]  /*55a0*/  FFMA.FTZ R9, R188, -UR4, R9 ;  /* 0x80000004bc097c23 */ /* 0x000fe20008010009 */
[----:B------:R-:W-:Y:S01]  /*55b0*/  ISETP.GE.AND P0, PT, R0, RZ, PT ;  /* 0x000000ff0000720c */ /* 0x000fe20003f06270 */
[----:B------:R-:W-:Y:S01]  /*55c0*/  FFMA.FTZ R14, R190, -UR4, R14 ;  /* 0x80000004be0e7c23 */ /* 0x000fe2000801000e */
[----:B------:R-:W-:Y:S01]  /*55d0*/  ISETP.GE.AND P1, PT, R146, RZ, PT ;  /* 0x000000ff9200720c */ /* 0x000fe20003f26270 */
[----:B------:R-:W-:Y:S01]  /*55e0*/  FFMA.FTZ R15, R188, -UR4, R15 ;  /* 0x80000004bc0f7c23 */ /* 0x000fe2000801000f */
[-C--:B------:R-:W-:Y:S03]  /*55f0*/  HMMA.16816.F32 R28, R148, R134.reuse, R28 ;  /* 0x00000086941c723c */ /* 0x080fe6000000181c */
[----:B------:R-:W-:Y:S01]  /*5600*/  FFMA.FTZ R12, R192, -UR4, R12 ;  /* 0x80000004c00c7c23 */ /* 0x000fe2000801000c */
[----:B------:R-:W-:Y:S01]  /*5610*/  IADD3 R147, R2, 0x10, RZ ;  /* 0x0000001002937810 */ /* 0x000fe20007ffe0ff */
[----:B------:R-:W-:Y:S02]  /*5620*/  FFMA.FTZ R13, R191, -UR4, R13 ;  /* 0x80000004bf0d7c23 */ /* 0x000fe4000801000d */
[----:B------:R-:W-:Y:S01]  /*5630*/  FFMA.FTZ R19, R193, -UR4, R19 ;  /* 0x80000004c1137c23 */ /* 0x000fe20008010013 */
[C---:B------:R-:W-:Y:S01]  /*5640*/  HMMA.16816.F32 R32, R136.reuse, R134, R32 ;  /* 0x000000868820723c */ /* 0x040fe20000001820 */
[----:B------:R-:W2:Y:S03]  /*5650*/  LDSM.16.M88.4 R132, [R160+0xd800] ;  /* 0x00d80000a084783b */ /* 0x000ea60000000200 */
[----:B------:R-:W-:Y:S01]  /*5660*/  FFMA.FTZ R18, R194, -UR4, R18 ;  /* 0x80000004c2127c23 */ /* 0x000fe20008010012 */
[C---:B------:R-:W-:Y:S01]  /*5670*/  @!P0 IADD3 R0, -R2.reuse, -0x20, RZ ;  /* 0xffffffe002008810 */ /* 0x040fe20007ffe1ff */
[----:B------:R-:W-:Y:S01]  /*5680*/  FFMA.FTZ R16, R187, -UR4, R16 ;  /* 0x80000004bb107c23 */ /* 0x000fe20008010010 */
[----:B------:R-:W-:Y:S01]  /*5690*/  ISETP.GE.AND P0, PT, R145, RZ, PT ;  /* 0x000000ff9100720c */ /* 0x000fe20003f06270 */
[----:B------:R-:W-:Y:S01]  /*56a0*/  FFMA.FTZ R17, R185, -UR4, R17 ;  /* 0x80000004b9117c23 */ /* 0x000fe20008010011 */
[-C--:B-1----:R-:W-:Y:S01]  /*56b0*/  HMMA.16816.F32 R36, R136, R140.reuse, R36 ;  /* 0x0000008c8824723c */ /* 0x082fe20000001824 */
[----:B------:R1:W1:Y:S02]  /*56c0*/  I2F R171, R0 ;  /* 0x0000000000ab7306 */ /* 0x0002640000201400 */
[----:B------:R-:W-:Y:S01]  /*56d0*/  FFMA.FTZ R22, R187, -UR4, R22 ;  /* 0x80000004bb167c23 */ /* 0x000fe20008010016 */
[C---:B------:R-:W-:Y:S01]  /*56e0*/  @!P1 IADD3 R146, -R2.reuse, -0x17, RZ ;  /* 0xffffffe902929810 */ /* 0x040fe20007ffe1ff */
[----:B------:R-:W-:Y:S01]  /*56f0*/  FFMA.FTZ R23, R185, -UR4, R23 ;  /* 0x80000004b9177c23 */ /* 0x000fe20008010017 */
[----:B---3--:R-:W-:Y:S01]  /*5700*/  IADD3 R144, R2, -0x28, RZ ;  /* 0xffffffd802907810 */ /* 0x008fe20007ffe0ff */
[----:B------:R-:W-:Y:S01]  /*5710*/  FFMA.FTZ R20, R189, -UR4, R20 ;  /* 0x80000004bd147c23 */ /* 0x000fe20008010014 */
[C---:B------:R-:W-:Y:S03]  /*5720*/  HMMA.16816.F32 R40, R148.reuse, R140, R40 ;  /* 0x0000008c9428723c */ /* 0x040fe60000001828 */
[----:B------:R3:W-:Y:S01]  /*5730*/  I2F R155, R146 ;  /* 0x00000092009b7306 */ /* 0x0007e20000201400 */
[----:B----4-:R-:W-:Y:S01]  /*5740*/  FFMA.FTZ R21, R186, -UR4, R21 ;  /* 0x80000004ba157c23 */ /* 0x010fe20008010015 */
[----:B------:R-:W-:Y:S01]  /*5750*/  @!P0 IADD3 R145, -R2, -0x18, RZ ;  /* 0xffffffe802918810 */ /* 0x000fe20007ffe1ff */
[----:B------:R-:W-:Y:S01]  /*5760*/  FFMA.FTZ R26, R192, -UR4, R26 ;  /* 0x80000004c01a7c23 */ /* 0x000fe2000801001a */
[----:B------:R-:W-:Y:S01]  /*5770*/  ISETP.GE.AND P0, PT, R144, RZ, PT ;  /* 0x000000ff9000720c */ /* 0x000fe20003f06270 */
[----:B------:R-:W-:Y:S01]  /*5780*/  FFMA.FTZ R27, R191, -UR4, R27 ;  /* 0x80000004bf1b7c23 */ /* 0x000fe2000801001b */
[-C--:B------:R-:W-:Y:S03]  /*5790*/  HMMA.16816.F32 R44, R148, R142.reuse, R44 ;  /* 0x0000008e942c723c */ /* 0x080fe6000000182c */
[----:B------:R-:W-:Y:S01]  /*57a0*/  FFMA.FTZ R24, R183, -UR4, R24 ;  /* 0x80000004b7187c23 */ /* 0x000fe20008010018 */
[----:B------:R4:W4:Y:S01]  /*57b0*/  I2F R176, R145 ;  /* 0x0000009100b07306 */ /* 0x0009220000201400 */
[C---:B--2---:R-:W-:Y:S01]  /*57c0*/  FFMA.FTZ R25, R182.reuse, -UR4, R25 ;  /* 0x80000004b6197c23 */ /* 0x044fe20008010019 */
[----:B------:R-:W-:Y:S01]  /*57d0*/  ISETP.GE.AND P1, PT, R147, RZ, PT ;  /* 0x000000ff9300720c */ /* 0x000fe20003f26270 */
[----:B------:R-:W-:Y:S01]  /*57e0*/  FFMA.FTZ R30, R183, -UR4, R30 ;  /* 0x80000004b71e7c23 */ /* 0x000fe2000801001e */
[C---:B------:R-:W-:Y:S04]  /*57f0*/  HMMA.16816.F32 R48, R136.reuse, R142, R48 ;  /* 0x0000008e8830723c */ /* 0x040fe80000001830 */
[----:B------:R-:W-:Y:S01]  /*5800*/  FFMA.FTZ R31, R182, -UR4, R31 ;  /* 0x80000004b61f7c23 */ /* 0x000fe2000801001f */
[----:B-1----:R-:W-:Y:S01]  /*5810*/  IADD3 R0, R2, -0x29, RZ ;  /* 0xffffffd702007810 */ /* 0x002fe20007ffe0ff */
[----:B------:R-:W-:Y:S01]  /*5820*/  FFMA.FTZ R28, R184, -UR4, R28 ;  /* 0x80000004b81c7c23 */ /* 0x000fe2000801001c */
[C---:B------:R-:W-:Y:S01]  /*5830*/  @!P0 IADD3 R144, -R2.reuse, 0x28, RZ ;  /* 0x0000002802908810 */ /* 0x040fe20007ffe1ff */
[----:B------:R-:W-:Y:S01]  /*5840*/  FFMA.FTZ R29, R181, -UR4, R29 ;  /* 0x80000004b51d7c23 */ /* 0x000fe2000801001d */
[-C--:B------:R-:W-:Y:S03]  /*5850*/  HMMA.16816.F32 R52, R136, R132.reuse, R52 ;  /* 0x000000848834723c */ /* 0x080fe60000001834 */
[----:B------:R-:W-:Y:S01]  /*5860*/  FFMA.FTZ R34, R189, -UR4, R34 ;  /* 0x80000004bd227c23 */ /* 0x000fe20008010022 */
[----:B---3--:R-:W-:Y:S01]  /*5870*/  IADD3 R146, R2, -0x31, RZ ;  /* 0xffffffcf02927810 */ /* 0x008fe20007ffe0ff */
[----:B------:R-:W-:Y:S01]  /*5880*/  FFMA.FTZ R35, R186, -UR4, R35 ;  /* 0x80000004ba237c23 */ /* 0x000fe20008010023 */
[----:B------:R-:W-:Y:S01]  /*5890*/  ISETP.GE.AND P6, PT, R0, RZ, PT ;  /* 0x000000ff0000720c */ /* 0x000fe20003fc6270 */
[----:B------:R-:W-:Y:S01]  /*58a0*/  FFMA.FTZ R32, R179, -UR4, R32 ;  /* 0x80000004b3207c23 */ /* 0x000fe20008010020 */
[----:B------:R-:W-:Y:S01]  /*58b0*/  ISETP.GE.AND P4, PT, R146, RZ, PT ;  /* 0x000000ff9200720c */ /* 0x000fe20003f86270 */
[----:B------:R-:W-:Y:S01]  /*58c0*/  FFMA.FTZ R33, R177, -UR4, R33 ;  /* 0x80000004b1217c23 */ /* 0x000fe20008010021 */
[----:B------:R-:W-:Y:S01]  /*58d0*/  ISETP.GE.AND P0, PT, R152, RZ, PT ;  /* 0x000000ff9800720c */ /* 0x000fe20003f06270 */
[C---:B------:R-:W-:Y:S01]  /*58e0*/  HMMA.16816.F32 R56, R148.reuse, R132, R56 ;  /* 0x000000849438723c */ /* 0x040fe20000001838 */
[----:B------:R-:W1:Y:S03]  /*58f0*/  I2F R144, R144 ;  /* 0x0000009000907306 */ /* 0x000e660000201400 */
[----:B------:R-:W-:Y:S01]  /*5900*/  FFMA.FTZ R38, R179, -UR4, R38 ;  /* 0x80000004b3267c23 */ /* 0x000fe20008010026 */
[C---:B----4-:R-:W-:Y:S01]  /*5910*/  IADD3 R145, R2.reuse, -0x30, RZ ;  /* 0xffffffd002917810 */ /* 0x050fe20007ffe0ff */
[----:B------:R-:W-:Y:S01]  /*5920*/  FFMA.FTZ R39, R177, -UR4, R39 ;  /* 0x80000004b1277c23 */ /* 0x000fe20008010027 */
[----:B------:R-:W-:Y:S01]  /*5930*/  @!P1 IADD3 R147, -R2, -0x10, RZ ;  /* 0xfffffff002939810 */ /* 0x000fe20007ffe1ff */
[----:B------:R-:W-:Y:S01]  /*5940*/  FFMA.FTZ R36, R180, -UR4, R36 ;  /* 0x80000004b4247c23 */ /* 0x000fe20008010024 */
[----:B------:R-:W-:Y:S01]  /*5950*/  ISETP.GE.AND P5, PT, R145, RZ, PT ;  /* 0x000000ff9100720c */ /* 0x000fe20003fa6270 */
[-C--:B------:R-:W-:Y:S03]  /*5960*/  HMMA.16816.F32 R60, R148, R134.reuse, R60 ;  /* 0x00000086943c723c */ /* 0x080fe6000000183c */
[----:B------:R-:W-:Y:S01]  /*5970*/  FFMA.FTZ R37, R178, -UR4, R37 ;  /* 0x80000004b2257c23 */ /* 0x000fe20008010025 */
[----:B------:R-:W-:Y:S01]  /*5980*/  @!P6 IADD3 R0, -R2, 0x29, RZ ;  /* 0x000000290200e810 */ /* 0x000fe20007ffe1ff */
[----:B------:R-:W-:Y:S01]  /*5990*/  FFMA.FTZ R42, R184, -UR4, R42 ;  /* 0x80000004b82a7c23 */ /* 0x000fe2000801002a */
[C---:B------:R-:W-:Y:S01]  /*59a0*/  @!P4 IADD3 R146, -R2.reuse, 0x31, RZ ;  /* 0x000000310292c810 */ /* 0x040fe20007ffe1ff */
[----:B------:R-:W-:Y:S01]  /*59b0*/  FFMA.FTZ R43, R181, -UR4, R43 ;  /* 0x80000004b52b7c23 */ /* 0x000fe2000801002b */
[----:B------:R-:W-:Y:S01]  /*59c0*/  @!P0 IADD3 R152, -R2, -0xf, RZ ;  /* 0xfffffff102988810 */ /* 0x000fe20007ffe1ff */
[C---:B------:R-:W-:Y:S01]  /*59d0*/  FFMA.FTZ R40, R171.reuse, -UR4, R40 ;  /* 0x80000004ab287c23 */ /* 0x040fe20008010028 */
[----:B------:R-:W2:Y:S01]  /*59e0*/  I2F R0, R0 ;  /* 0x0000000000007306 */ /* 0x000ea20000201400 */
[----:B------:R-:W-:Y:S01]  /*59f0*/  HMMA.16816.F32 R64, R136, R134, R64 ;  /* 0x000000868840723c */ /* 0x000fe20000001840 */
[----:B------:R-:W-:Y:S03]  /*5a00*/  PLOP3.LUT P0, PT, PT, PT, UP0, 0x80, 0x0 ;  /* 0x000000000000781c */ /* 0x000fe60003f0f008 */
[----:B------:R-:W-:Y:S01]  /*5a10*/  FFMA.FTZ R41, R170, -UR4, R41 ;  /* 0x80000004aa297c23 */ /* 0x000fe20008010029 */
[----:B------:R-:W-:Y:S01]  /*5a20*/  @!P5 IADD3 R145, -R2, 0x30, RZ ;  /* 0x000000300291d810 */ /* 0x000fe20007ffe1ff */
[----:B------:R-:W-:Y:S02]  /*5a30*/  FFMA.FTZ R46, R171, -UR4, R46 ;  /* 0x80000004ab2e7c23 */ /* 0x000fe4000801002e */
[----:B------:R-:W-:Y:S01]  /*5a40*/  FFMA.FTZ R47, R170, -UR4, R47 ;  /* 0x80000004aa2f7c23 */ /* 0x000fe2000801002f */
[----:B------:R-:W3:Y:S03]  /*5a50*/  I2F R146, R146 ;  /* 0x0000009200927306 */ /* 0x000ee60000201400 */
[----:B------:R-:W-:Y:S02]  /*5a60*/  FFMA.FTZ R44, R176, -UR4, R44 ;  /* 0x80000004b02c7c23 */ /* 0x000fe4000801002c */
[C---:B------:R-:W-:Y:S02]  /*5a70*/  FFMA.FTZ R45, R155.reuse, -UR4, R45 ;  /* 0x800000049b2d7c23 */ /* 0x040fe4000801002d */
[----:B------:R-:W-:Y:S02]  /*5a80*/  FFMA.FTZ R50, R180, -UR4, R50 ;  /* 0x80000004b4327c23 */ /* 0x000fe40008010032 */
[----:B------:R-:W-:Y:S01]  /*5a90*/  FFMA.FTZ R51, R178, -UR4, R51 ;  /* 0x80000004b2337c23 */ /* 0x000fe20008010033 */
[----:B------:R-:W4:Y:S01]  /*5aa0*/  I2F R145, R145 ;  /* 0x0000009100917306 */ /* 0x000f220000201400 */
[C---:B-1----:R-:W-:Y:S02]  /*5ab0*/  FFMA.FTZ R48, R144.reuse, -UR4, R48 ;  /* 0x8000000490307c23 */ /* 0x042fe40008010030 */
[----:B------:R-:W-:Y:S02]  /*5ac0*/  FFMA.FTZ R54, R144, -UR4, R54 ;  /* 0x8000000490367c23 */ /* 0x000fe40008010036 */
[C---:B--2---:R-:W-:Y:S02]  /*5ad0*/  FFMA.FTZ R49, R0.reuse, -UR4, R49 ;  /* 0x8000000400317c23 */ /* 0x044fe40008010031 */
[----:B------:R-:W-:Y:S02]  /*5ae0*/  FFMA.FTZ R55, R0, -UR4, R55 ;  /* 0x8000000400377c23 */ /* 0x000fe40008010037 */
[----:B------:R-:W-:Y:S01]  /*5af0*/  FFMA.FTZ R58, R176, -UR4, R58 ;  /* 0x80000004b03a7c23 */ /* 0x000fe2000801003a */
[----:B------:R-:W1:Y:S01]  /*5b00*/  I2F R147, R147 ;  /* 0x0000009300937306 */ /* 0x000e620000201400 */
[----:B------:R-:W-:Y:S02]  /*5b10*/  FFMA.FTZ R59, R155, -UR4, R59 ;  /* 0x800000049b3b7c23 */ /* 0x000fe4000801003b */
[----:B------:R-:W-:Y:S02]  /*5b20*/  FFMA.FTZ R60, R196, -UR4, R60 ;  /* 0x80000004c43c7c23 */ /* 0x000fe4000801003c */
[C---:B---3--:R-:W-:Y:S02]  /*5b30*/  FFMA.FTZ R53, R146.reuse, -UR4, R53 ;  /* 0x8000000492357c23 */ /* 0x048fe40008010035 */
[----:B------:R-:W-:Y:S02]  /*5b40*/  FFMA.FTZ R61, R195, -UR4, R61 ;  /* 0x80000004c33d7c23 */ /* 0x000fe4000801003d */
[----:B------:R-:W-:Y:S01]  /*5b50*/  FFMA.FTZ R67, R146, -UR4, R67 ;  /* 0x8000000492437c23 */ /* 0x000fe20008010043 */
[----:B------:R-:W2:Y:S01]  /*5b60*/  I2F R152, R152 ;  /* 0x0000009800987306 */ /* 0x000ea20000201400 */
[----:B------:R-:W-:Y:S02]  /*5b70*/  FFMA.FTZ R64, R153, -UR4, R64 ;  /* 0x8000000499407c23 */ /* 0x000fe40008010040 */
[----:B------:R-:W-:Y:S02]  /*5b80*/  FFMA.FTZ R65, R154, -UR4, R65 ;  /* 0x800000049a417c23 */ /* 0x000fe40008010041 */
[C---:B----4-:R-:W-:Y:S02]  /*5b90*/  FFMA.FTZ R52, R145.reuse, -UR4, R52 ;  /* 0x8000000491347c23 */ /* 0x050fe40008010034 */
[----:B------:R-:W-:Y:S02]  /*5ba0*/  FFMA.FTZ R66, R145, -UR4, R66 ;  /* 0x8000000491427c23 */ /* 0x000fe40008010042 */
[C---:B-1----:R-:W-:Y:S02]  /*5bb0*/  FFMA.FTZ R56, R147.reuse, -UR4, R56 ;  /* 0x8000000493387c23 */ /* 0x042fe40008010038 */
[----:B------:R-:W-:Y:S02]  /*5bc0*/  FFMA.FTZ R62, R147, -UR4, R62 ;  /* 0x80000004933e7c23 */ /* 0x000fe4000801003e */
[C---:B--2---:R-:W-:Y:S02]  /*5bd0*/  FFMA.FTZ R57, R152.reuse, -UR4, R57 ;  /* 0x8000000498397c23 */ /* 0x044fe40008010039 */
[----:B------:R-:W-:Y:S01]  /*5be0*/  FFMA.FTZ R63, R152, -UR4, R63 ;  /* 0x80000004983f7c23 */ /* 0x000fe2000801003f */
[----:B------:R-:W-:-:S05]  /*5bf0*/  @!P0 BRA `(.L_x_784) ;  /* 0x000000a000008947 */ /* 0x000fca0003800000 */
        /* <DEDUP_REMOVED lines=10> */
.L_x_784:
[----:B------:R-:W-:Y:S01]  /*5ca0*/  IADD3 R0, R247, UR9, RZ ;  /* 0x00000009f7007c10 */ /* 0x000fe2000fffe0ff */
[----:B------:R-:W-:Y:S01]  /*5cb0*/  UIADD3 UR9, -UR11, UR5, -UR10 ;  /* 0x000000050b097290 */ /* 0x000fe2000fffe90a */
[----:B------:R-:W-:Y:S01]  /*5cc0*/  IADD3 R149, R167, 0x1, RZ ;  /* 0x00000001a7957810 */ /* 0x000fe20007ffe0ff */
[----:B------:R-:W-:Y:S01]  /*5cd0*/  UMOV UR14, UR11 ;  /* 0x0000000b000e7c82 */ /* 0x000fe20008000000 */
[C---:B------:R-:W-:Y:S02]  /*5ce0*/  IADD3 R2, R0.reuse, 0x8, RZ ;  /* 0x0000000800027810 */ /* 0x040fe40007ffe0ff */
[C---:B------:R-:W-:Y:S02]  /*5cf0*/  IADD3 R134, R0.reuse, 0x40, RZ ;  /* 0x0000004000867810 */ /* 0x040fe40007ffe0ff */
[C---:B------:R-:W-:Y:S02]  /*5d00*/  IADD3 R133, R0.reuse, 0x48, RZ ;  /* 0x0000004800857810 */ /* 0x040fe40007ffe0ff */
[----:B------:R-:W-:Y:S02]  /*5d10*/  IADD3 R132, R0, UR9, RZ ;  /* 0x0000000900847c10 */ /* 0x000fe4000fffe0ff */
[----:B------:R-:W-:Y:S02]  /*5d20*/  IADD3 R151, R2, UR9, RZ ;  /* 0x0000000902977c10 */ /* 0x000fe4000fffe0ff */
[----:B------:R-:W-:Y:S02]  /*5d30*/  IADD3 R152, R134, UR9, RZ ;  /* 0x0000000986987c10 */ /* 0x000fe4000fffe0ff */
[----:B------:R-:W-:Y:S01]  /*5d40*/  IADD3 R153, R133, UR9, RZ ;  /* 0x0000000985997c10 */ /* 0x000fe2000fffe0ff */
[----:B------:R-:W-:Y:S01]  /*5d50*/  UIADD3 UR9, UR5, 0x1, -UR10 ;  /* 0x0000000105097890 */ /* 0x000fe2000fffe80a */
[C---:B------:R-:W-:Y:S02]  /*5d60*/  IADD3 R148, R167.reuse, 0x8, RZ ;  /* 0x00000008a7947810 */ /* 0x040fe40007ffe0ff */
[C---:B------:R-:W-:Y:S01]  /*5d70*/  IADD3 R147, R167.reuse, 0x9, RZ ;  /* 0x00000009a7937810 */ /* 0x040fe20007ffe0ff */
[----:B------:R-:W-:Y:S01]  /*5d80*/  UIADD3 UR9, UR9, UR45, URZ ;  /* 0x0000002d09097290 */ /* 0x000fe2000fffe03f */
[C---:B------:R-:W-:Y:S02]  /*5d90*/  IADD3 R146, R167.reuse, 0x10, RZ ;  /* 0x00000010a7927810 */ /* 0x040fe40007ffe0ff */
[C---:B------:R-:W-:Y:S02]  /*5da0*/  IADD3 R145, R167.reuse, 0x11, RZ ;  /* 0x00000011a7917810 */ /* 0x040fe40007ffe0ff */
[C---:B------:R-:W-:Y:S02]  /*5db0*/  IADD3 R144, R167.reuse, 0x18, RZ ;  /* 0x00000018a7907810 */ /* 0x040fe40007ffe0ff */
[----:B------:R-:W-:Y:S02]  /*5dc0*/  IADD3 R150, R0, UR9, RZ ;  /* 0x0000000900967c10 */ /* 0x000fe4000fffe0ff */
[----:B------:R-:W-:Y:S02]  /*5dd0*/  IMNMX R0, RZ, R132, !PT ;  /* 0x00000084ff007217 */ /* 0x000fe40007800200 */
[----:B------:R-:W-:Y:S02]  /*5de0*/  IMNMX R132, R150, UR5, PT ;  /* 0x0000000596847c17 */ /* 0x000fe4000b800200 */
[-C--:B------:R-:W-:Y:S02]  /*5df0*/  ISETP.GE.AND P0, PT, R167, R0.reuse, PT ;  /* 0x00000000a700720c */ /* 0x080fe40003f06270 */
[-C--:B------:R-:W-:Y:S02]  /*5e00*/  ISETP.GE.AND P6, PT, R149, R0.reuse, PT ;  /* 0x000000009500720c */ /* 0x080fe40003fc6270 */
[C---:B------:R-:W-:Y:S02]  /*5e10*/  IADD3 R143, R167.reuse, 0x19, RZ ;  /* 0x00000019a78f7810 */ /* 0x040fe40007ffe0ff */
[----:B------:R-:W-:Y:S02]  /*5e20*/  IADD3 R142, R167, 0x20, RZ ;  /* 0x00000020a78e7810 */ /* 0x000fe40007ffe0ff */
[-C--:B------:R-:W-:Y:S02]  /*5e30*/  ISETP.GE.AND P5, PT, R148, R0.reuse, PT ;  /* 0x000000009400720c */ /* 0x080fe40003fa6270 */
[----:B------:R-:W-:Y:S02]  /*5e40*/  ISETP.GE.AND P4, PT, R147, R0, PT ;  /* 0x000000009300720c */ /* 0x000fe40003f86270 */
[-C--:B------:R-:W-:Y:S02]  /*5e50*/  ISETP.GE.OR P0, PT, R167, R132.reuse, !P0 ;  /* 0x00000084a700720c */ /* 0x080fe40004706670 */
[----:B------:R-:W-:Y:S02]  /*5e60*/  ISETP.GE.OR P6, PT, R149, R132, !P6 ;  /* 0x000000849500720c */ /* 0x000fe400077c6670 */
[C---:B------:R-:W-:Y:S02]  /*5e70*/  IADD3 R141, R167.reuse, 0x21, RZ ;  /* 0x00000021a78d7810 */ /* 0x040fe40007ffe0ff */
[----:B------:R-:W-:Y:S02]  /*5e80*/  IADD3 R140, R167, 0x28, RZ ;  /* 0x00000028a78c7810 */ /* 0x000fe40007ffe0ff */
[-C--:B------:R-:W-:Y:S02]  /*5e90*/  ISETP.GE.AND P3, PT, R146, R0.reuse, PT ;  /* 0x000000009200720c */ /* 0x080fe40003f66270 */
[-C--:B------:R-:W-:Y:S02]  /*5ea0*/  ISETP.GE.AND P2, PT, R145, R0.reuse, PT ;  /* 0x000000009100720c */ /* 0x080fe40003f46270 */
[-C--:B------:R-:W-:Y:S02]  /*5eb0*/  ISETP.GE.AND P1, PT, R144, R0.reuse, PT ;  /* 0x000000009000720c */ /* 0x080fe40003f26270 */
[----:B------:R-:W-:Y:S02]  /*5ec0*/  FSEL R4, R4, -INF , !P0 ;  /* 0xff80000004047808 */ /* 0x000fe40004000000 */
[----:B------:R-:W-:Y:S02]  /*5ed0*/  ISETP.GE.AND P0, PT, R143, R0, PT ;  /* 0x000000008f00720c */ /* 0x000fe40003f06270 */
[----:B------:R-:W-:Y:S02]  /*5ee0*/  ISETP.GE.OR P5, PT, R148, R132, !P5 ;  /* 0x000000849400720c */ /* 0x000fe40006fa6670 */
[----:B------:R-:W-:Y:S02]  /*5ef0*/  FSEL R5, R5, -INF , !P6 ;  /* 0xff80000005057808 */ /* 0x000fe40007000000 */
[----:B------:R-:W-:Y:S02]  /*5f00*/  ISETP.GE.AND P6, PT, R142, R0, PT ;  /* 0x000000008e00720c */ /* 0x000fe40003fc6270 */
[----:B------:R-:W-:Y:S02]  /*5f10*/  ISETP.GE.OR P4, PT, R147, R132, !P4 ;  /* 0x000000849300720c */ /* 0x000fe40006786670 */
[C---:B------:R-:W-:Y:S02]  /*5f20*/  IADD3 R139, R167.reuse, 0x29, RZ ;  /* 0x00000029a78b7810 */ /* 0x040fe40007ffe0ff */
[C---:B------:R-:W-:Y:S02]  /*5f30*/  IADD3 R138, R167.reuse, 0x30, RZ ;  /* 0x00000030a78a7810 */ /* 0x040fe40007ffe0ff */
[C---:B------:R-:W-:Y:S02]  /*5f40*/  IADD3 R137, R167.reuse, 0x31, RZ ;  /* 0x00000031a7897810 */ /* 0x040fe40007ffe0ff */
[C---:B------:R-:W-:Y:S02]  /*5f50*/  IADD3 R136, R167.reuse, 0x38, RZ ;  /* 0x00000038a7887810 */ /* 0x040fe40007ffe0ff */
[----:B------:R-:W-:Y:S02]  /*5f60*/  IADD3 R135, R167, 0x39, RZ ;  /* 0x00000039a7877810 */ /* 0x000fe40007ffe0ff */
[----:B------:R-:W-:Y:S02]  /*5f70*/  FSEL R16, R16, -INF , !P5 ;  /* 0xff80000010107808 */ /* 0x000fe40006800000 */
[----:B------:R-:W-:Y:S02]  /*5f80*/  ISETP.GE.AND P5, PT, R141, R0, PT ;  /* 0x000000008d00720c */ /* 0x000fe40003fa6270 */
[----:B------:R-:W-:Y:S02]  /*5f90*/  ISETP.GE.OR P3, PT, R146, R132, !P3 ;  /* 0x000000849200720c */ /* 0x000fe40005f66670 */
        /* <DEDUP_REMOVED lines=19> */
[----:B------:R-:W-:Y:S02]  /*60d0*/  ISETP.GE.OR P4, PT, R140, R132, !P4 ;  /* 0x000000848c00720c */ /* 0x000fe40006786670 */
        /* <DEDUP_REMOVED lines=48> */
[-C--:B------:R-:W-:Y:S02]  /*63e0*/  ISETP.GE.OR P3, PT, R141, R0.reuse, !P3 ;  /* 0x000000008d00720c */ /* 0x080fe40005f66670 */
        /* <DEDUP_REMOVED lines=114> */
.L_x_785:
        /* <DEDUP_REMOVED lines=535> */
.L_x_786:
        /* <DEDUP_REMOVED lines=212> */
.L_x_787:
        /* <DEDUP_REMOVED lines=121> */
[----:B------:R-:W-:Y:S01]  /*a150*/  IMAD.SHL.U32 R41, R248, 0x20, RZ ;  /* 0x00000020f8297824 */ /* 0x000fe200078e00ff */
        /* <DEDUP_REMOVED lines=14> */
[-C--:B--2---:R-:W-:Y:S03]  /*a240*/  LEA R38, P1, R2, R168.reuse, 0x2 ;  /* 0x000000a802267211 */ /* 0x084fe600078210ff */
[----:B------:R1:W-:Y:S01]  /*a250*/  RED.E.ADD.F32.FTZ.RN.STRONG.GPU [R4.64], R9 ;  /* 0x000000090400798e */ /* 0x0003e2000c10e786 */
[----:B------:R-:W-:Y:S01]  /*a260*/  IMAD R7, R248, 0x38, RZ ;  /* 0x00000038f8077824 */ /* 0x000fe200078e02ff */
[-C--:B------:R-:W-:Y:S01]  /*a270*/  LEA.HI.X.SX32 R39, R2, R169.reuse, 0x2, P1 ;  /* 0x000000a902277211 */ /* 0x080fe200008f16ff */
[C---:B---3--:R-:W-:Y:S03]  /*a280*/  IMAD.SHL.U32 R40, R248.reuse, 0x40, RZ ;  /* 0x00000040f8287824 */ /* 0x048fe600078e00ff */
[CC--:B------:R-:W-:Y:S01]  /*a290*/  LEA R6, P0, R7.reuse, R168.reuse, 0x2 ;  /* 0x000000a807067211 */ /* 0x0c0fe200078010ff */
[----:B------:R-:W-:Y:S01]  /*a2a0*/  IMAD R2, R248, 0x48, RZ ;  /* 0x00000048f8027824 */ /* 0x000fe200078e02ff */
[----:B------:R2:W-:Y:S02]  /*a2b0*/  RED.E.ADD.F32.FTZ.RN.STRONG.GPU [R38.64], R10 ;  /* 0x0000000a2600798e */ /* 0x0005e4000c10e786 */
[-C--:B------:R-:W-:Y:S02]  /*a2c0*/  LEA.HI.X.SX32 R7, R7, R169.reuse, 0x2, P0 ;  /* 0x000000a907077211 */ /* 0x080fe400000f16ff */
[-C--:B------:R-:W-:Y:S03]  /*a2d0*/  LEA R8, P0, R2, R168.reuse, 0x2 ;  /* 0x000000a802087211 */ /* 0x080fe600078010ff */
[----:B------:R3:W-:Y:S01]  /*a2e0*/  RED.E.ADD.F32.FTZ.RN.STRONG.GPU [R6.64], R11 ;  /* 0x0000000b0600798e */ /* 0x0007e2000c10e786 */
[-C--:B-1----:R-:W-:Y:S02]  /*a2f0*/  LEA R4, P1, R40, R168.reuse, 0x2 ;  /* 0x000000a828047211 */ /* 0x082fe400078210ff */
[-C--:B------:R-:W-:Y:S01]  /*a300*/  LEA.HI.X.SX32 R9, R2, R169.reuse, 0x2, P0 ;  /* 0x000000a902097211 */ /* 0x080fe200000f16ff */
[----:B------:R-:W-:Y:S01]  /*a310*/  IMAD R2, R248, 0x60, RZ ;  /* 0x00000060f8027824 */ /* 0x000fe200078e02ff */
[-C--:B------:R-:W-:Y:S01]  /*a320*/  LEA.HI.X.SX32 R5, R40, R169.reuse, 0x2, P1 ;  /* 0x000000a928057211 */ /* 0x080fe200008f16ff */
[C---:B--2---:R-:W-:Y:S04]  /*a330*/  IMAD R38, R248.reuse, 0x50, RZ ;  /* 0x00000050f8267824 */ /* 0x044fe800078e02ff */
[----:B------:R1:W-:Y:S01]  /*a340*/  RED.E.ADD.F32.FTZ.RN.STRONG.GPU [R4.64], R16 ;  /* 0x000000100400798e */ /* 0x0003e2000c10e786 */
[----:B------:R-:W-:Y:S04]  /*a350*/  IMAD R10, R248, 0x58, RZ ;  /* 0x00000058f80a7824 */ /* 0x000fe800078e02ff */
[----:B------:R2:W-:Y:S01]  /*a360*/  RED.E.ADD.F32.FTZ.RN.STRONG.GPU [R8.64], R17 ;  /* 0x000000110800798e */ /* 0x0005e2000c10e786 */
[-C--:B---3--:R-:W-:Y:S01]  /*a370*/  LEA R6, P1, R38, R168.reuse, 0x2 ;  /* 0x000000a826067211 */ /* 0x088fe200078210ff */
[----:B------:R-:W-:Y:S03]  /*a380*/  IMAD R11, R248, 0x68, RZ ;  /* 0x00000068f80b7824 */ /* 0x000fe600078e02ff */
[-C--:B------:R-:W-:Y:S05]  /*a390*/  LEA.HI.X.SX32 R7, R38, R169.reuse, 0x2, P1 ;  /* 0x000000a926077211 */ /* 0x080fea00008f16ff */
[----:B------:R3:W-:Y:S01]  /*a3a0*/  RED.E.ADD.F32.FTZ.RN.STRONG.GPU [R6.64], R18 ;  /* 0x000000120600798e */ /* 0x0007e2000c10e786 */
[CC--:B-1----:R-:W-:Y:S04]  /*a3b0*/  LEA R4, P0, R10.reuse, R168.reuse, 0x2 ;  /* 0x000000a80a047211 */ /* 0x0c2fe800078010ff */
[-C--:B------:R-:W-:Y:S01]  /*a3c0*/  LEA.HI.X.SX32 R5, R10, R169.reuse, 0x2, P0 ;  /* 0x000000a90a057211 */ /* 0x080fe200000f16ff */
[----:B------:R-:W-:Y:S01]  /*a3d0*/  IMAD R10, R248, 0x70, RZ ;  /* 0x00000070f80a7824 */ /* 0x000fe200078e02ff */
        /* <DEDUP_REMOVED lines=307> */
.L_x_789:
        /* <DEDUP_REMOVED lines=19> */
.L_x_790:
        /* <DEDUP_REMOVED lines=47> */
.L_x_792:
[----:B------:R-:W-:Y:S05]  /*bb30*/  BSYNC B0 ;  /* 0x0000000000007941 */ /* 0x000fea0003800000 */
.L_x_791:
        /* <DEDUP_REMOVED lines=15> */
.L_x_794:
[----:B------:R-:W-:Y:S05]  /*bc30*/  BSYNC B0 ;  /* 0x0000000000007941 */ /* 0x000fea0003800000 */
.L_x_793:
        /* <DEDUP_REMOVED lines=15> */
.L_x_796:
[----:B------:R-:W-:Y:S05]  /*bd30*/  BSYNC B0 ;  /* 0x0000000000007941 */ /* 0x000fea0003800000 */
.L_x_795:
        /* <DEDUP_REMOVED lines=14> */
.L_x_798:
[----:B------:R-:W-:Y:S05]  /*be20*/  BSYNC B0 ;  /* 0x0000000000007941 */ /* 0x000fea0003800000 */
.L_x_797:
        /* <DEDUP_REMOVED lines=25> */
.L_x_800:
[----:B------:R-:W-:Y:S05]  /*bfc0*/  BSYNC B0 ;  /* 0x0000000000007941 */ /* 0x000fea0003800000 */
.L_x_799:
        /* <DEDUP_REMOVED lines=13> */
.L_x_802:
[----:B------:R-:W-:Y:S05]  /*c0a0*/  BSYNC B0 ;  /* 0x0000000000007941 */ /* 0x000fea0003800000 */
.L_x_801:
        /* <DEDUP_REMOVED lines=13> */
.L_x_804:
[----:B------:R-:W-:Y:S05]  /*c180*/  BSYNC B0 ;  /* 0x0000000000007941 */ /* 0x000fea0003800000 */
.L_x_803:
        /* <DEDUP_REMOVED lines=11> */
.L_x_751:
[----:B------:R-:W-:Y:S05]  /*c240*/  BSYNC B1 ;  /* 0x0000000000017941 */ /* 0x000fea0003800000 */
.L_x_729:
        /* <DEDUP_REMOVED lines=11> */
.L_x_805:
[----:B------:R-:W-:Y:S05]  /*c300*/  EXIT ;  /* 0x000000000000794d */ /* 0x000fea0003800000 */
.L_x_807:
        /* <DEDUP_REMOVED lines=15> */
.L_x_2464:


//--------------------- .text._ZN5flash27flash_bwd_convert_dq_kernelI23Flash_bwd_kernel_traitsILi64ELi64ELi128ELi8ELi2ELi4ELi4ELb1ELb0EN7cutlass6half_tE19Flash_kernel_traitsILi64ELi64ELi128ELi8ES3_EEEEvNS_16Flash_bwd_paramsEi --------------------------
	.section	.text._ZN5flash27flash_bwd_convert_dq_kernelI23Flash_bwd_kernel_traitsILi64ELi64ELi128ELi8ELi2ELi4ELi4ELb1ELb0EN7cutlass6half_tE19Flash_kernel_traitsILi64ELi64ELi128ELi8ES3_EEEEvNS_16Flash_bwd_paramsEi,"ax",@progbits
	.sectioninfo	@"SHI_REGISTERS=42"
	.align	128
        .global         _ZN5flash27flash_bwd_convert_dq_kernelI23Flash_bwd_kernel_traitsILi64ELi64ELi128ELi8ELi2ELi4ELi4ELb1ELb0EN7cutlass6half_tE19Flash_kernel_traitsILi64ELi64ELi128ELi8ES3_EEEEvNS_16Flash_bwd_paramsEi
        .type           _ZN5flash27flash_bwd_convert_dq_kernelI23Flash_bwd_kernel_traitsILi64ELi64ELi128ELi8ELi2ELi4ELi4ELb1ELb0EN7cutlass6half_tE19Flash_kernel_traitsILi64ELi64ELi128ELi8ES3_EEEEvNS_16Flash_bwd_paramsEi,@function
        .size           _ZN5flash27flash_bwd_convert_dq_kernelI23Flash_bwd_kernel_traitsILi64ELi64ELi128ELi8ELi2ELi4ELi4ELb1ELb0EN7cutlass6half_tE19Flash_kernel_traitsILi64ELi64ELi128ELi8ES3_EEEEvNS_16Flash_bwd_paramsEi,(.L_x_2465 - _ZN5flash27flash_bwd_convert_dq_kernelI23Flash_bwd_kernel_traitsILi64ELi64ELi128ELi8ELi2ELi4ELi4ELb1ELb0EN7cutlass6half_tE19Flash_kernel_traitsILi64ELi64ELi128ELi8ES3_EEEEvNS_16Flash_bwd_paramsEi)
        .other          _ZN5flash27flash_bwd_convert_dq_kernelI23Flash_bwd_kernel_traitsILi64ELi64ELi128ELi8ELi2ELi4ELi4ELb1ELb0EN7cutlass6half_tE19Flash_kernel_traitsILi64ELi64ELi128ELi8ES3_EEEEvNS_16Flash_bwd_paramsEi,@"STO_CUDA_ENTRY STV_DEFAULT"
_ZN5flash27flash_bwd_convert_dq_kernelI23Flash_bwd_kernel_traitsILi64ELi64ELi128ELi8ELi2ELi4ELi4ELb1ELb0EN7cutlass6half_tE19Flash_kernel_traitsILi64ELi64ELi128ELi8ES3_EEEEvNS_16Flash_bwd_paramsEi:
.text._ZN5flash27flash_bwd_convert_dq_kernelI23Flash_bwd_kernel_traitsILi64ELi64ELi128ELi8ELi2ELi4ELi4ELb1ELb0EN7cutlass6half_tE19Flash_kernel_traitsILi64ELi64ELi128ELi8ES3_EEEEvNS_16Flash_bwd_paramsEi:
[----:B------:R-:W-:Y:S02]  /*0000*/  MOV R1, c[0x0][0x28] ;  /* 0x00000a0000017a02 */ /* 0x000fe40000000f00 */
[----:B------:R-:W0:Y:S01]  /*0010*/  S2UR UR18, SR_CTAID.Y ;  /* 0x00000000001279c3 */ /* 0x000e220000002600 */
[----:B------:R-:W-:Y:S02]  /*0020*/  ULDC.64 UR4, c[0x0][0x240] ;  /* 0x0000900000047ab9 */ /* 0x000fe40000000a00 */
[----:B------:R-:W-:Y:S02]  /*0030*/  UISETP.NE.U32.AND UP0, UPT, URZ, UR4, UPT ;  /* 0x000000043f00728c */ /* 0x000fe4000bf05070 */
[----:B------:R-:W-:Y:S02]  /*0040*/  UMOV UR6, 0x4 ;  /* 0x0000000400067882 */ /* 0x000fe40000000000 */
[----:B------:R-:W-:Y:S02]  /*0050*/  UISETP.NE.AND.EX UP0, UPT, URZ, UR5, UPT, UP0 ;  /* 0x000000053f00728c */ /* 0x000fe4000bf05300 */
[----:B------:R-:W-:Y:S02]  /*0060*/  ULDC.64 UR24, c[0x0][0x118] ;  /* 0x0000460000187ab9 */ /* 0x000fe40000000a00 */
[----:B------:R-:W-:-:S02]  /*0070*/  ULDC.64 UR4, c[0x0][0x240] ;  /* 0x0000900000047ab9 */ /* 0x000fc40000000a00 */
[----:B------:R-:W-:Y:S01]  /*0080*/  PLOP3.LUT P0, PT, PT, PT, UP0, 0x80, 0x0 ;  /* 0x000000000000781c */ /* 0x000fe20003f0f008 */
[----:B0-----:R-:W-:-:S06]  /*0090*/  UIMAD.WIDE UR4, UR18, UR6, UR4 ;  /* 0x00000006120472a5 */ /* 0x001fcc000f8e0204 */
[----:B------:R-:W-:Y:S01]  /*00a0*/  IMAD.U32 R2, RZ, RZ, UR4 ;  /* 0x00000004ff027e24 */ /* 0x000fe2000f8e00ff */
[----:B------:R-:W-:-:S05]  /*00b0*/  MOV R3, UR5 ;  /* 0x0000000500037c02 */ /* 0x000fca0008000f00 */
[----:B------:R-:W2:Y:S04]  /*00c0*/  @P0 LDG.E R4, [R2.64] ;  /* 0x0000001802040981 */ /* 0x000ea8000c1e1900 */
[----:B------:R-:W3:Y:S01]  /*00d0*/  @P0 LDG.E R0, [R2.64+0x4] ;  /* 0x0000041802000981 */ /* 0x000ee2000c1e1900 */
[----:B------:R-:W-:Y:S01]  /*00e0*/  UMOV UR19, 0xffffffff ;  /* 0xffffffff00137882 */ /* 0x000fe20000000000 */
[----:B------:R-:W0:Y:S02]  /*00f0*/  S2UR UR5, SR_CTAID.X ;  /* 0x00000000000579c3 */ /* 0x000e240000002500 */
[----:B0-----:R-:W-:-:S06]  /*0100*/  USHF.L.U32 UR7, UR5, 0x6, URZ ;  /* 0x0000000605077899 */ /* 0x001fcc000800063f */
[----:B--2---:R-:W0:Y:S08]  /*0110*/  @P0 R2UR UR19, R4 ;  /* 0x00000000041303c2 */ /* 0x004e3000000e0000 */
[----:B---3--:R-:W0:Y:S02]  /*0120*/  @P0 R2UR UR6, R0 ;  /* 0x00000000000603c2 */ /* 0x008e2400000e0000 */
[----:B0-----:R-:W-:-:S07]  /*0130*/  @UP0 UIADD3 UR6, UR6, -UR19, URZ ;  /* 0x8000001306060290 */ /* 0x001fce000fffe03f */
[----:B------:R-:W-:Y:S02]  /*0140*/  @!UP0 ULDC UR6, c[0x0][0x214] ;  /* 0x0000850000068ab9 */ /* 0x000fe40000000800 */
[----:B------:R-:W-:-:S06]  /*0150*/  UISETP.GT.AND UP1, UPT, UR6, UR7, UPT ;  /* 0x000000070600728c */ /* 0x000fcc000bf24270 */
[----:B------:R-:W-:-:S13]  /*0160*/  PLOP3.LUT P0, PT, PT, PT, UP1, 0x80, 0x0 ;  /* 0x000000000000781c */ /* 0x000fda0003f0f018 */
[----:B------:R-:W-:Y:S05]  /*0170*/  @!P0 EXIT ;  /* 0x000000000000894d */ /* 0x000fea0003800000 */
[----:B------:R-:W0:Y:S01]  /*0180*/  S2R R9, SR_TID.X ;  /* 0x0000000000097919 */ /* 0x000e220000002100 */
[----:B------:R-:W-:Y:S01]  /*0190*/  UISETP.NE.AND UP1, UPT, UR19, -0x1, UPT ;  /* 0xffffffff1300788c */ /* 0x000fe2000bf25270 */
[----:B------:R-:W1:Y:S01]  /*01a0*/  S2UR UR8, SR_CTAID.Z ;  /* 0x00000000000879c3 */ /* 0x000e620000002700 */
[----:B------:R-:W-:Y:S01]  /*01b0*/  ULDC UR20, c[0x0][0x224] ;  /* 0x0000890000147ab9 */ /* 0x000fe20000000800 */
[----:B------:R-:W-:Y:S01]  /*01c0*/  HFMA2.MMA R23, -RZ, RZ, 0, 0 ;  /* 0x00000000ff177435 */ /* 0x000fe200000001ff */
[----:B------:R-:W-:Y:S01]  /*01d0*/  UIMAD.WIDE UR20, UR18, UR20, URZ ;  /* 0x00000014121472a5 */ /* 0x000fe2000f8e023f */
[----:B------:R-:W-:Y:S01]  /*01e0*/  IMAD.MOV.U32 R26, RZ, RZ, RZ ;  /* 0x000000ffff1a7224 */ /* 0x000fe200078e00ff */
[----:B------:R-:W-:Y:S01]  /*01f0*/  ULDC.64 UR12, c[0x0][0x398] ;  /* 0x0000e600000c7ab9 */ /* 0x000fe20000000a00 */
[----:B------:R-:W-:Y:S01]  /*0200*/  CS2R R30, SRZ ;  /* 0x00000000001e7805 */ /* 0x000fe2000001ff00 */
[----:B------:R-:W-:Y:S01]  /*0210*/  ULDC UR29, c[0x0][0x1c0] ;  /* 0x00007000001d7ab9 */ /* 0x000fe20000000800 */
[----:B------:R-:W-:Y:S01]  /*0220*/  CS2R R24, SRZ ;  /* 0x0000000000187805 */ /* 0x000fe2000001ff00 */
[----:B------:R-:W-:Y:S01]  /*0230*/  UIMAD.WIDE UR16, UR18, 0x80, URZ ;  /* 0x00000080121078a5 */ /* 0x000fe2000f8e023f */
[----:B------:R-:W-:Y:S01]  /*0240*/  IMAD.MOV.U32 R28, RZ, RZ, RZ ;  /* 0x000000ffff1c7224 */ /* 0x000fe200078e00ff */
[----:B------:R-:W-:Y:S01]  /*0250*/  @UP1 UIMAD.WIDE.U32 UR10, UR19, UR12, URZ ;  /* 0x0000000c130a12a5 */ /* 0x000fe2000f8e003f */
[----:B------:R-:W-:Y:S01]  /*0260*/  CS2R R14, SRZ ;  /* 0x00000000000e7805 */ /* 0x000fe2000001ff00 */
[----:B------:R-:W-:Y:S01]  /*0270*/  ULDC UR32, c[0x0][0x22c] ;  /* 0x00008b0000207ab9 */ /* 0x000fe20000000800 */
[----:B------:R-:W-:Y:S01]  /*0280*/  CS2R R12, SRZ ;  /* 0x00000000000c7805 */ /* 0x000fe2000001ff00 */
[----:B------:R-:W-:Y:S01]  /*0290*/  USHF.R.S32.HI UR12, URZ, 0x1f, UR29 ;  /* 0x0000001f3f0c7899 */ /* 0x000fe2000801141d */
[----:B------:R-:W-:Y:S01]  /*02a0*/  IMAD.MOV.U32 R16, RZ, RZ, RZ ;  /* 0x000000ffff107224 */ /* 0x000fe200078e00ff */
[----:B------:R-:W-:-:S02]  /*02b0*/  UIMAD UR21, UR21, UR29, URZ ;  /* 0x0000001d151572a4 */ /* 0x000fc4000f8e023f */
[----:B------:R-:W-:Y:S02]  /*02c0*/  UIMAD.WIDE UR14, UR29, UR32, URZ ;  /* 0x000000201d0e72a5 */ /* 0x000fe4000f8e023f */
[----:B------:R-:W-:Y:S01]  /*02d0*/  USEL UR23, UR16, URZ, UP0 ;  /* 0x0000003f10177287 */ /* 0x000fe20008000000 */
[----:B0-----:R-:W-:Y:S01]  /*02e0*/  SHF.R.S32.HI R0, RZ, 0x1f, R9 ;  /* 0x0000001fff007819 */ /* 0x001fe20000011409 */
[----:B------:R-:W-:Y:S02]  /*02f0*/  USEL UR27, UR17, URZ, UP0 ;  /* 0x0000003f111b7287 */ /* 0x000fe40008000000 */
[----:B------:R-:W-:Y:S01]  /*0300*/  @UP1 UMOV UR28, UR19 ;  /* 0x00000013001c1c82 */ /* 0x000fe20008000000 */
[CC--:B------:R-:W-:Y:S01]  /*0310*/  LEA.HI R2, R0.reuse, R9.reuse, RZ, 0x2 ;  /* 0x0000000900027211 */ /* 0x0c0fe200078f10ff */
[----:B------:R-:W-:Y:S01]  /*0320*/  UIMAD UR26, UR32, UR29, URZ ;  /* 0x0000001d201a72a4 */ /* 0x000fe2000f8e023f */
[CC--:B------:R-:W-:Y:S01]  /*0330*/  LEA.HI R4, R0.reuse, R9.reuse, RZ, 0x5 ;  /* 0x0000000900047211 */ /* 0x0c0fe200078f28ff */
[----:B------:R-:W-:Y:S01]  /*0340*/  UIMAD.WIDE.U32 UR16, UR20, UR29, URZ ;  /* 0x0000001d141072a5 */ /* 0x000fe2000f8e003f */
[CC--:B------:R-:W-:Y:S01]  /*0350*/  LEA.HI R8, R0.reuse, R9.reuse, RZ, 0x3 ;  /* 0x0000000900087211 */ /* 0x0c0fe200078f18ff */
[----:B------:R-:W-:Y:S01]  /*0360*/  @!UP1 UMOV UR28, 0xffffffff ;  /* 0xffffffff001c9882 */ /* 0x000fe20000000000 */
[CC--:B------:R-:W-:Y:S01]  /*0370*/  LEA.HI R5, R0.reuse, R9.reuse, RZ, 0x7 ;  /* 0x0000000900057211 */ /* 0x0c0fe200078f38ff */
[----:B------:R-:W-:Y:S01]  /*0380*/  UIMAD UR29, UR20, UR12, UR21 ;  /* 0x0000000c141d72a4 */ /* 0x000fe2000f8e0215 */
[----:B------:R-:W-:Y:S01]  /*0390*/  LEA.HI R10, R0, R9, RZ, 0x6 ;  /* 0x00000009000a7211 */ /* 0x000fe200078f30ff */
[----:B------:R-:W-:Y:S01]  /*03a0*/  UIMAD.WIDE.U32 UR30, UR14, UR28, URZ ;  /* 0x0000001c0e1e72a5 */ /* 0x000fe2000f8e003f */
[--C-:B------:R-:W-:Y:S01]  /*03b0*/  SHF.R.S32.HI R3, RZ, 0x2, R2.reuse ;  /* 0x00000002ff037819 */ /* 0x100fe20000011402 */
[----:B------:R-:W-:Y:S01]  /*03c0*/  UIMAD UR28, UR15, UR28, URZ ;  /* 0x0000001c0f1c72a4 */ /* 0x000fe2000f8e023f */
[----:B------:R-:W-:Y:S01]  /*03d0*/  LOP3.LUT R0, R2, 0x7ffffffc, RZ, 0xc0, !PT ;  /* 0x7ffffffc02007812 */ /* 0x000fe200078ec0ff */
[----:B------:R-:W-:Y:S01]  /*03e0*/  UIADD3 UR17, UR17, UR29, URZ ;  /* 0x0000001d11117290 */ /* 0x000fe2000fffe03f */
[----:B------:R-:W-:Y:S01]  /*03f0*/  SHF.R.S32.HI R2, RZ, 0x1f, R2 ;  /* 0x0000001fff027819 */ /* 0x000fe20000011402 */
[----:B------:R-:W-:Y:S01]  /*0400*/  UMOV UR4, URZ ;  /* 0x0000003f00047c82 */ /* 0x000fe20008000000 */
[----:B------:R-:W-:Y:S01]  /*0410*/  LOP3.LUT R6, R8, 0x1ffffff8, RZ, 0xc0, !PT ;  /* 0x1ffffff808067812 */ /* 0x000fe200078ec0ff */
[C---:B------:R-:W-:Y:S01]  /*0420*/  IMAD.IADD R0, R9.reuse, 0x1, -R0 ;  /* 0x0000000109007824 */ /* 0x040fe200078e0a00 */
[----:B------:R-:W-:Y:S01]  /*0430*/  LOP3.LUT R7, R4, 0xffffffe0, RZ, 0xc0, !PT ;  /* 0xffffffe004077812 */ /* 0x000fe200078ec0ff */
[----:B------:R-:W-:Y:S01]  /*0440*/  UIMAD UR28, UR14, UR4, UR28 ;  /* 0x000000040e1c72a4 */ /* 0x000fe2000f8e021c */
[----:B------:R-:W-:Y:S01]  /*0450*/  LEA.HI R2, R2, R3, RZ, 0x3 ;  /* 0x0000000302027211 */ /* 0x000fe200078f18ff */
[----:B------:R-:W-:Y:S01]  /*0460*/  USHF.R.S32.HI UR22, URZ, 0x1f, UR32 ;  /* 0x0000001f3f167899 */ /* 0x000fe20008011420 */
[----:B------:R-:W-:Y:S01]  /*0470*/  IADD3 R18, -R6, R9, RZ ;  /* 0x0000000906127210 */ /* 0x000fe20007ffe1ff */
[----:B------:R-:W-:Y:S01]  /*0480*/  IMAD.IADD R9, R9, 0x1, -R7 ;  /* 0x0000000109097824 */ /* 0x000fe200078e0a07 */
[--C-:B------:R-:W-:Y:S01]  /*0490*/  SHF.R.S32.HI R6, RZ, 0x5, R4.reuse ;  /* 0x00000005ff067819 */ /* 0x100fe20000011404 */
[----:B------:R-:W-:Y:S01]  /*04a0*/  UIMAD UR4, UR17, UR32, URZ ;  /* 0x00000020110472a4 */ /* 0x000fe2000f8e023f */
[----:B------:R-:W-:Y:S01]  /*04b0*/  SHF.R.S32.HI R7, RZ, 0x1f, R4 ;  /* 0x0000001fff077819 */ /* 0x000fe20000011404 */
[----:B------:R-:W-:Y:S01]  /*04c0*/  UIMAD.WIDE.U32 UR20, UR16, UR32, URZ ;  /* 0x00000020101472a5 */ /* 0x000fe2000f8e003f */
[----:B------:R-:W-:Y:S01]  /*04d0*/  SHF.R.S32.HI R4, RZ, 0x3, R8 ;  /* 0x00000003ff047819 */ /* 0x000fe20000011408 */
[----:B------:R-:W-:Y:S01]  /*04e0*/  USHF.R.S32.HI UR9, URZ, 0x1f, UR7 ;  /* 0x0000001f3f097899 */ /* 0x000fe20008011407 */
[----:B------:R-:W-:Y:S01]  /*04f0*/  LOP3.LUT R2, R2, 0xfffffff8, RZ, 0xc0, !PT ;  /* 0xfffffff802027812 */ /* 0x000fe200078ec0ff */
[----:B------:R-:W-:Y:S01]  /*0500*/  UIADD3 UR23, UP0, UR7, UR23, URZ ;  /* 0x0000001707177290 */ /* 0x000fe2000ff1e03f */
[----:B------:R-:W-:Y:S01]  /*0510*/  IMAD R8, R6, UR26, R9 ;  /* 0x0000001a06087c24 */ /* 0x000fe2000f8e0209 */
[----:B------:R-:W-:Y:S01]  /*0520*/  UIMAD UR4, UR22, UR16, UR4 ;  /* 0x00000010160472a4 */ /* 0x000fe2000f8e0204 */
[----:B------:R-:W-:Y:S01]  /*0530*/  IADD3 R3, R3, -R2, RZ ;  /* 0x8000000203037210 */ /* 0x000fe20007ffe0ff */
[----:B------:R-:W-:Y:S01]  /*0540*/  IMAD.SHL.U32 R2, R4, 0x40, RZ ;  /* 0x0000004004027824 */ /* 0x000fe200078e00ff */
[----:B-1----:R-:W-:Y:S01]  /*0550*/  UIMAD UR33, UR8, UR32, URZ ;  /* 0x00000020082172a4 */ /* 0x002fe2000f8e023f */
[----:B------:R-:W-:Y:S01]  /*0560*/  SHF.L.U32 R18, R18, 0x3, RZ ;  /* 0x0000000312127819 */ /* 0x000fe200000006ff */
[----:B------:R-:W-:Y:S01]  /*0570*/  USEL UR17, UR20, UR30, !UP1 ;  /* 0x0000001e14117287 */ /* 0x000fe2000c800000 */
[----:B------:R-:W-:Y:S01]  /*0580*/  LEA.HI R7, R7, R6, RZ, 0x2 ;  /* 0x0000000607077211 */ /* 0x000fe200078f10ff */
[----:B------:R-:W-:Y:S01]  /*0590*/  UIADD3.X UR12, UR9, UR27, URZ, UP0, !UPT ;  /* 0x0000001b090c7290 */ /* 0x000fe200087fe43f */
[----:B------:R-:W-:Y:S01]  /*05a0*/  LOP3.LUT R9, R2, 0x1c0, RZ, 0xc0, !PT ;  /* 0x000001c002097812 */ /* 0x000fe200078ec0ff */
[----:B------:R-:W-:Y:S01]  /*05b0*/  UIADD3 UR20, UR21, UR4, URZ ;  /* 0x0000000415147290 */ /* 0x000fe2000fffe03f */
[----:B------:R-:W-:Y:S01]  /*05c0*/  LOP3.LUT R7, R7, 0x3ffffc, RZ, 0xc0, !PT ;  /* 0x003ffffc07077812 */ /* 0x000fe200078ec0ff */
[----:B------:R-:W-:Y:S01]  /*05d0*/  UIADD3 UR16, UP0, UR33, UR17, URZ ;  /* 0x0000001121107290 */ /* 0x000fe2000ff1e03f */
[----:B------:R-:W-:Y:S01]  /*05e0*/  LOP3.LUT R2, R9, 0x38, R18, 0xf8, !PT ;  /* 0x0000003809027812 */ /* 0x000fe200078ef812 */
[----:B------:R-:W-:Y:S01]  /*05f0*/  @UP1 UIADD3 UR20, UR31, UR28, URZ ;  /* 0x0000001c1f141290 */ /* 0x000fe2000fffe03f */
[----:B------:R-:W-:Y:S01]  /*0600*/  SHF.R.U32.HI R9, RZ, 0x3, R9 ;  /* 0x00000003ff097819 */ /* 0x000fe20000011609 */
[----:B------:R-:W-:Y:S01]  /*0610*/  UIMAD UR12, UR12, UR14, URZ ;  /* 0x0000000e0c0c72a4 */ /* 0x000fe2000f8e023f */
[----:B------:R-:W-:Y:S01]  /*0620*/  IMAD.IADD R7, R6, 0x1, -R7 ;  /* 0x0000000106077824 */ /* 0x000fe200078e0a07 */
[----:B------:R-:W-:Y:S01]  /*0630*/  ULEA.HI.X.SX32 UR17, UR33, UR20, 0x1, UP0 ;  /* 0x0000001421117291 */ /* 0x000fe200080f0e3f */
[----:B------:R-:W-:Y:S01]  /*0640*/  LOP3.LUT R9, R2, R9, RZ, 0x3c, !PT ;  /* 0x0000000902097212 */ /* 0x000fe200078e3cff */
[----:B------:R-:W-:Y:S01]  /*0650*/  UIMAD UR12, UR15, UR23, UR12 ;  /* 0x000000170f0c72a4 */ /* 0x000fe2000f8e020c */
[----:B------:R-:W-:Y:S01]  /*0660*/  SHF.L.U32 R2, R10, 0x3, RZ ;  /* 0x000000030a027819 */ /* 0x000fe200000006ff */
[----:B------:R-:W-:Y:S01]  /*0670*/  UIMAD.WIDE.U32 UR14, UR14, UR23, UR16 ;  /* 0x000000170e0e72a5 */ /* 0x000fe2000f8e0010 */
[----:B------:R-:W-:Y:S01]  /*0680*/  SHF.R.S32.HI R6, RZ, 0x1f, R8 ;  /* 0x0000001fff067819 */ /* 0x000fe20000011408 */
[----:B------:R-:W-:Y:S01]  /*0690*/  @UP1 UIMAD UR13, UR19, UR13, UR11 ;  /* 0x0000000d130d12a4 */ /* 0x000fe2000f8e020b */
[----:B------:R-:W-:Y:S01]  /*06a0*/  LOP3.LUT R2, R9, 0xfffffe00, R2, 0xf8, !PT ;  /* 0xfffffe0009027812 */ /* 0x000fe200078ef802 */
[----:B------:R-:W-:Y:S01]  /*06b0*/  IMAD.U32 R11, RZ, RZ, UR12 ;  /* 0x0000000cff0b7e24 */ /* 0x000fe2000f8e00ff */
[----:B------:R-:W-:Y:S01]  /*06c0*/  ULDC UR11, c[0x0][0x3e0] ;  /* 0x0000f800000b7ab9 */ /* 0x000fe20000000800 */
[----:B------:R-:W-:Y:S01]  /*06d0*/  IADD3 R9, P0, R8, UR14, RZ ;  /* 0x0000000e08097c10 */ /* 0x000fe2000ff1e0ff */
[----:B------:R-:W-:Y:S01]  /*06e0*/  UISETP.GE.AND UP0, UPT, UR11, 0x1, UPT ;  /* 0x000000010b00788c */ /* 0x000fe2000bf06270 */
[----:B------:R-:W-:Y:S01]  /*06f0*/  LEA R7, R7, R0, 0x9 ;  /* 0x0000000007077211 */ /* 0x000fe200078e48ff */
[----:B------:R-:W-:Y:S01]  /*0700*/  IMAD.SHL.U32 R0, R3, 0x40, RZ ;  /* 0x0000004003007824 */ /* 0x000fe200078e00ff */
[----:B------:R-:W-:Y:S01]  /*0710*/  IADD3.X R6, R6, UR15, R11, P0, !PT ;  /* 0x0000000f06067c10 */ /* 0x000fe200087fe40b */
[----:B------:R-:W-:Y:S01]  /*0720*/  @!UP1 USHF.R.S32.HI UR4, URZ, 0x1f, UR18 ;  /* 0x0000001f3f049899 */ /* 0x000fe20008011412 */
[C---:B------:R-:W-:Y:S01]  /*0730*/  LEA R8, P0, R9.reuse, c[0x0][0x350], 0x2 ;  /* 0x0000d40009087a11 */ /* 0x040fe200078010ff */
[----:B------:R-:W-:Y:S01]  /*0740*/  ULDC.64 UR16, c[0x0][0x380] ;  /* 0x0000e00000107ab9 */ /* 0x000fe20000000a00 */
[----:B------:R-:W-:Y:S01]  /*0750*/  SHF.R.U32.HI R5, RZ, 0x4, R5 ;  /* 0x00000004ff057819 */ /* 0x000fe20000011605 */
[----:B------:R-:W-:Y:S01]  /*0760*/  @!UP1 UIMAD UR4, UR4, UR16, URZ ;  /* 0x00000010040492a4 */ /* 0x000fe2000f8e023f */
[----:B------:R-:W-:Y:S01]  /*0770*/  LEA.HI.X R9, R9, c[0x0][0x354], R6, 0x2, P0 ;  /* 0x0000d50009097a11 */ /* 0x000fe200000f1406 */
[----:B------:R-:W-:Y:S01]  /*0780*/  @!UP1 UIMAD.WIDE.U32 UR14, UR18, UR16, URZ ;  /* 0x00000010120e92a5 */ /* 0x000fe2000f8e003f */
[----:B------:R-:W-:Y:S01]  /*0790*/  PLOP3.LUT P0, PT, PT, PT, UP0, 0x80, 0x0 ;  /* 0x000000000000781c */ /* 0x000fe20003f0f008 */
[----:B------:R-:W-:Y:S01]  /*07a0*/  @!UP1 UIMAD UR18, UR18, UR17, UR4 ;  /* 0x00000011121292a4 */ /* 0x000fe2000f8e0204 */
[----:B------:R-:W-:Y:S01]  /*07b0*/  LOP3.LUT R0, R0, 0x1c0, RZ, 0xc0, !PT ;  /* 0x000001c000007812 */ /* 0x000fe200078ec0ff */
[----:B------:R-:W-:Y:S01]  /*07c0*/  @UP1 UMOV UR27, UR10 ;  /* 0x0000000a001b1c82 */ /* 0x000fe20008000000 */
[----:B------:R-:W-:Y:S01]  /*07d0*/  HFMA2.MMA R6, -RZ, RZ, 0, 0 ;  /* 0x00000000ff067435 */ /* 0x000fe200000001ff */
[----:B------:R-:W-:Y:S01]  /*07e0*/  USHF.R.S32.HI UR4, URZ, 0x1f, UR8 ;  /* 0x0000001f3f047899 */ /* 0x000fe20008011408 */
[----:B------:R-:W-:Y:S01]  /*07f0*/  LOP3.LUT R5, R0, 0x8, R5, 0xf8, !PT ;  /* 0x0000000800057812 */ /* 0x000fe200078ef805 */
[----:B------:R-:W-:Y:S01]  /*0800*/  @!UP1 UIADD3 UR13, UR15, UR18, URZ ;  /* 0x000000120f0d9290 */ /* 0x000fe2000fffe03f */
[----:B------:R-:W-:Y:S01]  /*0810*/  SHF.R.U32.HI R0, RZ, 0x3, R0 ;  /* 0x00000003ff007819 */ /* 0x000fe20000011600 */
[----:B------:R-:W-:Y:S01]  /*0820*/  @!UP1 UMOV UR27, UR14 ;  /* 0x0000000e001b9c82 */ /* 0x000fe20008000000 */
[----:B------:R-:W-:-:S02]  /*0830*/  CS2R R10, SRZ ;  /* 0x00000000000a7805 */ /* 0x000fc4000001ff00 */
[----:B------:R-:W-:Y:S02]  /*0840*/  LOP3.LUT R0, R5, R0, RZ, 0x3c, !PT ;  /* 0x0000000005007212 */ /* 0x000fe400078e3cff */
[----:B------:R-:W-:Y:S02]  /*0850*/  MOV R5, RZ ;  /* 0x000000ff00057202 */ /* 0x000fe40000000f00 */
[----:B------:R-:W-:Y:S02]  /*0860*/  LEA R0, R7, R0, 0x1 ;  /* 0x0000000007007211 */ /* 0x000fe400078e08ff */
[----:B------:R-:W-:Y:S01]  /*0870*/  SHF.R.S32.HI R7, RZ, 0x1f, R4 ;  /* 0x0000001fff077819 */ /* 0x000fe20000011404 */
[----:B------:R-:W-:Y:S05]  /*0880*/  @!P0 BRA `(.L_x_808) ;  /* 0x00000e3000008947 */ /* 0x000fea0003800000 */
[----:B------:R-:W-:Y:S01]  /*0890*/  UISETP.NE.AND UP0, UPT, UR11, 0x1, UPT ;  /* 0x000000010b00788c */ /* 0x000fe2000bf05270 */
[----:B------:R-:W-:Y:S01]  /*08a0*/  IMAD.MOV.U32 R17, RZ, RZ, 0x1 ;  /* 0x00000001ff117424 */ /* 0x000fe200078e00ff */
[----:B------:R-:W-:Y:S01]  /*08b0*/  USHF.L.U32 UR35, UR26, 0x3, URZ ;  /* 0x000000031a237899 */ /* 0x000fe2000800063f */
[----:B------:R-:W-:-:S03]  /*08c0*/  MOV R26, RZ ;  /* 0x000000ff001a7202 */ /* 0x000fc60000000f00 */
[----:B------:R-:W-:Y:S02]  /*08d0*/  PLOP3.LUT P1, PT, PT, PT, UP0, 0x80, 0x0 ;  /* 0x000000000000781c */ /* 0x000fe40003f2f008 */
[----:B------:R-:W-:-:S11]  /*08e0*/  LOP3.LUT P0, RZ, R17, c[0x0][0x3e0], RZ, 0xc0, !PT ;  /* 0x0000f80011ff7a12 */ /* 0x000fd6000780c0ff */
[----:B------:R-:W-:Y:S05]  /*08f0*/  @!P1 BRA `(.L_x_809) ;  /* 0x00000a2000009947 */ /* 0x000fea0003800000 */
[----:B------:R-:W-:Y:S01]  /*0900*/  USHF.L.U32 UR28, UR26, 0x4, URZ ;  /* 0x000000041a1c7899 */ /* 0x000fe2000800063f */
[----:B------:R-:W-:Y:S01]  /*0910*/  HFMA2.MMA R23, -RZ, RZ, 0, 0 ;  /* 0x00000000ff177435 */ /* 0x000fe200000001ff */
[----:B------:R-:W-:Y:S01]  /*0920*/  ULOP3.LUT UR10, UR11, 0x1, URZ, 0xc0, !UPT ;  /* 0x000000010b0a7892 */ /* 0x000fe2000f8ec03f */
[----:B------:R-:W-:Y:S01]  /*0930*/  HFMA2.MMA R6, -RZ, RZ, 0, 0 ;  /* 0x00000000ff067435 */ /* 0x000fe200000001ff */
[----:B------:R-:W-:Y:S01]  /*0940*/  USHF.R.S32.HI UR18, URZ, 0x1f, UR35 ;  /* 0x0000001f3f127899 */ /* 0x000fe20008011423 */
[----:B------:R-:W-:Y:S01]  /*0950*/  IMAD.MOV.U32 R26, RZ, RZ, RZ ;  /* 0x000000ffff1a7224 */ /* 0x000fe200078e00ff */
[----:B------:R-:W-:Y:S01]  /*0960*/  ULDC UR11, c[0x0][0x3e0] ;  /* 0x0000f800000b7ab9 */ /* 0x000fe20000000800 */
[----:B------:R-:W-:Y:S01]  /*0970*/  CS2R R30, SRZ ;  /* 0x00000000001e7805 */ /* 0x000fe2000001ff00 */
[----:B------:R-:W-:Y:S01]  /*0980*/  UIMAD UR29, UR26, 0x18, URZ ;  /* 0x000000181a1d78a4 */ /* 0x000fe2000f8e023f */
[----:B------:R-:W-:Y:S01]  /*0990*/  CS2R R24, SRZ ;  /* 0x0000000000187805 */ /* 0x000fe2000001ff00 */
[----:B------:R-:W-:Y:S01]  /*09a0*/  USHF.L.U32 UR30, UR26, 0x5, URZ ;  /* 0x000000051a1e7899 */ /* 0x000fe2000800063f */
[----:B------:R-:W-:Y:S01]  /*09b0*/  IMAD.MOV.U32 R28, RZ, RZ, RZ ;  /* 0x000000ffff1c7224 */ /* 0x000fe200078e00ff */
[----:B------:R-:W-:Y:S01]  /*09c0*/  UIMAD UR31, UR26, 0x28, URZ ;  /* 0x000000281a1f78a4 */ /* 0x000fe2000f8e023f */
[----:B------:R-:W-:Y:S01]  /*09d0*/  MOV R5, RZ ;  /* 0x000000ff00057202 */ /* 0x000fe20000000f00 */
[----:B------:R-:W-:Y:S01]  /*09e0*/  UIMAD UR32, UR26, 0x30, URZ ;  /* 0x000000301a2078a4 */ /* 0x000fe2000f8e023f */
[----:B------:R-:W-:Y:S01]  /*09f0*/  CS2R R14, SRZ ;  /* 0x00000000000e7805 */ /* 0x000fe2000001ff00 */
[----:B------:R-:W-:Y:S01]  /*0a00*/  UIMAD UR33, UR26, 0x38, URZ ;  /* 0x000000381a2178a4 */ /* 0x000fe2000f8e023f */
[----:B------:R-:W-:Y:S01]  /*0a10*/  CS2R R12, SRZ ;  /* 0x00000000000c7805 */ /* 0x000fe2000001ff00 */
[----:B------:R-:W-:Y:S01]  /*0a20*/  UIADD3 UR34, UR28, 0x20, URZ ;  /* 0x000000201c227890 */ /* 0x000fe2000fffe03f */
[----:B------:R-:W-:Y:S01]  /*0a30*/  CS2R R10, SRZ ;  /* 0x00000000000a7805 */ /* 0x000fe2000001ff00 */
[----:B------:R-:W-:Y:S01]  /*0a40*/  UMOV UR21, 0x1 ;  /* 0x0000000100157882 */ /* 0x000fe20000000000 */
[----:B------:R-:W-:Y:S01]  /*0a50*/  IMAD.MOV.U32 R16, RZ, RZ, RZ ;  /* 0x000000ffff107224 */ /* 0x000fe200078e00ff */
[----:B------:R-:W-:-:S02]  /*0a60*/  ULDC.64 UR22, c[0x0][0x3d8] ;  /* 0x0000f60000167ab9 */ /* 0x000fc40000000a00 */
[----:B------:R-:W-:Y:S02]  /*0a70*/  UIADD3 UR10, -UR10, UR11, URZ ;  /* 0x0000000b0a0a7290 */ /* 0x000fe4000fffe13f */
[----:B------:R-:W-:Y:S02]  /*0a80*/  USHF.R.S32.HI UR11, URZ, 0x1f, UR28 ;  /* 0x0000001f3f0b7899 */ /* 0x000fe4000801141c */
[----:B------:R-:W-:Y:S02]  /*0a90*/  USHF.L.U64.HI UR21, UR22, UR21, UR23 ;  /* 0x0000001516157299 */ /* 0x000fe40008010217 */
[----:B------:R-:W-:Y:S02]  /*0aa0*/  USHF.L.U64.HI UR20, UR35, 0x2, UR18 ;  /* 0x0000000223147899 */ /* 0x000fe40008010212 */
[----:B------:R-:W-:Y:S02]  /*0ab0*/  USHF.R.S32.HI UR12, URZ, 0x1f, UR29 ;  /* 0x0000001f3f0c7899 */ /* 0x000fe4000801141d */
[----:B------:R-:W-:-:S02]  /*0ac0*/  USHF.R.S32.HI UR14, URZ, 0x1f, UR30 ;  /* 0x0000001f3f0e7899 */ /* 0x000fc4000801141e */
[----:B------:R-:W-:Y:S02]  /*0ad0*/  USHF.R.S32.HI UR15, URZ, 0x1f, UR31 ;  /* 0x0000001f3f0f7899 */ /* 0x000fe4000801141f */
[----:B------:R-:W-:Y:S02]  /*0ae0*/  USHF.R.S32.HI UR16, URZ, 0x1f, UR32 ;  /* 0x0000001f3f107899 */ /* 0x000fe40008011420 */
[----:B------:R-:W-:Y:S02]  /*0af0*/  USHF.R.S32.HI UR17, URZ, 0x1f, UR33 ;  /* 0x0000001f3f117899 */ /* 0x000fe40008011421 */
[----:B------:R-:W-:Y:S02]  /*0b00*/  USHF.L.U32 UR23, UR22, 0x1, URZ ;  /* 0x0000000116177899 */ /* 0x000fe4000800063f */
[----:B------:R-:W-:Y:S02]  /*0b10*/  USHF.R.S32.HI UR18, URZ, 0x1f, UR34 ;  /* 0x0000001f3f127899 */ /* 0x000fe40008011422 */
[----:B------:R-:W-:-:S02]  /*0b20*/  USHF.L.U64.HI UR19, UR28, 0x2, UR11 ;  /* 0x000000021c137899 */ /* 0x000fc4000801020b */
[----:B------:R-:W-:Y:S02]  /*0b30*/  USHF.L.U32 UR36, UR35, 0x2, URZ ;  /* 0x0000000223247899 */ /* 0x000fe4000800063f */
[----:B------:R-:W-:Y:S02]  /*0b40*/  USHF.L.U64.HI UR12, UR29, 0x2, UR12 ;  /* 0x000000021d0c7899 */ /* 0x000fe4000801020c */
[----:B------:R-:W-:Y:S02]  /*0b50*/  USHF.L.U64.HI UR14, UR30, 0x2, UR14 ;  /* 0x000000021e0e7899 */ /* 0x000fe4000801020e */
[----:B------:R-:W-:Y:S02]  /*0b60*/  USHF.L.U64.HI UR15, UR31, 0x2, UR15 ;  /* 0x000000021f0f7899 */ /* 0x000fe4000801020f */
[----:B------:R-:W-:Y:S02]  /*0b70*/  USHF.L.U64.HI UR16, UR32, 0x2, UR16 ;  /* 0x0000000220107899 */ /* 0x000fe40008010210 */
[----:B------:R-:W-:-:S02]  /*0b80*/  USHF.L.U64.HI UR17, UR33, 0x2, UR17 ;  /* 0x0000000221117899 */ /* 0x000fc40008010211 */
[----:B------:R-:W-:Y:S02]  /*0b90*/  USHF.L.U64.HI UR11, UR23, 0x2, UR21 ;  /* 0x00000002170b7899 */ /* 0x000fe40008010215 */
[----:B------:R-:W-:Y:S02]  /*0ba0*/  USHF.L.U64.HI UR18, UR34, 0x2, UR18 ;  /* 0x0000000222127899 */ /* 0x000fe40008010212 */
.L_x_810:
[----:B------:R-:W-:Y:S01]  /*0bb0*/  IADD3 R36, P1, R8, UR36, RZ ;  /* 0x0000002408247c10 */ /* 0x000fe2000ff3e0ff */
[----:B------:R-:W-:Y:S01]  /*0bc0*/  IMAD.U32 R33, RZ, RZ, UR26 ;  /* 0x0000001aff217e24 */ /* 0x000fe2000f8e00ff */
[----:B------:R-:W-:Y:S01]  /*0bd0*/  MOV R21, UR26 ;  /* 0x0000001a00157c02 */ /* 0x000fe20008000f00 */
[----:B------:R-:W-:Y:S01]  /*0be0*/  IMAD.U32 R39, RZ, RZ, UR26 ;  /* 0x0000001aff277e24 */ /* 0x000fe2000f8e00ff */
[----:B------:R-:W-:-:S05]  /*0bf0*/  IADD3.X R37, R9, UR20, RZ, P1, !PT ;  /* 0x0000001409257c10 */ /* 0x000fca0008ffe4ff */
[----:B------:R-:W-:-:S05]  /*0c00*/  IMAD.WIDE R32, R33, 0x20, R36 ;  /* 0x0000002021207825 */ /* 0x000fca00078e0224 */
[----:B------:R0:W2:Y:S01]  /*0c10*/  LDG.E R29, [R32.64] ;  /* 0x00000018201d7981 */ /* 0x0000a2000c1e1900 */
[----:B------:R-:W-:-:S05]  /*0c20*/  IMAD.WIDE R20, R21, 0x20, R32 ;  /* 0x0000002015147825 */ /* 0x000fca00078e0220 */
[----:B------:R1:W3:Y:S01]  /*0c30*/  LDG.E R27, [R20.64] ;  /* 0x00000018141b7981 */ /* 0x0002e2000c1e1900 */
[----:B------:R-:W-:-:S05]  /*0c40*/  IMAD.WIDE R38, R39, 0x20, R20 ;  /* 0x0000002027267825 */ /* 0x000fca00078e0214 */
[----:B-1----:R1:W4:Y:S01]  /*0c50*/  LDG.E R20, [R38.64] ;  /* 0x0000001826147981 */ /* 0x002322000c1e1900 */
[----:B------:R-:W-:Y:S01]  /*0c60*/  MOV R17, UR26 ;  /* 0x0000001a00117c02 */ /* 0x000fe20008000f00 */
[----:B------:R-:W-:Y:S02]  /*0c70*/  IMAD.U32 R35, RZ, RZ, UR26 ;  /* 0x0000001aff237e24 */ /* 0x000fe4000f8e00ff */
[----:B------:R5:W4:Y:S02]  /*0c80*/  LDG.E R21, [R36.64+0x80] ;  /* 0x0000801824157981 */ /* 0x000b24000c1e1900 */
[----:B-1----:R-:W-:-:S05]  /*0c90*/  IMAD.WIDE R38, R17, 0x20, R38 ;  /* 0x0000002011267825 */ /* 0x002fca00078e0226 */
[----:B0-----:R0:W4:Y:S02]  /*0ca0*/  LDG.E R33, [R38.64] ;  /* 0x0000001826217981 */ /* 0x001124000c1e1900 */
[----:B0-----:R-:W-:Y:S02]  /*0cb0*/  IMAD.WIDE R38, R17, 0x20, R38 ;  /* 0x0000002011267825 */ /* 0x001fe400078e0226 */
[----:B------:R5:W4:Y:S04]  /*0cc0*/  LDG.E R17, [R36.64] ;  /* 0x0000001824117981 */ /* 0x000b28000c1e1900 */
[----:B------:R-:W-:Y:S01]  /*0cd0*/  IMAD.WIDE R34, R35, 0x20, R38 ;  /* 0x0000002023227825 */ /* 0x000fe200078e0226 */
[----:B------:R0:W4:Y:S04]  /*0ce0*/  LDG.E R32, [R38.64] ;  /* 0x0000001826207981 */ /* 0x000128000c1e1900 */
[----:B------:R1:W4:Y:S01]  /*0cf0*/  LDG.E R22, [R34.64] ;  /* 0x0000001822167981 */ /* 0x000322000c1e1900 */
[----:B-----5:R-:W-:Y:S01]  /*0d00*/  MOV R37, UR35 ;  /* 0x0000002300257c02 */ /* 0x020fe20008000f00 */
[----:B--2---:R-:W-:Y:S01]  /*0d10*/  FADD.FTZ R10, R29, R10 ;  /* 0x0000000a1d0a7221 */ /* 0x004fe20000010000 */
[----:B------:R-:W-:-:S04]  /*0d20*/  MOV R29, UR34 ;  /* 0x00000022001d7c02 */ /* 0x000fc80008000f00 */
[----:B-1----:R-:W-:Y:S01]  /*0d30*/  LEA R34, P1, R29, R8, 0x2 ;  /* 0x000000081d227211 */ /* 0x002fe200078210ff */
[----:B---3--:R-:W-:-:S03]  /*0d40*/  FADD.FTZ R11, R27, R11 ;  /* 0x0000000b1b0b7221 */ /* 0x008fc60000010000 */
[----:B------:R-:W-:Y:S01]  /*0d50*/  IADD3.X R35, R9, UR18, RZ, P1, !PT ;  /* 0x0000001209237c10 */ /* 0x000fe20008ffe4ff */
[----:B------:R-:W-:-:S04]  /*0d60*/  IMAD.U32 R27, RZ, RZ, UR35 ;  /* 0x00000023ff1b7e24 */ /* 0x000fc8000f8e00ff */
[----:B------:R1:W2:Y:S02]  /*0d70*/  LDG.E R29, [R34.64] ;  /* 0x00000018221d7981 */ /* 0x0002a4000c1e1900 */
[----:B-1----:R-:W-:-:S04]  /*0d80*/  IMAD.WIDE R34, R27, 0x4, R34 ;  /* 0x000000041b227825 */ /* 0x002fc800078e0222 */
[----:B----4-:R-:W-:Y:S01]  /*0d90*/  FADD.FTZ R12, R20, R12 ;  /* 0x0000000c140c7221 */ /* 0x010fe20000010000 */
[----:B------:R1:W3:Y:S01]  /*0da0*/  LDG.E R27, [R34.64] ;  /* 0x00000018221b7981 */ /* 0x0002e2000c1e1900 */
[----:B------:R-:W-:-:S05]  /*0db0*/  IMAD.WIDE R36, R37, 0x4, R34 ;  /* 0x0000000425247825 */ /* 0x000fca00078e0222 */
[----:B------:R4:W5:Y:S01]  /*0dc0*/  LDG.E R20, [R36.64] ;  /* 0x0000001824147981 */ /* 0x000962000c1e1900 */
[----:B------:R-:W-:Y:S02]  /*0dd0*/  FADD.FTZ R13, R33, R13 ;  /* 0x0000000d210d7221 */ /* 0x000fe40000010000 */
[----:B------:R-:W-:-:S04]  /*0de0*/  IMAD.U32 R33, RZ, RZ, UR35 ;  /* 0x00000023ff217e24 */ /* 0x000fc8000f8e00ff */
[----:B----4-:R-:W-:-:S05]  /*0df0*/  IMAD.WIDE R36, R33, 0x4, R36 ;  /* 0x0000000421247825 */ /* 0x010fca00078e0224 */
[----:B-1----:R1:W4:Y:S01]  /*0e00*/  LDG.E R34, [R36.64] ;  /* 0x0000001824227981 */ /* 0x002322000c1e1900 */
[----:B0-----:R-:W-:Y:S01]  /*0e10*/  MOV R39, UR35 ;  /* 0x0000002300277c02 */ /* 0x001fe20008000f00 */
[----:B------:R-:W-:Y:S02]  /*0e20*/  FADD.FTZ R28, R21, R28 ;  /* 0x0000001c151c7221 */ /* 0x000fe40000010000 */
[----:B------:R-:W-:Y:S02]  /*0e30*/  IMAD.U32 R21, RZ, RZ, UR22 ;  /* 0x00000016ff157e24 */ /* 0x000fe4000f8e00ff */
[----:B-1----:R-:W-:-:S05]  /*0e40*/  IMAD.WIDE R36, R33, 0x4, R36 ;  /* 0x0000000421247825 */ /* 0x002fca00078e0224 */
[----:B------:R0:W4:Y:S01]  /*0e50*/  LDG.E R33, [R36.64] ;  /* 0x0000001824217981 */ /* 0x000122000c1e1900 */
[----:B------:R-:W-:Y:S01]  /*0e60*/  FADD.FTZ R16, R17, R16 ;  /* 0x0000001011107221 */ /* 0x000fe20000010000 */
[----:B------:R-:W-:Y:S02]  /*0e70*/  MOV R38, c[0x0][0x3dc] ;  /* 0x0000f70000267a02 */ /* 0x000fe40000000f00 */
[----:B------:R-:W4:Y:S01]  /*0e80*/  LDG.E R17, [R8.64] ;  /* 0x0000001808117981 */ /* 0x000f22000c1e1900 */
[----:B------:R-:W-:Y:S02]  /*0e90*/  FADD.FTZ R14, R32, R14 ;  /* 0x0000000e200e7221 */ /* 0x000fe40000010000 */
[----:B0-----:R-:W-:-:S05]  /*0ea0*/  IMAD.WIDE R36, R39, 0x4, R36 ;  /* 0x0000000427247825 */ /* 0x001fca00078e0224 */
[----:B------:R0:W4:Y:S01]  /*0eb0*/  LDG.E R32, [R36.64] ;  /* 0x0000001824207981 */ /* 0x000122000c1e1900 */
[----:B-----5:R-:W-:Y:S01]  /*0ec0*/  FADD.FTZ R25, R20, R25 ;  /* 0x0000001914197221 */ /* 0x020fe20000010000 */
[----:B------:R-:W-:-:S04]  /*0ed0*/  LEA R20, P1, R21, R8, 0x2 ;  /* 0x0000000815147211 */ /* 0x000fc800078210ff */
[----:B------:R-:W-:Y:S02]  /*0ee0*/  LEA.HI.X R21, R21, R9, R38, 0x2, P1 ;  /* 0x0000000915157211 */ /* 0x000fe400008f1426 */
[----:B0-----:R-:W-:-:S04]  /*0ef0*/  IADD3 R36, P1, R20, UR36, RZ ;  /* 0x0000002414247c10 */ /* 0x001fc8000ff3e0ff */
[----:B------:R-:W-:Y:S01]  /*0f00*/  IADD3.X R37, R21, UR20, RZ, P1, !PT ;  /* 0x0000001415257c10 */ /* 0x000fe20008ffe4ff */
[----:B---3--:R-:W-:-:S04]  /*0f10*/  FADD.FTZ R24, R27, R24 ;  /* 0x000000181b187221 */ /* 0x008fc80000010000 */
[----:B------:R0:W3:Y:S01]  /*0f20*/  LDG.E R27, [R36.64] ;  /* 0x00000018241b7981 */ /* 0x0000e2000c1e1900 */
[----:B--2---:R-:W-:Y:S02]  /*0f30*/  FADD.FTZ R23, R29, R23 ;  /* 0x000000171d177221 */ /* 0x004fe40000010000 */
[----:B------:R-:W-:Y:S01]  /*0f40*/  IMAD.U32 R35, RZ, RZ, UR28 ;  /* 0x0000001cff237e24 */ /* 0x000fe2000f8e00ff */
[----:B------:R0:W2:Y:S01]  /*0f50*/  LDG.E R29, [R36.64+0x80] ;  /* 0x00008018241d7981 */ /* 0x0000a2000c1e1900 */
[----:B------:R-:W-:Y:S02]  /*0f60*/  FADD.FTZ R15, R22, R15 ;  /* 0x0000000f160f7221 */ /* 0x000fe40000010000 */
[----:B----4-:R-:W-:Y:S01]  /*0f70*/  FADD.FTZ R31, R34, R31 ;  /* 0x0000001f221f7221 */ /* 0x010fe20000010000 */
[----:B------:R-:W4:Y:S01]  /*0f80*/  LDG.E R22, [R8.64+0x80] ;  /* 0x0000801808167981 */ /* 0x000f22000c1e1900 */
[----:B------:R-:W-:Y:S02]  /*0f90*/  LEA R34, P1, R35, R20, 0x2 ;  /* 0x0000001423227211 */ /* 0x000fe400078210ff */
[----:B------:R-:W-:-:S02]  /*0fa0*/  MOV R39, UR29 ;  /* 0x0000001d00277c02 */ /* 0x000fc40008000f00 */
[----:B------:R-:W-:Y:S02]  /*0fb0*/  IADD3.X R35, R21, UR19, RZ, P1, !PT ;  /* 0x0000001315237c10 */ /* 0x000fe40008ffe4ff */
[----:B0-----:R-:W-:Y:S01]  /*0fc0*/  LEA R36, P1, R39, R20, 0x2 ;  /* 0x0000001427247211 */ /* 0x001fe200078210ff */
[----:B------:R-:W-:Y:S02]  /*0fd0*/  FADD.FTZ R30, R33, R30 ;  /* 0x0000001e211e7221 */ /* 0x000fe40000010000 */
[----:B------:R0:W5:Y:S01]  /*0fe0*/  LDG.E R33, [R34.64] ;  /* 0x0000001822217981 */ /* 0x000162000c1e1900 */
[----:B------:R-:W-:Y:S01]  /*0ff0*/  IADD3.X R37, R21, UR12, RZ, P1, !PT ;  /* 0x0000000c15257c10 */ /* 0x000fe20008ffe4ff */
[----:B------:R-:W-:Y:S02]  /*1000*/  FADD.FTZ R6, R17, R6 ;  /* 0x0000000611067221 */ /* 0x000fe40000010000 */
[----:B------:R-:W-:Y:S02]  /*1010*/  IMAD.U32 R39, RZ, RZ, UR30 ;  /* 0x0000001eff277e24 */ /* 0x000fe4000f8e00ff */
[----:B------:R1:W5:Y:S04]  /*1020*/  LDG.E R17, [R36.64+0x80] ;  /* 0x0000801824117981 */ /* 0x000368000c1e1900 */
[----:B0-----:R0:W5:Y:S01]  /*1030*/  LDG.E R34, [R34.64+0x80] ;  /* 0x0000801822227981 */ /* 0x001162000c1e1900 */
[----:B------:R-:W-:-:S03]  /*1040*/  FADD.FTZ R26, R32, R26 ;  /* 0x0000001a201a7221 */ /* 0x000fc60000010000 */
[----:B------:R1:W5:Y:S02]  /*1050*/  LDG.E R32, [R36.64] ;  /* 0x0000001824207981 */ /* 0x000364000c1e1900 */
[----:B-1----:R-:W-:-:S04]  /*1060*/  LEA R36, P1, R39, R20, 0x2 ;  /* 0x0000001427247211 */ /* 0x002fc800078210ff */
[----:B------:R-:W-:Y:S01]  /*1070*/  IADD3.X R37, R21, UR14, RZ, P1, !PT ;  /* 0x0000000e15257c10 */ /* 0x000fe20008ffe4ff */
[----:B---3--:R-:W-:-:S04]  /*1080*/  FADD.FTZ R16, R16, R27 ;  /* 0x0000001b10107221 */ /* 0x008fc80000010000 */
[----:B------:R1:W3:Y:S01]  /*1090*/  LDG.E R27, [R36.64] ;  /* 0x00000018241b7981 */ /* 0x0002e2000c1e1900 */
[----:B--2---:R-:W-:Y:S01]  /*10a0*/  FADD.FTZ R28, R28, R29 ;  /* 0x0000001d1c1c7221 */ /* 0x004fe20000010000 */
[----:B------:R-:W-:Y:S01]  /*10b0*/  MOV R29, UR31 ;  /* 0x0000001f001d7c02 */ /* 0x000fe20008000f00 */
[----:B----4-:R-:W-:Y:S02]  /*10c0*/  FADD.FTZ R5, R22, R5 ;  /* 0x0000000516057221 */ /* 0x010fe40000010000 */
[----:B------:R1:W2:Y:S01]  /*10d0*/  LDG.E R22, [R36.64+0x80] ;  /* 0x0000801824167981 */ /* 0x0002a2000c1e1900 */
[----:B0-----:R-:W-:Y:S02]  /*10e0*/  MOV R35, UR32 ;  /* 0x0000002000237c02 */ /* 0x001fe40008000f00 */
[----:B-1----:R-:W-:-:S04]  /*10f0*/  LEA R36, P1, R29, R20, 0x2 ;  /* 0x000000141d247211 */ /* 0x002fc800078210ff */
[----:B------:R-:W-:Y:S01]  /*1100*/  IADD3.X R37, R21, UR15, RZ, P1, !PT ;  /* 0x0000000f15257c10 */ /* 0x000fe20008ffe4ff */
[----:B-----5:R-:W-:-:S04]  /*1110*/  FADD.FTZ R10, R10, R33 ;  /* 0x000000210a0a7221 */ /* 0x020fc80000010000 */
[----:B------:R0:W4:Y:S04]  /*1120*/  LDG.E R33, [R36.64] ;  /* 0x0000001824217981 */ /* 0x000128000c1e1900 */
[----:B------:R0:W5:Y:S01]  /*1130*/  LDG.E R29, [R36.64+0x80] ;  /* 0x00008018241d7981 */ /* 0x000162000c1e1900 */
[----:B------:R-:W-:Y:S02]  /*1140*/  FADD.FTZ R24, R24, R17 ;  /* 0x0000001118187221 */ /* 0x000fe40000010000 */
[----:B------:R-:W-:Y:S01]  /*1150*/  IMAD.U32 R17, RZ, RZ, UR33 ;  /* 0x00000021ff117e24 */ /* 0x000fe2000f8e00ff */
[----:B0-----:R-:W-:-:S04]  /*1160*/  LEA R36, P1, R35, R20, 0x2 ;  /* 0x0000001423247211 */ /* 0x001fc800078210ff */
[----:B------:R-:W-:Y:S01]  /*1170*/  IADD3.X R37, R21, UR16, RZ, P1, !PT ;  /* 0x0000001015257c10 */ /* 0x000fe20008ffe4ff */
[----:B------:R-:W-:Y:S02]  /*1180*/  FADD.FTZ R23, R23, R34 ;  /* 0x0000002217177221 */ /* 0x000fe40000010000 */
[----:B------:R-:W-:Y:S02]  /*1190*/  FADD.FTZ R11, R11, R32 ;  /* 0x000000200b0b7221 */ /* 0x000fe40000010000 */
[----:B------:R0:W5:Y:S04]  /*11a0*/  LDG.E R34, [R36.64] ;  /* 0x0000001824227981 */ /* 0x000168000c1e1900 */
[----:B------:R0:W5:Y:S02]  /*11b0*/  LDG.E R32, [R36.64+0x80] ;  /* 0x0000801824207981 */ /* 0x000164000c1e1900 */
[----:B0-----:R-:W-:-:S02]  /*11c0*/  LEA R36, P1, R17, R20, 0x2 ;  /* 0x0000001411247211 */ /* 0x001fc400078210ff */
[----:B------:R0:W5:Y:S02]  /*11d0*/  LDG.E R17, [R20.64] ;  /* 0x0000001814117981 */ /* 0x000164000c1e1900 */
[----:B------:R-:W-:-:S05]  /*11e0*/  IADD3.X R37, R21, UR17, RZ, P1, !PT ;  /* 0x0000001115257c10 */ /* 0x000fca0008ffe4ff */
[----:B------:R-:W5:Y:S04]  /*11f0*/  LDG.E R35, [R36.64] ;  /* 0x0000001824237981 */ /* 0x000f68000c1e1900 */
[----:B0-----:R-:W5:Y:S01]  /*1200*/  LDG.E R20, [R20.64+0x80] ;  /* 0x0000801814147981 */ /* 0x001f62000c1e1900 */
[----:B---3--:R-:W-:-:S03]  /*1210*/  FADD.FTZ R12, R12, R27 ;  /* 0x0000001b0c0c7221 */ /* 0x008fc60000010000 */
[----:B------:R-:W3:Y:S01]  /*1220*/  LDG.E R27, [R36.64+0x80] ;  /* 0x00008018241b7981 */ /* 0x000ee2000c1e1900 */
[----:B------:R-:W-:-:S06]  /*1230*/  UIADD3 UR10, UR10, -0x2, URZ ;  /* 0xfffffffe0a0a7890 */ /* 0x000fcc000fffe03f */
[----:B------:R-:W-:Y:S01]  /*1240*/  ISETP.NE.AND P1, PT, RZ, UR10, PT ;  /* 0x0000000aff007c0c */ /* 0x000fe2000bf25270 */
[----:B--2---:R-:W-:Y:S02]  /*1250*/  FADD.FTZ R25, R25, R22 ;  /* 0x0000001619197221 */ /* 0x004fe40000010000 */
[----:B----4-:R-:W-:Y:S01]  /*1260*/  FADD.FTZ R13, R13, R33 ;  /* 0x000000210d0d7221 */ /* 0x010fe20000010000 */
[----:B------:R-:W-:-:S04]  /*1270*/  MOV R33, UR23 ;  /* 0x0000001700217c02 */ /* 0x000fc80008000f00 */
[----:B------:R-:W-:Y:S01]  /*1280*/  LEA R8, P2, R33, R8, 0x2 ;  /* 0x0000000821087211 */ /* 0x000fe200078410ff */
[----:B-----5:R-:W-:-:S03]  /*1290*/  FADD.FTZ R31, R31, R29 ;  /* 0x0000001d1f1f7221 */ /* 0x020fc60000010000 */
[----:B------:R-:W-:Y:S01]  /*12a0*/  IADD3.X R9, R9, UR11, RZ, P2, !PT ;  /* 0x0000000b09097c10 */ /* 0x000fe200097fe4ff */
[----:B------:R-:W-:Y:S02]  /*12b0*/  FADD.FTZ R14, R14, R34 ;  /* 0x000000220e0e7221 */ /* 0x000fe40000010000 */
[----:B------:R-:W-:Y:S02]  /*12c0*/  FADD.FTZ R30, R30, R32 ;  /* 0x000000201e1e7221 */ /* 0x000fe40000010000 */
[----:B------:R-:W-:Y:S02]  /*12d0*/  FADD.FTZ R6, R6, R17 ;  /* 0x0000001106067221 */ /* 0x000fe40000010000 */
[----:B------:R-:W-:Y:S02]  /*12e0*/  FADD.FTZ R15, R15, R35 ;  /* 0x000000230f0f7221 */ /* 0x000fe40000010000 */
[----:B------:R-:W-:Y:S02]  /*12f0*/  FADD.FTZ R5, R5, R20 ;  /* 0x0000001405057221 */ /* 0x000fe40000010000 */
[----:B---3--:R-:W-:Y:S01]  /*1300*/  FADD.FTZ R26, R26, R27 ;  /* 0x0000001b1a1a7221 */ /* 0x008fe20000010000 */
[----:B------:R-:W-:Y:S05]  /*1310*/  @P1 BRA `(.L_x_810) ;  /* 0xfffff89000001947 */ /* 0x000fea000383ffff */
.L_x_809:
[----:B------:R-:W-:Y:S01]  /*1320*/  MOV R20, R8 ;  /* 0x0000000800147202 */ /* 0x000fe20000000f00 */
[----:B------:R-:W-:Y:S01]  /*1330*/  IMAD.MOV.U32 R21, RZ, RZ, R9 ;  /* 0x000000ffff157224 */ /* 0x000fe200078e0009 */
[----:B------:R-:W-:Y:S05]  /*1340*/  @!P0 BRA `(.L_x_808) ;  /* 0x0000037000008947 */ /* 0x000fea0003800000 */
[----:B------:R-:W-:Y:S02]  /*1350*/  MOV R33, UR35 ;  /* 0x0000002300217c02 */ /* 0x000fe40008000f00 */
[----:B------:R-:W-:-:S03]  /*1360*/  MOV R35, UR26 ;  /* 0x0000001a00237c02 */ /* 0x000fc60008000f00 */
[----:B------:R-:W-:-:S04]  /*1370*/  IMAD.WIDE R32, R33, 0x4, R20 ;  /* 0x0000000421207825 */ /* 0x000fc800078e0214 */
[----:B------:R-:W-:Y:S01]  /*1380*/  IMAD.U32 R9, RZ, RZ, UR26 ;  /* 0x0000001aff097e24 */ /* 0x000fe2000f8e00ff */
[----:B------:R0:W2:Y:S01]  /*1390*/  LDG.E R29, [R32.64] ;  /* 0x00000018201d7981 */ /* 0x0000a2000c1e1900 */
[----:B------:R-:W-:Y:S01]  /*13a0*/  IMAD.WIDE R34, R35, 0x20, R32 ;  /* 0x0000002023227825 */ /* 0x000fe200078e0220 */
[----:B------:R-:W-:Y:S02]  /*13b0*/  MOV R17, UR26 ;  /* 0x0000001a00117c02 */ /* 0x000fe40008000f00 */
[----:B------:R0:W3:Y:S04]  /*13c0*/  LDG.E R36, [R32.64+0x80] ;  /* 0x0000801820247981 */ /* 0x0000e8000c1e1900 */
[----:B------:R1:W4:Y:S02]  /*13d0*/  LDG.E R27, [R34.64] ;  /* 0x00000018221b7981 */ /* 0x000324000c1e1900 */
[----:B-1----:R-:W-:-:S05]  /*13e0*/  IMAD.WIDE R34, R9, 0x20, R34 ;  /* 0x0000002009227825 */ /* 0x002fca00078e0222 */
[----:B------:R1:W5:Y:S02]  /*13f0*/  LDG.E R22, [R34.64] ;  /* 0x0000001822167981 */ /* 0x000364000c1e1900 */
[----:B-1----:R-:W-:-:S05]  /*1400*/  IMAD.WIDE R34, R9, 0x20, R34 ;  /* 0x0000002009227825 */ /* 0x002fca00078e0222 */
[----:B------:R1:W3:Y:S02]  /*1410*/  LDG.E R9, [R34.64] ;  /* 0x0000001822097981 */ /* 0x0002e4000c1e1900 */
[----:B-1----:R-:W-:-:S05]  /*1420*/  IMAD.WIDE R34, R17, 0x20, R34 ;  /* 0x0000002011227825 */ /* 0x002fca00078e0222 */
[----:B------:R1:W3:Y:S01]  /*1430*/  LDG.E R8, [R34.64] ;  /* 0x0000001822087981 */ /* 0x0002e2000c1e1900 */
[----:B0-----:R-:W-:Y:S01]  /*1440*/  MOV R33, UR26 ;  /* 0x0000001a00217c02 */ /* 0x001fe20008000f00 */
[----:B------:R-:W-:Y:S01]  /*1450*/  UIADD3 UR10, UR35, 0x20, UR35 ;  /* 0x00000020230a7890 */ /* 0x000fe2000fffe023 */
[----:B-1----:R-:W-:-:S05]  /*1460*/  IMAD.WIDE R34, R17, 0x20, R34 ;  /* 0x0000002011227825 */ /* 0x002fca00078e0222 */
[----:B------:R-:W-:Y:S01]  /*1470*/  IMAD.U32 R37, RZ, RZ, UR10 ;  /* 0x0000000aff257e24 */ /* 0x000fe2000f8e00ff */
[----:B------:R0:W3:Y:S01]  /*1480*/  LDG.E R17, [R34.64] ;  /* 0x0000001822117981 */ /* 0x0000e2000c1e1900 */
[----:B------:R-:W-:-:S06]  /*1490*/  IMAD.WIDE R32, R33, 0x20, R34 ;  /* 0x0000002021207825 */ /* 0x000fcc00078e0222 */
[----:B------:R1:W3:Y:S04]  /*14a0*/  LDG.E R32, [R32.64] ;  /* 0x0000001820207981 */ /* 0x0002e8000c1e1900 */
[----:B-1----:R1:W3:Y:S01]  /*14b0*/  LDG.E R33, [R20.64+0x80] ;  /* 0x0000801814217981 */ /* 0x0022e2000c1e1900 */
[----:B0-----:R-:W-:Y:S01]  /*14c0*/  MOV R35, UR35 ;  /* 0x0000002300237c02 */ /* 0x001fe20008000f00 */
[----:B--2---:R-:W-:Y:S02]  /*14d0*/  FADD.FTZ R16, R16, R29 ;  /* 0x0000001d10107221 */ /* 0x004fe40000010000 */
[----:B------:R1:W2:Y:S01]  /*14e0*/  LDG.E R29, [R20.64] ;  /* 0x00000018141d7981 */ /* 0x0002a2000c1e1900 */
[----:B----4-:R-:W-:Y:S02]  /*14f0*/  FADD.FTZ R10, R10, R27 ;  /* 0x0000001b0a0a7221 */ /* 0x010fe40000010000 */
[----:B-1----:R-:W-:Y:S01]  /*1500*/  IMAD.WIDE R20, R37, 0x4, R20 ;  /* 0x0000000425147825 */ /* 0x002fe200078e0214 */
[----:B------:R-:W-:-:S04]  /*1510*/  MOV R37, UR35 ;  /* 0x0000002300257c02 */ /* 0x000fc80008000f00 */
[----:B------:R0:W4:Y:S01]  /*1520*/  LDG.E R27, [R20.64] ;  /* 0x00000018141b7981 */ /* 0x000122000c1e1900 */
[----:B-----5:R-:W-:Y:S02]  /*1530*/  FADD.FTZ R11, R11, R22 ;  /* 0x000000160b0b7221 */ /* 0x020fe40000010000 */
[----:B0-----:R-:W-:-:S05]  /*1540*/  IMAD.WIDE R20, R37, 0x4, R20 ;  /* 0x0000000425147825 */ /* 0x001fca00078e0214 */
[----:B------:R0:W5:Y:S01]  /*1550*/  LDG.E R22, [R20.64] ;  /* 0x0000001814167981 */ /* 0x000162000c1e1900 */
[----:B---3--:R-:W-:Y:S02]  /*1560*/  FADD.FTZ R12, R12, R9 ;  /* 0x000000090c0c7221 */ /* 0x008fe40000010000 */
[----:B------:R-:W-:Y:S02]  /*1570*/  IMAD.U32 R9, RZ, RZ, UR35 ;  /* 0x00000023ff097e24 */ /* 0x000fe4000f8e00ff */
[----:B0-----:R-:W-:-:S05]  /*1580*/  IMAD.WIDE R20, R35, 0x4, R20 ;  /* 0x0000000423147825 */ /* 0x001fca00078e0214 */
[----:B------:R0:W3:Y:S01]  /*1590*/  LDG.E R34, [R20.64] ;  /* 0x0000001814227981 */ /* 0x0000e2000c1e1900 */
[----:B------:R-:W-:Y:S02]  /*15a0*/  FADD.FTZ R28, R28, R36 ;  /* 0x000000241c1c7221 */ /* 0x000fe40000010000 */
[----:B0-----:R-:W-:-:S05]  /*15b0*/  IMAD.WIDE R20, R9, 0x4, R20 ;  /* 0x0000000409147825 */ /* 0x001fca00078e0214 */
[----:B------:R0:W3:Y:S01]  /*15c0*/  LDG.E R36, [R20.64] ;  /* 0x0000001814247981 */ /* 0x0000e2000c1e1900 */
[----:B------:R-:W-:Y:S02]  /*15d0*/  FADD.FTZ R13, R13, R8 ;  /* 0x000000080d0d7221 */ /* 0x000fe40000010000 */
[----:B0-----:R-:W-:-:S05]  /*15e0*/  IMAD.WIDE R20, R9, 0x4, R20 ;  /* 0x0000000409147825 */ /* 0x001fca00078e0214 */
[----:B------:R-:W3:Y:S01]  /*15f0*/  LDG.E R35, [R20.64] ;  /* 0x0000001814237981 */ /* 0x000ee2000c1e1900 */
[----:B------:R-:W-:-:S06]  /*1600*/  IMAD.WIDE R8, R9, 0x4, R20 ;  /* 0x0000000409087825 */ /* 0x000fcc00078e0214 */
[----:B------:R-:W3:Y:S01]  /*1610*/  LDG.E R9, [R8.64] ;  /* 0x0000001808097981 */ /* 0x000ee2000c1e1900 */
[----:B------:R-:W-:Y:S02]  /*1620*/  FADD.FTZ R14, R14, R17 ;  /* 0x000000110e0e7221 */ /* 0x000fe40000010000 */
[----:B------:R-:W-:Y:S02]  /*1630*/  FADD.FTZ R15, R15, R32 ;  /* 0x000000200f0f7221 */ /* 0x000fe40000010000 */
[----:B------:R-:W-:Y:S02]  /*1640*/  FADD.FTZ R5, R5, R33 ;  /* 0x0000002105057221 */ /* 0x000fe40000010000 */
[----:B--2---:R-:W-:Y:S02]  /*1650*/  FADD.FTZ R6, R6, R29 ;  /* 0x0000001d06067221 */ /* 0x004fe40000010000 */
[----:B----4-:R-:W-:Y:S02]  /*1660*/  FADD.FTZ R23, R23, R27 ;  /* 0x0000001b17177221 */ /* 0x010fe40000010000 */
[----:B-----5:R-:W-:-:S02]  /*1670*/  FADD.FTZ R24, R24, R22 ;  /* 0x0000001618187221 */ /* 0x020fc40000010000 */
[----:B---3--:R-:W-:Y:S02]  /*1680*/  FADD.FTZ R25, R25, R34 ;  /* 0x0000002219197221 */ /* 0x008fe40000010000 */
[----:B------:R-:W-:Y:S02]  /*1690*/  FADD.FTZ R31, R31, R36 ;  /* 0x000000241f1f7221 */ /* 0x000fe40000010000 */
[----:B------:R-:W-:Y:S02]  /*16a0*/  FADD.FTZ R30, R30, R35 ;  /* 0x000000231e1e7221 */ /* 0x000fe40000010000 */
[----:B------:R-:W-:Y:S02]  /*16b0*/  FADD.FTZ R26, R26, R9 ;  /* 0x000000091a1a7221 */ /* 0x000fe40000010000 */
.L_x_808:
[----:B------:R-:W-:Y:S01]  /*16c0*/  R2P PR, R3, 0x6 ;  /* 0x0000000603007804 */ /* 0x000fe20000000000 */
[----:B------:R-:W-:Y:S01]  /*16d0*/  FMUL.FTZ R5, R5, c[0x0][0x2e0] ;  /* 0x0000b80005057a20 */ /* 0x000fe20000410000 */
[----:B------:R-:W-:Y:S01]  /*16e0*/  MOV R9, 0x20 ;  /* 0x0000002000097802 */ /* 0x000fe20000000f00 */
[----:B------:R-:W-:Y:S01]  /*16f0*/  FMUL.FTZ R28, R28, c[0x0][0x2e0] ;  /* 0x0000b8001c1c7a20 */ /* 0x000fe20000410000 */
[----:B------:R-:W-:Y:S01]  /*1700*/  SHF.L.U32 R0, R0, 0x1, RZ ;  /* 0x0000000100007819 */ /* 0x000fe200000006ff */
[----:B------:R-:W-:Y:S01]  /*1710*/  FMUL.FTZ R3, R6, c[0x0][0x2e0] ;  /* 0x0000b80006037a20 */ /* 0x000fe20000410000 */
[----:B------:R-:W-:Y:S01]  /*1720*/  SEL R9, R9, 0xffffffe0, !P1 ;  /* 0xffffffe009097807 */ /* 0x000fe20004800000 */
[----:B------:R-:W-:Y:S01]  /*1730*/  FMUL.FTZ R16, R16, c[0x0][0x2e0] ;  /* 0x0000b80010107a20 */ /* 0x000fe20000410000 */
[----:B------:R-:W-:Y:S01]  /*1740*/  F2FP.PACK_AB R28, R28, R5 ;  /* 0x000000051c1c723e */ /* 0x000fe200000000ff */
[----:B------:R-:W-:Y:S01]  /*1750*/  FMUL.FTZ R10, R10, c[0x0][0x2e0] ;  /* 0x0000b8000a0a7a20 */ /* 0x000fe20000410000 */
[----:B------:R-:W-:Y:S01]  /*1760*/  IADD3 R20, R0, 0x40, RZ ;  /* 0x0000004000147810 */ /* 0x000fe20007ffe0ff */
[----:B------:R-:W-:Y:S01]  /*1770*/  FMUL.FTZ R11, R11, c[0x0][0x2e0] ;  /* 0x0000b8000b0b7a20 */ /* 0x000fe20000410000 */
[----:B------:R-:W-:Y:S01]  /*1780*/  F2FP.PACK_AB R3, R16, R3 ;  /* 0x000000031003723e */ /* 0x000fe200000000ff */
[----:B------:R-:W-:Y:S01]  /*1790*/  FMUL.FTZ R12, R12, c[0x0][0x2e0] ;  /* 0x0000b8000c0c7a20 */ /* 0x000fe20000410000 */
[----:B------:R-:W-:Y:S01]  /*17a0*/  @P2 IADD3 R20, R0, -0x40, RZ ;  /* 0xffffffc000142810 */ /* 0x000fe20007ffe0ff */
        /* <DEDUP_REMOVED lines=11> */
[----:B------:R-:W-:Y:S01]  /*1860*/  IADD3 R15, R9, R20, RZ ;  /* 0x00000014090f7210 */ /* 0x000fe20007ffe0ff */
[----:B------:R-:W-:Y:S01]  /*1870*/  FMUL.FTZ R6, R31, c[0x0][0x2e0] ;  /* 0x0000b8001f067a20 */ /* 0x000fe20000410000 */
[----:B------:R-:W-:Y:S01]  /*1880*/  F2FP.PACK_AB R23, R24, R23 ;  /* 0x000000171817723e */ /* 0x000fe200000000ff */
[----:B------:R-:W-:Y:S01]  /*1890*/  FMUL.FTZ R30, R30, c[0x0][0x2e0] ;  /* 0x0000b8001e1e7a20 */ /* 0x000fe20000410000 */
[----:B------:R-:W-:Y:S01]  /*18a0*/  SHF.L.U32 R22, R2, 0x1, RZ ;  /* 0x0000000102167819 */ /* 0x000fe200000006ff */
[----:B------:R-:W-:Y:S01]  /*18b0*/  FMUL.FTZ R5, R26, c[0x0][0x2e0] ;  /* 0x0000b8001a057a20 */ /* 0x000fe20000410000 */
[----:B------:R-:W-:Y:S01]  /*18c0*/  F2FP.PACK_AB R6, R6, R25 ;  /* 0x000000190606723e */ /* 0x000fe200000000ff */
[----:B------:R-:W-:Y:S01]  /*18d0*/  IMAD.IADD R13, R0, 0x1, R9 ;  /* 0x00000001000d7824 */ /* 0x000fe200078e0209 */
[----:B------:R-:W-:Y:S01]  /*18e0*/  ULDC.64 UR10, c[0x0][0x398] ;  /* 0x0000e600000a7ab9 */ /* 0x000fe20000000a00 */
[--C-:B------:R-:W-:Y:S01]  /*18f0*/  SHF.R.S32.HI R19, RZ, 0x1f, R18.reuse ;  /* 0x0000001fff137819 */ /* 0x100fe20000011412 */
[----:B------:R-:W-:Y:S01]  /*1900*/  UIMAD UR9, UR9, UR10, URZ ;  /* 0x0000000a090972a4 */ /* 0x000fe2000f8e023f */
[----:B------:R-:W-:Y:S01]  /*1910*/  F2FP.PACK_AB R5, R5, R30 ;  /* 0x0000001e0505723e */ /* 0x000fe200000000ff */
[----:B------:R-:W-:Y:S01]  /*1920*/  STS [R13], R12 ;  /* 0x0000000c0d007388 */ /* 0x000fe20000000800 */
[----:B0-----:R-:W-:Y:S01]  /*1930*/  IMAD.U32 R3, RZ, RZ, UR7 ;  /* 0x00000007ff037e24 */ /* 0x001fe2000f8e00ff */
[----:B------:R-:W-:Y:S01]  /*1940*/  UIMAD UR9, UR7, UR11, UR9 ;  /* 0x0000000b070972a4 */ /* 0x000fe2000f8e0209 */
[----:B------:R-:W-:Y:S01]  /*1950*/  ISETP.GE.AND P0, PT, R18, c[0x0][0x220], PT ;  /* 0x0000880012007a0c */ /* 0x000fe20003f06270 */
[----:B------:R-:W-:Y:S01]  /*1960*/  STS [R13+0x400], R14 ;  /* 0x0004000e0d007388 */ /* 0x000fe20000000800 */
[----:B------:R-:W-:Y:S01]  /*1970*/  IMAD.WIDE.U32 R2, R3, c[0x0][0x398], R18 ;  /* 0x0000e60003027a25 */ /* 0x000fe200078e0012 */
[----:B------:R-:W-:Y:S01]  /*1980*/  UIMAD UR5, UR5, -0x40, UR6 ;  /* 0xffffffc0050578a4 */ /* 0x000fe2000f8e0206 */
[----:B-1----:R-:W-:Y:S01]  /*1990*/  IADD3 R0, R4, 0x20, RZ ;  /* 0x0000002004007810 */ /* 0x002fe20007ffe0ff */
[----:B------:R-:W-:Y:S01]  /*19a0*/  STS [R20], R28 ;  /* 0x0000001c14007388 */ /* 0x000fe20000000800 */
[----:B------:R-:W-:Y:S01]  /*19b0*/  ULDC.64 UR6, c[0x0][0x3b0] ;  /* 0x0000ec0000067ab9 */ /* 0x000fe20000000a00 */
[----:B------:R-:W-:Y:S01]  /*19c0*/  IADD3 R2, P1, R2, UR27, RZ ;  /* 0x0000001b02027c10 */ /* 0x000fe2000ff3e0ff */
[----:B------:R-:W-:Y:S01]  /*19d0*/  UIMAD UR4, UR4, UR6, URZ ;  /* 0x00000006040472a4 */ /* 0x000fe2000f8e023f */
[----:B------:R-:W-:Y:S01]  /*19e0*/  STS [R20+0x400], R23 ;  /* 0x0004001714007388 */ /* 0x000fe20000000800 */
[----:B------:R-:W-:Y:S01]  /*19f0*/  MOV R21, UR8 ;  /* 0x0000000800157c02 */ /* 0x000fe20008000f00 */
[----:B------:R-:W-:Y:S01]  /*1a00*/  BSSY B0, `(.L_x_811) ;  /* 0x0000016000007945 */ /* 0x000fe20003800000 */
[----:B------:R-:W-:Y:S01]  /*1a10*/  UIMAD UR4, UR8, UR7, UR4 ;  /* 0x00000007080472a4 */ /* 0x000fe2000f8e0204 */
[----:B------:R-:W-:Y:S04]  /*1a20*/  STS [R15], R6 ;  /* 0x000000060f007388 */ /* 0x000fe80000000800 */
[----:B------:R0:W-:Y:S04]  /*1a30*/  STS [R15+0x400], R5 ;  /* 0x000400050f007388 */ /* 0x0001e80000000800 */
[----:B------:R-:W-:Y:S01]  /*1a40*/  BAR.SYNC.DEFER_BLOCKING 0x0 ;  /* 0x0000000000007b1d */ /* 0x000fe20000010000 */
[----:B0-----:R-:W-:-:S04]  /*1a50*/  MOV R5, UR9 ;  /* 0x0000000900057c02 */ /* 0x001fc80008000f00 */
[----:B------:R-:W-:Y:S02]  /*1a60*/  IADD3.X R3, R3, UR13, R5, P1, !PT ;  /* 0x0000000d03037c10 */ /* 0x000fe40008ffe405 */
[----:B------:R-:W-:Y:S02]  /*1a70*/  ISETP.GE.OR P1, PT, R0, UR5, P0 ;  /* 0x0000000500007c0c */ /* 0x000fe40008726670 */
[----:B------:R-:W-:Y:S01]  /*1a80*/  ISETP.GE.OR P0, PT, R4, UR5, P0 ;  /* 0x0000000504007c0c */ /* 0x000fe20008706670 */
[----:B------:R-:W-:-:S05]  /*1a90*/  IMAD.WIDE.U32 R20, R21, c[0x0][0x3b0], R2 ;  /* 0x0000ec0015147a25 */ /* 0x000fca00078e0002 */
[----:B------:R-:W-:Y:S01]  /*1aa0*/  IADD3 R17, R21, UR4, RZ ;  /* 0x0000000415117c10 */ /* 0x000fe2000fffe0ff */
[----:B------:R0:W1:Y:S06]  /*1ab0*/  LDS.128 R8, [R22+0x1000] ;  /* 0x0010000016087984 */ /* 0x00006c0000000c00 */
[----:B------:R-:W-:Y:S05]  /*1ac0*/  @P0 BRA `(.L_x_812) ;  /* 0x0000009000000947 */ /* 0x000fea0003800000 */
[----:B------:R-:W2:Y:S01]  /*1ad0*/  LDS.128 R12, [R22] ;  /* 0x00000000160c7984 */ /* 0x000ea20000000c00 */
[----:B------:R-:W-:Y:S02]  /*1ae0*/  IMAD R5, R7, c[0x0][0x398], RZ ;  /* 0x0000e60007057a24 */ /* 0x000fe400078e02ff */
[----:B------:R-:W-:-:S02]  /*1af0*/  IMAD.MOV.U32 R16, RZ, RZ, R20 ;  /* 0x000000ffff107224 */ /* 0x000fc400078e0014 */
[C---:B------:R-:W-:Y:S02]  /*1b00*/  IMAD R5, R4.reuse, c[0x0][0x39c], R5 ;  /* 0x0000e70004057a24 */ /* 0x040fe400078e0205 */
[----:B------:R-:W-:-:S05]  /*1b10*/  IMAD.WIDE.U32 R2, R4, c[0x0][0x398], R16 ;  /* 0x0000e60004027a25 */ /* 0x000fca00078e0010 */
[----:B------:R-:W-:Y:S02]  /*1b20*/  IADD3 R3, R3, R5, RZ ;  /* 0x0000000503037210 */ /* 0x000fe40007ffe0ff */
[----:B------:R-:W-:-:S04]  /*1b30*/  LEA R18, P0, R2, c[0x0][0x338], 0x1 ;  /* 0x0000ce0002127a11 */ /* 0x000fc800078008ff */
[----:B------:R-:W-:-:S05]  /*1b40*/  LEA.HI.X R19, R2, c[0x0][0x33c], R3, 0x1, P0 ;  /* 0x0000cf0002137a11 */ /* 0x000fca00000f0c03 */
[----:B--2---:R2:W-:Y:S04]  /*1b50*/  STG.E.128 [R18.64], R12 ;  /* 0x0000000c12007986 */ /* 0x0045e8000c101d18 */
.L_x_812:
[----:B------:R-:W-:Y:S05]  /*1b60*/  BSYNC B0 ;  /* 0x0000000000007941 */ /* 0x000fea0003800000 */
.L_x_811:
[----:B------:R-:W-:Y:S05]  /*1b70*/  @P1 EXIT ;  /* 0x000000000000194d */ /* 0x000fea0003800000 */
[----:B------:R-:W-:Y:S01]  /*1b80*/  IADD3 R5, P0, R4, 0x20, RZ ;  /* 0x0000002004057810 */ /* 0x000fe20007f1e0ff */
[----:B------:R-:W-:Y:S01]  /*1b90*/  IMAD.MOV.U32 R2, RZ, RZ, R20 ;  /* 0x000000ffff027224 */ /* 0x000fe200078e0014 */
        /* <DEDUP_REMOVED lines=8> */
[----:B-1----:R-:W-:Y:S01]  /*1c20*/  STG.E.128 [R4.64], R8 ;  /* 0x0000000804007986 */ /* 0x002fe2000c101d18 */
[----:B------:R-:W-:Y:S05]  /*1c30*/  EXIT ;  /* 0x000000000000794d */ /* 0x000fea0003800000 */
.L_x_813:
        /* <DEDUP_REMOVED lines=12> */
.L_x_2465:


//--------------------- .text._ZN5flash44flash_bwd_dq_dk_dv_loop_seqk_parallel_kernelI23Flash_bwd_kernel_traitsILi64ELi64ELi128ELi8ELi2ELi4ELi4ELb1ELb0EN7cutlass6half_tE19Flash_kernel_traitsILi64ELi64ELi128ELi8ES3_EELb1ELb0ELb0ELb0ELb0ELb1ELb0EEEvNS_16Flash_bwd_paramsE --------------------------
	.section	.text._ZN5flash44flash_bwd_dq_dk_dv_loop_seqk_parallel_kernelI23Flash_bwd_kernel_traitsILi64ELi64ELi128ELi8ELi2ELi4ELi4ELb1ELb0EN7cutlass6half_tE19Flash_kernel_traitsILi64ELi64ELi128ELi8ES3_EELb1ELb0ELb0ELb0ELb0ELb1ELb0EEEvNS_16Flash_bwd_paramsE,"ax",@progbits
	.sectioninfo	@"SHI_REGISTERS=255"
	.align	128
        .global         _ZN5flash44flash_bwd_dq_dk_dv_loop_seqk_parallel_kernelI23Flash_bwd_kernel_traitsILi64ELi64ELi128ELi8ELi2ELi4ELi4ELb1ELb0EN7cutlass6half_tE19Flash_kernel_traitsILi64ELi64ELi128ELi8ES3_EELb1ELb0ELb0ELb0ELb0ELb1ELb0EEEvNS_16Flash_bwd_paramsE
        .type           _ZN5flash44flash_bwd_dq_dk_dv_loop_seqk_parallel_kernelI23Flash_bwd_kernel_traitsILi64ELi64ELi128ELi8ELi2ELi4ELi4ELb1ELb0EN7cutlass6half_tE19Flash_kernel_traitsILi64ELi64ELi128ELi8ES3_EELb1ELb0ELb0ELb0ELb0ELb1ELb0EEEvNS_16Flash_bwd_paramsE,@function
        .size           _ZN5flash44flash_bwd_dq_dk_dv_loop_seqk_parallel_kernelI23Flash_bwd_kernel_traitsILi64ELi64ELi128ELi8ELi2ELi4ELi4ELb1ELb0EN7cutlass6half_tE19Flash_kernel_traitsILi64ELi64ELi128ELi8ES3_EELb1ELb0ELb0ELb0ELb0ELb1ELb0EEEvNS_16Flash_bwd_paramsE,(.L_x_2466 - _ZN5flash44flash_bwd_dq_dk_dv_loop_seqk_parallel_kernelI23Flash_bwd_kernel_traitsILi64ELi64ELi128ELi8ELi2ELi4ELi4ELb1ELb0EN7cutlass6half_tE19Flash_kernel_traitsILi64ELi64ELi128ELi8ES3_EELb1ELb0ELb0ELb0ELb0ELb1ELb0EEEvNS_16Flash_bwd_paramsE)
        .other          _ZN5flash44flash_bwd_dq_dk_dv_loop_seqk_parallel_kernelI23Flash_bwd_kernel_traitsILi64ELi64ELi128ELi8ELi2ELi4ELi4ELb1ELb0EN7cutlass6half_tE19Flash_kernel_traitsILi64ELi64ELi128ELi8ES3_EELb1ELb0ELb0ELb0ELb0ELb1ELb0EEEvNS_16Flash_bwd_paramsE,@"STO_CUDA_ENTRY STV_DEFAULT"
_ZN5flash44flash_bwd_dq_dk_dv_loop_seqk_parallel_kernelI23Flash_bwd_kernel_traitsILi64ELi64ELi128ELi8ELi2ELi4ELi4ELb1ELb0EN7cutlass6half_tE19Flash_kernel_traitsILi64ELi64ELi128ELi8ES3_EELb1ELb0ELb0ELb0ELb0ELb1ELb0EEEvNS_16Flash_bwd_paramsE:
.text._ZN5flash44flash_bwd_dq_dk_dv_loop_seqk_parallel_kernelI23Flash_bwd_kernel_traitsILi64ELi64ELi128ELi8ELi2ELi4ELi4ELb1ELb0EN7cutlass6half_tE19Flash_kernel_traitsILi64ELi64ELi128ELi8ES3_EELb1ELb0ELb0ELb0ELb0ELb1ELb0EEEvNS_16Flash_bwd_paramsE:
        /* <DEDUP_REMOVED lines=12> */
[----:B------:R-:W2:Y:S01]  /*00c0*/  S2R R189, SR_CTAID.Y ;  /* 0x0000000000bd7919 */ /* 0x000ea20000002600 */
[----:B------:R-:W-:-:S03]  /*00d0*/  ULDC UR4, c[0x0][0x1c0] ;  /* 0x0000700000047ab9 */ /* 0x000fc60000000800 */
[----:B------:R-:W3:Y:S01]  /*00e0*/  S2R R208, SR_CTAID.Z ;  /* 0x0000000000d07919 */ /* 0x000ee20000002700 */
[----:B-1----:R-:W-:-:S04]  /*00f0*/  SHF.R.S32.HI R9, RZ, 0x1f, R16 ;  /* 0x0000001fff097819 */ /* 0x002fc80000011410 */
[CC--:B------:R-:W-:Y:S02]  /*0100*/  LEA.HI R187, R9.reuse, R16.reuse, RZ, 0x5 ;  /* 0x0000001009bb7211 */ /* 0x0c0fe400078f28ff */
[CC--:B------:R-:W-:Y:S02]  /*0110*/  LEA.HI R4, R9.reuse, R16.reuse, RZ, 0x2 ;  /* 0x0000001009047211 */ /* 0x0c0fe400078f10ff */
[CC--:B------:R-:W-:Y:S02]  /*0120*/  LEA.HI R14, R9.reuse, R16.reuse, RZ, 0x3 ;  /* 0x00000010090e7211 */ /* 0x0c0fe400078f18ff */
[----:B------:R-:W-:Y:S02]  /*0130*/  LEA.HI R6, R9, R16, RZ, 0x4 ;  /* 0x0000001009067211 */ /* 0x000fe400078f20ff */
[----:B------:R-:W-:Y:S02]  /*0140*/  LOP3.LUT R3, R187, 0xffffffe0, RZ, 0xc0, !PT ;  /* 0xffffffe0bb037812 */ /* 0x000fe400078ec0ff */
[----:B------:R-:W-:-:S02]  /*0150*/  LOP3.LUT R7, R4, 0x7ffffffc, RZ, 0xc0, !PT ;  /* 0x7ffffffc04077812 */ /* 0x000fc400078ec0ff */
[----:B------:R-:W-:Y:S01]  /*0160*/  LOP3.LUT R177, R14, 0xfffffff8, RZ, 0xc0, !PT ;  /* 0xfffffff80eb17812 */ /* 0x000fe200078ec0ff */
[----:B------:R-:W-:Y:S01]  /*0170*/  IMAD.IADD R3, R16, 0x1, -R3 ;  /* 0x0000000110037824 */ /* 0x000fe200078e0a03 */
[----:B------:R-:W-:Y:S01]  /*0180*/  LOP3.LUT R5, R6, 0xfffffff0, RZ, 0xc0, !PT ;  /* 0xfffffff006057812 */ /* 0x000fe200078ec0ff */
[C---:B------:R-:W-:Y:S01]  /*0190*/  IMAD.IADD R0, R16.reuse, 0x1, -R7 ;  /* 0x0000000110007824 */ /* 0x040fe200078e0a07 */
[CC--:B------:R-:W-:Y:S01]  /*01a0*/  LEA.HI R186, R9.reuse, R16.reuse, RZ, 0x6 ;  /* 0x0000001009ba7211 */ /* 0x0c0fe200078f30ff */
[C---:B------:R-:W-:Y:S01]  /*01b0*/  IMAD.IADD R177, R16.reuse, 0x1, -R177 ;  /* 0x0000000110b17824 */ /* 0x040fe200078e0ab1 */
[----:B------:R-:W-:Y:S01]  /*01c0*/  LEA.HI R9, R9, R16, RZ, 0x7 ;  /* 0x0000001009097211 */ /* 0x000fe200078f38ff */
[----:B------:R-:W-:Y:S01]  /*01d0*/  IMAD.IADD R16, R16, 0x1, -R5 ;  /* 0x0000000110107824 */ /* 0x000fe200078e0a05 */
[--C-:B------:R-:W-:Y:S01]  /*01e0*/  SHF.R.S32.HI R2, RZ, 0x5, R187.reuse ;  /* 0x00000005ff027819 */ /* 0x100fe200000114bb */
[----:B------:R-:W-:Y:S01]  /*01f0*/  IMAD.SHL.U32 R190, R177, 0x8, RZ ;  /* 0x00000008b1be7824 */ /* 0x000fe200078e00ff */
[----:B------:R-:W-:-:S02]  /*0200*/  SHF.R.S32.HI R5, RZ, 0x1f, R187 ;  /* 0x0000001fff057819 */ /* 0x000fc400000114bb */
[----:B------:R-:W-:Y:S02]  /*0210*/  SHF.R.S32.HI R188, RZ, 0x3, R14 ;  /* 0x00000003ffbc7819 */ /* 0x000fe4000001140e */
[-C--:B------:R-:W-:Y:S02]  /*0220*/  LEA.HI R187, R187, R2.reuse, RZ, 0x1 ;  /* 0x00000002bbbb7211 */ /* 0x080fe400078f08ff */
[----:B------:R-:W-:Y:S01]  /*0230*/  LEA.HI R5, R5, R2, RZ, 0x2 ;  /* 0x0000000205057211 */ /* 0x000fe200078f10ff */
[----:B------:R-:W-:Y:S01]  /*0240*/  IMAD.SHL.U32 R7, R188, 0x40, RZ ;  /* 0x00000040bc077824 */ /* 0x000fe200078e00ff */
[--C-:B------:R-:W-:Y:S02]  /*0250*/  SHF.R.S32.HI R13, RZ, 0x2, R4.reuse ;  /* 0x00000002ff0d7819 */ /* 0x100fe40000011404 */
[----:B------:R-:W-:Y:S02]  /*0260*/  SHF.R.S32.HI R4, RZ, 0x1f, R4 ;  /* 0x0000001fff047819 */ /* 0x000fe40000011404 */
[----:B------:R-:W-:-:S02]  /*0270*/  LOP3.LUT R187, R187, 0xfffffffe, RZ, 0xc0, !PT ;  /* 0xfffffffebbbb7812 */ /* 0x000fc400078ec0ff */
[----:B------:R-:W-:Y:S02]  /*0280*/  LOP3.LUT R5, R5, 0xfffffffc, RZ, 0xc0, !PT ;  /* 0xfffffffc05057812 */ /* 0x000fe400078ec0ff */
[----:B------:R-:W-:Y:S01]  /*0290*/  SHF.R.S32.HI R11, RZ, 0x4, R6 ;  /* 0x00000004ff0b7819 */ /* 0x000fe20000011406 */
[----:B------:R-:W-:Y:S01]  /*02a0*/  IMAD.IADD R187, R2, 0x1, -R187 ;  /* 0x0000000102bb7824 */ /* 0x000fe200078e0abb */
[----:B------:R-:W-:Y:S01]  /*02b0*/  LEA.HI R4, R4, R13, RZ, 0x3 ;  /* 0x0000000d04047211 */ /* 0x000fe200078f18ff */
[----:B------:R-:W-:Y:S01]  /*02c0*/  IMAD.IADD R5, R2, 0x1, -R5 ;  /* 0x0000000102057824 */ /* 0x000fe200078e0a05 */
[----:B------:R-:W-:Y:S02]  /*02d0*/  LEA.HI R6, R6, R11, RZ, 0x1 ;  /* 0x0000000b06067211 */ /* 0x000fe400078f08ff */
[----:B------:R-:W-:Y:S01]  /*02e0*/  LOP3.LUT R4, R4, 0xfffffff8, RZ, 0xc0, !PT ;  /* 0xfffffff804047812 */ /* 0x000fe200078ec0ff */
[----:B------:R-:W-:Y:S01]  /*02f0*/  IMAD.SHL.U32 R10, R5, 0x10, RZ ;  /* 0x00000010050a7824 */ /* 0x000fe200078e00ff */
[----:B------:R-:W-:-:S02]  /*0300*/  LOP3.LUT R7, R7, 0x1c0, RZ, 0xc0, !PT ;  /* 0x000001c007077812 */ /* 0x000fc400078ec0ff */
[----:B------:R-:W-:Y:S01]  /*0310*/  LOP3.LUT P4, RZ, R177, 0x2, RZ, 0xc0, !PT ;  /* 0x00000002b1ff7812 */ /* 0x000fe2000788c0ff */
[----:B------:R-:W-:Y:S01]  /*0320*/  IMAD.IADD R4, R13, 0x1, -R4 ;  /* 0x000000010d047824 */ /* 0x000fe200078e0a04 */
[----:B------:R-:W-:Y:S02]  /*0330*/  SHF.R.S32.HI R2, RZ, 0x1f, R3 ;  /* 0x0000001fff027819 */ /* 0x000fe40000011403 */
[C---:B------:R-:W-:Y:S01]  /*0340*/  LOP3.LUT P3, RZ, R177.reuse, 0x4, RZ, 0xc0, !PT ;  /* 0x00000004b1ff7812 */ /* 0x040fe2000786c0ff */
[----:B------:R-:W-:Y:S01]  /*0350*/  IMAD.SHL.U32 R177, R177, 0x40, RZ ;  /* 0x00000040b1b17824 */ /* 0x000fe200078e00ff */
[----:B------:R-:W-:Y:S02]  /*0360*/  LOP3.LUT R6, R6, 0xfffffffe, RZ, 0xc0, !PT ;  /* 0xfffffffe06067812 */ /* 0x000fe400078ec0ff */
[----:B------:R-:W-:Y:S02]  /*0370*/  SHF.R.U32.HI R193, RZ, 0x3, R7 ;  /* 0x00000003ffc17819 */ /* 0x000fe40000011607 */
[----:B------:R-:W-:Y:S01]  /*0380*/  LOP3.LUT R8, R7, 0x38, R190, 0xf8, !PT ;  /* 0x0000003807087812 */ /* 0x000fe200078ef8be */
[----:B------:R-:W-:Y:S01]  /*0390*/  IMAD.IADD R6, R11, 0x1, -R6 ;  /* 0x000000010b067824 */ /* 0x000fe200078e0a06 */
[----:B------:R-:W-:-:S02]  /*03a0*/  LEA.HI R2, R2, R3, RZ, 0x2 ;  /* 0x0000000302027211 */ /* 0x000fc400078f10ff */
[----:B------:R-:W-:Y:S01]  /*03b0*/  SHF.R.S32.HI R3, RZ, 0x1f, R16 ;  /* 0x0000001fff037819 */ /* 0x000fe20000011410 */
[----:B------:R-:W-:Y:S01]  /*03c0*/  IMAD.SHL.U32 R181, R6, 0x10, RZ ;  /* 0x0000001006b57824 */ /* 0x000fe200078e00ff */
[----:B------:R-:W-:Y:S02]  /*03d0*/  LOP3.LUT R177, R177, 0x1c0, RZ, 0xc0, !PT ;  /* 0x000001c0b1b17812 */ /* 0x000fe400078ec0ff */
[----:B------:R-:W-:Y:S02]  /*03e0*/  LOP3.LUT R193, R8, R193, RZ, 0x3c, !PT ;  /* 0x000000c108c17212 */ /* 0x000fe400078e3cff */
[----:B------:R-:W-:Y:S02]  /*03f0*/  LEA.HI R8, R3, R16, RZ, 0x3 ;  /* 0x0000001003087211 */ /* 0x000fe400078f18ff */
[----:B------:R-:W-:Y:S01]  /*0400*/  LOP3.LUT R3, R177, 0x30, R10, 0xf8, !PT ;  /* 0x00000030b1037812 */ /* 0x000fe200078ef80a */
[----:B------:R-:W-:Y:S01]  /*0410*/  IMAD.SHL.U32 R10, R6, 0x200, RZ ;  /* 0x00000200060a7824 */ /* 0x000fe200078e00ff */
[----:B------:R-:W-:-:S02]  /*0420*/  LOP3.LUT R11, R4, 0x1, RZ, 0xc0, !PT ;  /* 0x00000001040b7812 */ /* 0x000fc400078ec0ff */
[----:B------:R-:W-:Y:S02]  /*0430*/  LOP3.LUT R12, R177, 0x8, R14, 0xf8, !PT ;  /* 0x00000008b10c7812 */ /* 0x000fe400078ef80e */
[----:B------:R-:W-:Y:S02]  /*0440*/  SHF.R.S32.HI R186, RZ, 0x6, R186 ;  /* 0x00000006ffba7819 */ /* 0x000fe400000114ba */
[----:B------:R-:W-:Y:S02]  /*0450*/  SHF.R.U32.HI R177, RZ, 0x3, R177 ;  /* 0x00000003ffb17819 */ /* 0x000fe400000116b1 */
[----:B------:R-:W-:Y:S01]  /*0460*/  LOP3.LUT R14, R3, 0x8, R14, 0xf8, !PT ;  /* 0x00000008030e7812 */ /* 0x000fe200078ef80e */
[----:B------:R-:W-:Y:S01]  /*0470*/  IMAD R13, R186, 0x800, R10 ;  /* 0x00000800ba0d7824 */ /* 0x000fe200078e020a */
[----:B------:R-:W-:Y:S01]  /*0480*/  ISETP.NE.U32.AND P0, PT, R11, 0x1, PT ;  /* 0x000000010b00780c */ /* 0x000fe20003f05070 */
[----:B------:R-:W-:Y:S01]  /*0490*/  IMAD.SHL.U32 R11, R4, 0x40, RZ ;  /* 0x00000040040b7824 */ /* 0x000fe200078e00ff */
[----:B------:R-:W-:Y:S01]  /*04a0*/  LOP3.LUT R7, R8, 0xfffffff8, RZ, 0xc0, !PT ;  /* 0xfffffff808077812 */ /* 0x000fe200078ec0ff */
[----:B------:R-:W-:Y:S01]  /*04b0*/  IMAD R193, R186, 0x200, R193 ;  /* 0x00000200bac17824 */ /* 0x000fe200078e02c1 */
[----:B------:R-:W-:-:S02]  /*04c0*/  LOP3.LUT R12, R12, R177, RZ, 0x3c, !PT ;  /* 0x000000b10c0c7212 */ /* 0x000fc400078e3cff */
[----:B------:R-:W-:Y:S01]  /*04d0*/  SHF.R.S32.HI R9, RZ, 0x7, R9 ;  /* 0x00000007ff097819 */ /* 0x000fe20000011409 */
[----:B------:R-:W-:Y:S01]  /*04e0*/  IMAD.IADD R7, R16, 0x1, -R7 ;  /* 0x0000000110077824 */ /* 0x000fe200078e0a07 */
[----:B------:R-:W-:Y:S01]  /*04f0*/  LOP3.LUT R177, R10, R14, R177, 0xf6, !PT ;  /* 0x0000000e0ab17212 */ /* 0x000fe200078ef6b1 */
[----:B------:R-:W-:Y:S01]  /*0500*/  IMAD.SHL.U32 R10, R186, 0x20, RZ ;  /* 0x00000020ba0a7824 */ /* 0x000fe200078e00ff */
[----:B------:R-:W-:Y:S01]  /*0510*/  R2P PR, R4, 0x6 ;  /* 0x0000000604007804 */ /* 0x000fe20000000000 */
[----:B------:R-:W-:Y:S01]  /*0520*/  IMAD.SHL.U32 R4, R0, 0x2, RZ ;  /* 0x0000000200047824 */ /* 0x000fe200078e00ff */
[----:B------:R-:W-:Y:S01]  /*0530*/  LOP3.LUT R11, R11, 0x1c0, RZ, 0xc0, !PT ;  /* 0x000001c00b0b7812 */ /* 0x000fe200078ec0ff */
[----:B------:R-:W-:Y:S01]  /*0540*/  IMAD.SHL.U32 R194, R9, 0x8, RZ ;  /* 0x0000000809c27824 */ /* 0x000fe200078e00ff */
[----:B------:R-:W-:Y:S01]  /*0550*/  SEL R217, R217, 0x10, !P0 ;  /* 0x00000010d9d97807 */ /* 0x000fe20004000000 */
[----:B------:R-:W-:Y:S01]  /*0560*/  IMAD R0, R9, 0x1000, R4 ;  /* 0x0000100009007824 */ /* 0x000fe200078e0204 */
[----:B------:R-:W-:Y:S01]  /*0570*/  SHF.R.U32.HI R9, RZ, 0x3, R11 ;  /* 0x00000003ff097819 */ /* 0x000fe2000001160b */
[----:B------:R-:W-:Y:S01]  /*0580*/  IMAD.SHL.U32 R7, R7, 0x40, RZ ;  /* 0x0000004007077824 */ /* 0x000fe200078e00ff */
[----:B------:R-:W-:Y:S01]  /*0590*/  LOP3.LUT R10, R11, 0x20, R10, 0xf8, !PT ;  /* 0x000000200b0a7812 */ /* 0x000fe200078ef80a */
[----:B------:R-:W-:Y:S01]  /*05a0*/  IMAD.IADD R3, R13, 0x1, R12 ;  /* 0x000000010d037824 */ /* 0x000fe200078e020c */
[----:B------:R-:W-:Y:S01]  /*05b0*/  LOP3.LUT R194, R194, 0x8, RZ, 0xc0, !PT ;  /* 0x00000008c2c27812 */ /* 0x000fe200078ec0ff */
[----:B------:R-:W-:Y:S01]  /*05c0*/  IMAD.SHL.U32 R177, R177, 0x2, RZ ;  /* 0x00000002b1b17824 */ /* 0x000fe200078e00ff */
[----:B------:R-:W-:Y:S01]  /*05d0*/  LOP3.LUT R196, R10, R9, RZ, 0x3c, !PT ;  /* 0x000000090ac47212 */ /* 0x000fe200078e3cff */
[----:B------:R-:W-:Y:S01]  /*05e0*/  IMAD.SHL.U32 R179, R3, 0x2, RZ ;  /* 0x0000000203b37824 */ /* 0x000fe200078e00ff */
[----:B------:R-:W-:Y:S01]  /*05f0*/  LOP3.LUT R10, R7, 0x1c0, RZ, 0xc0, !PT ;  /* 0x000001c0070a7812 */ /* 0x000fe200078ec0ff */
[----:B------:R-:W-:Y:S01]  /*0600*/  IMAD R7, R187, 0x400, R0 ;  /* 0x00000400bb077824 */ /* 0x000fe200078e0200 */
[----:B------:R-:W-:Y:S01]  /*0610*/  LOP3.LUT R181, R194, 0x10, R181, 0xf8, !PT ;  /* 0x00000010c2b57812 */ /* 0x000fe200078ef8b5 */
[----:B------:R-:W-:Y:S01]  /*0620*/  IMAD.SHL.U32 R0, R8, 0x40, RZ ;  /* 0x0000004008007824 */ /* 0x000fe200078e00ff */
[----:B------:R-:W-:Y:S01]  /*0630*/  LOP3.LUT R194, R9, R11, R194, 0x1e, !PT ;  /* 0x0000000b09c27212 */ /* 0x000fe200078e1ec2 */
[----:B------:R-:W-:Y:S01]  /*0640*/  IMAD.SHL.U32 R9, R6, 0x8, RZ ;  /* 0x0000000806097824 */ /* 0x000fe200078e00ff */
[----:B------:R-:W-:Y:S01]  /*0650*/  SHF.R.U32.HI R6, RZ, 0x3, R10 ;  /* 0x00000003ff067819 */ /* 0x000fe2000001160a */
[----:B------:R-:W-:Y:S01]  /*0660*/  IMAD.IADD R196, R196, 0x1, R7 ;  /* 0x00000001c4c47824 */ /* 0x000fe200078e0207 */
[----:B------:R-:W-:Y:S01]  /*0670*/  LOP3.LUT R0, R0, 0xfffffe00, RZ, 0xc0, !PT ;  /* 0xfffffe0000007812 */ /* 0x000fe200078ec0ff */
[C---:B------:R-:W-:Y:S01]  /*0680*/  IMAD R7, R5.reuse, 0x400, R4 ;  /* 0x0000040005077824 */ /* 0x040fe200078e0204 */
[----:B------:R-:W-:Y:S01]  /*0690*/  LOP3.LUT R181, R6, R181, R10, 0x1e, !PT ;  /* 0x000000b506b57212 */ /* 0x000fe200078e1e0a */
[----:B------:R-:W-:Y:S01]  /*06a0*/  IMAD.SHL.U32 R196, R196, 0x2, RZ ;  /* 0x00000002c4c47824 */ /* 0x000fe200078e00ff */
[----:B------:R-:W-:Y:S01]  /*06b0*/  LOP3.LUT R9, R10, 0x8, R9, 0xf8, !PT ;  /* 0x000000080a097812 */ /* 0x000fe200078ef809 */
[--C-:B------:R-:W-:Y:S01]  /*06c0*/  IMAD R180, R5, 0x400, R0.reuse ;  /* 0x0000040005b47824 */ /* 0x100fe200078e0200 */
[----:B------:R-:W-:Y:S01]  /*06d0*/  LOP3.LUT R181, R181, R0, RZ, 0xfc, !PT ;  /* 0x00000000b5b57212 */ /* 0x000fe200078efcff */
[----:B------:R-:W-:Y:S01]  /*06e0*/  IMAD R182, R187, 0x400, R0 ;  /* 0x00000400bbb67824 */ /* 0x000fe200078e0200 */
[----:B------:R-:W-:Y:S01]  /*06f0*/  LOP3.LUT R9, R9, R6, RZ, 0x3c, !PT ;  /* 0x0000000609097212 */ /* 0x000fe200078e3cff */
[----:B------:R-:W-:Y:S01]  /*0700*/  IMAD.IADD R194, R7, 0x1, R194 ;  /* 0x0000000107c27824 */ /* 0x000fe200078e02c2 */
[----:B------:R-:W-:Y:S01]  /*0710*/  SHF.R.S32.HI R2, RZ, 0x2, R2 ;  /* 0x00000002ff027819 */ /* 0x000fe20000011402 */
[----:B------:R-:W-:-:S02]  /*0720*/  IMAD.MOV.U32 R5, RZ, RZ, 0x20 ;  /* 0x00000020ff057424 */ /* 0x000fc400078e00ff */
[----:B------:R-:W-:Y:S01]  /*0730*/  IMAD.MOV.U32 R0, RZ, RZ, 0x40 ;  /* 0x00000040ff007424 */ /* 0x000fe200078e00ff */
[----:B------:R-:W-:Y:S01]  /*0740*/  LEA R194, R194, 0x6000, 0x1 ;  /* 0x00006000c2c27811 */ /* 0x000fe200078e08ff */
[----:B------:R-:W-:Y:S01]  /*0750*/  IMAD.IADD R180, R9, 0x1, R180 ;  /* 0x0000000109b47824 */ /* 0x000fe200078e02b4 */
[C---:B------:R-:W-:Y:S01]  /*0760*/  SEL R172, R5.reuse, 0xffffffe0, !P4 ;  /* 0xffffffe005ac7807 */ /* 0x040fe20006000000 */
[----:B------:R-:W-:Y:S01]  /*0770*/  IMAD.IADD R201, R196, 0x1, R217 ;  /* 0x00000001c4c97824 */ /* 0x000fe200078e02d9 */
[----:B------:R-:W-:Y:S01]  /*0780*/  SEL R0, R0, 0xffffffc0, !P3 ;  /* 0xffffffc000007807 */ /* 0x000fe20005800000 */
[----:B------:R-:W-:Y:S01]  /*0790*/  IMAD.IADD R182, R182, 0x1, R9 ;  /* 0x00000001b6b67824 */ /* 0x000fe200078e0209 */
[----:B------:R-:W-:Y:S01]  /*07a0*/  SEL R5, R5, 0xffffffe0, !P1 ;  /* 0xffffffe005057807 */ /* 0x000fe20004800000 */
[C---:B------:R-:W-:Y:S01]  /*07b0*/  IMAD R174, R3.reuse, 0x2, R172 ;  /* 0x0000000203ae7824 */ /* 0x040fe200078e02ac */
[C---:B------:R-:W-:Y:S01]  /*07c0*/  IADD3 R197, R194.reuse, 0x40, RZ ;  /* 0x00000040c2c57810 */ /* 0x040fe20007ffe0ff */
[----:B------:R-:W-:Y:S01]  /*07d0*/  IMAD R173, R3, 0x2, R0 ;  /* 0x0000000203ad7824 */ /* 0x000fe200078e0200 */
[----:B------:R-:W-:Y:S01]  /*07e0*/  @P2 IADD3 R197, R194, -0x40, RZ ;  /* 0xffffffc0c2c52810 */ /* 0x000fe20007ffe0ff */
[----:B------:R-:W-:Y:S01]  /*07f0*/  IMAD.IADD R200, R196, 0x1, R5 ;  /* 0x00000001c4c87824 */ /* 0x000fe200078e0205 */
[----:B------:R-:W-:Y:S01]  /*0800*/  IADD3 R198, R194, 0x420, RZ ;  /* 0x00000420c2c67810 */ /* 0x000fe20007ffe0ff */
[----:B------:R-:W-:Y:S01]  /*0810*/  IMAD R192, R187, 0x10, R2 ;  /* 0x00000010bbc07824 */ /* 0x000fe200078e0202 */
[----:B------:R-:W-:Y:S01]  /*0820*/  LEA R180, R180, 0xa000, 0x1 ;  /* 0x0000a000b4b47811 */ /* 0x000fe200078e08ff */
[----:B------:R-:W-:Y:S01]  /*0830*/  IMAD.IADD R172, R172, 0x1, R173 ;  /* 0x00000001acac7824 */ /* 0x000fe200078e02ad */
[----:B------:R-:W-:Y:S01]  /*0840*/  @P1 IADD3 R198, R194, 0x3e0, RZ ;  /* 0x000003e0c2c61810 */ /* 0x000fe20007ffe0ff */
[----:B------:R-:W-:-:S02]  /*0850*/  IMAD.IADD R199, R5, 0x1, R194 ;  /* 0x0000000105c77824 */ /* 0x000fc400078e02c2 */
[----:B------:R-:W-:Y:S02]  /*0860*/  IMAD.IADD R217, R217, 0x1, R200 ;  /* 0x00000001d9d97824 */ /* 0x000fe400078e02c8 */
[----:B--23--:R-:W-:Y:S02]  /*0870*/  IMAD.IADD R202, R5, 0x1, R197 ;  /* 0x0000000105ca7824 */ /* 0x00cfe400078e02c5 */
.L_x_858:
[----:B-12---:R-:W1:Y:S01]  /*0880*/  LDC.U8 R2, c[0x0][0x312] ;  /* 0x0000c480ff027b82 */ /* 0x006e620000000000 */
[----:B------:R-:W-:Y:S01]  /*0890*/  ISETP.NE.U32.AND P2, PT, RZ, c[0x0][0x250], PT ;  /* 0x00009400ff007a0c */ /* 0x000fe20003f45070 */
[----:B------:R-:W-:Y:S01]  /*08a0*/  IMAD.SHL.U32 R3, R189, 0x4, RZ ;  /* 0x00000004bd037824 */ /* 0x000fe200078e00ff */
[----:B------:R-:W-:Y:S01]  /*08b0*/  ISETP.NE.U32.AND P3, PT, RZ, c[0x0][0x240], PT ;  /* 0x00009000ff007a0c */ /* 0x000fe20003f65070 */
[----:B------:R-:W-:Y:S01]  /*08c0*/  IMAD.MOV.U32 R28, RZ, RZ, -0x1 ;  /* 0xffffffffff1c7424 */ /* 0x000fe200078e00ff */
[----:B------:R-:W-:Y:S02]  /*08d0*/  ISETP.NE.AND.EX P2, PT, RZ, c[0x0][0x254], PT, P2 ;  /* 0x00009500ff007a0c */ /* 0x000fe40003f45320 */
[----:B------:R-:W-:Y:S02]  /*08e0*/  SHF.R.S32.HI R6, RZ, 0x1f, R189 ;  /* 0x0000001fff067819 */ /* 0x000fe400000114bd */
[----:B------:R-:W-:-:S02]  /*08f0*/  ISETP.NE.AND.EX P3, PT, RZ, c[0x0][0x244], PT, P3 ;  /* 0x00009100ff007a0c */ /* 0x000fc40003f65330 */
[----:B------:R-:W-:Y:S02]  /*0900*/  ISETP.EQ.U32.AND P5, PT, RZ, c[0x0][0x248], PT ;  /* 0x00009200ff007a0c */ /* 0x000fe40003fa2070 */
[----:B------:R-:W-:Y:S02]  /*0910*/  SHF.L.U64.HI R0, R189, 0x2, R6 ;  /* 0x00000002bd007819 */ /* 0x000fe40000010206 */
[----:B------:R-:W-:Y:S02]  /*0920*/  IADD3 R12, P0, R3, c[0x0][0x240], RZ ;  /* 0x00009000030c7a10 */ /* 0x000fe40007f1e0ff */
[----:B-1----:R-:W-:Y:S02]  /*0930*/  ISETP.NE.AND P4, PT, R2, RZ, PT ;  /* 0x000000ff0200720c */ /* 0x002fe40003f85270 */
[----:B------:R-:W-:Y:S02]  /*0940*/  IADD3.X R13, R0, c[0x0][0x244], RZ, P0, !PT ;  /* 0x00009100000d7a10 */ /* 0x000fe400007fe4ff */
[----:B------:R-:W-:-:S02]  /*0950*/  ISETP.EQ.OR.EX P5, PT, RZ, c[0x0][0x24c], !P4, P5 ;  /* 0x00009300ff007a0c */ /* 0x000fc400067a2750 */
        /* <DEDUP_REMOVED lines=19> */
.L_x_814:
        /* <DEDUP_REMOVED lines=20> */
[----:B------:R-:W-:Y:S01]  /*0bd0*/  IMAD R0, R28, c[0x0][0x194], RZ ;  /* 0x000065001c007a24 */ /* 0x000fe200078e02ff */
[----:B------:R-:W-:Y:S01]  /*0be0*/  LEA.HI R214, R214, R3, RZ, 0x6 ;  /* 0x00000003d6d67211 */ /* 0x000fe200078f30ff */
[----:B------:R-:W-:Y:S01]  /*0bf0*/  IMAD.WIDE.U32 R2, R28, c[0x0][0x190], RZ ;  /* 0x000064001c027a25 */ /* 0x000fe200078e00ff */
[----:B------:R-:W-:-:S02]  /*0c00*/  IADD3 R9, R21, R9, RZ ;  /* 0x0000000915097210 */ /* 0x000fc40007ffe0ff */
[----:B------:R-:W-:Y:S01]  /*0c10*/  LOP3.LUT R19, R214, 0xffffffc0, RZ, 0xc0, !PT ;  /* 0xffffffc0d6137812 */ /* 0x000fe200078ec0ff */
[----:B------:R-:W-:Y:S01]  /*0c20*/  @P1 IMAD.IADD R10, R215, 0x1, R218 ;  /* 0x00000001d70a1824 */ /* 0x000fe200078e02da */
[----:B------:R-:W-:Y:S01]  /*0c30*/  SEL R20, R20, R2, !P0 ;  /* 0x0000000214147207 */ /* 0x000fe20004000000 */
[----:B------:R-:W-:Y:S01]  /*0c40*/  @P0 IMAD.IADD R9, R3, 0x1, R0 ;  /* 0x0000000103090824 */ /* 0x000fe200078e0200 */
[----:B------:R-:W-:Y:S01]  /*0c50*/  IADD3 R19, R19, -0x40, RZ ;  /* 0xffffffc013137810 */ /* 0x000fe20007ffe0ff */
[----:B------:R-:W-:-:S04]  /*0c60*/  @P1 IMAD.WIDE.U32 R12, R10, c[0x0][0x198], RZ ;  /* 0x000066000a0c1a25 */ /* 0x000fc800078e00ff */
[----:B------:R-:W-:Y:S01]  /*0c70*/  @P1 IMAD R10, R10, c[0x0][0x19c], R13 ;  /* 0x000067000a0a1a24 */ /* 0x000fe200078e020d */
        /* <DEDUP_REMOVED lines=12> */
.L_x_816:
        /* <DEDUP_REMOVED lines=13> */
.L_x_817:
[----:B------:R-:W-:Y:S01]  /*0e10*/  IABS R2, c[0x0][0x1c8] ;  /* 0x0000720000027a13 */ /* 0x000fe20000000000 */
[----:B------:R-:W1:Y:S01]  /*0e20*/  LDC.U8 R8, c[0x0][0x328] ;  /* 0x0000ca00ff087b82 */ /* 0x000e620000000000 */
[----:B------:R-:W-:Y:S01]  /*0e30*/  IABS R21, R208 ;  /* 0x000000d000157213 */ /* 0x000fe20000000000 */
[----:B------:R-:W-:Y:S01]  /*0e40*/  @!P0 IMAD R22, R6, c[0x0][0x368], RZ ;  /* 0x0000da0006168a24 */ /* 0x000fe200078e02ff */
[----:B------:R-:W2:Y:S01]  /*0e50*/  I2F.RP R3, R2 ;  /* 0x0000000200037306 */ /* 0x000ea20000209400 */
[----:B------:R-:W-:Y:S01]  /*0e60*/  @P0 IMAD.WIDE.U32 R24, R28, c[0x0][0x370], RZ ;  /* 0x0000dc001c180a25 */ /* 0x000fe200078e00ff */
[----:B------:R-:W-:Y:S01]  /*0e70*/  ULDC UR12, c[0x0][0x22c] ;  /* 0x00008b00000c7ab9 */ /* 0x000fe20000000800 */
[----:B------:R-:W-:Y:S01]  /*0e80*/  LOP3.LUT R18, R208, c[0x0][0x1c8], RZ, 0x3c, !PT ;  /* 0x00007200d0127a12 */ /* 0x000fe200078e3cff */
[----:B------:R-:W-:Y:S01]  /*0e90*/  ULDC UR5, c[0x0][0x1c0] ;  /* 0x0000700000057ab9 */ /* 0x000fe20000000800 */
[C---:B------:R-:W-:Y:S01]  /*0ea0*/  @!P0 IMAD R15, R189.reuse, c[0x0][0x36c], R22 ;  /* 0x0000db00bd0f8a24 */ /* 0x040fe200078e0216 */
[----:B------:R-:W-:Y:S01]  /*0eb0*/  UIMAD.WIDE UR6, UR12, UR5, URZ ;  /* 0x000000050c0672a5 */ /* 0x000fe2000f8e023f */
[----:B------:R-:W-:Y:S01]  /*0ec0*/  @P0 IMAD R25, R28, c[0x0][0x374], R25 ;  /* 0x0000dd001c190a24 */ /* 0x000fe200078e0219 */
[C---:B------:R-:W-:Y:S01]  /*0ed0*/  SHF.L.U32 R22, R189.reuse, 0x7, RZ ;  /* 0x00000007bd167819 */ /* 0x040fe200000006ff */
[----:B------:R-:W-:Y:S01]  /*0ee0*/  IMAD.WIDE.U32 R26, R189, c[0x0][0x224], RZ ;  /* 0x00008900bd1a7a25 */ /* 0x000fe200078e00ff */
[----:B------:R-:W-:-:S02]  /*0ef0*/  ISETP.GE.AND P2, PT, R18, RZ, PT ;  /* 0x000000ff1200720c */ /* 0x000fc40003f46270 */
[----:B------:R-:W-:Y:S01]  /*0f00*/  SEL R22, R22, RZ, P3 ;  /* 0x000000ff16167207 */ /* 0x000fe20001800000 */
[----:B------:R-:W-:Y:S02]  /*0f10*/  IMAD R18, R208, c[0x0][0x22c], RZ ;  /* 0x00008b00d0127a24 */ /* 0x000fe400078e02ff */
[----:B------:R-:W-:Y:S01]  /*0f20*/  IMAD.WIDE.U32 R30, R26, UR6, RZ ;  /* 0x000000061a1e7c25 */ /* 0x000fe2000f8e00ff */
[----:B--2---:R-:W2:Y:S01]  /*0f30*/  MUFU.RCP R16, R3 ;  /* 0x0000000300107308 */ /* 0x004ea20000001000 */
[----:B-1----:R-:W-:Y:S02]  /*0f40*/  ISETP.NE.AND P1, PT, R8, RZ, PT ;  /* 0x000000ff0800720c */ /* 0x002fe40003f25270 */
[----:B--2---:R-:W-:-:S05]  /*0f50*/  IADD3 R16, R16, 0xffffffe, RZ ;  /* 0x0ffffffe10107810 */ /* 0x004fca0007ffe0ff */
[----:B------:R-:W1:Y:S02]  /*0f60*/  F2I.FTZ.U32.TRUNC.NTZ R17, R16 ;  /* 0x0000001000117305 */ /* 0x000e64000021f000 */
[----:B-1----:R-:W-:Y:S01]  /*0f70*/  IADD3 R0, RZ, -R17, RZ ;  /* 0x80000011ff007210 */ /* 0x002fe20007ffe0ff */
[----:B------:R-:W-:-:S04]  /*0f80*/  IMAD.MOV.U32 R16, RZ, RZ, RZ ;  /* 0x000000ffff107224 */ /* 0x000fc800078e00ff */
[----:B------:R-:W-:Y:S01]  /*0f90*/  IMAD R4, R0, R2, RZ ;  /* 0x0000000200047224 */ /* 0x000fe200078e02ff */
[----:B------:R-:W-:-:S03]  /*0fa0*/  MOV R0, c[0x0][0x224] ;  /* 0x0000890000007a02 */ /* 0x000fc60000000f00 */
[----:B------:R-:W-:Y:S01]  /*0fb0*/  IMAD.HI.U32 R4, R17, R4, R16 ;  /* 0x0000000411047227 */ /* 0x000fe200078e0010 */
[----:B------:R-:W-:-:S03]  /*0fc0*/  SHF.R.S32.HI R0, RZ, 0x1f, R0 ;  /* 0x0000001fff007819 */ /* 0x000fc60000011400 */
[----:B------:R-:W-:-:S04]  /*0fd0*/  @!P0 IMAD.WIDE.U32 R16, R189, c[0x0][0x368], RZ ;  /* 0x0000da00bd108a25 */ /* 0x000fc800078e00ff */
[----:B------:R-:W-:Y:S01]  /*0fe0*/  IMAD.HI.U32 R4, R4, R21, RZ ;  /* 0x0000001504047227 */ /* 0x000fe200078e00ff */
[----:B------:R-:W-:-:S03]  /*0ff0*/  @!P0 IADD3 R25, R17, R15, RZ ;  /* 0x0000000f11198210 */ /* 0x000fc60007ffe0ff */
[----:B------:R-:W-:Y:S02]  /*1000*/  IMAD.MOV R3, RZ, RZ, -R4 ;  /* 0x000000ffff037224 */ /* 0x000fe400078e0a04 */
[----:B------:R-:W-:Y:S02]  /*1010*/  @!P0 IMAD.MOV.U32 R24, RZ, RZ, R16 ;  /* 0x000000ffff188224 */ /* 0x000fe400078e0010 */
[----:B------:R-:W-:Y:S01]  /*1020*/  IMAD R3, R2, R3, R21 ;  /* 0x0000000302037224 */ /* 0x000fe200078e0215 */
[----:B------:R-:W1:Y:S01]  /*1030*/  S2R R16, SR_CTAID.X ;  /* 0x0000000000107919 */ /* 0x000e620000002500 */
[----:B------:R-:W-:Y:S02]  /*1040*/  IMAD R15, R0, R189, RZ ;  /* 0x000000bd000f7224 */ /* 0x000fe400078e02ff */
[----:B------:R-:W2:Y:S01]  /*1050*/  LDC.U8 R0, c[0x0][0x3d0] ;  /* 0x0000f400ff007b82 */ /* 0x000ea20000000000 */
[----:B------:R-:W-:Y:S01]  /*1060*/  ISETP.GT.U32.AND P4, PT, R2, R3, PT ;  /* 0x000000030200720c */ /* 0x000fe20003f84070 */
[----:B------:R-:W-:Y:S01]  /*1070*/  IMAD R15, R6, c[0x0][0x224], R15 ;  /* 0x00008900060f7a24 */ /* 0x000fe200078e020f */
[----:B------:R-:W-:-:S03]  /*1080*/  SHF.L.U64.HI R6, R189, 0x7, R6 ;  /* 0x00000007bd067819 */ /* 0x000fc60000010206 */
[----:B------:R-:W-:Y:S01]  /*1090*/  IMAD.IADD R8, R27, 0x1, R15 ;  /* 0x000000011b087824 */ /* 0x000fe200078e020f */
[----:B------:R-:W-:Y:S01]  /*10a0*/  SEL R6, R6, RZ, P3 ;  /* 0x000000ff06067207 */ /* 0x000fe20001800000 */
[----:B------:R-:W-:Y:S01]  /*10b0*/  IMAD R15, R26, UR7, RZ ;  /* 0x000000071a0f7c24 */ /* 0x000fe2000f8e02ff */
[----:B------:R-:W-:Y:S01]  /*10c0*/  IADD3 R22, P3, R19, R22, RZ ;  /* 0x0000001613167210 */ /* 0x000fe20007f7e0ff */
[----:B------:R-:W-:-:S04]  /*10d0*/  IMAD.WIDE.U32 R26, R28, UR6, RZ ;  /* 0x000000061c1a7c25 */ /* 0x000fc8000f8e00ff */
[-C--:B------:R-:W-:Y:S01]  /*10e0*/  @!P4 IADD3 R3, R3, -R2.reuse, RZ ;  /* 0x800000020303c210 */ /* 0x080fe20007ffe0ff */
[----:B------:R-:W-:Y:S01]  /*10f0*/  IMAD R15, R8, UR6, R15 ;  /* 0x00000006080f7c24 */ /* 0x000fe2000f8e020f */
[----:B------:R-:W-:Y:S01]  /*1100*/  @!P4 IADD3 R4, R4, 0x1, RZ ;  /* 0x000000010404c810 */ /* 0x000fe20007ffe0ff */
[----:B------:R-:W-:Y:S01]  /*1110*/  IMAD.X R6, R13, 0x1, R6, P3 ;  /* 0x000000010d067824 */ /* 0x000fe200018e0606 */
[----:B------:R-:W-:Y:S01]  /*1120*/  ISETP.GE.U32.AND P5, PT, R3, R2, PT ;  /* 0x000000020300720c */ /* 0x000fe20003fa6070 */
[----:B------:R-:W-:Y:S01]  /*1130*/  @P1 IMAD R3, R189, c[0x0][0x214], RZ ;  /* 0x00008500bd031a24 */ /* 0x000fe200078e02ff */
[----:B------:R-:W-:Y:S01]  /*1140*/  ISETP.NE.AND P4, PT, RZ, c[0x0][0x1c8], PT ;  /* 0x00007200ff007a0c */ /* 0x000fe20003f85270 */
[----:B------:R-:W-:Y:S01]  /*1150*/  IMAD R2, R28, UR7, RZ ;  /* 0x000000071c027c24 */ /* 0x000fe2000f8e02ff */
[----:B------:R-:W-:Y:S01]  /*1160*/  IADD3 R15, R31, R15, RZ ;  /* 0x0000000f1f0f7210 */ /* 0x000fe20007ffe0ff */
[----:B------:R-:W-:Y:S01]  /*1170*/  IMAD R21, R22, UR7, RZ ;  /* 0x0000000716157c24 */ /* 0x000fe2000f8e02ff */
[----:B------:R-:W-:Y:S01]  /*1180*/  @P1 SEL R17, R3, R28, !P0 ;  /* 0x0000001c03111207 */ /* 0x000fe20004000000 */
[----:B------:R-:W-:Y:S01]  /*1190*/  @P0 IMAD.IADD R15, R27, 0x1, R2 ;  /* 0x000000011b0f0824 */ /* 0x000fe200078e0202 */
[----:B--2---:R-:W-:Y:S01]  /*11a0*/  ISETP.NE.AND P3, PT, R0, RZ, PT ;  /* 0x000000ff0000720c */ /* 0x004fe20003f65270 */
[----:B-1----:R-:W-:Y:S01]  /*11b0*/  IMAD.WIDE.U32 R2, R16, c[0x0][0x3d8], RZ ;  /* 0x0000f60010027a25 */ /* 0x002fe200078e00ff */
[----:B------:R-:W-:-:S02]  /*11c0*/  SEL R231, R30, R26, !P0 ;  /* 0x0000001a1ee77207 */ /* 0x000fc40004000000 */
[----:B------:R-:W-:Y:S01]  /*11d0*/  SHF.R.S32.HI R8, RZ, 0x1f, R7 ;  /* 0x0000001fff087819 */ /* 0x000fe20000011407 */
[----:B------:R-:W-:Y:S01]  /*11e0*/  IMAD R21, R6, UR6, R21 ;  /* 0x0000000606157c24 */ /* 0x000fe2000f8e0215 */
[----:B------:R-:W-:Y:S01]  /*11f0*/  @P5 IADD3 R4, R4, 0x1, RZ ;  /* 0x0000000104045810 */ /* 0x000fe20007ffe0ff */
[--C-:B------:R-:W-:Y:S01]  /*1200*/  @!P1 IMAD R0, R189, c[0x0][0x1c0], R208.reuse ;  /* 0x00007000bd009a24 */ /* 0x100fe200078e02d0 */
[----:B------:R-:W-:Y:S01]  /*1210*/  SEL R2, R2, RZ, P3 ;  /* 0x000000ff02027207 */ /* 0x000fe20001800000 */
[----:B------:R-:W-:Y:S01]  /*1220*/  IMAD R16, R16, c[0x0][0x3dc], R3 ;  /* 0x0000f70010107a24 */ /* 0x000fe200078e0203 */
[----:B------:R-:W-:Y:S01]  /*1230*/  @!P2 IADD3 R4, -R4, RZ, RZ ;  /* 0x000000ff0404a210 */ /* 0x000fe20007ffe1ff */
[----:B------:R-:W-:Y:S01]  /*1240*/  IMAD.WIDE.U32 R22, R22, UR6, RZ ;  /* 0x0000000616167c25 */ /* 0x000fe2000f8e00ff */
[----:B------:R-:W-:Y:S02]  /*1250*/  @!P4 LOP3.LUT R4, RZ, c[0x0][0x1c8], RZ, 0x33, !PT ;  /* 0x00007200ff04ca12 */ /* 0x000fe400078e33ff */
[----:B------:R-:W-:Y:S01]  /*1260*/  SEL R16, R16, RZ, P3 ;  /* 0x000000ff10107207 */ /* 0x000fe20001800000 */
[----:B------:R-:W-:Y:S01]  /*1270*/  @P1 IMAD R226, R208, c[0x0][0x234], R17 ;  /* 0x00008d00d0e21a24 */ /* 0x000fe200078e0211 */
[----:B------:R-:W-:Y:S01]  /*1280*/  SHF.R.S32.HI R17, RZ, 0x1f, R208 ;  /* 0x0000001fff117819 */ /* 0x000fe200000114d0 */
        /* <DEDUP_REMOVED lines=12> */
.L_x_818:
[----:B------:R-:W-:-:S04]  /*1350*/  IMAD R204, R189, c[0x0][0x1c0], R208 ;  /* 0x00007000bdcc7a24 */ /* 0x000fc800078e02d0 */
[----:B------:R-:W-:Y:S02]  /*1360*/  IMAD R204, R204, c[0x0][0x224], RZ ;  /* 0x00008900cccc7a24 */ /* 0x000fe400078e02ff */
.L_x_819:
[----:B------:R-:W1:Y:S01]  /*1370*/  S2R R3, SR_TID.X ;  /* 0x0000000000037919 */ /* 0x000e620000002100 */
[----:B------:R-:W-:Y:S01]  /*1380*/  UIMAD UR12, UR12, UR4, URZ ;  /* 0x000000040c0c72a4 */ /* 0x000fe2000f8e023f */
[----:B------:R-:W-:Y:S01]  /*1390*/  SHF.R.S32.HI R191, RZ, 0x1f, R190 ;  /* 0x0000001fffbf7819 */ /* 0x000fe200000114be */
[C---:B------:R-:W-:Y:S01]  /*13a0*/  IMAD.IADD R226, R19.reuse, 0x1, R226 ;  /* 0x0000000113e27824 */ /* 0x040fe200078e02e2 */
[----:B------:R-:W-:Y:S01]  /*13b0*/  MOV R205, 0x4 ;  /* 0x0000000400cd7802 */ /* 0x000fe20000000f00 */
[----:B------:R-:W-:Y:S01]  /*13c0*/  USHF.L.U32 UR6, UR12, 0x6, URZ ;  /* 0x000000060c067899 */ /* 0x000fe2000800063f */
[----:B------:R-:W-:Y:S01]  /*13d0*/  IMAD.IADD R204, R19, 0x1, R204 ;  /* 0x0000000113cc7824 */ /* 0x000fe200078e02cc */
[----:B------:R-:W-:Y:S01]  /*13e0*/  BSSY B1, `(.L_x_815) ;  /* 0x00006a8000017945 */ /* 0x000fe20003800000 */
[----:B------:R-:W-:Y:S01]  /*13f0*/  LEA.HI.SX32 R214, R214, 0xffffffff, 0x1a ;  /* 0xffffffffd6d67811 */ /* 0x000fe200078fd2ff */
[----:B------:R-:W-:Y:S01]  /*1400*/  USHF.R.S32.HI UR5, URZ, 0x1f, UR6 ;  /* 0x0000001f3f057899 */ /* 0x000fe20008011406 */
[----:B------:R-:W-:Y:S01]  /*1410*/  IMAD.WIDE R226, R226, R205, c[0x0][0x200] ;  /* 0x00008000e2e27625 */ /* 0x000fe200078e02cd */
[----:B------:R-:W-:-:S03]  /*1420*/  IADD3 R18, P4, P2, R22, UR6, R18 ;  /* 0x0000000616127c10 */ /* 0x000fc6000fa9e012 */
[----:B------:R-:W-:Y:S01]  /*1430*/  IMAD.WIDE R204, R204, R205, c[0x0][0x3c8] ;  /* 0x0000f200cccc7625 */ /* 0x000fe200078e02cd */
[----:B------:R-:W-:Y:S02]  /*1440*/  IADD3 R231, P1, P0, R2, R18, R231 ;  /* 0x0000001202e77210 */ /* 0x000fe4000783e0e7 */
[----:B------:R-:W-:Y:S01]  /*1450*/  IADD3.X R21, R21, UR5, R0, P4, P2 ;  /* 0x0000000515157c10 */ /* 0x000fe2000a7e4400 */
[----:B------:R-:W-:Y:S01]  /*1460*/  IMAD R18, R13, c[0x0][0x370], RZ ;  /* 0x0000dc000d127a24 */ /* 0x000fe200078e02ff */
[----:B------:R-:W-:Y:S02]  /*1470*/  IADD3 R23, P4, R188, R19, RZ ;  /* 0x00000013bc177210 */ /* 0x000fe40007f9e0ff */
[----:B------:R-:W-:Y:S01]  /*1480*/  SHF.R.S32.HI R2, RZ, 0x1f, R188 ;  /* 0x0000001fff027819 */ /* 0x000fe200000114bc */
[----:B------:R-:W-:Y:S01]  /*1490*/  IMAD R27, R19, c[0x0][0x374], R18 ;  /* 0x0000dd00131b7a24 */ /* 0x000fe200078e0212 */
[----:B------:R-:W-:Y:S02]  /*14a0*/  IADD3 R24, P2, R190, R24, RZ ;  /* 0x00000018be187210 */ /* 0x000fe40007f5e0ff */
[----:B------:R-:W-:Y:S01]  /*14b0*/  IADD3.X R15, R16, R21, R15, P1, P0 ;  /* 0x00000015100f7210 */ /* 0x000fe20000fe040f */
[----:B------:R-:W-:Y:S01]  /*14c0*/  IMAD.X R16, R2, 0x1, R13, P4 ;  /* 0x0000000102107824 */ /* 0x000fe200020e060d */
[----:B-1----:R-:W-:Y:S01]  /*14d0*/  SHF.R.S32.HI R0, RZ, 0x1f, R3 ;  /* 0x0000001fff007819 */ /* 0x002fe20000011403 */
[----:B------:R-:W-:Y:S01]  /*14e0*/  IMAD.X R25, R191, 0x1, R25, P2 ;  /* 0x00000001bf197824 */ /* 0x000fe200010e0619 */
[----:B------:R-:W-:Y:S01]  /*14f0*/  ISETP.GE.AND P4, PT, R5, 0x1, PT ;  /* 0x000000010500780c */ /* 0x000fe20003f86270 */
[----:B------:R-:W-:Y:S01]  /*1500*/  IMAD R16, R16, c[0x0][0x190], RZ ;  /* 0x0000640010107a24 */ /* 0x000fe200078e02ff */
[----:B------:R-:W-:Y:S01]  /*1510*/  LEA.HI R21, R0, R3, RZ, 0x5 ;  /* 0x0000000300157211 */ /* 0x000fe200078f28ff */
[----:B------:R-:W-:-:S03]  /*1520*/  IMAD.WIDE.U32 R24, R19, c[0x0][0x370], R24 ;  /* 0x0000dc0013187a25 */ /* 0x000fc600078e0018 */
[----:B------:R-:W-:Y:S01]  /*1530*/  LOP3.LUT R228, R21, 0xffffffe0, RZ, 0xc0, !PT ;  /* 0xffffffe015e47812 */ /* 0x000fe200078ec0ff */
[----:B------:R-:W-:Y:S01]  /*1540*/  IMAD R16, R23, c[0x0][0x194], R16 ;  /* 0x0000650017107a24 */ /* 0x000fe200078e0210 */
[----:B------:R-:W-:Y:S01]  /*1550*/  SHF.R.S32.HI R21, RZ, 0x5, R21 ;  /* 0x00000005ff157819 */ /* 0x000fe20000011415 */
[----:B------:R-:W-:Y:S01]  /*1560*/  IMAD R13, R17, c[0x0][0x378], RZ ;  /* 0x0000de00110d7a24 */ /* 0x000fe200078e02ff */
[----:B------:R-:W-:Y:S01]  /*1570*/  IADD3 R228, -R228, R3, RZ ;  /* 0x00000003e4e47210 */ /* 0x000fe20007ffe1ff */
[----:B------:R-:W-:Y:S02]  /*1580*/  IMAD.IADD R25, R25, 0x1, R27 ;  /* 0x0000000119197824 */ /* 0x000fe400078e021b */
[----:B------:R-:W-:-:S04]  /*1590*/  IMAD.WIDE.U32 R22, R23, c[0x0][0x190], R190 ;  /* 0x0000640017167a25 */ /* 0x000fc800078e00be */
[----:B------:R-:W-:Y:S01]  /*15a0*/  IMAD R13, R208, c[0x0][0x37c], R13 ;  /* 0x0000df00d00d7a24 */ /* 0x000fe200078e020d */
[----:B------:R-:W-:Y:S01]  /*15b0*/  IADD3 R20, P1, R20, R22, RZ ;  /* 0x0000001614147210 */ /* 0x000fe20007f3e0ff */
[----:B------:R-:W-:-:S04]  /*15c0*/  IMAD.WIDE.U32 R24, R208, c[0x0][0x378], R24 ;  /* 0x0000de00d0187a25 */ /* 0x000fc800078e0018 */
[----:B------:R-:W-:Y:S01]  /*15d0*/  IMAD R18, R21, UR12, R228 ;  /* 0x0000000c15127c24 */ /* 0x000fe2000f8e02e4 */
[----:B------:R-:W-:Y:S01]  /*15e0*/  IADD3.X R21, R9, R23, R16, P1, !PT ;  /* 0x0000001709157210 */ /* 0x000fe20000ffe410 */
[----:B------:R-:W-:Y:S01]  /*15f0*/  IMAD R17, R17, c[0x0][0x1a8], RZ ;  /* 0x00006a0011117a24 */ /* 0x000fe200078e02ff */
[----:B------:R-:W-:Y:S01]  /*1600*/  IADD3 R25, R25, R13, RZ ;  /* 0x0000000d19197210 */ /* 0x000fe20007ffe0ff */
[----:B------:R-:W-:Y:S01]  /*1610*/  IMAD R9, R2, c[0x0][0x370], RZ ;  /* 0x0000dc0002097a24 */ /* 0x000fe200078e02ff */
[----:B------:R-:W-:Y:S01]  /*1620*/  IADD3 R231, P0, R18, R231, RZ ;  /* 0x000000e712e77210 */ /* 0x000fe20007f1e0ff */
[C---:B------:R-:W-:Y:S02]  /*1630*/  IMAD R13, R208.reuse, c[0x0][0x1ac], R17 ;  /* 0x00006b00d00d7a24 */ /* 0x040fe400078e0211 */
[----:B------:R-:W-:Y:S01]  /*1640*/  IMAD.WIDE.U32 R20, R208, c[0x0][0x1a8], R20 ;  /* 0x00006a00d0147a25 */ /* 0x000fe200078e0014 */
[----:B------:R-:W-:Y:S02]  /*1650*/  LEA.HI.X.SX32 R18, R18, R15, 0x1, P0 ;  /* 0x0000000f12127211 */ /* 0x000fe400000f0eff */
[C---:B------:R-:W-:Y:S01]  /*1660*/  LEA R230, P0, R231.reuse, c[0x0][0x350], 0x2 ;  /* 0x0000d400e7e67a11 */ /* 0x040fe200078010ff */
[----:B------:R-:W-:Y:S01]  /*1670*/  IMAD R9, R188, c[0x0][0x374], R9 ;  /* 0x0000dd00bc097a24 */ /* 0x000fe200078e0209 */
[----:B------:R-:W-:Y:S01]  /*1680*/  LEA R224, P2, R20, c[0x0][0x160], 0x1 ;  /* 0x0000580014e07a11 */ /* 0x000fe200078408ff */
[----:B------:R-:W-:Y:S01]  /*1690*/  IMAD.WIDE.U32 R16, R188, c[0x0][0x370], R24 ;  /* 0x0000dc00bc107a25 */ /* 0x000fe200078e0018 */
[----:B------:R-:W-:-:S03]  /*16a0*/  LEA.HI.X R231, R231, c[0x0][0x354], R18, 0x2, P0 ;  /* 0x0000d500e7e77a11 */ /* 0x000fc600000f1412 */
[----:B------:R-:W-:Y:S01]  /*16b0*/  IMAD.IADD R13, R21, 0x1, R13 ;  /* 0x00000001150d7824 */ /* 0x000fe200078e020d */
[----:B------:R-:W-:Y:S01]  /*16c0*/  LEA R222, P1, R16, c[0x0][0x330], 0x1 ;  /* 0x0000cc0010de7a11 */ /* 0x000fe200078208ff */
[----:B------:R-:W-:-:S03]  /*16d0*/  IMAD.IADD R9, R17, 0x1, R9 ;  /* 0x0000000111097824 */ /* 0x000fc600078e0209 */
[----:B------:R-:W-:Y:S02]  /*16e0*/  LEA.HI.X R225, R20, c[0x0][0x164], R13, 0x1, P2 ;  /* 0x0000590014e17a11 */ /* 0x000fe400010f0c0d */
[----:B------:R-:W-:Y:S01]  /*16f0*/  LEA.HI.X R223, R16, c[0x0][0x334], R9, 0x1, P1 ;  /* 0x0000cd0010df7a11 */ /* 0x000fe200008f0c09 */
[----:B------:R-:W-:Y:S05]  /*1700*/  @!P4 BRA `(.L_x_820) ;  /* 0x00005d700000c947 */ /* 0x000fea0003800000 */
[----:B------:R-:W-:Y:S01]  /*1710*/  IMAD R16, R8, c[0x0][0x1a0], RZ ;  /* 0x0000680008107a24 */ /* 0x000fe200078e02ff */
[----:B------:R-:W-:Y:S01]  /*1720*/  IADD3 R22, R188, 0x20, RZ ;  /* 0x00000020bc167810 */ /* 0x000fe20007ffe0ff */
[----:B------:R-:W-:Y:S01]  /*1730*/  IMAD.WIDE.U32 R18, R7, c[0x0][0x1a0], R190 ;  /* 0x0000680007127a25 */ /* 0x000fe200078e00be */
[----:B------:R-:W-:Y:S01]  /*1740*/  MOV R183, 0x40 ;  /* 0x0000004000b77802 */ /* 0x000fe20000000f00 */
[----:B------:R-:W-:Y:S01]  /*1750*/  @P3 BAR.SYNC.DEFER_BLOCKING 0x0 ;  /* 0x0000000000003b1d */ /* 0x000fe20000010000 */
[----:B------:R-:W-:Y:S01]  /*1760*/  MOV R209, 0x7f800000 ;  /* 0x7f80000000d17802 */ /* 0x000fe20000000f00 */
[----:B------:R-:W-:Y:S01]  /*1770*/  IMAD R9, R195, -0x80, R216 ;  /* 0xffffff80c3097824 */ /* 0x000fe200078e02d8 */
[----:B------:R-:W-:Y:S01]  /*1780*/  IADD3 R20, P0, R14, R18, RZ ;  /* 0x000000120e147210 */ /* 0x000fe20007f1e0ff */
[----:B------:R-:W-:Y:S01]  /*1790*/  IMAD R16, R7, c[0x0][0x1a4], R16 ;  /* 0x0000690007107a24 */ /* 0x000fe200078e0210 */
[----:B------:R-:W-:Y:S01]  /*17a0*/  IADD3 R14, R188, 0x40, RZ ;  /* 0x00000040bc0e7810 */ /* 0x000fe20007ffe0ff */
[----:B------:R-:W-:Y:S01]  /*17b0*/  IMAD R13, R6, c[0x0][0x1b8], RZ ;  /* 0x00006e00060d7a24 */ /* 0x000fe200078e02ff */
[----:B------:R-:W-:Y:S01]  /*17c0*/  ISETP.GE.AND P6, PT, R188, R9, PT ;  /* 0x00000009bc00720c */ /* 0x000fe20003fc6270 */
[----:B------:R-:W-:Y:S01]  /*17d0*/  IMAD R5, R214, -0x40, R5 ;  /* 0xffffffc0d6057824 */ /* 0x000fe200078e0205 */
[----:B------:R-:W-:Y:S01]  /*17e0*/  IADD3.X R21, R11, R19, R16, P0, !PT ;  /* 0x000000130b157210 */ /* 0x000fe200007fe410 */
[----:B------:R-:W-:Y:S01]  /*17f0*/  IMAD R13, R4, c[0x0][0x1bc], R13 ;  /* 0x00006f00040d7a24 */ /* 0x000fe200078e020d */
[-C--:B------:R-:W-:Y:S01]  /*1800*/  ISETP.GE.AND P5, PT, R22, R9.reuse, PT ;  /* 0x000000091600720c */ /* 0x080fe20003fa6270 */
[----:B------:R-:W-:Y:S01]  /*1810*/  IMAD.WIDE.U32 R26, R7, c[0x0][0x198], R190 ;  /* 0x00006600071a7a25 */ /* 0x000fe200078e00be */
[----:B------:R-:W-:-:S02]  /*1820*/  ISETP.GE.AND P4, PT, R14, R9, PT ;  /* 0x000000090e00720c */ /* 0x000fc40003f86270 */
[----:B------:R-:W-:Y:S01]  /*1830*/  IADD3 R14, R188, 0x60, RZ ;  /* 0x00000060bc0e7810 */ /* 0x000fe20007ffe0ff */
[----:B------:R-:W-:-:S03]  /*1840*/  IMAD.WIDE.U32 R20, R4, c[0x0][0x1b8], R20 ;  /* 0x00006e0004147a25 */ /* 0x000fc600078e0014 */
[----:B------:R-:W-:Y:S01]  /*1850*/  ISETP.GE.AND P2, PT, R14, R9, PT ;  /* 0x000000090e00720c */ /* 0x000fe20003f46270 */
[----:B------:R-:W-:Y:S02]  /*1860*/  @!P6 IMAD R11, R2, c[0x0][0x1a0], RZ ;  /* 0x00006800020bea24 */ /* 0x000fe400078e02ff */
[----:B------:R-:W-:Y:S02]  /*1870*/  IMAD.IADD R21, R21, 0x1, R13 ;  /* 0x0000000115157824 */ /* 0x000fe400078e020d */
[C---:B------:R-:W-:Y:S02]  /*1880*/  @!P6 IMAD R11, R188.reuse, c[0x0][0x1a4], R11 ;  /* 0x00006900bc0bea24 */ /* 0x040fe400078e020b */
[----:B------:R-:W-:-:S04]  /*1890*/  @!P6 IMAD.WIDE.U32 R16, R188, c[0x0][0x1a0], R20 ;  /* 0x00006800bc10ea25 */ /* 0x000fc800078e0014 */
[----:B------:R-:W-:Y:S01]  /*18a0*/  @!P6 IMAD.IADD R9, R17, 0x1, R11 ;  /* 0x000000011109e824 */ /* 0x000fe200078e020b */
[----:B------:R-:W-:Y:S01]  /*18b0*/  @!P5 IADD3 R11, P0, R188, 0x20, RZ ;  /* 0x00000020bc0bd810 */ /* 0x000fe20007f1e0ff */
[--C-:B------:R-:W-:Y:S01]  /*18c0*/  @!P5 IMAD.MOV.U32 R19, RZ, RZ, R21.reuse ;  /* 0x000000ffff13d224 */ /* 0x100fe200078e0015 */
[C---:B------:R-:W-:Y:S01]  /*18d0*/  @!P6 LEA R24, P1, R16.reuse, c[0x0][0x170], 0x1 ;  /* 0x00005c001018ea11 */ /* 0x040fe200078208ff */
[----:B------:R-:W-:Y:S02]  /*18e0*/  @!P4 IMAD.MOV.U32 R17, RZ, RZ, R21 ;  /* 0x000000ffff11c224 */ /* 0x000fe400078e0015 */
[----:B------:R-:W-:Y:S01]  /*18f0*/  @!P5 IMAD.X R18, RZ, RZ, R2, P0 ;  /* 0x000000ffff12d224 */ /* 0x000fe200000e0602 */
[----:B------:R-:W-:Y:S01]  /*1900*/  @!P6 LEA.HI.X R25, R16, c[0x0][0x174], R9, 0x1, P1 ;  /* 0x00005d001019ea11 */ /* 0x000fe200008f0c09 */
[----:B------:R-:W-:Y:S01]  /*1910*/  IMAD R8, R8, c[0x0][0x198], RZ ;  /* 0x0000660008087a24 */ /* 0x000fe200078e02ff */
[----:B------:R-:W-:Y:S01]  /*1920*/  @!P4 IADD3 R9, P1, R188, 0x40, RZ ;  /* 0x00000040bc09c810 */ /* 0x000fe20007f3e0ff */
[----:B------:R-:W-:Y:S01]  /*1930*/  @!P5 IMAD R18, R18, c[0x0][0x1a0], RZ ;  /* 0x000068001212da24 */ /* 0x000fe200078e02ff */
[----:B------:R-:W-:Y:S01]  /*1940*/  @!P2 IADD3 R14, P0, R188, 0x60, RZ ;  /* 0x00000060bc0ea810 */ /* 0x000fe20007f1e0ff */
[----:B------:R-:W-:Y:S01]  /*1950*/  IMAD.SHL.U32 R213, R193, 0x2, RZ ;  /* 0x00000002c1d57824 */ /* 0x000fe200078e00ff */
[----:B------:R-:W-:Y:S01]  /*1960*/  @!P4 IADD3.X R16, RZ, R2, RZ, P1, !PT ;  /* 0x00000002ff10c210 */ /* 0x000fe20000ffe4ff */
[----:B------:R-:W-:Y:S01]  /*1970*/  @!P5 IMAD R13, R11, c[0x0][0x1a4], R18 ;  /* 0x000069000b0dda24 */ /* 0x000fe200078e0212 */
[----:B------:R-:W-:Y:S01]  /*1980*/  ISETP.GE.AND P1, PT, R22, R5, PT ;  /* 0x000000051600720c */ /* 0x000fe20003f26270 */
[----:B------:R-:W-:Y:S01]  /*1990*/  @!P5 IMAD.MOV.U32 R18, RZ, RZ, R20 ;  /* 0x000000ffff12d224 */ /* 0x000fe200078e0014 */
[----:B------:R1:W-:Y:S01]  /*19a0*/  @P6 STS.128 [R213+0xa000], RZ ;  /* 0x00a000ffd5006388 */ /* 0x0003e20000000c00 */
[----:B------:R-:W-:-:S02]  /*19b0*/  @!P4 IMAD R16, R16, c[0x0][0x1a0], RZ ;  /* 0x000068001010ca24 */ /* 0x000fc400078e02ff */
[----:B------:R-:W-:Y:S01]  /*19c0*/  @!P5 IMAD.WIDE.U32 R18, R11, c[0x0][0x1a0], R18 ;  /* 0x000068000b12da25 */ /* 0x000fe200078e0012 */
[----:B------:R-:W-:Y:S01]  /*19d0*/  @!PT LDS RZ, [RZ] ;  /* 0x00000000fffff984 */ /* 0x000fe20000000800 */
[----:B------:R-:W-:Y:S01]  /*19e0*/  @!PT LDS RZ, [RZ] ;  /* 0x00000000fffff984 */ /* 0x000fe20000000800 */
[----:B------:R-:W-:Y:S01]  /*19f0*/  @!PT LDS RZ, [RZ] ;  /* 0x00000000fffff984 */ /* 0x000fe20000000800 */
[----:B------:R1:W-:Y:S03]  /*1a00*/  @!P6 LDGSTS.E.BYPASS.LTC128B.128 [R213+0xa000], [R24.64] ;  /* 0x0a00000018d5efae */ /* 0x0003e6000b901d58 */
[----:B------:R-:W-:Y:S01]  /*1a10*/  @!P4 IMAD R11, R9, c[0x0][0x1a4], R16 ;  /* 0x00006900090bca24 */ /* 0x000fe200078e0210 */
[----:B------:R-:W-:Y:S01]  /*1a20*/  @!P4 MOV R16, R20 ;  /* 0x000000140010c202 */ /* 0x000fe20000000f00 */
[----:B------:R-:W-:Y:S01]  /*1a30*/  @!P2 IMAD.X R15, RZ, RZ, R2, P0 ;  /* 0x000000ffff0fa224 */ /* 0x000fe200000e0602 */
[----:B------:R-:W-:Y:S01]  /*1a40*/  @!P5 LEA R22, P0, R18, c[0x0][0x170], 0x1 ;  /* 0x00005c001216da11 */ /* 0x000fe200078008ff */
[----:B------:R-:W-:Y:S01]  /*1a50*/  @!P5 IMAD.IADD R13, R19, 0x1, R13 ;  /* 0x00000001130dd824 */ /* 0x000fe200078e020d */
[----:B------:R1:W-:Y:S01]  /*1a60*/  @P5 STS.128 [R213+0xb000], RZ ;  /* 0x00b000ffd5005388 */ /* 0x0003e20000000c00 */
[----:B------:R-:W-:-:S03]  /*1a70*/  @!P4 IMAD.WIDE.U32 R16, R9, c[0x0][0x1a0], R16 ;  /* 0x000068000910ca25 */ /* 0x000fc600078e0010 */
[----:B------:R-:W-:Y:S01]  /*1a80*/  @!P5 LEA.HI.X R23, R18, c[0x0][0x174], R13, 0x1, P0 ;  /* 0x00005d001217da11 */ /* 0x000fe200000f0c0d */
[----:B------:R-:W-:Y:S02]  /*1a90*/  @!P2 IMAD R9, R15, c[0x0][0x1a0], RZ ;  /* 0x000068000f09aa24 */ /* 0x000fe400078e02ff */
[----:B------:R-:W-:Y:S02]  /*1aa0*/  @!P4 IMAD.IADD R11, R17, 0x1, R11 ;  /* 0x00000001110bc824 */ /* 0x000fe400078e020b */
[C---:B------:R-:W-:Y:S01]  /*1ab0*/  @!P2 IMAD R9, R14.reuse, c[0x0][0x1a4], R9 ;  /* 0x000069000e09aa24 */ /* 0x040fe200078e0209 */
[----:B------:R-:W-:Y:S01]  /*1ac0*/  @!PT LDS RZ, [RZ] ;  /* 0x00000000fffff984 */ /* 0x000fe20000000800 */
[----:B------:R-:W-:Y:S01]  /*1ad0*/  @!PT LDS RZ, [RZ] ;  /* 0x00000000fffff984 */ /* 0x000fe20000000800 */
[----:B------:R-:W-:Y:S01]  /*1ae0*/  @!PT LDS RZ, [RZ] ;  /* 0x00000000fffff984 */ /* 0x000fe20000000800 */
[----:B------:R2:W-:Y:S01]  /*1af0*/  @!P5 LDGSTS.E.BYPASS.LTC128B.128 [R213+0xb000], [R22.64] ;  /* 0x0b00000016d5dfae */ /* 0x0005e2000b901d58 */
[----:B------:R-:W-:Y:S01]  /*1b00*/  @!P2 IMAD.WIDE.U32 R14, R14, c[0x0][0x1a0], R20 ;  /* 0x000068000e0eaa25 */ /* 0x000fe200078e0014 */
[C---:B------:R-:W-:Y:S02]  /*1b10*/  @!P4 LEA R20, P0, R16.reuse, c[0x0][0x170], 0x1 ;  /* 0x00005c001014ca11 */ /* 0x040fe400078008ff */
[----:B------:R1:W-:Y:S01]  /*1b20*/  @P4 STS.128 [R213+0xc000], RZ ;  /* 0x00c000ffd5004388 */ /* 0x0003e20000000c00 */
[----:B------:R-:W-:Y:S01]  /*1b30*/  @!P2 IMAD.IADD R9, R15, 0x1, R9 ;  /* 0x000000010f09a824 */ /* 0x000fe200078e0209 */
[----:B------:R-:W-:Y:S01]  /*1b40*/  @!P4 LEA.HI.X R21, R16, c[0x0][0x174], R11, 0x1, P0 ;  /* 0x00005d001015ca11 */ /* 0x000fe200000f0c0b */
[----:B------:R-:W-:Y:S01]  /*1b50*/  IMAD.WIDE.U32 R16, R183, c[0x0][0x370], RZ ;  /* 0x0000dc00b7107a25 */ /* 0x000fe200078e00ff */
[----:B------:R-:W-:-:S02]  /*1b60*/  @!P2 LEA R18, P0, R14, c[0x0][0x170], 0x1 ;  /* 0x00005c000e12aa11 */ /* 0x000fc400078008ff */
[----:B------:R-:W-:Y:S01]  /*1b70*/  LEA.HI R11, R214, R214, RZ, 0x1 ;  /* 0x000000d6d60b7211 */ /* 0x000fe200078f08ff */
[----:B------:R-:W-:Y:S01]  /*1b80*/  @!PT LDS RZ, [RZ] ;  /* 0x00000000fffff984 */ /* 0x000fe20000000800 */
[----:B------:R-:W-:Y:S01]  /*1b90*/  @!PT LDS RZ, [RZ] ;  /* 0x00000000fffff984 */ /* 0x000fe20000000800 */
[----:B------:R-:W-:Y:S01]  /*1ba0*/  @!PT LDS RZ, [RZ] ;  /* 0x00000000fffff984 */ /* 0x000fe20000000800 */
[----:B------:R3:W-:Y:S01]  /*1bb0*/  @!P4 LDGSTS.E.BYPASS.LTC128B.128 [R213+0xc000], [R20.64] ;  /* 0x0c00000014d5cfae */ /* 0x0007e2000b901d58 */
[----:B------:R-:W-:Y:S01]  /*1bc0*/  @!P2 LEA.HI.X R19, R14, c[0x0][0x174], R9, 0x1, P0 ;  /* 0x00005d000e13aa11 */ /* 0x000fe200000f0c09 */
[C---:B------:R-:W-:Y:S01]  /*1bd0*/  IMAD R9, R183.reuse, c[0x0][0x374], RZ ;  /* 0x0000dd00b7097a24 */ /* 0x040fe200078e02ff */
[----:B------:R-:W-:Y:S01]  /*1be0*/  @!P1 IADD3 R16, P0, R222, R16, RZ ;  /* 0x00000010de109210 */ /* 0x000fe20007f1e0ff */
[----:B------:R-:W-:Y:S01]  /*1bf0*/  IMAD.WIDE.U32 R14, R183, c[0x0][0x190], RZ ;  /* 0x00006400b70e7a25 */ /* 0x000fe200078e00ff */
[----:B------:R-:W-:Y:S01]  /*1c00*/  LOP3.LUT R11, R11, 0xfffffffe, RZ, 0xc0, !PT ;  /* 0xfffffffe0b0b7812 */ /* 0x000fe200078ec0ff */
[----:B------:R1:W-:Y:S01]  /*1c10*/  @P2 STS.128 [R213+0xd000], RZ ;  /* 0x00d000ffd5002388 */ /* 0x0003e20000000c00 */
[----:B------:R-:W-:Y:S01]  /*1c20*/  @!P1 IADD3.X R17, R223, R17, R9, P0, !PT ;  /* 0x00000011df119210 */ /* 0x000fe200007fe409 */
[----:B------:R-:W-:Y:S01]  /*1c30*/  IMAD R9, R183, c[0x0][0x194], RZ ;  /* 0x00006500b7097a24 */ /* 0x000fe200078e02ff */
[----:B------:R-:W-:Y:S01]  /*1c40*/  @!P1 IADD3 R14, P0, R224, R14, RZ ;  /* 0x0000000ee00e9210 */ /* 0x000fe20007f1e0ff */
[----:B------:R-:W-:Y:S01]  /*1c50*/  IMAD.IADD R11, R214, 0x1, -R11 ;  /* 0x00000001d60b7824 */ /* 0x000fe200078e0a0b */
[----:B------:R-:W-:Y:S01]  /*1c60*/  @!PT LDS RZ, [RZ] ;  /* 0x00000000fffff984 */ /* 0x000fe20000000800 */
[----:B------:R-:W-:Y:S01]  /*1c70*/  @!PT LDS RZ, [RZ] ;  /* 0x00000000fffff984 */ /* 0x000fe20000000800 */
[----:B------:R-:W-:Y:S01]  /*1c80*/  @!PT LDS RZ, [RZ] ;  /* 0x00000000fffff984 */ /* 0x000fe20000000800 */
[----:B------:R4:W-:Y:S01]  /*1c90*/  @!P2 LDGSTS.E.BYPASS.LTC128B.128 [R213+0xd000], [R18.64] ;  /* 0x0d00000012d5afae */ /* 0x0009e2000b901d58 */
[----:B------:R-:W-:Y:S01]  /*1ca0*/  IMAD.MOV.U32 R210, RZ, RZ, 0x7f800000 ;  /* 0x7f800000ffd27424 */ /* 0x000fe200078e00ff */
[----:B------:R-:W-:Y:S01]  /*1cb0*/  @!P1 IADD3.X R15, R225, R15, R9, P0, !PT ;  /* 0x0000000fe10f9210 */ /* 0x000fe200007fe409 */
[----:B------:R-:W-:Y:S01]  /*1cc0*/  IMAD R9, R7, c[0x0][0x19c], R8 ;  /* 0x0000670007097a24 */ /* 0x000fe200078e0208 */
[----:B------:R-:W-:Y:S01]  /*1cd0*/  IADD3 R12, P0, R12, R26, RZ ;  /* 0x0000001a0c0c7210 */ /* 0x000fe20007f1e0ff */
[----:B------:R-:W0:Y:S01]  /*1ce0*/  LDGDEPBAR ;  /* 0x00000000000079af */ /* 0x000e220000000000 */
[----:B------:R-:W-:Y:S01]  /*1cf0*/  ISETP.NE.AND P3, PT, R11, 0x1, PT ;  /* 0x000000010b00780c */ /* 0x000fe20003f65270 */
[----:B------:R-:W-:Y:S01]  /*1d00*/  @!P6 IMAD R11, R2, c[0x0][0x198], RZ ;  /* 0x00006600020bea24 */ /* 0x000fe200078e02ff */
[----:B------:R-:W-:Y:S01]  /*1d10*/  IADD3.X R13, R10, R27, R9, P0, !PT ;  /* 0x0000001b0a0d7210 */ /* 0x000fe200007fe409 */
[----:B------:R-:W-:Y:S01]  /*1d20*/  IMAD R9, R6, c[0x0][0x1b0], RZ ;  /* 0x00006c0006097a24 */ /* 0x000fe200078e02ff */
[C---:B------:R-:W-:Y:S01]  /*1d30*/  ISETP.GE.AND P0, PT, R188.reuse, R5, PT ;  /* 0x00000005bc00720c */ /* 0x040fe20003f06270 */
[----:B------:R-:W-:-:S02]  /*1d40*/  @!P6 IMAD R11, R188, c[0x0][0x19c], R11 ;  /* 0x00006700bc0bea24 */ /* 0x000fc400078e020b */
[C---:B------:R-:W-:Y:S02]  /*1d50*/  IMAD R9, R4.reuse, c[0x0][0x1b4], R9 ;  /* 0x00006d0004097a24 */ /* 0x040fe400078e0209 */
[----:B------:R-:W-:Y:S01]  /*1d60*/  IMAD.WIDE.U32 R12, R4, c[0x0][0x1b0], R12 ;  /* 0x00006c00040c7a25 */ /* 0x000fe200078e000c */
[----:B------:R-:W-:-:S03]  /*1d70*/  IADD3 R4, R193, 0x1000, RZ ;  /* 0x00001000c1047810 */ /* 0x000fc60007ffe0ff */
[----:B------:R-:W-:Y:S01]  /*1d80*/  IMAD.MOV.U32 R211, RZ, RZ, 0x7f800000 ;  /* 0x7f800000ffd37424 */ /* 0x000fe200078e00ff */
[----:B------:R-:W-:Y:S01]  /*1d90*/  SEL R4, R4, R193, !P3 ;  /* 0x000000c104047207 */ /* 0x000fe20005800000 */
[----:B------:R-:W-:Y:S01]  /*1da0*/  IMAD.MOV.U32 R207, RZ, RZ, 0x7f800000 ;  /* 0x7f800000ffcf7424 */ /* 0x000fe200078e00ff */
[----:B------:R-:W-:Y:S01]  /*1db0*/  IADD3 R13, R13, R9, RZ ;  /* 0x000000090d0d7210 */ /* 0x000fe20007ffe0ff */
[----:B------:R1:W-:Y:S01]  /*1dc0*/  @P0 STS.128 [R213+0x4000], RZ ;  /* 0x004000ffd5000388 */ /* 0x0003e20000000c00 */
[----:B---3--:R-:W-:Y:S01]  /*1dd0*/  @!P4 MOV R20, R12 ;  /* 0x0000000c0014c202 */ /* 0x008fe20000000f00 */
[----:B------:R-:W-:Y:S02]  /*1de0*/  IMAD.SHL.U32 R212, R4, 0x2, RZ ;  /* 0x0000000204d47824 */ /* 0x000fe400078e00ff */
[----:B------:R-:W-:Y:S01]  /*1df0*/  @!P6 IMAD.WIDE.U32 R8, R188, c[0x0][0x198], R12 ;  /* 0x00006600bc08ea25 */ /* 0x000fe200078e000c */
[----:B------:R-:W-:Y:S01]  /*1e00*/  @!PT LDS RZ, [RZ] ;  /* 0x00000000fffff984 */ /* 0x000fe20000000800 */
[----:B------:R-:W-:Y:S01]  /*1e10*/  @!PT LDS RZ, [RZ] ;  /* 0x00000000fffff984 */ /* 0x000fe20000000800 */
[----:B------:R-:W-:Y:S01]  /*1e20*/  @!PT LDS RZ, [RZ] ;  /* 0x00000000fffff984 */ /* 0x000fe20000000800 */
[----:B------:R1:W-:Y:S03]  /*1e30*/  @!P0 LDGSTS.E.BYPASS.LTC128B.128 [R213+0x4000], [R222.64] ;  /* 0x04000000ded58fae */ /* 0x0003e6000b901d58 */
[----:B------:R-:W-:Y:S01]  /*1e40*/  @!P6 IMAD.IADD R11, R9, 0x1, R11 ;  /* 0x00000001090be824 */ /* 0x000fe200078e020b */
[----:B------:R1:W-:Y:S01]  /*1e50*/  @P1 STS.128 [R213+0x5000], RZ ;  /* 0x005000ffd5001388 */ /* 0x0003e20000000c00 */
[----:B------:R-:W-:-:S03]  /*1e60*/  @!P4 IMAD.MOV.U32 R21, RZ, RZ, R13 ;  /* 0x000000ffff15c224 */ /* 0x000fc600078e000d */
[----:B------:R-:W-:Y:S01]  /*1e70*/  @!PT LDS RZ, [RZ] ;  /* 0x00000000fffff984 */ /* 0x000fe20000000800 */
[----:B------:R-:W-:Y:S01]  /*1e80*/  @!PT LDS RZ, [RZ] ;  /* 0x00000000fffff984 */ /* 0x000fe20000000800 */
[----:B------:R-:W-:Y:S01]  /*1e90*/  @!PT LDS RZ, [RZ] ;  /* 0x00000000fffff984 */ /* 0x000fe20000000800 */
[----:B------:R3:W-:Y:S04]  /*1ea0*/  @!P1 LDGSTS.E.BYPASS.LTC128B.128 [R213+0x5000], [R16.64] ;  /* 0x0500000010d59fae */ /* 0x0007e8000b901d58 */
        /* <DEDUP_REMOVED lines=8> */
[----:B----4-:R-:W-:-:S03]  /*1f30*/  @!P6 LEA R18, P0, R8, c[0x0][0x168], 0x1 ;  /* 0x00005a000812ea11 */ /* 0x010fc600078008ff */
[----:B------:R1:W-:Y:S01]  /*1f40*/  @P1 STS [R212+0x1000], RZ ;  /* 0x001000ffd4001388 */ /* 0x0003e20000000800 */
[----:B------:R-:W-:Y:S02]  /*1f50*/  @!P6 LEA.HI.X R19, R8, c[0x0][0x16c], R11, 0x1, P0 ;  /* 0x00005b000813ea11 */ /* 0x000fe400000f0c0b */
[C---:B------:R-:W-:Y:S01]  /*1f60*/  @!P5 IADD3 R9, P0, R188.reuse, 0x20, RZ ;  /* 0x00000020bc09d810 */ /* 0x040fe20007f1e0ff */
[----:B---3--:R-:W-:Y:S01]  /*1f70*/  @!P5 IMAD.MOV.U32 R16, RZ, RZ, R12 ;  /* 0x000000ffff10d224 */ /* 0x008fe200078e000c */
[----:B------:R1:W-:Y:S01]  /*1f80*/  @P1 STS [R212+0x1004], RZ ;  /* 0x001004ffd4001388 */ /* 0x0003e20000000800 */
[----:B------:R-:W-:Y:S02]  /*1f90*/  @!P5 IMAD.MOV.U32 R17, RZ, RZ, R13 ;  /* 0x000000ffff11d224 */ /* 0x000fe400078e000d */
[----:B------:R-:W-:Y:S01]  /*1fa0*/  @!P5 IMAD.X R10, RZ, RZ, R2, P0 ;  /* 0x000000ffff0ad224 */ /* 0x000fe200000e0602 */
[----:B------:R-:W-:Y:S01]  /*1fb0*/  @!P4 IADD3 R8, P0, R188, 0x40, RZ ;  /* 0x00000040bc08c810 */ /* 0x000fe20007f1e0ff */
[C---:B------:R-:W-:Y:S01]  /*1fc0*/  @!P5 IMAD.WIDE.U32 R16, R9.reuse, c[0x0][0x198], R16 ;  /* 0x000066000910da25 */ /* 0x040fe200078e0010 */
[----:B------:R1:W-:Y:S02]  /*1fd0*/  @P1 STS [R212+0x1008], RZ ;  /* 0x001008ffd4001388 */ /* 0x0003e40000000800 */
[----:B------:R-:W-:Y:S01]  /*1fe0*/  @!P4 IADD3.X R6, RZ, R2, RZ, P0, !PT ;  /* 0x00000002ff06c210 */ /* 0x000fe200007fe4ff */
[----:B------:R-:W-:Y:S01]  /*1ff0*/  @!P5 IMAD R10, R10, c[0x0][0x198], RZ ;  /* 0x000066000a0ada24 */ /* 0x000fe200078e02ff */
[----:B------:R-:W-:Y:S01]  /*2000*/  @!P2 IADD3 R4, P0, R188, 0x60, RZ ;  /* 0x00000060bc04a810 */ /* 0x000fe20007f1e0ff */
[----:B------:R-:W-:Y:S01]  /*2010*/  @!P4 IMAD.WIDE.U32 R20, R8, c[0x0][0x198], R20 ;  /* 0x000066000814ca25 */ /* 0x000fe200078e0014 */
[----:B------:R1:W-:Y:S03]  /*2020*/  @P1 STS [R212+0x100c], RZ ;  /* 0x00100cffd4001388 */ /* 0x0003e60000000800 */
[----:B------:R-:W-:Y:S01]  /*2030*/  @!P5 IMAD R10, R9, c[0x0][0x19c], R10 ;  /* 0x00006700090ada24 */ /* 0x000fe200078e020a */
[----:B------:R-:W-:Y:S01]  /*2040*/  @!PT LDS RZ, [RZ] ;  /* 0x00000000fffff984 */ /* 0x000fe20000000800 */
[----:B------:R-:W-:Y:S01]  /*2050*/  @!PT LDS RZ, [RZ] ;  /* 0x00000000fffff984 */ /* 0x000fe20000000800 */
[----:B------:R-:W-:Y:S01]  /*2060*/  @!PT LDS RZ, [RZ] ;  /* 0x00000000fffff984 */ /* 0x000fe20000000800 */
[----:B------:R3:W-:Y:S01]  /*2070*/  @!P1 LDGSTS.E.BYPASS.LTC128B.128 [R212+0x1000], [R14.64] ;  /* 0x010000000ed49fae */ /* 0x0007e2000b901d58 */
[----:B------:R-:W-:Y:S01]  /*2080*/  @!P4 IMAD R11, R6, c[0x0][0x198], RZ ;  /* 0x00006600060bca24 */ /* 0x000fe200078e02ff */
[----:B------:R-:W-:Y:S01]  /*2090*/  IADD3 R6, R192, 0x20, RZ ;  /* 0x00000020c0067810 */ /* 0x000fe20007ffe0ff */
[----:B------:R-:W-:Y:S01]  /*20a0*/  @!P2 IMAD.X R2, RZ, RZ, R2, P0 ;  /* 0x000000ffff02a224 */ /* 0x000fe200000e0602 */
[----:B--2---:R-:W-:Y:S01]  /*20b0*/  @!P5 LEA R22, P0, R16, c[0x0][0x168], 0x1 ;  /* 0x00005a001016da11 */ /* 0x004fe200078008ff */
[----:B------:R-:W-:Y:S01]  /*20c0*/  @!P5 IMAD.IADD R10, R17, 0x1, R10 ;  /* 0x00000001110ad824 */ /* 0x000fe200078e020a */
[----:B------:R1:W-:Y:S01]  /*20d0*/  @P6 STS.128 [R213+0x6000], RZ ;  /* 0x006000ffd5006388 */ /* 0x0003e20000000c00 */
[----:B------:R-:W-:Y:S01]  /*20e0*/  @!P4 IMAD R11, R8, c[0x0][0x19c], R11 ;  /* 0x00006700080bca24 */ /* 0x000fe200078e020b */
[----:B------:R-:W-:Y:S01]  /*20f0*/  ISETP.GE.AND P1, PT, R6, R5, PT ;  /* 0x000000050600720c */ /* 0x000fe20003f26270 */
[----:B------:R-:W-:Y:S01]  /*2100*/  @!P2 IMAD R9, R2, c[0x0][0x198], RZ ;  /* 0x000066000209aa24 */ /* 0x000fe200078e02ff */
[----:B------:R-:W-:Y:S01]  /*2110*/  @!P5 LEA.HI.X R23, R16, c[0x0][0x16c], R10, 0x1, P0 ;  /* 0x00005b001017da11 */ /* 0x000fe200000f0c0a */
[----:B------:R-:W-:Y:S01]  /*2120*/  @!P4 IMAD.IADD R11, R21, 0x1, R11 ;  /* 0x00000001150bc824 */ /* 0x000fe200078e020b */
[----:B------:R-:W-:Y:S01]  /*2130*/  @!P4 LEA R10, P0, R20, c[0x0][0x168], 0x1 ;  /* 0x00005a00140aca11 */ /* 0x000fe200078008ff */
[C---:B------:R-:W-:Y:S01]  /*2140*/  @!P2 IMAD R9, R4.reuse, c[0x0][0x19c], R9 ;  /* 0x000067000409aa24 */ /* 0x040fe200078e0209 */
[----:B------:R-:W-:Y:S01]  /*2150*/  @!PT LDS RZ, [RZ] ;  /* 0x00000000fffff984 */ /* 0x000fe20000000800 */
[----:B------:R-:W-:Y:S01]  /*2160*/  @!PT LDS RZ, [RZ] ;  /* 0x00000000fffff984 */ /* 0x000fe20000000800 */
[----:B------:R-:W-:Y:S01]  /*2170*/  @!PT LDS RZ, [RZ] ;  /* 0x00000000fffff984 */ /* 0x000fe20000000800 */
[----:B------:R1:W-:Y:S01]  /*2180*/  @!P6 LDGSTS.E.BYPASS.LTC128B.128 [R213+0x6000], [R18.64] ;  /* 0x0600000012d5efae */ /* 0x0003e2000b901d58 */
[----:B------:R-:W-:Y:S01]  /*2190*/  @!P2 IMAD.WIDE.U32 R12, R4, c[0x0][0x198], R12 ;  /* 0x00006600040caa25 */ /* 0x000fe200078e000c */
[----:B------:R-:W-:-:S02]  /*21a0*/  @!P4 LEA.HI.X R11, R20, c[0x0][0x16c], R11, 0x1, P0 ;  /* 0x00005b00140bca11 */ /* 0x000fc400000f0c0b */
[----:B------:R1:W-:Y:S01]  /*21b0*/  @P5 STS.128 [R213+0x7000], RZ ;  /* 0x007000ffd5005388 */ /* 0x0003e20000000c00 */
[----:B------:R-:W-:Y:S02]  /*21c0*/  IADD3 R2, R192, 0x28, RZ ;  /* 0x00000028c0027810 */ /* 0x000fe40007ffe0ff */
[----:B------:R-:W-:Y:S01]  /*21d0*/  @!P2 IADD3 R9, R13, R9, RZ ;  /* 0x000000090d09a210 */ /* 0x000fe20007ffe0ff */
[----:B------:R-:W-:Y:S01]  /*21e0*/  @!PT LDS RZ, [RZ] ;  /* 0x00000000fffff984 */ /* 0x000fe20000000800 */
[----:B------:R-:W-:Y:S01]  /*21f0*/  @!PT LDS RZ, [RZ] ;  /* 0x00000000fffff984 */ /* 0x000fe20000000800 */
[----:B------:R-:W-:Y:S01]  /*2200*/  @!PT LDS RZ, [RZ] ;  /* 0x00000000fffff984 */ /* 0x000fe20000000800 */
[----:B------:R1:W-:Y:S01]  /*2210*/  @!P5 LDGSTS.E.BYPASS.LTC128B.128 [R213+0x7000], [R22.64] ;  /* 0x0700000016d5dfae */ /* 0x0003e2000b901d58 */
[----:B------:R-:W-:Y:S02]  /*2220*/  @!P2 LEA R8, P0, R12, c[0x0][0x168], 0x1 ;  /* 0x00005a000c08aa11 */ /* 0x000fe400078008ff */
[----:B------:R-:W-:Y:S01]  /*2230*/  IADD3 R4, R192, 0x8, RZ ;  /* 0x00000008c0047810 */ /* 0x000fe20007ffe0ff */
[----:B------:R1:W-:Y:S01]  /*2240*/  @P4 STS.128 [R213+0x8000], RZ ;  /* 0x008000ffd5004388 */ /* 0x0003e20000000c00 */
[----:B------:R-:W-:Y:S02]  /*2250*/  @!P2 LEA.HI.X R9, R12, c[0x0][0x16c], R9, 0x1, P0 ;  /* 0x00005b000c09aa11 */ /* 0x000fe400000f0c09 */
[-C--:B------:R-:W-:Y:S01]  /*2260*/  ISETP.GE.AND P0, PT, R2, R5.reuse, PT ;  /* 0x000000050200720c */ /* 0x080fe20003f06270 */
[----:B------:R-:W-:Y:S01]  /*2270*/  @!PT LDS RZ, [RZ] ;  /* 0x00000000fffff984 */ /* 0x000fe20000000800 */
[----:B------:R-:W-:Y:S01]  /*2280*/  @!PT LDS RZ, [RZ] ;  /* 0x00000000fffff984 */ /* 0x000fe20000000800 */
[----:B------:R-:W-:Y:S01]  /*2290*/  @!PT LDS RZ, [RZ] ;  /* 0x00000000fffff984 */ /* 0x000fe20000000800 */
[----:B------:R2:W-:Y:S01]  /*22a0*/  @!P4 LDGSTS.E.BYPASS.LTC128B.128 [R213+0x8000], [R10.64] ;  /* 0x080000000ad5cfae */ /* 0x0005e2000b901d58 */
[----:B------:R-:W-:-:S03]  /*22b0*/  ISETP.GE.AND P4, PT, R192, R5, PT ;  /* 0x00000005c000720c */ /* 0x000fc60003f86270 */
[----:B------:R1:W-:Y:S04]  /*22c0*/  @P2 STS.128 [R213+0x9000], RZ ;  /* 0x009000ffd5002388 */ /* 0x0003e80000000c00 */
[----:B------:R-:W-:Y:S01]  /*22d0*/  @!PT LDS RZ, [RZ] ;  /* 0x00000000fffff984 */ /* 0x000fe20000000800 */
[----:B------:R-:W-:Y:S01]  /*22e0*/  @!PT LDS RZ, [RZ] ;  /* 0x00000000fffff984 */ /* 0x000fe20000000800 */
[----:B------:R-:W-:Y:S01]  /*22f0*/  @!PT LDS RZ, [RZ] ;  /* 0x00000000fffff984 */ /* 0x000fe20000000800 */
[----:B------:R4:W-:Y:S01]  /*2300*/  @!P2 LDGSTS.E.BYPASS.LTC128B.128 [R213+0x9000], [R8.64] ;  /* 0x0900000008d5afae */ /* 0x0009e2000b901d58 */
[----:B------:R-:W-:-:S03]  /*2310*/  ISETP.GE.AND P2, PT, R4, R5, PT ;  /* 0x000000050400720c */ /* 0x000fc60003f46270 */
[----:B------:R-:W0:Y:S01]  /*2320*/  LDGDEPBAR ;  /* 0x00000000000079af */ /* 0x000e220000000000 */
[----:B---3--:R-:W-:-:S05]  /*2330*/  @!P0 IMAD.WIDE R14, R2, 0x4, R226 ;  /* 0x00000004020e8825 */ /* 0x008fca00078e02e2 */
[----:B------:R1:W5:Y:S01]  /*2340*/  @!P0 LDG.E R209, [R14.64] ;  /* 0x000000180ed18981 */ /* 0x000362000c1e1900 */
[----:B--2---:R-:W-:-:S05]  /*2350*/  IMAD.WIDE R10, R192, 0x4, R226 ;  /* 0x00000004c00a7825 */ /* 0x004fca00078e02e2 */
[----:B------:R1:W5:Y:S04]  /*2360*/  @!P4 LDG.E R210, [R10.64] ;  /* 0x000000180ad2c981 */ /* 0x000368000c1e1900 */
[----:B------:R1:W5:Y:S01]  /*2370*/  @!P2 LDG.E R211, [R10.64+0x20] ;  /* 0x000020180ad3a981 */ /* 0x000362000c1e1900 */
[----:B------:R-:W-:-:S04]  /*2380*/  DEPBAR.LE SB0, 0x1 ;  /* 0x000080400000791a */ /* 0x000fc80000000000 */
[----:B------:R1:W5:Y:S04]  /*2390*/  @!P1 LDG.E R207, [R10.64+0x80] ;  /* 0x000080180acf9981 */ /* 0x000368000c1e1900 */
[----:B------:R-:W-:Y:S01]  /*23a0*/  BAR.SYNC.DEFER_BLOCKING 0x0 ;  /* 0x0000000000007b1d */ /* 0x000fe20000010000 */
[----:B------:R-:W-:Y:S02]  /*23b0*/  IMAD.MOV.U32 R12, RZ, RZ, c[0x0][0x308] ;  /* 0x0000c200ff0c7624 */ /* 0x000fe400078e00ff */
[----:B------:R-:W-:-:S05]  /*23c0*/  IMAD.MOV.U32 R13, RZ, RZ, c[0x0][0x30c] ;  /* 0x0000c300ff0d7624 */ /* 0x000fca00078e00ff */
[----:B----4-:R-:W2:Y:S04]  /*23d0*/  LDG.E.64 R8, [R12.64+0x8] ;  /* 0x000008180c087981 */ /* 0x010ea8000c1e1b00 */
[----:B------:R-:W3:Y:S01]  /*23e0*/  LDG.E.64 R4, [R12.64] ;  /* 0x000000180c047981 */ /* 0x000ee2000c1e1b00 */
[----:B------:R-:W-:Y:S01]  /*23f0*/  LEA.HI R0, R0, R3, RZ, 0x4 ;  /* 0x0000000300007211 */ /* 0x000fe200078f20ff */
[----:B------:R-:W-:Y:S01]  /*2400*/  IMAD R2, R189, c[0x0][0x1c0], R208 ;  /* 0x00007000bd027a24 */ /* 0x000fe200078e02d0 */
[----:B------:R-:W-:Y:S01]  /*2410*/  IADD3 R7, R7, 0x80, RZ ;  /* 0x0000008007077810 */ /* 0x000fe20007ffe0ff */
[----:B------:R1:W4:Y:S01]  /*2420*/  LDSM.16.M88.4 R140, [R179+0xa000] ;  /* 0x00a00000b38c783b */ /* 0x0003220000000200 */
[----:B------:R-:W-:-:S03]  /*2430*/  LOP3.LUT R0, R0, 0xfffffff0, RZ, 0xc0, !PT ;  /* 0xfffffff000007812 */ /* 0x000fc600078ec0ff */
[----:B------:R1:W1:Y:S02]  /*2440*/  LDSM.16.M88.4 R144, [R179+0xa800] ;  /* 0x00a80000b390783b */ /* 0x0002640000000200 */
[----:B------:R-:W-:Y:S02]  /*2450*/  IMAD.IADD R3, R3, 0x1, -R0 ;  /* 0x0000000103037824 */ /* 0x000fe400078e0a00 */
[----:B------:R1:W1:Y:S03]  /*2460*/  LDSM.16.M88.4 R148, [R174+0xa000] ;  /* 0x00a00000ae94783b */ /* 0x0002660000000200 */
[----:B------:R-:W-:Y:S01]  /*2470*/  SHF.R.S32.HI R0, RZ, 0x1f, R3 ;  /* 0x0000001fff007819 */ /* 0x000fe20000011403 */
[----:B------:R1:W1:Y:S03]  /*2480*/  LDSM.16.M88.4 R152, [R174+0xa800] ;  /* 0x00a80000ae98783b */ /* 0x0002660000000200 */
[----:B------:R-:W-:Y:S01]  /*2490*/  LEA.HI R0, R0, R3, RZ, 0x3 ;  /* 0x0000000300007211 */ /* 0x000fe200078f18ff */
[----:B------:R1:W1:Y:S01]  /*24a0*/  LDSM.16.M88.4 R156, [R173+0xa000] ;  /* 0x00a00000ad9c783b */ /* 0x0002620000000200 */
[----:B------:R-:W-:-:S02]  /*24b0*/  ISETP.GE.AND P1, PT, R7, R216, PT ;  /* 0x000000d80700720c */ /* 0x000fc40003f26270 */
[----:B------:R-:W-:Y:S01]  /*24c0*/  LOP3.LUT R0, R0, 0xfffffff8, RZ, 0xc0, !PT ;  /* 0xfffffff800007812 */ /* 0x000fe200078ec0ff */
[----:B------:R-:W-:Y:S01]  /*24d0*/  IMAD.SHL.U32 R7, R2, 0x20, RZ ;  /* 0x0000002002077824 */ /* 0x000fe200078e00ff */
[----:B------:R1:W1:Y:S03]  /*24e0*/  LDSM.16.M88.4 R160, [R173+0xa800] ;  /* 0x00a80000ada0783b */ /* 0x0002660000000200 */
[----:B------:R-:W-:Y:S01]  /*24f0*/  IMAD.IADD R0, R3, 0x1, -R0 ;  /* 0x0000000103007824 */ /* 0x000fe200078e0a00 */
[----:B------:R-:W-:Y:S01]  /*2500*/  SHF.R.S32.HI R3, RZ, 0x1f, R228 ;  /* 0x0000001fff037819 */ /* 0x000fe200000114e4 */
[----:B------:R1:W1:Y:S04]  /*2510*/  LDSM.16.M88.4 R164, [R172+0xa000] ;  /* 0x00a00000aca4783b */ /* 0x0002680000000200 */
[----:B------:R1:W1:Y:S01]  /*2520*/  LDSM.16.M88.4 R168, [R172+0xa800] ;  /* 0x00a80000aca8783b */ /* 0x0002620000000200 */
[----:B------:R-:W-:-:S02]  /*2530*/  USHF.L.U32 UR17, UR12, 0x4, URZ ;  /* 0x000000040c117899 */ /* 0x000fc4000800063f */
[----:B------:R-:W-:Y:S02]  /*2540*/  USHF.L.U32 UR18, UR12, 0x3, URZ ;  /* 0x000000030c127899 */ /* 0x000fe4000800063f */
[----:B------:R-:W-:Y:S01]  /*2550*/  UIADD3 UR11, UR17, 0x20, URZ ;  /* 0x00000020110b7890 */ /* 0x000fe2000fffe03f */
[----:B------:R-:W-:-:S03]  /*2560*/  IMAD.MOV.U32 R175, RZ, RZ, 0x20 ;  /* 0x00000020ffaf7424 */ /* 0x000fc600078e00ff */
[----:B------:R-:W-:Y:S01]  /*2570*/  UIADD3 UR10, UR18, UR11, URZ ;  /* 0x0000000b120a7290 */ /* 0x000fe2000fffe03f */
[----:B------:R-:W-:Y:S02]  /*2580*/  LOP3.LUT P0, RZ, R0, 0x2, RZ, 0xc0, !PT ;  /* 0x0000000200ff7812 */ /* 0x000fe4000780c0ff */
[----:B------:R-:W-:Y:S01]  /*2590*/  IADD3 R176, R181, 0x1000, RZ ;  /* 0x00001000b5b07810 */ /* 0x000fe20007ffe0ff */
[----:B------:R-:W-:Y:S01]  /*25a0*/  UIADD3 UR9, UR18, UR10, URZ ;  /* 0x0000000a12097290 */ /* 0x000fe2000fffe03f */
[----:B------:R-:W-:Y:S01]  /*25b0*/  IMAD.SHL.U32 R220, R186, 0x20, RZ ;  /* 0x00000020badc7824 */ /* 0x000fe200078e00ff */
[----:B------:R-:W-:Y:S01]  /*25c0*/  LOP3.LUT P2, RZ, R0, 0x4, RZ, 0xc0, !PT ;  /* 0x0000000400ff7812 */ /* 0x000fe2000784c0ff */
[----:B------:R-:W-:Y:S01]  /*25d0*/  IMAD.SHL.U32 R0, R182, 0x2, RZ ;  /* 0x00000002b6007824 */ /* 0x000fe200078e00ff */
[----:B------:R-:W-:Y:S01]  /*25e0*/  UIADD3 UR8, UR18, UR9, URZ ;  /* 0x0000000912087290 */ /* 0x000fe2000fffe03f */
[----:B------:R-:W-:Y:S02]  /*25f0*/  SEL R176, R176, R181, !P3 ;  /* 0x000000b5b0b07207 */ /* 0x000fe40005800000 */
[----:B------:R-:W-:Y:S01]  /*2600*/  SEL R175, R175, 0xffffffe0, !P0 ;  /* 0xffffffe0afaf7807 */ /* 0x000fe20004000000 */
[----:B------:R-:W-:Y:S01]  /*2610*/  UIADD3 UR7, UR18, UR8, URZ ;  /* 0x0000000812077290 */ /* 0x000fe2000fffe03f */
[----:B------:R-:W-:Y:S01]  /*2620*/  MOV R203, R205 ;  /* 0x000000cd00cb7202 */ /* 0x000fe20000000f00 */
        /* <DEDUP_REMOVED lines=33> */
[----:B------:R-:W-:Y:S01]  /*2840*/  SEL R183, R183, 0xffffffc0, !P2 ;  /* 0xffffffc0b7b77807 */ /* 0x000fe20005000000 */
[----:B------:R-:W-:Y:S01]  /*2850*/  IMAD.MOV.U32 R219, RZ, RZ, 0x40 ;  /* 0x00000040ffdb7424 */ /* 0x000fe200078e00ff */
[----:B------:R-:W-:Y:S01]  /*2860*/  IADD3 R2, R180, R175, RZ ;  /* 0x000000afb4027210 */ /* 0x000fe20007ffe0ff */
[----:B------:R-:W-:-:S02]  /*2870*/  UIADD3 UR5, -UR6, URZ, URZ ;  /* 0x0000003f06057290 */ /* 0x000fc4000fffe13f */
[----:B------:R-:W-:Y:S02]  /*2880*/  UIMAD UR16, UR12, 0x18, URZ ;  /* 0x000000180c1078a4 */ /* 0x000fe4000f8e023f */
[----:B------:R-:W-:Y:S02]  /*2890*/  USHF.L.U32 UR15, UR12, 0x5, URZ ;  /* 0x000000050c0f7899 */ /* 0x000fe4000800063f */
[----:B------:R-:W-:Y:S02]  /*28a0*/  UIMAD UR14, UR12, 0x28, URZ ;  /* 0x000000280c0e78a4 */ /* 0x000fe4000f8e023f */
[----:B------:R-:W-:Y:S02]  /*28b0*/  UIMAD UR13, UR12, 0x30, URZ ;  /* 0x000000300c0d78a4 */ /* 0x000fe4000f8e023f */
[----:B------:R-:W-:Y:S02]  /*28c0*/  UIMAD UR12, UR12, 0x38, URZ ;  /* 0x000000380c0c78a4 */ /* 0x000fe4000f8e023f */
[----:B------:R-:W-:Y:S01]  /*28d0*/  UIADD3 UR6, UR18, UR7, URZ ;  /* 0x0000000712067290 */ /* 0x000fe2000fffe03f */
[----:B--2---:R-:W-:-:S02]  /*28e0*/  IADD3 R228, P5, P4, R7, R8, R228 ;  /* 0x0000000807e47210 */ /* 0x004fc40007cbe0e4 */
[----:B------:R-:W-:-:S04]  /*28f0*/  SHF.R.S32.HI R8, RZ, 0x1f, R7 ;  /* 0x0000001fff087819 */ /* 0x000fc80000011407 */
[----:B------:R-:W-:Y:S02]  /*2900*/  IADD3.X R206, R8, R9, R3, P5, P4 ;  /* 0x0000000908ce7210 */ /* 0x000fe40002fe8403 */
[----:B------:R-:W-:-:S04]  /*2910*/  IADD3 R3, R182, 0x1000, RZ ;  /* 0x00001000b6037810 */ /* 0x000fc80007ffe0ff */
[----:B------:R-:W-:Y:S02]  /*2920*/  SEL R178, R3, R182, !P3 ;  /* 0x000000b603b27207 */ /* 0x000fe40005800000 */
[----:B------:R-:W2:Y:S01]  /*2930*/  @P1 S2R R3, SR_TID.X ;  /* 0x0000000000031919 */ /* 0x000ea20000002100 */
[----:B---3--:R3:W1:Y:S08]  /*2940*/  R2UR UR22, R5 ;  /* 0x00000000051673c2 */ /* 0x00867000000e0000 */
[----:B------:R3:W1:Y:S01]  /*2950*/  R2UR UR23, R4 ;  /* 0x00000000041773c2 */ /* 0x00066200000e0000 */
[----:B------:R-:W-:Y:S01]  /*2960*/  SHF.L.U32 R178, R178, 0x1, RZ ;  /* 0x00000001b2b27819 */ /* 0x000fe200000006ff */
[----:B------:R-:W-:Y:S01]  /*2970*/  IMAD.WIDE.U32 R228, R228, -0x2daee0ad, RZ ;  /* 0xd2511f53e4e47825 */ /* 0x000fe200078e00ff */
[----:B--2---:R-:W-:-:S04]  /*2980*/  @P1 SHF.L.U32 R3, R3, 0x1, RZ ;  /* 0x0000000103031819 */ /* 0x004fc800000006ff */
[----:B------:R-:W-:Y:S01]  /*2990*/  @P1 LOP3.LUT R220, R220, 0x6, R3, 0xf8, !PT ;  /* 0x00000006dcdc1812 */ /* 0x000fe200078ef803 */
[----:B----4-:R-:W-:Y:S02]  /*29a0*/  IMAD.IADD R3, R0, 0x1, R175 ;  /* 0x0000000100037824 */ /* 0x010fe400078e02af */
.L_x_823:
[----:B------:R-:W0:Y:S01]  /*29b0*/  LDGDEPBAR ;  /* 0x00000000000079af */ /* 0x000e220000000000 */
[C---:B------:R-:W-:Y:S01]  /*29c0*/  IMAD.IADD R184, R178.reuse, 0x1, R175 ;  /* 0x00000001b2b87824 */ /* 0x040fe200078e02af */
[----:B-----5:R-:W-:Y:S01]  /*29d0*/  FSETP.NEU.FTZ.AND P6, PT, R211, -INF , PT ;  /* 0xff800000d300780b */ /* 0x020fe20003fdd000 */
[--C-:B------:R-:W-:Y:S01]  /*29e0*/  IMAD.IADD R185, R178, 0x1, R183.reuse ;  /* 0x00000001b2b97824 */ /* 0x100fe200078e02b7 */
[----:B------:R-:W-:Y:S01]  /*29f0*/  FSETP.NEU.FTZ.AND P3, PT, R210, -INF , PT ;  /* 0xff800000d200780b */ /* 0x000fe20003f7d000 */
[----:B------:R-:W-:Y:S01]  /*2a00*/  IMAD.IADD R183, R184, 0x1, R183 ;  /* 0x00000001b8b77824 */ /* 0x000fe200078e02b7 */
[----:B-1----:R-:W-:Y:S01]  /*2a10*/  LOP3.LUT R236, R206, UR23, RZ, 0x3c, !PT ;  /* 0x00000017ceec7c12 */ /* 0x002fe2000f8e3cff */
[----:B------:R-:W-:Y:S01]  /*2a20*/  @P1 IMAD R245, R195, 0x80, R220 ;  /* 0x00000080c3f51824 */ /* 0x000fe200078e02dc */
[----:B------:R-:W-:Y:S01]  /*2a30*/  UIADD3 UR19, UR23, 0x3c6ef372, URZ ;  /* 0x3c6ef37217137890 */ /* 0x000fe2000fffe03f */
[----:B------:R-:W-:Y:S01]  /*2a40*/  FMUL.FTZ R232, R211, 1.4426950216293334961 ;  /* 0x3fb8aa3bd3e87820 */ /* 0x000fe20000410000 */
[----:B------:R-:W-:Y:S01]  /*2a50*/  UIADD3 UR20, UR22, -0x4498517b, URZ ;  /* 0xbb67ae8516147890 */ /* 0x000fe2000fffe03f */
[----:B------:R-:W-:Y:S01]  /*2a60*/  FMUL.FTZ R221, R210, 1.4426950216293334961 ;  /* 0x3fb8aa3bd2dd7820 */ /* 0x000fe20000410000 */
[----:B------:R-:W-:Y:S01]  /*2a70*/  @P1 IADD3 R233, R245, 0x8, RZ ;  /* 0x00000008f5e91810 */ /* 0x000fe20007ffe0ff */
[----:B------:R-:W-:Y:S01]  /*2a80*/  IMAD R235, R195, 0x4, R186 ;  /* 0x00000004c3eb7824 */ /* 0x000fe200078e02ba */
[-C--:B------:R-:W-:Y:S01]  /*2a90*/  @P1 ISETP.GE.AND P0, PT, R245, R216.reuse, PT ;  /* 0x000000d8f500120c */ /* 0x080fe20003f06270 */
[----:B------:R-:W-:Y:S01]  /*2aa0*/  IMAD.MOV.U32 R205, RZ, RZ, R203 ;  /* 0x000000ffffcd7224 */ /* 0x000fe200078e00cb */
[-C--:B------:R-:W-:Y:S01]  /*2ab0*/  @P1 ISETP.GE.AND P4, PT, R233, R216.reuse, PT ;  /* 0x000000d8e900120c */ /* 0x080fe20003f86270 */
[----:B------:R-:W-:Y:S01]  /*2ac0*/  FMUL.FTZ R234, R209, 1.4426950216293334961 ;  /* 0x3fb8aa3bd1ea7820 */ /* 0x000fe20000410000 */
[----:B------:R-:W-:Y:S01]  /*2ad0*/  @P1 IADD3 R233, R245, 0x9, RZ ;  /* 0x00000009f5e91810 */ /* 0x000fe20007ffe0ff */
[----:B------:R-:W-:Y:S01]  /*2ae0*/  UIADD3 UR21, UR23, -0x61c88647, URZ ;  /* 0x9e3779b917157890 */ /* 0x000fe2000fffe03f */
[----:B------:R-:W-:Y:S02]  /*2af0*/  LOP3.LUT R242, R229, UR22, R235, 0x96, !PT ;  /* 0x00000016e5f27c12 */ /* 0x000fe4000f8e96eb */
[----:B------:R-:W-:Y:S01]  /*2b00*/  @P1 IADD3 R235, R245, 0x10, RZ ;  /* 0x00000010f5eb1810 */ /* 0x000fe20007ffe0ff */
[----:B------:R-:W-:Y:S04]  /*2b10*/  DEPBAR.LE SB0, 0x0 ;  /* 0x000080000000791a */ /* 0x000fe80000000000 */
[----:B------:R-:W-:Y:S01]  /*2b20*/  BAR.SYNC.DEFER_BLOCKING 0x0 ;  /* 0x0000000000007b1d */ /* 0x000fe20000010000 */
[----:B------:R-:W-:Y:S05]  /*2b30*/  IMAD.WIDE.U32 R242, R242, -0x326172a9, RZ ;  /* 0xcd9e8d57f2f27825 */ /* 0x000fea00078e00ff */
[----:B------:R-:W-:Y:S01]  /*2b40*/  LOP3.LUT R237, R242, UR19, RZ, 0x3c, !PT ;  /* 0x00000013f2ed7c12 */ /* 0x000fe2000f8e3cff */
[----:B------:R-:W-:Y:S01]  /*2b50*/  UIADD3 UR19, UR22, 0x76cf5d0a, URZ ;  /* 0x76cf5d0a16137890 */ /* 0x000fe2000fffe03f */
[----:B------:R-:W-:Y:S08]  /*2b60*/  LDSM.16.M88.4 R100, [R178] ;  /* 0x00000000b264783b */ /* 0x000ff00000000200 */
[----:B------:R-:W1:Y:S08]  /*2b70*/  LDSM.16.M88.4 R104, [R179+0x6000] ;  /* 0x00600000b368783b */ /* 0x000e700000000200 */
[----:B------:R-:W2:Y:S08]  /*2b80*/  LDSM.16.M88.4 R108, [R178+0x1000] ;  /* 0x00100000b26c783b */ /* 0x000eb00000000200 */
[----:B------:R-:W4:Y:S08]  /*2b90*/  LDSM.16.M88.4 R112, [R179+0x6800] ;  /* 0x00680000b370783b */ /* 0x000f300000000200 */
[----:B------:R-:W-:Y:S08]  /*2ba0*/  LDSM.16.M88.4 R116, [R184] ;  /* 0x00000000b874783b */ /* 0x000ff00000000200 */
[----:B------:R-:W3:Y:S02]  /*2bb0*/  LDSM.16.M88.4 R120, [R174+0x6000] ;  /* 0x00600000ae78783b */ /* 0x000ee40000000200 */
[-C--:B-1-3--:R-:W-:Y:S06]  /*2bc0*/  HMMA.16816.F32 R4, R100, R104.reuse, RZ ;  /* 0x000000686404723c */ /* 0x08afec00000018ff */
[----:B------:R-:W1:Y:S02]  /*2bd0*/  LDSM.16.M88.4 R124, [R184+0x1000] ;  /* 0x00100000b87c783b */ /* 0x000e640000000200 */
[C---:B--2---:R-:W-:Y:S06]  /*2be0*/  HMMA.16816.F32 R8, R108.reuse, R104, RZ ;  /* 0x000000686c08723c */ /* 0x044fec00000018ff */
[----:B------:R-:W2:Y:S02]  /*2bf0*/  LDSM.16.M88.4 R128, [R174+0x6800] ;  /* 0x00680000ae80783b */ /* 0x000ea40000000200 */
[-C--:B------:R-:W-:Y:S06]  /*2c00*/  HMMA.16816.F32 R12, R108, R106.reuse, RZ ;  /* 0x0000006a6c0c723c */ /* 0x080fec00000018ff */
[----:B------:R-:W-:Y:S02]  /*2c10*/  LDSM.16.M88.4 R132, [R185] ;  /* 0x00000000b984783b */ /* 0x000fe40000000200 */
[C---:B------:R-:W-:Y:S06]  /*2c20*/  HMMA.16816.F32 R16, R100.reuse, R106, RZ ;  /* 0x0000006a6410723c */ /* 0x040fec00000018ff */
[----:B------:R-:W3:Y:S02]  /*2c30*/  LDSM.16.M88.4 R136, [R173+0x6000] ;  /* 0x00600000ad88783b */ /* 0x000ee40000000200 */
[-C--:B----4-:R-:W-:Y:S06]  /*2c40*/  HMMA.16816.F32 R20, R100, R112.reuse, RZ ;  /* 0x000000706414723c */ /* 0x090fec00000018ff */
[----:B------:R-:W-:Y:S02]  /*2c50*/  LDSM.16.M88.4 R104, [R173+0x6800] ;  /* 0x00680000ad68783b */ /* 0x000fe40000000200 */
[C---:B------:R-:W-:Y:S08]  /*2c60*/  HMMA.16816.F32 R24, R108.reuse, R112, RZ ;  /* 0x000000706c18723c */ /* 0x040ff000000018ff */
[-C--:B------:R-:W-:Y:S01]  /*2c70*/  HMMA.16816.F32 R28, R108, R114.reuse, RZ ;  /* 0x000000726c1c723c */ /* 0x080fe200000018ff */
[----:B------:R-:W-:Y:S07]  /*2c80*/  LDSM.16.M88.4 R108, [R183] ;  /* 0x00000000b76c783b */ /* 0x000fee0000000200 */
[----:B------:R-:W-:Y:S01]  /*2c90*/  HMMA.16816.F32 R32, R100, R114, RZ ;  /* 0x000000726420723c */ /* 0x000fe200000018ff */
[----:B------:R-:W4:Y:S07]  /*2ca0*/  LDSM.16.M88.4 R100, [R185+0x1000] ;  /* 0x00100000b964783b */ /* 0x000f2e0000000200 */
[-C--:B------:R-:W-:Y:S01]  /*2cb0*/  HMMA.16816.F32 R4, R116, R120.reuse, R4 ;  /* 0x000000787404723c */ /* 0x080fe20000001804 */
[----:B------:R-:W3:Y:S07]  /*2cc0*/  LDSM.16.M88.4 R112, [R172+0x6000] ;  /* 0x00600000ac70783b */ /* 0x000eee0000000200 */
[C---:B-1----:R-:W-:Y:S08]  /*2cd0*/  HMMA.16816.F32 R8, R124.reuse, R120, R8 ;  /* 0x000000787c08723c */ /* 0x042ff00000001808 */
[-C--:B------:R-:W-:Y:S08]  /*2ce0*/  HMMA.16816.F32 R12, R124, R122.reuse, R12 ;  /* 0x0000007a7c0c723c */ /* 0x080ff0000000180c */
[C---:B------:R-:W-:Y:S07]  /*2cf0*/  HMMA.16816.F32 R16, R116.reuse, R122, R16 ;  /* 0x0000007a7410723c */ /* 0x040fee0000001810 */
[----:B------:R-:W-:Y:S01]  /*2d00*/  FSEL R122, R232, RZ, P6 ;  /* 0x000000ffe87a7208 */ /* 0x000fe20003000000 */
[-C--:B--2---:R-:W-:Y:S01]  /*2d10*/  HMMA.16816.F32 R20, R116, R128.reuse, R20 ;  /* 0x000000807414723c */ /* 0x084fe20000001814 */
[-C--:B------:R-:W-:Y:S03]  /*2d20*/  @P1 ISETP.GE.AND P6, PT, R233, R216.reuse, PT ;  /* 0x000000d8e900120c */ /* 0x080fe60003fc6270 */
[----:B------:R-:W-:Y:S01]  /*2d30*/  FSEL R123, R221, RZ, P3 ;  /* 0x000000ffdd7b7208 */ /* 0x000fe20001800000 */
[----:B------:R-:W-:Y:S01]  /*2d40*/  IMAD R233, R214, 0x4, R187 ;  /* 0x00000004d6e97824 */ /* 0x000fe200078e02bb */
[----:B------:R-:W-:Y:S02]  /*2d50*/  @P1 IADD3 R221, R245, 0x1, RZ ;  /* 0x00000001f5dd1810 */ /* 0x000fe40007ffe0ff */
[C---:B------:R-:W-:Y:S01]  /*2d60*/  HMMA.16816.F32 R24, R124.reuse, R128, R24 ;  /* 0x000000807c18723c */ /* 0x040fe20000001818 */
[----:B------:R-:W-:Y:S01]  /*2d70*/  IMAD.WIDE.U32 R248, R233, -0x326172a9, RZ ;  /* 0xcd9e8d57e9f87825 */ /* 0x000fe200078e00ff */
[----:B------:R-:W-:Y:S02]  /*2d80*/  @P1 ISETP.GE.AND P3, PT, R221, R216, PT ;  /* 0x000000d8dd00120c */ /* 0x000fe40003f66270 */
[----:B------:R-:W-:Y:S01]  /*2d90*/  IADD3 R233, R233, 0x2, RZ ;  /* 0x00000002e9e97810 */ /* 0x000fe20007ffe0ff */
[----:B------:R-:W-:Y:S01]  /*2da0*/  FMUL.FTZ R221, R207, 1.4426950216293334961 ;  /* 0x3fb8aa3bcfdd7820 */ /* 0x000fe20000410000 */
[----:B------:R-:W-:Y:S02]  /*2db0*/  LOP3.LUT R250, R249, R236, RZ, 0x3c, !PT ;  /* 0x000000ecf9fa7212 */ /* 0x000fe400078e3cff */
[----:B------:R-:W-:Y:S01]  /*2dc0*/  LOP3.LUT R248, R243, UR21, R248, 0x96, !PT ;  /* 0x00000015f3f87c12 */ /* 0x000fe2000f8e96f8 */
[-C--:B------:R-:W-:Y:S03]  /*2dd0*/  HMMA.16816.F32 R28, R124, R130.reuse, R28 ;  /* 0x000000827c1c723c */ /* 0x080fe6000000181c */
[----:B------:R-:W-:Y:S04]  /*2de0*/  IMAD.WIDE.U32 R250, R250, -0x2daee0ad, RZ ;  /* 0xd2511f53fafa7825 */ /* 0x000fe800078e00ff */
[C---:B------:R-:W-:Y:S01]  /*2df0*/  LEA R126, P5, R192.reuse, R204, 0x2 ;  /* 0x000000ccc07e7211 */ /* 0x040fe200078a10ff */
[----:B------:R-:W-:Y:S01]  /*2e00*/  HMMA.16816.F32 R32, R116, R130, R32 ;  /* 0x000000827420723c */ /* 0x000fe20000001820 */
[----:B------:R-:W-:Y:S03]  /*2e10*/  IMAD.WIDE.U32 R238, R233, -0x326172a9, RZ ;  /* 0xcd9e8d57e9ee7825 */ /* 0x000fe600078e00ff */
[----:B------:R-:W-:Y:S01]  /*2e20*/  LEA.HI.X.SX32 R127, R192, R205, 0x2, P5 ;  /* 0x000000cdc07f7211 */ /* 0x000fe200028f16ff */
[----:B------:R-:W-:Y:S01]  /*2e30*/  IMAD.WIDE.U32 R248, R248, -0x2daee0ad, RZ ;  /* 0xd2511f53f8f87825 */ /* 0x000fe200078e00ff */
[----:B------:R-:W-:Y:S02]  /*2e40*/  FSETP.NEU.FTZ.AND P5, PT, R207, -INF , PT ;  /* 0xff800000cf00780b */ /* 0x000fe40003fbd000 */
[----:B------:R-:W-:Y:S01]  /*2e50*/  LOP3.LUT R236, R239, R236, RZ, 0x3c, !PT ;  /* 0x000000ecefec7212 */ /* 0x000fe200078e3cff */
[-C--:B---3--:R-:W-:Y:S03]  /*2e60*/  HMMA.16816.F32 R4, R132, R136.reuse, R4 ;  /* 0x000000888404723c */ /* 0x088fe60000001804 */
[----:B------:R-:W-:Y:S01]  /*2e70*/  LOP3.LUT R238, R243, UR21, R238, 0x96, !PT ;  /* 0x00000015f3ee7c12 */ /* 0x000fe2000f8e96ee */
[----:B------:R-:W-:Y:S01]  /*2e80*/  IMAD.WIDE.U32 R246, R236, -0x2daee0ad, RZ ;  /* 0xd2511f53ecf67825 */ /* 0x000fe200078e00ff */
[----:B------:R-:W-:Y:S01]  /*2e90*/  LOP3.LUT R239, R249, UR19, R250, 0x96, !PT ;  /* 0x00000013f9ef7c12 */ /* 0x000fe2000f8e96fa */
[----:B------:R-:W-:Y:S02]  /*2ea0*/  UIADD3 UR21, UR23, -0x255992d5, URZ ;  /* 0xdaa66d2b17157890 */ /* 0x000fe4000fffe03f */
[C---:B----4-:R-:W-:Y:S08]  /*2eb0*/  HMMA.16816.F32 R8, R100.reuse, R136, R8 ;  /* 0x000000886408723c */ /* 0x050ff00000001808 */
[-C--:B------:R-:W-:Y:S08]  /*2ec0*/  HMMA.16816.F32 R12, R100, R138.reuse, R12 ;  /* 0x0000008a640c723c */ /* 0x080ff0000000180c */
[C---:B------:R-:W-:Y:S08]  /*2ed0*/  HMMA.16816.F32 R16, R132.reuse, R138, R16 ;  /* 0x0000008a8410723c */ /* 0x040ff00000001810 */
[-C--:B------:R-:W-:Y:S08]  /*2ee0*/  HMMA.16816.F32 R20, R132, R104.reuse, R20 ;  /* 0x000000688414723c */ /* 0x080ff00000001814 */
[C---:B------:R-:W-:Y:S08]  /*2ef0*/  HMMA.16816.F32 R24, R100.reuse, R104, R24 ;  /* 0x000000686418723c */ /* 0x040ff00000001818 */
[-C--:B------:R-:W-:Y:S01]  /*2f00*/  HMMA.16816.F32 R28, R100, R106.reuse, R28 ;  /* 0x0000006a641c723c */ /* 0x080fe2000000181c */
[----:B------:R1:W2:Y:S07]  /*2f10*/  LDSM.16.M88.4 R100, [R183+0x1000] ;  /* 0x00100000b764783b */ /* 0x0002ae0000000200 */
[----:B------:R-:W-:Y:S01]  /*2f20*/  HMMA.16816.F32 R32, R132, R106, R32 ;  /* 0x0000006a8420723c */ /* 0x000fe20000001820 */
[----:B------:R-:W3:Y:S06]  /*2f30*/  LDSM.16.M88.4 R104, [R172+0x6800] ;  /* 0x00680000ac68783b */ /* 0x000eec0000000200 */
[----:B------:R-:W-:Y:S01]  /*2f40*/  FSEL R133, R221, RZ, P5 ;  /* 0x000000ffdd857208 */ /* 0x000fe20002800000 */
[-C--:B------:R-:W-:Y:S01]  /*2f50*/  HMMA.16816.F32 R4, R108, R112.reuse, R4 ;  /* 0x000000706c04723c */ /* 0x080fe20000001804 */
[----:B------:R-:W-:Y:S04]  /*2f60*/  FSETP.NEU.FTZ.AND P5, PT, R209, -INF , PT ;  /* 0xff800000d100780b */ /* 0x000fe80003fbd000 */
[----:B------:R-:W-:Y:S02]  /*2f70*/  FSEL R125, R234, RZ, P5 ;  /* 0x000000ffea7d7208 */ /* 0x000fe40002800000 */
[-C--:B------:R-:W-:Y:S02]  /*2f80*/  @P1 ISETP.GE.AND P5, PT, R235, R216.reuse, PT ;  /* 0x000000d8eb00120c */ /* 0x080fe40003fa6270 */
[----:B-1----:R-:W-:Y:S03]  /*2f90*/  SEL R183, R219, 0xffffffc0, !P2 ;  /* 0xffffffc0dbb77807 */ /* 0x002fe60005000000 */
[----:B------:R-:W-:Y:S01]  /*2fa0*/  LOP3.LUT R235, R228, UR20, RZ, 0x3c, !PT ;  /* 0x00000014e4eb7c12 */ /* 0x000fe2000f8e3cff */
[----:B------:R-:W-:Y:S01]  /*2fb0*/  UIADD3 UR20, UR22, 0x32370b8f, URZ ;  /* 0x32370b8f16147890 */ /* 0x000fe2000fffe03f */
[----:B------:R-:W-:Y:S02]  /*2fc0*/  IMAD.IADD R124, R183, 0x1, R3 ;  /* 0x00000001b77c7824 */ /* 0x000fe400078e0203 */
[C---:B------:R-:W-:Y:S01]  /*2fd0*/  LOP3.LUT R240, R235.reuse, R251, RZ, 0x3c, !PT ;  /* 0x000000fbebf07212 */ /* 0x040fe200078e3cff */
[----:B------:R-:W-:Y:S01]  /*2fe0*/  IMAD.WIDE.U32 R250, R238, -0x2daee0ad, RZ ;  /* 0xd2511f53eefa7825 */ /* 0x000fe200078e00ff */
[----:B------:R-:W-:Y:S03]  /*2ff0*/  LOP3.LUT R235, R235, R247, RZ, 0x3c, !PT ;  /* 0x000000f7ebeb7212 */ /* 0x000fe600078e3cff */
[----:B------:R-:W-:Y:S03]  /*3000*/  IMAD.WIDE.U32 R240, R240, -0x326172a9, RZ ;  /* 0xcd9e8d57f0f07825 */ /* 0x000fe600078e00ff */
[----:B------:R-:W-:Y:S01]  /*3010*/  @P1 FSEL R4, R4, -INF , !P0 ;  /* 0xff80000004041808 */ /* 0x000fe20004000000 */
[C---:B--2---:R-:W-:Y:S01]  /*3020*/  HMMA.16816.F32 R8, R100.reuse, R112, R8 ;  /* 0x000000706408723c */ /* 0x044fe20000001808 */
[----:B------:R-:W-:Y:S01]  /*3030*/  LOP3.LUT R241, R237, R241, RZ, 0x3c, !PT ;  /* 0x000000f1edf17212 */ /* 0x000fe200078e3cff */
[----:B------:R-:W-:Y:S01]  /*3040*/  IMAD.WIDE.U32 R134, R235, -0x326172a9, RZ ;  /* 0xcd9e8d57eb867825 */ /* 0x000fe200078e00ff */
[----:B------:R-:W-:Y:S02]  /*3050*/  @P1 FSEL R5, R5, -INF , !P3 ;  /* 0xff80000005051808 */ /* 0x000fe40005800000 */
[----:B------:R-:W-:Y:S01]  /*3060*/  @P1 FSEL R6, R6, -INF , !P0 ;  /* 0xff80000006061808 */ /* 0x000fe20004000000 */
[--C-:B------:R-:W-:Y:S01]  /*3070*/  FFMA.FTZ R205, R4, c[0x0][0x23c], -R123.reuse ;  /* 0x00008f0004cd7a23 */ /* 0x100fe2000001087b */
[----:B------:R-:W-:Y:S01]  /*3080*/  @P1 FSEL R7, R7, -INF , !P3 ;  /* 0xff80000007071808 */ /* 0x000fe20005800000 */
[-C--:B------:R-:W-:Y:S01]  /*3090*/  HMMA.16816.F32 R12, R100, R114.reuse, R12 ;  /* 0x00000072640c723c */ /* 0x080fe2000000180c */
[----:B------:R-:W-:Y:S03]  /*30a0*/  FFMA.FTZ R232, R5, c[0x0][0x23c], -R123 ;  /* 0x00008f0005e87a23 */ /* 0x000fe6000001087b */
[--C-:B------:R-:W-:Y:S01]  /*30b0*/  FFMA.FTZ R221, R6, c[0x0][0x23c], -R122.reuse ;  /* 0x00008f0006dd7a23 */ /* 0x100fe2000001087a */
[----:B------:R-:W1:Y:S01]  /*30c0*/  MUFU.EX2 R205, R205 ;  /* 0x000000cd00cd7308 */ /* 0x000e620000000800 */
[----:B------:R-:W-:Y:S02]  /*30d0*/  FFMA.FTZ R234, R7, c[0x0][0x23c], -R122 ;  /* 0x00008f0007ea7a23 */ /* 0x000fe4000001087a */
[C---:B------:R-:W-:Y:S01]  /*30e0*/  HMMA.16816.F32 R16, R108.reuse, R114, R16 ;  /* 0x000000726c10723c */ /* 0x040fe20000001810 */
[----:B------:R-:W-:Y:S05]  /*30f0*/  IMAD.WIDE.U32 R130, R241, -0x2daee0ad, RZ ;  /* 0xd2511f53f1827825 */ /* 0x000fea00078e00ff */
[----:B------:R-:W-:Y:S01]  /*3100*/  LOP3.LUT R248, R131, UR20, R248, 0x96, !PT ;  /* 0x0000001483f87c12 */ /* 0x000fe2000f8e96f8 */
[----:B------:R-:W2:Y:S01]  /*3110*/  MUFU.EX2 R232, R232 ;  /* 0x000000e800e87308 */ /* 0x000ea20000000800 */
[----:B------:R-:W-:Y:S01]  /*3120*/  @P1 FSEL R10, R10, -INF , !P0 ;  /* 0xff8000000a0a1808 */ /* 0x000fe20004000000 */
[-C--:B---3--:R-:W-:Y:S03]  /*3130*/  HMMA.16816.F32 R20, R108, R104.reuse, R20 ;  /* 0x000000686c14723c */ /* 0x088fe60000001814 */
[----:B------:R-:W-:Y:S01]  /*3140*/  @P1 FSEL R9, R9, -INF , !P3 ;  /* 0xff80000009091808 */ /* 0x000fe20005800000 */
[----:B------:R-:W-:Y:S01]  /*3150*/  FFMA.FTZ R244, R10, c[0x0][0x23c], -R125 ;  /* 0x00008f000af47a23 */ /* 0x000fe2000001087d */
[----:B------:R-:W-:Y:S01]  /*3160*/  @P1 FSEL R11, R11, -INF , !P3 ;  /* 0xff8000000b0b1808 */ /* 0x000fe20005800000 */
[----:B------:R-:W-:Y:S01]  /*3170*/  IMAD.WIDE.U32 R248, R248, -0x326172a9, RZ ;  /* 0xcd9e8d57f8f87825 */ /* 0x000fe200078e00ff */
[----:B------:R-:W-:Y:S01]  /*3180*/  @P1 FSEL R13, R13, -INF , !P6 ;  /* 0xff8000000d0d1808 */ /* 0x000fe20007000000 */
[----:B------:R3:W-:Y:S01]  /*3190*/  MUFU.EX2 R235, R244 ;  /* 0x000000f400eb7308 */ /* 0x0007e20000000800 */
[----:B------:R-:W-:Y:S01]  /*31a0*/  @P1 FSEL R14, R14, -INF , !P4 ;  /* 0xff8000000e0e1808 */ /* 0x000fe20006000000 */
[C---:B------:R-:W-:Y:S02]  /*31b0*/  HMMA.16816.F32 R24, R100.reuse, R104, R24 ;  /* 0x000000686418723c */ /* 0x040fe40000001818 */
[----:B------:R-:W-:Y:S01]  /*31c0*/  @P1 FSEL R15, R15, -INF , !P6 ;  /* 0xff8000000f0f1808 */ /* 0x000fe20007000000 */
[----:B------:R-:W-:Y:S01]  /*31d0*/  FFMA.FTZ R242, R9, c[0x0][0x23c], -R133 ;  /* 0x00008f0009f27a23 */ /* 0x000fe20000010885 */
[----:B------:R-:W-:Y:S01]  /*31e0*/  @P1 FSEL R8, R8, -INF , !P0 ;  /* 0xff80000008081808 */ /* 0x000fe20004000000 */
[----:B------:R-:W-:Y:S01]  /*31f0*/  FFMA.FTZ R238, R11, c[0x0][0x23c], -R125 ;  /* 0x00008f000bee7a23 */ /* 0x000fe2000001087d */
[----:B------:R-:W-:Y:S01]  /*3200*/  @P1 FSEL R18, R18, -INF , !P4 ;  /* 0xff80000012121808 */ /* 0x000fe20006000000 */
[----:B------:R-:W-:Y:S01]  /*3210*/  IMAD.WIDE.U32 R10, R239, -0x326172a9, RZ ;  /* 0xcd9e8d57ef0a7825 */ /* 0x000fe200078e00ff */
[----:B------:R-:W-:Y:S01]  /*3220*/  @P1 FSEL R12, R12, -INF , !P4 ;  /* 0xff8000000c0c1808 */ /* 0x000fe20006000000 */
[----:B------:R4:W-:Y:S01]  /*3230*/  MUFU.EX2 R236, R242 ;  /* 0x000000f200ec7308 */ /* 0x0009e20000000800 */
[-C--:B------:R-:W-:Y:S02]  /*3240*/  HMMA.16816.F32 R28, R100, R106.reuse, R28 ;  /* 0x0000006a641c723c */ /* 0x080fe4000000181c */
[----:B------:R-:W-:Y:S01]  /*3250*/  @P1 FSEL R19, R19, -INF , !P6 ;  /* 0xff80000013131808 */ /* 0x000fe20007000000 */
[----:B------:R-:W-:Y:S01]  /*3260*/  FFMA.FTZ R252, R18, c[0x0][0x23c], -R122 ;  /* 0x00008f0012fc7a23 */ /* 0x000fe2000001087a */
[----:B------:R-:W-:Y:S01]  /*3270*/  LOP3.LUT R241, R11, UR21, R240, 0x96, !PT ;  /* 0x000000150bf17c12 */ /* 0x000fe2000f8e96f0 */
[--C-:B------:R-:W-:Y:S01]  /*3280*/  FFMA.FTZ R233, R8, c[0x0][0x23c], -R133.reuse ;  /* 0x00008f0008e97a23 */ /* 0x100fe20000010885 */
[----:B------:R-:W-:Y:S02]  /*3290*/  @P1 FSEL R20, R20, -INF , !P5 ;  /* 0xff80000014141808 */ /* 0x000fe40006800000 */
[----:B------:R-:W-:Y:S01]  /*32a0*/  @P1 FSEL R16, R16, -INF , !P4 ;  /* 0xff80000010101808 */ /* 0x000fe20006000000 */
[----:B------:R-:W-:Y:S01]  /*32b0*/  HMMA.16816.F32 R32, R108, R106, R32 ;  /* 0x0000006a6c20723c */ /* 0x000fe20000001820 */
[----:B------:R-:W1:Y:S02]  /*32c0*/  MUFU.EX2 R221, R221 ;  /* 0x000000dd00dd7308 */ /* 0x000e640000000800 */
[----:B------:R-:W-:Y:S01]  /*32d0*/  @P1 FSEL R17, R17, -INF , !P6 ;  /* 0xff80000011111808 */ /* 0x000fe20007000000 */
[----:B---3--:R-:W-:Y:S01]  /*32e0*/  FFMA.FTZ R244, R13, c[0x0][0x23c], -R133 ;  /* 0x00008f000df47a23 */ /* 0x008fe20000010885 */
[----:B------:R-:W-:Y:S02]  /*32f0*/  @P1 FSEL R22, R22, -INF , !P5 ;  /* 0xff80000016161808 */ /* 0x000fe40006800000 */
[----:B------:R-:W-:Y:S02]  /*3300*/  @P1 FSEL R24, R24, -INF , !P5 ;  /* 0xff80000018181808 */ /* 0x000fe40006800000 */
[----:B------:R-:W-:Y:S02]  /*3310*/  @P1 FSEL R26, R26, -INF , !P5 ;  /* 0xff8000001a1a1808 */ /* 0x000fe40006800000 */
[----:B------:R-:W-:Y:S01]  /*3320*/  MUFU.EX2 R233, R233 ;  /* 0x000000e900e97308 */ /* 0x000fe20000000800 */
[----:B----4-:R-:W-:Y:S02]  /*3330*/  LOP3.LUT R242, R251, UR19, R246, 0x96, !PT ;  /* 0x00000013fbf27c12 */ /* 0x010fe4000f8e96f6 */
[----:B------:R-:W-:Y:S01]  /*3340*/  FFMA.FTZ R26, R26, c[0x0][0x23c], -R125 ;  /* 0x00008f001a1a7a23 */ /* 0x000fe2000001087d */
[----:B------:R-:W-:Y:S01]  /*3350*/  LOP3.LUT R246, R237, R135, RZ, 0x3c, !PT ;  /* 0x00000087edf67212 */ /* 0x000fe200078e3cff */
[----:B------:R-:W-:Y:S01]  /*3360*/  UIADD3 UR19, UR23, 0x78dde6e4, URZ ;  /* 0x78dde6e417137890 */ /* 0x000fe2000fffe03f */
[----:B------:R-:W-:Y:S02]  /*3370*/  FFMA.FTZ R237, R12, c[0x0][0x23c], -R133 ;  /* 0x00008f000ced7a23 */ /* 0x000fe40000010885 */
[----:B------:R-:W-:Y:S02]  /*3380*/  IMAD.WIDE.U32 R242, R242, -0x326172a9, RZ ;  /* 0xcd9e8d57f2f27825 */ /* 0x000fe400078e00ff */
[----:B------:R-:W-:Y:S01]  /*3390*/  MUFU.EX2 R129, R26 ;  /* 0x0000001a00817308 */ /* 0x000fe20000000800 */
[----:B------:R-:W-:Y:S01]  /*33a0*/  LOP3.LUT R240, R249, UR19, R10, 0x96, !PT ;  /* 0x00000013f9f07c12 */ /* 0x000fe2000f8e960a */
[----:B------:R-:W-:Y:S01]  /*33b0*/  IMAD.WIDE.U32 R246, R246, -0x2daee0ad, RZ ;  /* 0xd2511f53f6f67825 */ /* 0x000fe200078e00ff */
[----:B------:R-:W-:Y:S01]  /*33c0*/  LOP3.LUT R239, R243, UR21, R134, 0x96, !PT ;  /* 0x00000015f3ef7c12 */ /* 0x000fe2000f8e9686 */
[----:B------:R-:W-:Y:S02]  /*33d0*/  UIADD3 UR21, UR22, -0x126145ec, URZ ;  /* 0xed9eba1416157890 */ /* 0x000fe4000fffe03f */
[----:B------:R-:W-:Y:S01]  /*33e0*/  IMAD.WIDE.U32 R134, R240, -0x2daee0ad, RZ ;  /* 0xd2511f53f0867825 */ /* 0x000fe200078e00ff */
[----:B------:R-:W-:Y:S01]  /*33f0*/  LOP3.LUT R250, R247, UR20, R250, 0x96, !PT ;  /* 0x00000014f7fa7c12 */ /* 0x000fe2000f8e96fa */
[----:B------:R-:W-:Y:S02]  /*3400*/  UIADD3 UR20, UR22, -0x56f99767, URZ ;  /* 0xa906689916147890 */ /* 0x000fe4000fffe03f */
[----:B------:R3:W-:Y:S01]  /*3410*/  MUFU.EX2 R240, R244 ;  /* 0x000000f400f07308 */ /* 0x0007e20000000800 */
[----:B------:R-:W-:Y:S04]  /*3420*/  IMAD.WIDE.U32 R10, R241, -0x2daee0ad, RZ ;  /* 0xd2511f53f10a7825 */ /* 0x000fe800078e00ff */
[----:B------:R-:W-:Y:S01]  /*3430*/  IMAD.WIDE.U32 R250, R250, -0x326172a9, RZ ;  /* 0xcd9e8d57fafa7825 */ /* 0x000fe200078e00ff */
[----:B------:R-:W-:Y:S02]  /*3440*/  LOP3.LUT R243, R11, UR21, R130, 0x96, !PT ;  /* 0x000000150bf37c12 */ /* 0x000fe4000f8e9682 */
[----:B------:R-:W-:Y:S01]  /*3450*/  LOP3.LUT R241, R135, UR20, R10, 0x96, !PT ;  /* 0x0000001487f17c12 */ /* 0x000fe2000f8e960a */
[----:B------:R-:W-:Y:S01]  /*3460*/  IMAD.WIDE.U32 R118, R239, -0x2daee0ad, RZ ;  /* 0xd2511f53ef767825 */ /* 0x000fe200078e00ff */
[----:B------:R-:W-:Y:S01]  /*3470*/  LOP3.LUT R242, R251, UR19, R242, 0x96, !PT ;  /* 0x00000013fbf27c12 */ /* 0x000fe2000f8e96f2 */
[----:B------:R-:W-:Y:S01]  /*3480*/  UIADD3 UR19, UR23, -0x4ab325aa, URZ ;  /* 0xb54cda5617137890 */ /* 0x000fe2000fffe03f */
[----:B------:R-:W4:Y:S01]  /*3490*/  MUFU.EX2 R234, R234 ;  /* 0x000000ea00ea7308 */ /* 0x000f220000000800 */
[----:B------:R-:W-:Y:S01]  /*34a0*/  IMAD.WIDE.U32 R10, R241, -0x326172a9, RZ ;  /* 0xcd9e8d57f10a7825 */ /* 0x000fe200078e00ff */
[----:B------:R-:W-:Y:S03]  /*34b0*/  LOP3.LUT R241, R119, UR21, R246, 0x96, !PT ;  /* 0x0000001577f17c12 */ /* 0x000fe6000f8e96f6 */
[----:B------:R-:W-:Y:S04]  /*34c0*/  IMAD.WIDE.U32 R138, R243, -0x326172a9, RZ ;  /* 0xcd9e8d57f38a7825 */ /* 0x000fe800078e00ff */
[----:B------:R-:W-:Y:S01]  /*34d0*/  IMAD.WIDE.U32 R130, R242, -0x2daee0ad, RZ ;  /* 0xd2511f53f2827825 */ /* 0x000fe200078e00ff */
[----:B------:R-:W-:Y:S01]  /*34e0*/  LOP3.LUT R246, R11, UR19, R138, 0x96, !PT ;  /* 0x000000130bf67c12 */ /* 0x000fe2000f8e968a */
[----:B------:R-:W1:Y:S02]  /*34f0*/  MUFU.EX2 R238, R238 ;  /* 0x000000ee00ee7308 */ /* 0x000e640000000800 */
[--C-:B------:R-:W-:Y:S01]  /*3500*/  FFMA.FTZ R239, R14, c[0x0][0x23c], -R125.reuse ;  /* 0x00008f000eef7a23 */ /* 0x100fe2000001087d */
[----:B------:R-:W-:Y:S01]  /*3510*/  LOP3.LUT R247, R131, UR20, R118, 0x96, !PT ;  /* 0x0000001483f77c12 */ /* 0x000fe2000f8e9676 */
[----:B------:R-:W-:Y:S01]  /*3520*/  IMAD.WIDE.U32 R118, R241, -0x326172a9, RZ ;  /* 0xcd9e8d57f1767825 */ /* 0x000fe200078e00ff */
[C---:B------:R-:W-:Y:S01]  /*3530*/  LOP3.LUT R243, R246.reuse, 0xffff, RZ, 0xc0, !PT ;  /* 0x0000fffff6f37812 */ /* 0x040fe200078ec0ff */
[----:B------:R-:W-:Y:S01]  /*3540*/  ULDC.U8 UR20, c[0x0][0x2d8] ;  /* 0x0000b60000147ab9 */ /* 0x000fe20000000000 */
[----:B------:R-:W-:Y:S01]  /*3550*/  LOP3.LUT R241, R246, 0xff, RZ, 0xc0, !PT ;  /* 0x000000fff6f17812 */ /* 0x000fe200078ec0ff */
[----:B------:R-:W-:Y:S01]  /*3560*/  FFMA.FTZ R242, R15, c[0x0][0x23c], -R125 ;  /* 0x00008f000ff27a23 */ /* 0x000fe2000001087d */
[----:B------:R-:W-:Y:S01]  /*3570*/  SHF.R.U32.HI R243, RZ, 0x8, R243 ;  /* 0x00000008fff37819 */ /* 0x000fe200000116f3 */
[----:B------:R-:W-:Y:S01]  /*3580*/  IMAD.WIDE.U32 R14, R247, -0x326172a9, RZ ;  /* 0xcd9e8d57f70e7825 */ /* 0x000fe200078e00ff */
[----:B------:R-:W-:Y:S01]  /*3590*/  ISETP.LE.U32.AND P3, PT, R241, UR20, PT ;  /* 0x00000014f1007c0c */ /* 0x000fe2000bf63070 */
[----:B------:R-:W4:Y:S01]  /*35a0*/  MUFU.EX2 R237, R237 ;  /* 0x000000ed00ed7308 */ /* 0x000f220000000800 */
[----:B------:R-:W-:Y:S01]  /*35b0*/  LOP3.LUT R243, R243, 0xffff, RZ, 0xc0, !PT ;  /* 0x0000fffff3f37812 */ /* 0x000fe200078ec0ff */
[--C-:B------:R-:W-:Y:S01]  /*35c0*/  FFMA.FTZ R241, R16, c[0x0][0x23c], -R123.reuse ;  /* 0x00008f0010f17a23 */ /* 0x100fe2000001087b */
[----:B------:R-:W-:Y:S01]  /*35d0*/  LOP3.LUT R247, R15, UR19, R118, 0x96, !PT ;  /* 0x000000130ff77c12 */ /* 0x000fe2000f8e9676 */
[----:B------:R-:W-:Y:S01]  /*35e0*/  UIADD3 UR19, UR23, 0x1715609d, URZ ;  /* 0x1715609d17137890 */ /* 0x000fe2000fffe03f */
[--C-:B---3--:R-:W-:Y:S02]  /*35f0*/  SHF.R.U32.HI R244, RZ, 0x10, R246.reuse ;  /* 0x00000010fff47819 */ /* 0x108fe400000116f6 */
[----:B------:R-:W-:Y:S02]  /*3600*/  ISETP.LE.U32.AND P4, PT, R243, UR20, PT ;  /* 0x00000014f3007c0c */ /* 0x000fe4000bf83070 */
[----:B------:R-:W-:Y:S01]  /*3610*/  LOP3.LUT R244, R244, 0xff, RZ, 0xc0, !PT ;  /* 0x000000fff4f47812 */ /* 0x000fe200078ec0ff */
[----:B------:R-:W3:Y:S01]  /*3620*/  MUFU.EX2 R242, R242 ;  /* 0x000000f200f27308 */ /* 0x000ee20000000800 */
[----:B------:R-:W-:Y:S01]  /*3630*/  LOP3.LUT R243, R247, 0xffff, RZ, 0xc0, !PT ;  /* 0x0000fffff7f37812 */ /* 0x000fe200078ec0ff */
[----:B-1----:R-:W-:Y:S01]  /*3640*/  @!P3 FADD.FTZ R205, -R205, -RZ ;  /* 0x800000ffcdcdb221 */ /* 0x002fe20000010100 */
[----:B------:R-:W-:Y:S01]  /*3650*/  ISETP.LE.U32.AND P0, PT, R244, UR20, PT ;  /* 0x00000014f4007c0c */ /* 0x000fe2000bf03070 */
[----:B------:R-:W-:Y:S01]  /*3660*/  FFMA.FTZ R244, R17, c[0x0][0x23c], -R123 ;  /* 0x00008f0011f47a23 */ /* 0x000fe2000001087b */
[----:B------:R-:W-:Y:S02]  /*3670*/  SHF.R.U32.HI R246, RZ, 0x18, R246 ;  /* 0x00000018fff67819 */ /* 0x000fe400000116f6 */
[----:B------:R-:W-:Y:S02]  /*3680*/  SHF.R.U32.HI R243, RZ, 0x8, R243 ;  /* 0x00000008fff37819 */ /* 0x000fe400000116f3 */
[----:B------:R-:W-:Y:S01]  /*3690*/  LOP3.LUT R249, R247, 0xff, RZ, 0xc0, !PT ;  /* 0x000000fff7f97812 */ /* 0x000fe200078ec0ff */
[----:B--2---:R-:W-:Y:S01]  /*36a0*/  @!P4 FADD.FTZ R232, -R232, -RZ ;  /* 0x800000ffe8e8c221 */ /* 0x004fe20000010100 */
[----:B------:R-:W-:Y:S01]  /*36b0*/  ISETP.LE.U32.AND P6, PT, R246, UR20, PT ;  /* 0x00000014f6007c0c */ /* 0x000fe2000bfc3070 */
[----:B------:R-:W-:Y:S01]  /*36c0*/  MUFU.EX2 R241, R241 ;  /* 0x000000f100f17308 */ /* 0x000fe20000000800 */
[----:B------:R-:W-:Y:S02]  /*36d0*/  LOP3.LUT R246, R243, 0xffff, RZ, 0xc0, !PT ;  /* 0x0000fffff3f67812 */ /* 0x000fe400078ec0ff */
[----:B------:R-:W-:Y:S01]  /*36e0*/  ISETP.LE.U32.AND P3, PT, R249, UR20, PT ;  /* 0x00000014f9007c0c */ /* 0x000fe2000bf63070 */
[----:B------:R-:W-:Y:S01]  /*36f0*/  @!P0 FADD.FTZ R221, -R221, -RZ ;  /* 0x800000ffdddd8221 */ /* 0x000fe20000010100 */
[----:B------:R-:W-:Y:S01]  /*3700*/  ISETP.LE.U32.AND P4, PT, R246, UR20, PT ;  /* 0x00000014f6007c0c */ /* 0x000fe2000bf83070 */
[----:B------:R-:W-:Y:S01]  /*3710*/  FFMA.FTZ R246, R19, c[0x0][0x23c], -R122 ;  /* 0x00008f0013f67a23 */ /* 0x000fe2000001087a */
[----:B------:R-:W-:Y:S02]  /*3720*/  @P1 IADD3 R249, R245, 0x11, RZ ;  /* 0x00000011f5f91810 */ /* 0x000fe40007ffe0ff */
[----:B------:R-:W-:Y:S01]  /*3730*/  SHF.R.U32.HI R251, RZ, 0x10, R247 ;  /* 0x00000010fffb7819 */ /* 0x000fe200000116f7 */
[----:B------:R1:W-:Y:S01]  /*3740*/  MUFU.EX2 R243, R252 ;  /* 0x000000fc00f37308 */ /* 0x0003e20000000800 */
[-C--:B------:R-:W-:Y:S01]  /*3750*/  @P1 ISETP.GE.AND P0, PT, R249, R216.reuse, PT ;  /* 0x000000d8f900120c */ /* 0x080fe20003f06270 */
[----:B----4-:R-:W-:Y:S01]  /*3760*/  @!P6 FADD.FTZ R234, -R234, -RZ ;  /* 0x800000ffeaeae221 */ /* 0x010fe20000010100 */
[----:B------:R-:W-:Y:S02]  /*3770*/  @P1 IADD3 R249, R245, 0x18, RZ ;  /* 0x00000018f5f91810 */ /* 0x000fe40007ffe0ff */
[----:B------:R-:W-:Y:S01]  /*3780*/  @P1 FSEL R21, R21, -INF , !P0 ;  /* 0xff80000015151808 */ /* 0x000fe20004000000 */
[----:B------:R-:W-:Y:S01]  /*3790*/  @!P3 FADD.FTZ R233, -R233, -RZ ;  /* 0x800000ffe9e9b221 */ /* 0x000fe20000010100 */
[----:B------:R-:W-:Y:S01]  /*37a0*/  @P1 IADD3 R245, R245, 0x19, RZ ;  /* 0x00000019f5f51810 */ /* 0x000fe20007ffe0ff */
[----:B------:R-:W-:Y:S01]  /*37b0*/  @!P4 FADD.FTZ R236, -R236, -RZ ;  /* 0x800000ffececc221 */ /* 0x000fe20000010100 */
[----:B------:R-:W-:Y:S01]  /*37c0*/  @P1 FSEL R23, R23, -INF , !P0 ;  /* 0xff80000017171808 */ /* 0x000fe20004000000 */
[--C-:B------:R-:W-:Y:S01]  /*37d0*/  FFMA.FTZ R17, R21, c[0x0][0x23c], -R123.reuse ;  /* 0x00008f0015117a23 */ /* 0x100fe2000001087b */
[-C--:B------:R-:W-:Y:S01]  /*37e0*/  @P1 ISETP.GE.AND P3, PT, R249, R216.reuse, PT ;  /* 0x000000d8f900120c */ /* 0x080fe20003f66270 */
[----:B------:R-:W-:Y:S01]  /*37f0*/  FFMA.FTZ R249, R20, c[0x0][0x23c], -R123 ;  /* 0x00008f0014f97a23 */ /* 0x000fe2000001087b */
[----:B------:R-:W-:Y:S01]  /*3800*/  @P1 FSEL R25, R25, -INF , !P0 ;  /* 0xff80000019191808 */ /* 0x000fe20004000000 */
[----:B------:R-:W-:Y:S01]  /*3810*/  MUFU.EX2 R244, R244 ;  /* 0x000000f400f47308 */ /* 0x000fe20000000800 */
[----:B------:R-:W-:Y:S02]  /*3820*/  @P1 ISETP.GE.AND P4, PT, R245, R216, PT ;  /* 0x000000d8f500120c */ /* 0x000fe40003f86270 */
[----:B------:R-:W-:Y:S01]  /*3830*/  @P1 FSEL R27, R27, -INF , !P0 ;  /* 0xff8000001b1b1808 */ /* 0x000fe20004000000 */
[----:B------:R-:W-:Y:S01]  /*3840*/  FFMA.FTZ R25, R25, c[0x0][0x23c], -R133 ;  /* 0x00008f0019197a23 */ /* 0x000fe20000010885 */
[----:B------:R-:W-:Y:S02]  /*3850*/  LOP3.LUT R251, R251, 0xff, RZ, 0xc0, !PT ;  /* 0x000000fffbfb7812 */ /* 0x000fe400078ec0ff */
[----:B------:R-:W-:Y:S01]  /*3860*/  LOP3.LUT R21, R14, 0xff, RZ, 0xc0, !PT ;  /* 0x000000ff0e157812 */ /* 0x000fe200078ec0ff */
[----:B------:R-:W-:Y:S01]  /*3870*/  FFMA.FTZ R27, R27, c[0x0][0x23c], -R125 ;  /* 0x00008f001b1b7a23 */ /* 0x000fe2000001087d */
[----:B------:R-:W-:Y:S01]  /*3880*/  ISETP.LE.U32.AND P6, PT, R251, UR20, PT ;  /* 0x00000014fb007c0c */ /* 0x000fe2000bfc3070 */
[----:B------:R2:W-:Y:S01]  /*3890*/  MUFU.EX2 R245, R249 ;  /* 0x000000f900f57308 */ /* 0x0005e20000000800 */
[----:B------:R-:W-:Y:S01]  /*38a0*/  @P1 FSEL R28, R28, -INF , !P3 ;  /* 0xff8000001c1c1808 */ /* 0x000fe20005800000 */
[----:B-1----:R1:W4:Y:S01]  /*38b0*/  LDG.E R252, [R126.64+0xa0] ;  /* 0x0000a0187efc7981 */ /* 0x002322000c1e1900 */
[----:B------:R-:W-:Y:S02]  /*38c0*/  LOP3.LUT R251, R139, UR19, R248, 0x96, !PT ;  /* 0x000000138bfb7c12 */ /* 0x000fe4000f8e96f8 */
[----:B------:R-:W-:Y:S01]  /*38d0*/  @P1 FSEL R32, R32, -INF , !P3 ;  /* 0xff80000020201808 */ /* 0x000fe20005800000 */
[----:B------:R-:W-:Y:S01]  /*38e0*/  FFMA.FTZ R131, R28, c[0x0][0x23c], -R133 ;  /* 0x00008f001c837a23 */ /* 0x000fe20000010885 */
[----:B------:R-:W-:Y:S01]  /*38f0*/  SHF.R.U32.HI R248, RZ, 0x18, R247 ;  /* 0x00000018fff87819 */ /* 0x000fe200000116f7 */
[----:B------:R-:W-:Y:S01]  /*3900*/  IMAD.WIDE.U32 R138, R251, -0x2daee0ad, RZ ;  /* 0xd2511f53fb8a7825 */ /* 0x000fe200078e00ff */
[----:B------:R-:W-:Y:S01]  /*3910*/  @P1 FSEL R30, R30, -INF , !P3 ;  /* 0xff8000001e1e1808 */ /* 0x000fe20005800000 */
[----:B------:R-:W1:Y:S01]  /*3920*/  MUFU.EX2 R239, R239 ;  /* 0x000000ef00ef7308 */ /* 0x000e620000000800 */
[----:B------:R-:W-:Y:S01]  /*3930*/  LOP3.LUT R247, R119, UR19, R250, 0x96, !PT ;  /* 0x0000001377f77c12 */ /* 0x000fe2000f8e96fa */
[----:B------:R-:W-:Y:S01]  /*3940*/  @!P6 FADD.FTZ R235, -R235, -RZ ;  /* 0x800000ffebebe221 */ /* 0x000fe20000010100 */
[----:B------:R-:W-:Y:S01]  /*3950*/  ISETP.LE.U32.AND P6, PT, R248, UR20, PT ;  /* 0x00000014f8007c0c */ /* 0x000fe2000bfc3070 */
[----:B------:R1:W4:Y:S01]  /*3960*/  LDG.E R250, [R126.64] ;  /* 0x000000187efa7981 */ /* 0x000322000c1e1900 */
[----:B------:R-:W-:Y:S01]  /*3970*/  @P1 FSEL R34, R34, -INF , !P3 ;  /* 0xff80000022221808 */ /* 0x000fe20005800000 */
[----:B------:R-:W-:Y:S01]  /*3980*/  IMAD.WIDE.U32 R18, R247, -0x2daee0ad, RZ ;  /* 0xd2511f53f7127825 */ /* 0x000fe200078e00ff */
[----:B------:R-:W-:Y:S01]  /*3990*/  @P1 FSEL R33, R33, -INF , !P4 ;  /* 0xff80000021211808 */ /* 0x000fe20006000000 */
[----:B------:R1:W4:Y:S01]  /*39a0*/  LDG.E R247, [R126.64+0x80] ;  /* 0x000080187ef77981 */ /* 0x000322000c1e1900 */
[----:B------:R-:W-:Y:S01]  /*39b0*/  @P1 FSEL R29, R29, -INF , !P4 ;  /* 0xff8000001d1d1808 */ /* 0x000fe20006000000 */
[----:B------:R1:W-:Y:S01]  /*39c0*/  MUFU.EX2 R248, R17 ;  /* 0x0000001100f87308 */ /* 0x0003e20000000800 */
[----:B------:R-:W-:Y:S01]  /*39d0*/  @P1 FSEL R31, R31, -INF , !P4 ;  /* 0xff8000001f1f1808 */ /* 0x000fe20006000000 */
[--C-:B------:R-:W-:Y:S01]  /*39e0*/  FFMA.FTZ R251, R22, c[0x0][0x23c], -R122.reuse ;  /* 0x00008f0016fb7a23 */ /* 0x100fe2000001087a */
[----:B------:R-:W-:Y:S01]  /*39f0*/  @P1 FSEL R35, R35, -INF , !P4 ;  /* 0xff80000023231808 */ /* 0x000fe20006000000 */
[----:B--2---:R2:W4:Y:S01]  /*3a00*/  LDG.E R249, [R126.64+0x20] ;  /* 0x000020187ef97981 */ /* 0x004522000c1e1900 */
[--C-:B------:R-:W-:Y:S01]  /*3a10*/  FFMA.FTZ R22, R23, c[0x0][0x23c], -R122.reuse ;  /* 0x00008f0017167a23 */ /* 0x100fe2000001087a */
[----:B------:R-:W-:Y:S01]  /*3a20*/  UIADD3 UR19, UR22, 0x646e171e, URZ ;  /* 0x646e171e16137890 */ /* 0x000fe2000fffe03f */
[----:B------:R-:W-:Y:S01]  /*3a30*/  @!P6 FADD.FTZ R238, -R238, -RZ ;  /* 0x800000ffeeeee221 */ /* 0x000fe20000010100 */
[----:B------:R-:W-:Y:S01]  /*3a40*/  ISETP.LE.U32.AND P6, PT, R21, UR20, PT ;  /* 0x0000001415007c0c */ /* 0x000fe2000bfc3070 */
[--C-:B------:R-:W-:Y:S01]  /*3a50*/  FFMA.FTZ R34, R34, c[0x0][0x23c], -R122.reuse ;  /* 0x00008f0022227a23 */ /* 0x100fe2000001087a */
[----:B------:R-:W-:Y:S01]  /*3a60*/  LOP3.LUT R21, R10, 0xffff, RZ, 0xc0, !PT ;  /* 0x0000ffff0a157812 */ /* 0x000fe200078ec0ff */
[----:B------:R-:W-:Y:S01]  /*3a70*/  FFMA.FTZ R122, R35, c[0x0][0x23c], -R122 ;  /* 0x00008f00237a7a23 */ /* 0x000fe2000001087a */
[----:B------:R-:W-:Y:S01]  /*3a80*/  LOP3.LUT R13, R139, UR19, R134, 0x96, !PT ;  /* 0x000000138b0d7c12 */ /* 0x000fe2000f8e9686 */
[----:B------:R-:W-:Y:S01]  /*3a90*/  MUFU.EX2 R137, R34 ;  /* 0x0000002200897308 */ /* 0x000fe20000000800 */
[----:B------:R-:W-:Y:S01]  /*3aa0*/  LOP3.LUT R9, R19, UR19, R130, 0x96, !PT ;  /* 0x0000001313097c12 */ /* 0x000fe2000f8e9682 */
[--C-:B------:R-:W-:Y:S01]  /*3ab0*/  FFMA.FTZ R30, R30, c[0x0][0x23c], -R125.reuse ;  /* 0x00008f001e1e7a23 */ /* 0x100fe2000001087d */
[----:B------:R-:W-:Y:S01]  /*3ac0*/  SHF.R.U32.HI R11, RZ, 0x10, R138 ;  /* 0x00000010ff0b7819 */ /* 0x000fe2000001168a */
[----:B------:R-:W-:Y:S01]  /*3ad0*/  FFMA.FTZ R125, R31, c[0x0][0x23c], -R125 ;  /* 0x00008f001f7d7a23 */ /* 0x000fe2000001087d */
[----:B------:R-:W-:Y:S02]  /*3ae0*/  LOP3.LUT R23, R9, 0xff, RZ, 0xc0, !PT ;  /* 0x000000ff09177812 */ /* 0x000fe400078ec0ff */
[----:B------:R-:W-:Y:S01]  /*3af0*/  LOP3.LUT R11, R11, 0xff, RZ, 0xc0, !PT ;  /* 0x000000ff0b0b7812 */ /* 0x000fe200078ec0ff */
[----:B------:R-:W-:Y:S02]  /*3b00*/  @!P6 FADD.FTZ R237, -R237, -RZ ;  /* 0x800000ffedede221 */ /* 0x000fe40000010100 */
[----:B------:R-:W-:Y:S01]  /*3b10*/  MUFU.EX2 R185, R122 ;  /* 0x0000007a00b97308 */ /* 0x000fe20000000800 */
[----:B-1----:R-:W-:Y:S02]  /*3b20*/  LOP3.LUT R17, R14, 0xffff, RZ, 0xc0, !PT ;  /* 0x0000ffff0e117812 */ /* 0x002fe400078ec0ff */
[--C-:B------:R-:W-:Y:S02]  /*3b30*/  SHF.R.U32.HI R15, RZ, 0x18, R14.reuse ;  /* 0x00000018ff0f7819 */ /* 0x100fe4000001160e */
[----:B------:R-:W-:Y:S01]  /*3b40*/  SHF.R.U32.HI R17, RZ, 0x8, R17 ;  /* 0x00000008ff117819 */ /* 0x000fe20000011611 */
[--C-:B--2---:R-:W-:Y:S01]  /*3b50*/  FFMA.FTZ R127, R24, c[0x0][0x23c], -R133.reuse ;  /* 0x00008f00187f7a23 */ /* 0x104fe20000010885 */
[----:B------:R-:W-:Y:S01]  /*3b60*/  ISETP.LE.U32.AND P5, PT, R15, UR20, PT ;  /* 0x000000140f007c0c */ /* 0x000fe2000bfa3070 */
[----:B------:R-:W-:Y:S01]  /*3b70*/  FFMA.FTZ R133, R29, c[0x0][0x23c], -R133 ;  /* 0x00008f001d857a23 */ /* 0x000fe20000010885 */
[----:B------:R-:W-:Y:S01]  /*3b80*/  LOP3.LUT R17, R17, 0xffff, RZ, 0xc0, !PT ;  /* 0x0000ffff11117812 */ /* 0x000fe200078ec0ff */
[----:B------:R1:W-:Y:S01]  /*3b90*/  MUFU.EX2 R126, R22 ;  /* 0x00000016007e7308 */ /* 0x0003e20000000800 */
[----:B------:R-:W-:Y:S02]  /*3ba0*/  SHF.R.U32.HI R14, RZ, 0x10, R14 ;  /* 0x00000010ff0e7819 */ /* 0x000fe4000001160e */
[----:B------:R-:W-:Y:S02]  /*3bb0*/  ISETP.LE.U32.AND P0, PT, R17, UR20, PT ;  /* 0x0000001411007c0c */ /* 0x000fe4000bf03070 */
[----:B------:R-:W-:Y:S02]  /*3bc0*/  LOP3.LUT R14, R14, 0xff, RZ, 0xc0, !PT ;  /* 0x000000ff0e0e7812 */ /* 0x000fe400078ec0ff */
[----:B------:R-:W-:Y:S02]  /*3bd0*/  LOP3.LUT R15, R138, 0xffff, RZ, 0xc0, !PT ;  /* 0x0000ffff8a0f7812 */ /* 0x000fe400078ec0ff */
[----:B------:R-:W-:Y:S01]  /*3be0*/  ISETP.LE.U32.AND P6, PT, R14, UR20, PT ;  /* 0x000000140e007c0c */ /* 0x000fe2000bfc3070 */
[----:B---3--:R-:W-:Y:S01]  /*3bf0*/  @!P5 FADD.FTZ R242, -R242, -RZ ;  /* 0x800000fff2f2d221 */ /* 0x008fe20000010100 */
[----:B------:R-:W2:Y:S01]  /*3c00*/  MUFU.EX2 R246, R246 ;  /* 0x000000f600f67308 */ /* 0x000ea20000000800 */
[----:B------:R-:W-:Y:S02]  /*3c10*/  SHF.R.U32.HI R15, RZ, 0x8, R15 ;  /* 0x00000008ff0f7819 */ /* 0x000fe4000001160f */
[----:B------:R-:W-:Y:S02]  /*3c20*/  SHF.R.U32.HI R17, RZ, 0x18, R138 ;  /* 0x00000018ff117819 */ /* 0x000fe4000001168a */
[----:B------:R-:W-:Y:S01]  /*3c30*/  @!P0 FADD.FTZ R240, -R240, -RZ ;  /* 0x800000fff0f08221 */ /* 0x000fe20000010100 */
[----:B------:R-:W-:Y:S02]  /*3c40*/  LOP3.LUT R15, R15, 0xffff, RZ, 0xc0, !PT ;  /* 0x0000ffff0f0f7812 */ /* 0x000fe400078ec0ff */
[----:B------:R-:W-:Y:S02]  /*3c50*/  LOP3.LUT R14, R138, 0xff, RZ, 0xc0, !PT ;  /* 0x000000ff8a0e7812 */ /* 0x000fe400078ec0ff */
[----:B------:R-:W-:Y:S01]  /*3c60*/  MUFU.EX2 R251, R251 ;  /* 0x000000fb00fb7308 */ /* 0x000fe20000000800 */
[----:B------:R-:W-:Y:S01]  /*3c70*/  @!P6 FADD.FTZ R239, -R239, -RZ ;  /* 0x800000ffefefe221 */ /* 0x000fe20000010100 */
[----:B-1----:R-:W-:Y:S04]  /*3c80*/  LOP3.LUT R22, R10, 0xff, RZ, 0xc0, !PT ;  /* 0x000000ff0a167812 */ /* 0x002fe800078ec0ff */
[----:B------:R-:W-:Y:S02]  /*3c90*/  ISETP.LE.U32.AND P0, PT, R22, UR20, PT ;  /* 0x0000001416007c0c */ /* 0x000fe4000bf03070 */
[----:B------:R-:W-:Y:S02]  /*3ca0*/  SHF.R.U32.HI R22, RZ, 0x8, R21 ;  /* 0x00000008ff167819 */ /* 0x000fe40000011615 */
[----:B------:R-:W-:Y:S01]  /*3cb0*/  MUFU.EX2 R130, R25 ;  /* 0x0000001900827308 */ /* 0x000fe20000000800 */
[--C-:B------:R-:W-:Y:S02]  /*3cc0*/  SHF.R.U32.HI R21, RZ, 0x18, R10.reuse ;  /* 0x00000018ff157819 */ /* 0x100fe4000001160a */
[----:B------:R-:W-:Y:S02]  /*3cd0*/  LOP3.LUT R22, R22, 0xffff, RZ, 0xc0, !PT ;  /* 0x0000ffff16167812 */ /* 0x000fe400078ec0ff */
[----:B------:R-:W-:Y:S02]  /*3ce0*/  SHF.R.U32.HI R10, RZ, 0x10, R10 ;  /* 0x00000010ff0a7819 */ /* 0x000fe4000001160a */
[----:B------:R-:W-:Y:S02]  /*3cf0*/  ISETP.LE.U32.AND P5, PT, R22, UR20, PT ;  /* 0x0000001416007c0c */ /* 0x000fe4000bfa3070 */
[----:B------:R-:W-:Y:S01]  /*3d00*/  LOP3.LUT R10, R10, 0xff, RZ, 0xc0, !PT ;  /* 0x000000ff0a0a7812 */ /* 0x000fe200078ec0ff */
[----:B------:R-:W-:Y:S01]  /*3d10*/  @!P0 FADD.FTZ R241, -R241, -RZ ;  /* 0x800000fff1f18221 */ /* 0x000fe20000010100 */
[----:B------:R-:W-:Y:S01]  /*3d20*/  LOP3.LUT R22, R13, 0xff, RZ, 0xc0, !PT ;  /* 0x000000ff0d167812 */ /* 0x000fe200078ec0ff */
[----:B------:R-:W1:Y:S01]  /*3d30*/  MUFU.EX2 R127, R127 ;  /* 0x0000007f007f7308 */ /* 0x000e620000000800 */
[----:B------:R-:W-:Y:S02]  /*3d40*/  ISETP.LE.U32.AND P0, PT, R10, UR20, PT ;  /* 0x000000140a007c0c */ /* 0x000fe4000bf03070 */
[----:B------:R-:W-:Y:S02]  /*3d50*/  ISETP.LE.U32.AND P6, PT, R21, UR20, PT ;  /* 0x0000001415007c0c */ /* 0x000fe4000bfc3070 */
[C---:B------:R-:W-:Y:S02]  /*3d60*/  LOP3.LUT R21, R18.reuse, 0xff, RZ, 0xc0, !PT ;  /* 0x000000ff12157812 */ /* 0x040fe400078ec0ff */
[----:B------:R-:W-:Y:S01]  /*3d70*/  LOP3.LUT R10, R18, 0xffff, RZ, 0xc0, !PT ;  /* 0x0000ffff120a7812 */ /* 0x000fe200078ec0ff */
[----:B------:R-:W-:Y:S01]  /*3d80*/  @!P5 FADD.FTZ R244, -R244, -RZ ;  /* 0x800000fff4f4d221 */ /* 0x000fe20000010100 */
[----:B------:R-:W-:Y:S01]  /*3d90*/  ISETP.LE.U32.AND P5, PT, R22, UR20, PT ;  /* 0x0000001416007c0c */ /* 0x000fe2000bfa3070 */
[----:B------:R-:W-:Y:S01]  /*3da0*/  MUFU.EX2 R134, R27 ;  /* 0x0000001b00867308 */ /* 0x000fe20000000800 */
[--C-:B------:R-:W-:Y:S02]  /*3db0*/  SHF.R.U32.HI R22, RZ, 0x18, R13.reuse ;  /* 0x00000018ff167819 */ /* 0x100fe4000001160d */
[----:B------:R-:W-:Y:S01]  /*3dc0*/  F2FP.RELU.PACK_AB R26, R244, R241 ;  /* 0x000000f1f41a723e */ /* 0x000fe200000008ff */
[----:B------:R-:W-:Y:S01]  /*3dd0*/  @!P0 FADD.FTZ R243, -R243, -RZ ;  /* 0x800000fff3f38221 */ /* 0x000fe20000010100 */
[----:B------:R-:W-:Y:S01]  /*3de0*/  ISETP.LE.U32.AND P0, PT, R22, UR20, PT ;  /* 0x0000001416007c0c */ /* 0x000fe2000bf03070 */
[----:B--2---:R-:W-:Y:S01]  /*3df0*/  @!P6 FADD.FTZ R246, -R246, -RZ ;  /* 0x800000fff6f6e221 */ /* 0x004fe20000010100 */
[----:B------:R-:W-:Y:S02]  /*3e00*/  LOP3.LUT R22, R13, 0xffff, RZ, 0xc0, !PT ;  /* 0x0000ffff0d167812 */ /* 0x000fe400078ec0ff */
[----:B------:R-:W-:Y:S01]  /*3e10*/  SHF.R.U32.HI R13, RZ, 0x10, R13 ;  /* 0x00000010ff0d7819 */ /* 0x000fe2000001160d */
[----:B------:R-:W-:Y:S01]  /*3e20*/  MUFU.EX2 R138, R133 ;  /* 0x00000085008a7308 */ /* 0x000fe20000000800 */
[----:B------:R-:W-:Y:S01]  /*3e30*/  SHF.R.U32.HI R22, RZ, 0x8, R22 ;  /* 0x00000008ff167819 */ /* 0x000fe20000011616 */
[----:B------:R-:W-:Y:S01]  /*3e40*/  @!P5 FADD.FTZ R245, -R245, -RZ ;  /* 0x800000fff5f5d221 */ /* 0x000fe20000010100 */
[----:B------:R-:W-:Y:S02]  /*3e50*/  LOP3.LUT R13, R13, 0xff, RZ, 0xc0, !PT ;  /* 0x000000ff0d0d7812 */ /* 0x000fe400078ec0ff */
[----:B------:R-:W-:Y:S02]  /*3e60*/  LOP3.LUT R22, R22, 0xffff, RZ, 0xc0, !PT ;  /* 0x0000ffff16167812 */ /* 0x000fe400078ec0ff */
[----:B------:R-:W-:Y:S01]  /*3e70*/  ISETP.LE.U32.AND P6, PT, R23, UR20, PT ;  /* 0x0000001417007c0c */ /* 0x000fe2000bfc3070 */
[--C-:B------:R-:W-:Y:S01]  /*3e80*/  FFMA.FTZ R23, R32, c[0x0][0x23c], -R123.reuse ;  /* 0x00008f0020177a23 */ /* 0x100fe2000001087b */
[----:B------:R-:W-:Y:S01]  /*3e90*/  ISETP.LE.U32.AND P3, PT, R22, UR20, PT ;  /* 0x0000001416007c0c */ /* 0x000fe2000bf63070 */
[----:B------:R-:W-:Y:S01]  /*3ea0*/  FFMA.FTZ R123, R33, c[0x0][0x23c], -R123 ;  /* 0x00008f00217b7a23 */ /* 0x000fe2000001087b */
[----:B------:R-:W-:Y:S01]  /*3eb0*/  LOP3.LUT R22, R9, 0xffff, RZ, 0xc0, !PT ;  /* 0x0000ffff09167812 */ /* 0x000fe200078ec0ff */
[----:B------:R-:W-:Y:S01]  /*3ec0*/  MUFU.EX2 R133, R23 ;  /* 0x0000001700857308 */ /* 0x000fe20000000800 */
[----:B------:R-:W-:Y:S01]  /*3ed0*/  ISETP.LE.U32.AND P4, PT, R13, UR20, PT ;  /* 0x000000140d007c0c */ /* 0x000fe2000bf83070 */
[----:B------:R-:W-:Y:S01]  /*3ee0*/  @!P0 FADD.FTZ R126, -R126, -RZ ;  /* 0x800000ff7e7e8221 */ /* 0x000fe20000010100 */
[----:B------:R-:W-:Y:S02]  /*3ef0*/  SHF.R.U32.HI R22, RZ, 0x8, R22 ;  /* 0x00000008ff167819 */ /* 0x000fe40000011616 */
[--C-:B------:R-:W-:Y:S02]  /*3f00*/  SHF.R.U32.HI R13, RZ, 0x18, R9.reuse ;  /* 0x00000018ff0d7819 */ /* 0x100fe40000011609 */
[----:B------:R-:W-:Y:S01]  /*3f10*/  LOP3.LUT R22, R22, 0xffff, RZ, 0xc0, !PT ;  /* 0x0000ffff16167812 */ /* 0x000fe200078ec0ff */
[----:B-1----:R-:W-:Y:S01]  /*3f20*/  @!P6 FADD.FTZ R127, -R127, -RZ ;  /* 0x800000ff7f7fe221 */ /* 0x002fe20000010100 */
[----:B------:R-:W-:Y:S01]  /*3f30*/  SHF.R.U32.HI R9, RZ, 0x10, R9 ;  /* 0x00000010ff097819 */ /* 0x000fe20000011609 */
[----:B------:R-:W-:Y:S01]  /*3f40*/  @!P3 FADD.FTZ R248, -R248, -RZ ;  /* 0x800000fff8f8b221 */ /* 0x000fe20000010100 */
[----:B------:R-:W-:Y:S01]  /*3f50*/  ISETP.LE.U32.AND P3, PT, R22, UR20, PT ;  /* 0x0000001416007c0c */ /* 0x000fe2000bf63070 */
[----:B------:R-:W1:Y:S01]  /*3f60*/  MUFU.EX2 R135, R123 ;  /* 0x0000007b00877308 */ /* 0x000e620000000800 */
[----:B------:R-:W-:Y:S01]  /*3f70*/  LOP3.LUT R9, R9, 0xff, RZ, 0xc0, !PT ;  /* 0x000000ff09097812 */ /* 0x000fe200078ec0ff */
[----:B------:R-:W-:Y:S01]  /*3f80*/  @!P4 FADD.FTZ R251, -R251, -RZ ;  /* 0x800000fffbfbc221 */ /* 0x000fe20000010100 */
[----:B------:R-:W-:Y:S02]  /*3f90*/  ISETP.LE.U32.AND P6, PT, R17, UR20, PT ;  /* 0x0000001411007c0c */ /* 0x000fe4000bfc3070 */
[----:B------:R-:W-:Y:S02]  /*3fa0*/  ISETP.LE.U32.AND P4, PT, R9, UR20, PT ;  /* 0x0000001409007c0c */ /* 0x000fe4000bf83070 */
[----:B------:R-:W-:Y:S02]  /*3fb0*/  F2FP.RELU.PACK_AB R9, R232, R205 ;  /* 0x000000cde809723e */ /* 0x000fe400000008ff */
[----:B------:R-:W-:Y:S01]  /*3fc0*/  F2FP.RELU.PACK_AB R17, R234, R221 ;  /* 0x000000ddea11723e */ /* 0x000fe200000008ff */
[----:B------:R-:W2:Y:S01]  /*3fd0*/  MUFU.EX2 R139, R30 ;  /* 0x0000001e008b7308 */ /* 0x000ea20000000800 */
[--C-:B------:R-:W-:Y:S01]  /*3fe0*/  SHF.R.U32.HI R19, RZ, 0x18, R18.reuse ;  /* 0x00000018ff137819 */ /* 0x100fe20000011612 */
[----:B------:R-:W-:Y:S01]  /*3ff0*/  @!P3 FADD.FTZ R130, -R130, -RZ ;  /* 0x800000ff8282b221 */ /* 0x000fe20000010100 */
[----:B------:R-:W-:Y:S01]  /*4000*/  ISETP.LE.U32.AND P3, PT, R15, UR20, PT ;  /* 0x000000140f007c0c */ /* 0x000fe2000bf63070 */
[----:B------:R3:W-:Y:S01]  /*4010*/  STS [R196+0xe000], R9 ;  /* 0x00e00009c4007388 */ /* 0x0007e20000000800 */
[----:B------:R-:W-:Y:S01]  /*4020*/  ISETP.LE.U32.AND P0, PT, R14, UR20, PT ;  /* 0x000000140e007c0c */ /* 0x000fe2000bf03070 */
[----:B------:R-:W-:Y:S01]  /*4030*/  @!P6 FADD.FTZ R185, -R185, -RZ ;  /* 0x800000ffb9b9e221 */ /* 0x000fe20000010100 */
[----:B------:R-:W-:Y:S01]  /*4040*/  F2FP.RELU.PACK_AB R14, R246, R243 ;  /* 0x000000f3f60e723e */ /* 0x000fe200000008ff */
[----:B------:R-:W-:Y:S01]  /*4050*/  STS [R196+0xe400], R17 ;  /* 0x00e40011c4007388 */ /* 0x000fe20000000800 */
[----:B------:R-:W-:Y:S01]  /*4060*/  SHF.R.U32.HI R18, RZ, 0x10, R18 ;  /* 0x00000010ff127819 */ /* 0x000fe20000011612 */
[----:B------:R-:W-:Y:S01]  /*4070*/  @!P4 FADD.FTZ R129, -R129, -RZ ;  /* 0x800000ff8181c221 */ /* 0x000fe20000010100 */
[----:B------:R-:W-:Y:S01]  /*4080*/  F2FP.RELU.PACK_AB R15, R236, R233 ;  /* 0x000000e9ec0f723e */ /* 0x000fe200000008ff */
[----:B------:R-:W-:Y:S01]  /*4090*/  STS [R201+0xe000], R26 ;  /* 0x00e0001ac9007388 */ /* 0x000fe20000000800 */
[----:B------:R-:W-:Y:S01]  /*40a0*/  ISETP.LE.U32.AND P5, PT, R13, UR20, PT ;  /* 0x000000140d007c0c */ /* 0x000fe2000bfa3070 */
[----:B------:R3:W3:Y:S01]  /*40b0*/  MUFU.EX2 R128, R125 ;  /* 0x0000007d00807308 */ /* 0x0006e20000000800 */
[----:B------:R-:W-:Y:S01]  /*40c0*/  F2FP.RELU.PACK_AB R13, R238, R235 ;  /* 0x000000ebee0d723e */ /* 0x000fe200000008ff */
[----:B------:R3:W-:Y:S01]  /*40d0*/  STS [R201+0xe400], R14 ;  /* 0x00e4000ec9007388 */ /* 0x0007e20000000800 */
[----:B------:R-:W-:Y:S01]  /*40e0*/  LOP3.LUT R18, R18, 0xff, RZ, 0xc0, !PT ;  /* 0x000000ff12127812 */ /* 0x000fe200078ec0ff */
[----:B-1----:R-:W-:Y:S01]  /*40f0*/  @!P3 FADD.FTZ R135, -R135, -RZ ;  /* 0x800000ff8787b221 */ /* 0x002fe20000010100 */
[----:B------:R-:W-:Y:S01]  /*4100*/  ISETP.LE.U32.AND P4, PT, R11, UR20, PT ;  /* 0x000000140b007c0c */ /* 0x000fe2000bf83070 */
[----:B------:R-:W-:Y:S01]  /*4110*/  STS [R196+0xf000], R15 ;  /* 0x00f0000fc4007388 */ /* 0x000fe20000000800 */
[----:B------:R-:W-:Y:S01]  /*4120*/  F2FP.RELU.PACK_AB R22, R240, R237 ;  /* 0x000000edf016723e */ /* 0x000fe200000008ff */
[----:B------:R-:W-:Y:S01]  /*4130*/  @!P0 FADD.FTZ R133, -R133, -RZ ;  /* 0x800000ff85858221 */ /* 0x000fe20000010100 */
[----:B------:R-:W-:Y:S01]  /*4140*/  ISETP.LE.U32.AND P3, PT, R18, UR20, PT ;  /* 0x0000001412007c0c */ /* 0x000fe2000bf63070 */
[----:B------:R-:W-:Y:S01]  /*4150*/  STS [R196+0xf400], R13 ;  /* 0x00f4000dc4007388 */ /* 0x000fe20000000800 */
[----:B------:R-:W-:Y:S01]  /*4160*/  F2FP.RELU.PACK_AB R18, R242, R239 ;  /* 0x000000eff212723e */ /* 0x000fe200000008ff */
[----:B------:R-:W1:Y:S01]  /*4170*/  MUFU.EX2 R131, R131 ;  /* 0x0000008300837308 */ /* 0x000e620000000800 */
[----:B------:R-:W-:Y:S01]  /*4180*/  SHF.R.U32.HI R10, RZ, 0x8, R10 ;  /* 0x00000008ff0a7819 */ /* 0x000fe2000001160a */
[----:B------:R1:W-:Y:S01]  /*4190*/  STS [R201+0xf000], R22 ;  /* 0x00f00016c9007388 */ /* 0x0003e20000000800 */
[----:B------:R-:W-:Y:S01]  /*41a0*/  @!P5 FADD.FTZ R134, -R134, -RZ ;  /* 0x800000ff8686d221 */ /* 0x000fe20000010100 */
[----:B------:R-:W-:Y:S02]  /*41b0*/  ISETP.LE.U32.AND P5, PT, R21, UR20, PT ;  /* 0x0000001415007c0c */ /* 0x000fe4000bfa3070 */
[----:B------:R1:W-:Y:S01]  /*41c0*/  STS [R201+0xf400], R18 ;  /* 0x00f40012c9007388 */ /* 0x0003e20000000800 */
[----:B------:R-:W-:Y:S01]  /*41d0*/  LOP3.LUT R10, R10, 0xffff, RZ, 0xc0, !PT ;  /* 0x0000ffff0a0a7812 */ /* 0x000fe200078ec0ff */
[----:B------:R-:W-:Y:S01]  /*41e0*/  @!P4 FADD.FTZ R137, -R137, -RZ ;  /* 0x800000ff8989c221 */ /* 0x000fe20000010100 */
[----:B------:R-:W-:Y:S01]  /*41f0*/  ISETP.LE.U32.AND P0, PT, R19, UR20, PT ;  /* 0x0000001413007c0c */ /* 0x000fe2000bf03070 */
[----:B--2---:R-:W-:Y:S01]  /*4200*/  @!P3 FADD.FTZ R139, -R139, -RZ ;  /* 0x800000ff8b8bb221 */ /* 0x004fe20000010100 */
[----:B------:R-:W-:Y:S01]  /*4210*/  ISETP.LE.U32.AND P4, PT, R10, UR20, PT ;  /* 0x000000140a007c0c */ /* 0x000fe2000bf83070 */
[----:B---3--:R-:W-:Y:S01]  /*4220*/  IMAD.IADD R125, R0, 0x1, R183 ;  /* 0x00000001007d7824 */ /* 0x008fe200078e02b7 */
[----:B------:R-:W-:Y:S02]  /*4230*/  F2FP.RELU.PACK_AB R11, R248, R245 ;  /* 0x000000f5f80b723e */ /* 0x000fe400000008ff */
[----:B------:R-:W-:Y:S02]  /*4240*/  F2FP.RELU.PACK_AB R9, R126, R251 ;  /* 0x000000fb7e09723e */ /* 0x000fe400000008ff */
[----:B------:R-:W-:Y:S01]  /*4250*/  F2FP.RELU.PACK_AB R10, R135, R133 ;  /* 0x00000085870a723e */ /* 0x000fe200000008ff */
[----:B------:R-:W-:Y:S01]  /*4260*/  STS [R200+0xe000], R11 ;  /* 0x00e0000bc8007388 */ /* 0x000fe20000000800 */
[----:B------:R-:W-:Y:S02]  /*4270*/  F2FP.RELU.PACK_AB R14, R185, R137 ;  /* 0x00000089b90e723e */ /* 0x000fe400000008ff */
[----:B------:R-:W-:Y:S01]  /*4280*/  F2FP.RELU.PACK_AB R19, R130, R127 ;  /* 0x0000007f8213723e */ /* 0x000fe200000008ff */
[----:B------:R-:W-:Y:S01]  /*4290*/  STS [R200+0xe400], R9 ;  /* 0x00e40009c8007388 */ /* 0x000fe20000000800 */
[----:B------:R-:W-:Y:S01]  /*42a0*/  @!P0 FADD.FTZ R128, -R128, -RZ ;  /* 0x800000ff80808221 */ /* 0x000fe20000010100 */
[----:B------:R-:W-:Y:S01]  /*42b0*/  F2FP.RELU.PACK_AB R17, R134, R129 ;  /* 0x000000818611723e */ /* 0x000fe200000008ff */
[----:B-1----:R-:W-:Y:S01]  /*42c0*/  @!P5 FADD.FTZ R131, -R131, -RZ ;  /* 0x800000ff8383d221 */ /* 0x002fe20000010100 */
[----:B------:R-:W-:Y:S01]  /*42d0*/  STS [R217+0xe000], R10 ;  /* 0x00e0000ad9007388 */ /* 0x000fe20000000800 */
[----:B------:R-:W-:Y:S01]  /*42e0*/  @!P4 FADD.FTZ R138, -R138, -RZ ;  /* 0x800000ff8a8ac221 */ /* 0x000fe20000010100 */
[----:B------:R-:W-:Y:S02]  /*42f0*/  F2FP.RELU.PACK_AB R22, R128, R139 ;  /* 0x0000008b8016723e */ /* 0x000fe400000008ff */
[----:B------:R-:W-:Y:S01]  /*4300*/  STS [R217+0xe400], R14 ;  /* 0x00e4000ed9007388 */ /* 0x000fe20000000800 */
[----:B------:R-:W-:Y:S02]  /*4310*/  FSETP.GE.FTZ.AND P0, PT, R244, RZ, PT ;  /* 0x000000fff400720b */ /* 0x000fe40003f16000 */
[----:B------:R-:W-:Y:S01]  /*4320*/  F2FP.RELU.PACK_AB R18, R138, R131 ;  /* 0x000000838a12723e */ /* 0x000fe200000008ff */
[----:B------:R-:W-:Y:S01]  /*4330*/  STS [R200+0xf000], R19 ;  /* 0x00f00013c8007388 */ /* 0x000fe20000000800 */
[----:B------:R-:W-:Y:S02]  /*4340*/  FSETP.GE.FTZ.AND P5, PT, R205, RZ, PT ;  /* 0x000000ffcd00720b */ /* 0x000fe40003fb6000 */
[----:B------:R-:W-:Y:S01]  /*4350*/  FSETP.GE.FTZ.AND P3, PT, R241, RZ, PT ;  /* 0x000000fff100720b */ /* 0x000fe20003f76000 */
[----:B------:R-:W-:Y:S01]  /*4360*/  STS [R200+0xf400], R17 ;  /* 0x00f40011c8007388 */ /* 0x000fe20000000800 */
[----:B------:R-:W-:Y:S02]  /*4370*/  FSETP.GE.FTZ.AND P4, PT, R232, RZ, PT ;  /* 0x000000ffe800720b */ /* 0x000fe40003f96000 */
[----:B------:R-:W-:Y:S01]  /*4380*/  FSETP.GE.FTZ.AND P6, PT, R126, RZ, PT ;  /* 0x000000ff7e00720b */ /* 0x000fe20003fd6000 */
[----:B------:R-:W-:Y:S04]  /*4390*/  STS [R217+0xf000], R18 ;  /* 0x00f00012d9007388 */ /* 0x000fe80000000800 */
[----:B------:R-:W-:Y:S04]  /*43a0*/  STS [R217+0xf400], R22 ;  /* 0x00f40016d9007388 */ /* 0x000fe80000000800 */
[----:B------:R-:W1:Y:S08]  /*43b0*/  LDSM.16.M88.4 R100, [R0+0x4000] ;  /* 0x004000000064783b */ /* 0x000e700000000200 */
[----:B------:R-:W2:Y:S08]  /*43c0*/  LDSM.16.M88.4 R104, [R0+0x5000] ;  /* 0x005000000068783b */ /* 0x000eb00000000200 */
[----:B------:R-:W3:Y:S08]  /*43d0*/  LDSM.16.M88.4 R108, [R3+0x4000] ;  /* 0x00400000036c783b */ /* 0x000ef00000000200 */
[----:B------:R-:W3:Y:S08]  /*43e0*/  LDSM.16.M88.4 R112, [R3+0x5000] ;  /* 0x005000000370783b */ /* 0x000ef00000000200 */
[----:B------:R-:W3:Y:S01]  /*43f0*/  LDSM.16.M88.4 R116, [R125+0x4000] ;  /* 0x004000007d74783b */ /* 0x000ee20000000200 */
[-C--:B-1----:R-:W-:Y:S07]  /*4400*/  HMMA.16816.F32 R4, R100, R140.reuse, RZ ;  /* 0x0000008c6404723c */ /* 0x082fee00000018ff */
[----:B------:R-:W1:Y:S01]  /*4410*/  LDSM.16.M88.4 R120, [R125+0x5000] ;  /* 0x005000007d78783b */ /* 0x000e620000000200 */
[C---:B--2---:R-:W-:Y:S08]  /*4420*/  HMMA.16816.F32 R8, R104.reuse, R140, RZ ;  /* 0x0000008c6808723c */ /* 0x044ff000000018ff */
[-C--:B------:R-:W-:Y:S08]  /*4430*/  HMMA.16816.F32 R12, R104, R142.reuse, RZ ;  /* 0x0000008e680c723c */ /* 0x080ff000000018ff */
[C---:B------:R-:W-:Y:S08]  /*4440*/  HMMA.16816.F32 R16, R100.reuse, R142, RZ ;  /* 0x0000008e6410723c */ /* 0x040ff000000018ff */
[-C--:B------:R-:W-:Y:S08]  /*4450*/  HMMA.16816.F32 R20, R100, R144.reuse, RZ ;  /* 0x000000906414723c */ /* 0x080ff000000018ff */
[C---:B------:R-:W-:Y:S08]  /*4460*/  HMMA.16816.F32 R24, R104.reuse, R144, RZ ;  /* 0x000000906818723c */ /* 0x040ff000000018ff */
[-C--:B------:R-:W-:Y:S01]  /*4470*/  HMMA.16816.F32 R28, R104, R146.reuse, RZ ;  /* 0x00000092681c723c */ /* 0x080fe200000018ff */
[----:B------:R-:W-:Y:S07]  /*4480*/  LDSM.16.M88.4 R104, [R124+0x5000] ;  /* 0x005000007c68783b */ /* 0x000fee0000000200 */
        /* <DEDUP_REMOVED lines=11> */
[C---:B-1----:R-:W-:Y:S08]  /*4540*/  HMMA.16816.F32 R8, R120.reuse, R156, R8 ;  /* 0x0000009c7808723c */ /* 0x042ff00000001808 */
[-C--:B------:R-:W-:Y:S08]  /*4550*/  HMMA.16816.F32 R12, R120, R158.reuse, R12 ;  /* 0x0000009e780c723c */ /* 0x080ff0000000180c */
[C---:B------:R-:W-:Y:S08]  /*4560*/  HMMA.16816.F32 R16, R116.reuse, R158, R16 ;  /* 0x0000009e7410723c */ /* 0x040ff00000001810 */
[-C--:B------:R-:W-:Y:S08]  /*4570*/  HMMA.16816.F32 R20, R116, R160.reuse, R20 ;  /* 0x000000a07414723c */ /* 0x080ff00000001814 */
[C---:B------:R-:W-:Y:S08]  /*4580*/  HMMA.16816.F32 R24, R120.reuse, R160, R24 ;  /* 0x000000a07818723c */ /* 0x040ff00000001818 */
[-C--:B------:R-:W-:Y:S08]  /*4590*/  HMMA.16816.F32 R28, R120, R162.reuse, R28 ;  /* 0x000000a2781c723c */ /* 0x080ff0000000181c */
[----:B------:R-:W-:Y:S08]  /*45a0*/  HMMA.16816.F32 R32, R116, R162, R32 ;  /* 0x000000a27420723c */ /* 0x000ff00000001820 */
[-C--:B--2---:R-:W-:Y:S08]  /*45b0*/  HMMA.16816.F32 R4, R100, R164.reuse, R4 ;  /* 0x000000a46404723c */ /* 0x084ff00000001804 */
[C---:B------:R-:W-:Y:S08]  /*45c0*/  HMMA.16816.F32 R8, R104.reuse, R164, R8 ;  /* 0x000000a46808723c */ /* 0x040ff00000001808 */
[-C--:B------:R-:W-:Y:S08]  /*45d0*/  HMMA.16816.F32 R12, R104, R166.reuse, R12 ;  /* 0x000000a6680c723c */ /* 0x080ff0000000180c */
[C---:B----4-:R-:W-:Y:S01]  /*45e0*/  FADD.FTZ R123, -R250.reuse, R4 ;  /* 0x00000004fa7b7221 */ /* 0x050fe20000010100 */
[C---:B------:R-:W-:Y:S03]  /*45f0*/  HMMA.16816.F32 R16, R100.reuse, R166, R16 ;  /* 0x000000a66410723c */ /* 0x040fe60000001810 */
[----:B------:R-:W-:Y:S01]  /*4600*/  FADD.FTZ R125, -R250, R5 ;  /* 0x00000005fa7d7221 */ /* 0x000fe20000010100 */
[-C--:B------:R-:W-:Y:S02]  /*4610*/  FSEL R123, R123, R250.reuse, P5 ;  /* 0x000000fa7b7b7208 */ /* 0x080fe40002800000 */
[----:B------:R-:W-:Y:S01]  /*4620*/  FSETP.GE.FTZ.AND P5, PT, R248, RZ, PT ;  /* 0x000000fff800720b */ /* 0x000fe20003fb6000 */
[C---:B------:R-:W-:Y:S01]  /*4630*/  FADD.FTZ R11, -R252.reuse, R11 ;  /* 0x0000000bfc0b7221 */ /* 0x040fe20000010100 */
[-C--:B------:R-:W-:Y:S01]  /*4640*/  HMMA.16816.F32 R20, R100, R168.reuse, R20 ;  /* 0x000000a86414723c */ /* 0x080fe20000001814 */
[----:B------:R-:W-:Y:S03]  /*4650*/  FMUL.FTZ R205, R205, R123 ;  /* 0x0000007bcdcd7220 */ /* 0x000fe60000410000 */
[-C--:B------:R-:W-:Y:S02]  /*4660*/  FSEL R125, R125, R250.reuse, P4 ;  /* 0x000000fa7d7d7208 */ /* 0x080fe40002000000 */
[----:B------:R-:W-:Y:S01]  /*4670*/  FSETP.GE.FTZ.AND P4, PT, R133, RZ, PT ;  /* 0x000000ff8500720b */ /* 0x000fe20003f96000 */
[----:B------:R-:W-:Y:S01]  /*4680*/  FADD.FTZ R15, -R252, R15 ;  /* 0x0000000ffc0f7221 */ /* 0x000fe20000010100 */
[C---:B------:R-:W-:Y:S01]  /*4690*/  HMMA.16816.F32 R24, R104.reuse, R168, R24 ;  /* 0x000000a86818723c */ /* 0x040fe20000001818 */
[----:B------:R-:W-:Y:S07]  /*46a0*/  FMUL.FTZ R232, R232, R125 ;  /* 0x0000007de8e87220 */ /* 0x000fee0000410000 */
[C---:B------:R-:W-:Y:S01]  /*46b0*/  FADD.FTZ R17, -R250.reuse, R17 ;  /* 0x00000011fa117221 */ /* 0x040fe20000010100 */
[-C--:B------:R-:W-:Y:S03]  /*46c0*/  HMMA.16816.F32 R28, R104, R170.reuse, R28 ;  /* 0x000000aa681c723c */ /* 0x080fe6000000181c */
[C---:B------:R-:W-:Y:S01]  /*46d0*/  FADD.FTZ R122, -R250.reuse, R16 ;  /* 0x00000010fa7a7221 */ /* 0x040fe20000010100 */
[-C--:B------:R-:W-:Y:S01]  /*46e0*/  FSEL R17, R17, R250.reuse, P0 ;  /* 0x000000fa11117208 */ /* 0x080fe20000000000 */
[----:B------:R-:W-:Y:S01]  /*46f0*/  FADD.FTZ R18, -R249, R18 ;  /* 0x00000012f9127221 */ /* 0x000fe20000010100 */
[----:B------:R-:W-:Y:S01]  /*4700*/  FSETP.GE.FTZ.AND P0, PT, R245, RZ, PT ;  /* 0x000000fff500720b */ /* 0x000fe20003f16000 */
[----:B------:R-:W-:Y:S01]  /*4710*/  FADD.FTZ R21, -R250, R21 ;  /* 0x00000015fa157221 */ /* 0x000fe20000010100 */
[----:B------:R-:W-:Y:S01]  /*4720*/  HMMA.16816.F32 R32, R100, R170, R32 ;  /* 0x000000aa6420723c */ /* 0x000fe20000001820 */
[----:B------:R-:W-:Y:S03]  /*4730*/  FMUL.FTZ R244, R244, R17 ;  /* 0x00000011f4f47220 */ /* 0x000fe60000410000 */
[----:B------:R-:W-:Y:S01]  /*4740*/  FADD.FTZ R17, -R250, R20 ;  /* 0x00000014fa117221 */ /* 0x000fe20000010100 */
[-C--:B------:R-:W-:Y:S01]  /*4750*/  FSEL R122, R122, R250.reuse, P3 ;  /* 0x000000fa7a7a7208 */ /* 0x080fe20001800000 */
[----:B------:R-:W-:Y:S01]  /*4760*/  FADD.FTZ R22, -R249, R22 ;  /* 0x00000016f9167221 */ /* 0x000fe20000010100 */
[----:B------:R-:W-:Y:S01]  /*4770*/  FSETP.GE.FTZ.AND P3, PT, R135, RZ, PT ;  /* 0x000000ff8700720b */ /* 0x000fe20003f76000 */
[----:B------:R-:W-:Y:S01]  /*4780*/  FADD.FTZ R25, -R247, R25 ;  /* 0x00000019f7197221 */ /* 0x000fe20000010100 */
[----:B------:R-:W-:Y:S02]  /*4790*/  FSEL R21, R21, R250, P5 ;  /* 0x000000fa15157208 */ /* 0x000fe40002800000 */
[----:B------:R-:W-:Y:S01]  /*47a0*/  FSETP.GE.FTZ.AND P5, PT, R137, RZ, PT ;  /* 0x000000ff8900720b */ /* 0x000fe20003fb6000 */
[----:B------:R-:W-:Y:S01]  /*47b0*/  FMUL.FTZ R241, R241, R122 ;  /* 0x0000007af1f17220 */ /* 0x000fe20000410000 */
[----:B------:R-:W-:Y:S01]  /*47c0*/  FSEL R122, R17, R250, P0 ;  /* 0x000000fa117a7208 */ /* 0x000fe20000000000 */
[----:B------:R-:W-:Y:S01]  /*47d0*/  FADD.FTZ R17, -R249, R6 ;  /* 0x00000006f9117221 */ /* 0x000fe20000010100 */
[----:B------:R-:W-:Y:S01]  /*47e0*/  FSETP.GE.FTZ.AND P0, PT, R221, RZ, PT ;  /* 0x000000ffdd00720b */ /* 0x000fe20003f16000 */
[----:B------:R-:W-:Y:S02]  /*47f0*/  FADD.FTZ R27, -R252, R27 ;  /* 0x0000001bfc1b7221 */ /* 0x000fe40000010100 */
[----:B------:R-:W-:Y:S01]  /*4800*/  FMUL.FTZ R245, R245, R122 ;  /* 0x0000007af5f57220 */ /* 0x000fe20000410000 */
[----:B------:R-:W-:Y:S01]  /*4810*/  FSEL R122, R17, R249, P0 ;  /* 0x000000f9117a7208 */ /* 0x000fe20000000000 */
[----:B------:R-:W-:Y:S01]  /*4820*/  FADD.FTZ R17, -R249, R7 ;  /* 0x00000007f9117221 */ /* 0x000fe20000010100 */
[----:B------:R-:W-:Y:S01]  /*4830*/  FSETP.GE.FTZ.AND P0, PT, R234, RZ, PT ;  /* 0x000000ffea00720b */ /* 0x000fe20003f16000 */
[----:B------:R-:W-:Y:S02]  /*4840*/  FMUL.FTZ R248, R248, R21 ;  /* 0x00000015f8f87220 */ /* 0x000fe40000410000 */
[C---:B------:R-:W-:Y:S01]  /*4850*/  FADD.FTZ R123, -R250.reuse, R32 ;  /* 0x00000020fa7b7221 */ /* 0x040fe20000010100 */
[----:B------:R-:W-:Y:S01]  /*4860*/  FSEL R17, R17, R249, P0 ;  /* 0x000000f911117208 */ /* 0x000fe20000000000 */
[----:B------:R-:W-:Y:S01]  /*4870*/  FMUL.FTZ R221, R221, R122 ;  /* 0x0000007adddd7220 */ /* 0x000fe20000410000 */
[----:B------:R-:W-:Y:S01]  /*4880*/  FSETP.GE.FTZ.AND P0, PT, R251, RZ, PT ;  /* 0x000000fffb00720b */ /* 0x000fe20003f16000 */
[----:B------:R-:W-:Y:S01]  /*4890*/  FADD.FTZ R122, -R249, R19 ;  /* 0x00000013f97a7221 */ /* 0x000fe20000010100 */
[----:B------:R-:W-:Y:S01]  /*48a0*/  FSEL R123, R123, R250, P4 ;  /* 0x000000fa7b7b7208 */ /* 0x000fe20002000000 */
[----:B------:R-:W-:Y:S01]  /*48b0*/  @P3 FADD.FTZ R250, -R250, R33 ;  /* 0x00000021fafa3221 */ /* 0x000fe20000010100 */
[----:B------:R-:W-:Y:S01]  /*48c0*/  FSETP.GE.FTZ.AND P4, PT, R243, RZ, PT ;  /* 0x000000fff300720b */ /* 0x000fe20003f96000 */
[----:B------:R-:W-:Y:S01]  /*48d0*/  FMUL.FTZ R234, R234, R17 ;  /* 0x00000011eaea7220 */ /* 0x000fe20000410000 */
[----:B------:R-:W-:Y:S01]  /*48e0*/  FSETP.GE.FTZ.AND P3, PT, R246, RZ, PT ;  /* 0x000000fff600720b */ /* 0x000fe20003f76000 */
[----:B------:R-:W-:Y:S01]  /*48f0*/  FADD.FTZ R34, -R249, R34 ;  /* 0x00000022f9227221 */ /* 0x000fe20000010100 */
[----:B------:R-:W-:Y:S01]  /*4900*/  FSEL R18, R18, R249, P4 ;  /* 0x000000f912127208 */ /* 0x000fe20002000000 */
[----:B------:R-:W-:Y:S01]  /*4910*/  FMUL.FTZ R123, R133, R123 ;  /* 0x0000007b857b7220 */ /* 0x000fe20000410000 */
[-C--:B------:R-:W-:Y:S01]  /*4920*/  FSEL R17, R122, R249.reuse, P3 ;  /* 0x000000f97a117208 */ /* 0x080fe20001800000 */
[----:B------:R-:W-:Y:S01]  /*4930*/  FADD.FTZ R122, -R249, R23 ;  /* 0x00000017f97a7221 */ /* 0x000fe20000010100 */
[----:B------:R-:W-:Y:S01]  /*4940*/  FSETP.GE.FTZ.AND P3, PT, R233, RZ, PT ;  /* 0x000000ffe900720b */ /* 0x000fe20003f76000 */
[----:B------:R-:W-:Y:S01]  /*4950*/  FMUL.FTZ R243, R243, R18 ;  /* 0x00000012f3f37220 */ /* 0x000fe20000410000 */
[----:B------:R-:W-:Y:S01]  /*4960*/  FSEL R22, R22, R249, P0 ;  /* 0x000000f916167208 */ /* 0x000fe20000000000 */
[----:B------:R-:W-:Y:S01]  /*4970*/  FADD.FTZ R18, -R247, R8 ;  /* 0x00000008f7127221 */ /* 0x000fe20000010100 */
[----:B------:R-:W-:Y:S01]  /*4980*/  FSETP.GE.FTZ.AND P4, PT, R185, RZ, PT ;  /* 0x000000ffb900720b */ /* 0x000fe20003f96000 */
[----:B------:R-:W-:Y:S01]  /*4990*/  FMUL.FTZ R246, R246, R17 ;  /* 0x00000011f6f67220 */ /* 0x000fe20000410000 */
[----:B------:R-:W-:Y:S01]  /*49a0*/  FSETP.GE.FTZ.AND P0, PT, R236, RZ, PT ;  /* 0x000000ffec00720b */ /* 0x000fe20003f16000 */
[----:B------:R-:W-:Y:S01]  /*49b0*/  FMUL.FTZ R251, R251, R22 ;  /* 0x00000016fbfb7220 */ /* 0x000fe20000410000 */
[----:B------:R-:W-:Y:S01]  /*49c0*/  FSEL R18, R18, R247, P3 ;  /* 0x000000f712127208 */ /* 0x000fe20001800000 */
[----:B------:R-:W-:Y:S01]  /*49d0*/  FADD.FTZ R22, -R247, R9 ;  /* 0x00000009f7167221 */ /* 0x000fe20000010100 */
[----:B------:R-:W-:Y:S01]  /*49e0*/  FSETP.GE.FTZ.AND P3, PT, R237, RZ, PT ;  /* 0x000000ffed00720b */ /* 0x000fe20003f76000 */
[----:B------:R-:W-:Y:S01]  /*49f0*/  FMUL.FTZ R250, R135, R250 ;  /* 0x000000fa87fa7220 */ /* 0x000fe20000410000 */
[----:B------:R-:W-:Y:S01]  /*4a00*/  FSEL R9, R122, R249, P6 ;  /* 0x000000f97a097208 */ /* 0x000fe20003000000 */
[----:B------:R-:W-:Y:S01]  /*4a10*/  FMUL.FTZ R233, R233, R18 ;  /* 0x00000012e9e97220 */ /* 0x000fe20000410000 */
[----:B------:R-:W-:Y:S01]  /*4a20*/  FSEL R17, R22, R247, P0 ;  /* 0x000000f716117208 */ /* 0x000fe20000000000 */
[C---:B------:R-:W-:Y:S01]  /*4a30*/  FADD.FTZ R18, -R247.reuse, R12 ;  /* 0x0000000cf7127221 */ /* 0x040fe20000010100 */
[----:B------:R-:W-:Y:S01]  /*4a40*/  FSETP.GE.FTZ.AND P0, PT, R138, RZ, PT ;  /* 0x000000ff8a00720b */ /* 0x000fe20003f16000 */
[C---:B------:R-:W-:Y:S01]  /*4a50*/  FADD.FTZ R22, -R247.reuse, R13 ;  /* 0x0000000df7167221 */ /* 0x040fe20000010100 */
[----:B------:R-:W-:Y:S01]  /*4a60*/  FSEL R34, R34, R249, P5 ;  /* 0x000000f922227208 */ /* 0x000fe20002800000 */
[----:B------:R-:W-:Y:S01]  /*4a70*/  FADD.FTZ R122, -R247, R24 ;  /* 0x00000018f77a7221 */ /* 0x000fe20000010100 */
[-C--:B------:R-:W-:Y:S01]  /*4a80*/  FSEL R18, R18, R247.reuse, P3 ;  /* 0x000000f712127208 */ /* 0x080fe20001800000 */
[----:B------:R-:W-:Y:S01]  /*4a90*/  @P4 FADD.FTZ R249, -R249, R35 ;  /* 0x00000023f9f94221 */ /* 0x000fe20000010100 */
[----:B------:R-:W-:Y:S01]  /*4aa0*/  FSETP.GE.FTZ.AND P3, PT, R130, RZ, PT ;  /* 0x000000ff8200720b */ /* 0x000fe20003f76000 */
[----:B------:R-:W-:Y:S01]  /*4ab0*/  FADD.FTZ R13, -R252, R14 ;  /* 0x0000000efc0d7221 */ /* 0x000fe20000010100 */
[----:B------:R-:W-:Y:S01]  /*4ac0*/  FSETP.GE.FTZ.AND P5, PT, R240, RZ, PT ;  /* 0x000000fff000720b */ /* 0x000fe20003fb6000 */
[----:B------:R-:W-:Y:S01]  /*4ad0*/  FMUL.FTZ R237, R237, R18 ;  /* 0x00000012eded7220 */ /* 0x000fe20000410000 */
[----:B------:R-:W-:Y:S01]  /*4ae0*/  FSETP.GE.FTZ.AND P4, PT, R127, RZ, PT ;  /* 0x000000ff7f00720b */ /* 0x000fe20003f96000 */
[----:B------:R-:W-:Y:S01]  /*4af0*/  FADD.FTZ R18, -R247, R28 ;  /* 0x0000001cf7127221 */ /* 0x000fe20000010100 */
[----:B------:R-:W-:Y:S01]  /*4b00*/  FSEL R25, R25, R247, P3 ;  /* 0x000000f719197208 */ /* 0x000fe20001800000 */
[----:B------:R-:W-:Y:S01]  /*4b10*/  FMUL.FTZ R126, R126, R9 ;  /* 0x000000097e7e7220 */ /* 0x000fe20000410000 */
[----:B------:R-:W-:Y:S01]  /*4b20*/  FSETP.GE.FTZ.AND P3, PT, R131, RZ, PT ;  /* 0x000000ff8300720b */ /* 0x000fe20003f76000 */
[----:B------:R-:W-:Y:S01]  /*4b30*/  FMUL.FTZ R34, R137, R34 ;  /* 0x0000002289227220 */ /* 0x000fe20000410000 */
[----:B------:R-:W-:Y:S01]  /*4b40*/  FSEL R9, R22, R247, P5 ;  /* 0x000000f716097208 */ /* 0x000fe20002800000 */
[----:B------:R-:W-:Y:S01]  /*4b50*/  FMUL.FTZ R249, R185, R249 ;  /* 0x000000f9b9f97220 */ /* 0x000fe20000410000 */
[----:B------:R-:W-:Y:S01]  /*4b60*/  FSEL R122, R122, R247, P4 ;  /* 0x000000f77a7a7208 */ /* 0x000fe20002000000 */
[----:B------:R-:W-:Y:S01]  /*4b70*/  FMUL.FTZ R236, R236, R17 ;  /* 0x00000011ecec7220 */ /* 0x000fe20000410000 */
[----:B------:R-:W-:Y:S01]  /*4b80*/  FSEL R18, R18, R247, P3 ;  /* 0x000000f712127208 */ /* 0x000fe20001800000 */
[----:B------:R-:W-:Y:S01]  /*4b90*/  @P0 FADD.FTZ R247, -R247, R29 ;  /* 0x0000001df7f70221 */ /* 0x000fe20000010100 */
[----:B------:R-:W-:Y:S01]  /*4ba0*/  FSETP.GE.FTZ.AND P0, PT, R239, RZ, PT ;  /* 0x000000ffef00720b */ /* 0x000fe20003f16000 */
[----:B------:R-:W-:Y:S01]  /*4bb0*/  FMUL.FTZ R240, R240, R9 ;  /* 0x00000009f0f07220 */ /* 0x000fe20000410000 */
[----:B------:R-:W-:Y:S01]  /*4bc0*/  FSETP.GE.FTZ.AND P3, PT, R238, RZ, PT ;  /* 0x000000ffee00720b */ /* 0x000fe20003f76000 */
[----:B------:R-:W-:Y:S01]  /*4bd0*/  FADD.FTZ R9, -R252, R10 ;  /* 0x0000000afc097221 */ /* 0x000fe20000010100 */
[----:B------:R-:W-:Y:S01]  /*4be0*/  FSETP.GE.FTZ.AND P6, PT, R242, RZ, PT ;  /* 0x000000fff200720b */ /* 0x000fe20003fd6000 */
[----:B------:R-:W-:Y:S01]  /*4bf0*/  FMUL.FTZ R122, R127, R122 ;  /* 0x0000007a7f7a7220 */ /* 0x000fe20000410000 */
[----:B------:R-:W-:Y:S01]  /*4c00*/  FSEL R14, R13, R252, P0 ;  /* 0x000000fc0d0e7208 */ /* 0x000fe20000000000 */
[----:B------:R-:W-:Y:S01]  /*4c10*/  FMUL.FTZ R25, R130, R25 ;  /* 0x0000001982197220 */ /* 0x000fe20000410000 */
[----:B------:R-:W-:Y:S01]  /*4c20*/  FSETP.GE.FTZ.AND P0, PT, R128, RZ, PT ;  /* 0x000000ff8000720b */ /* 0x000fe20003f16000 */
[----:B------:R-:W-:Y:S01]  /*4c30*/  FMUL.FTZ R18, R131, R18 ;  /* 0x0000001283127220 */ /* 0x000fe20000410000 */
[----:B------:R-:W-:Y:S01]  /*4c40*/  FSEL R11, R11, R252, P3 ;  /* 0x000000fc0b0b7208 */ /* 0x000fe20001800000 */
[----:B------:R-:W-:Y:S01]  /*4c50*/  FMUL.FTZ R239, R239, R14 ;  /* 0x0000000eefef7220 */ /* 0x000fe20000410000 */
[-C--:B------:R-:W-:Y:S01]  /*4c60*/  FSEL R15, R15, R252.reuse, P6 ;  /* 0x000000fc0f0f7208 */ /* 0x080fe20003000000 */
[----:B------:R-:W-:Y:S01]  /*4c70*/  FMUL.FTZ R247, R138, R247 ;  /* 0x000000f78af77220 */ /* 0x000fe20000410000 */
[----:B------:R-:W-:Y:S01]  /*4c80*/  ISETP.GE.AND P6, PT, R214, 0x1, PT ;  /* 0x00000001d600780c */ /* 0x000fe20003fc6270 */
[----:B------:R-:W-:Y:S01]  /*4c90*/  FMUL.FTZ R238, R238, R11 ;  /* 0x0000000beeee7220 */ /* 0x000fe20000410000 */
[----:B------:R-:W-:Y:S01]  /*4ca0*/  FSETP.GE.FTZ.AND P4, PT, R235, RZ, PT ;  /* 0x000000ffeb00720b */ /* 0x000fe20003f96000 */
[----:B------:R-:W-:Y:S01]  /*4cb0*/  FADD.FTZ R11, -R252, R30 ;  /* 0x0000001efc0b7221 */ /* 0x000fe20000010100 */
[----:B------:R-:W-:Y:S01]  /*4cc0*/  FSETP.GE.FTZ.AND P5, PT, R129, RZ, PT ;  /* 0x000000ff8100720b */ /* 0x000fe20003fb6000 */
[----:B------:R-:W-:Y:S01]  /*4cd0*/  FMUL.FTZ R242, R242, R15 ;  /* 0x0000000ff2f27220 */ /* 0x000fe20000410000 */
[----:B------:R-:W-:Y:S01]  /*4ce0*/  FSEL R10, R9, R252, P4 ;  /* 0x000000fc090a7208 */ /* 0x000fe20002000000 */
[----:B------:R-:W-:Y:S01]  /*4cf0*/  FADD.FTZ R9, -R252, R26 ;  /* 0x0000001afc097221 */ /* 0x000fe20000010100 */
[----:B------:R-:W-:Y:S02]  /*4d00*/  FSETP.GE.FTZ.AND P4, PT, R134, RZ, PT ;  /* 0x000000ff8600720b */ /* 0x000fe40003f96000 */
[----:B------:R-:W-:Y:S01]  /*4d10*/  FSETP.GE.FTZ.AND P3, PT, R139, RZ, PT ;  /* 0x000000ff8b00720b */ /* 0x000fe20003f76000 */
[----:B------:R-:W-:Y:S01]  /*4d20*/  FMUL.FTZ R235, R235, R10 ;  /* 0x0000000aebeb7220 */ /* 0x000fe20000410000 */
[-C--:B------:R-:W-:Y:S02]  /*4d30*/  FSEL R10, R9, R252.reuse, P5 ;  /* 0x000000fc090a7208 */ /* 0x080fe40002800000 */
[-C--:B------:R-:W-:Y:S02]  /*4d40*/  FSEL R27, R27, R252.reuse, P4 ;  /* 0x000000fc1b1b7208 */ /* 0x080fe40002000000 */
[----:B------:R-:W-:Y:S01]  /*4d50*/  FSEL R14, R11, R252, P3 ;  /* 0x000000fc0b0e7208 */ /* 0x000fe20001800000 */
[----:B------:R-:W-:Y:S02]  /*4d60*/  @P0 FADD.FTZ R252, -R252, R31 ;  /* 0x0000001ffcfc0221 */ /* 0x000fe40000010100 */
        /* <DEDUP_REMOVED lines=11> */
[C---:B------:R-:W-:Y:S03]  /*4e20*/  LEA R224, P0, R5.reuse, R224, 0x1 ;  /* 0x000000e005e07211 */ /* 0x040fe600078008ff */
        /* <DEDUP_REMOVED lines=12> */
.L_x_821:
        /* <DEDUP_REMOVED lines=100> */
.L_x_822:
        /* <DEDUP_REMOVED lines=51> */
[----:B------:R-:W-:Y:S01]  /*5860*/  @P6 IADD3 R101, R192, -0x40, RZ ;  /* 0xffffffc0c0656810 */ /* 0x000fe20007ffe0ff */
[C---:B----4-:R-:W-:Y:S01]  /*5870*/  HMMA.16816.F32 R4, R28.reuse, R104, R4 ;  /* 0x000000681c04723c */ /* 0x050fe20000001804 */
[----:B------:R-:W-:Y:S06]  /*5880*/  IMAD.U32 R103, RZ, RZ, UR18 ;  /* 0x00000012ff677e24 */ /* 0x000fec000f8e00ff */
[----:B------:R-:W-:Y:S01]  /*5890*/  @P6 IMAD.WIDE R104, R101, 0x4, R226 ;  /* 0x0000000465686825 */ /* 0x000fe200078e02e2 */
[C---:B------:R-:W-:Y:S04]  /*58a0*/  HMMA.16816.F32 R8, R28.reuse, R106, R8 ;  /* 0x0000006a1c08723c */ /* 0x040fe80000001808 */
[----:B------:R4:W5:Y:S01]  /*58b0*/  @P6 LDG.E R210, [R104.64] ;  /* 0x0000001868d26981 */ /* 0x000962000c1e1900 */
[----:B------:R-:W-:Y:S02]  /*58c0*/  IMAD.U32 R101, RZ, RZ, UR17 ;  /* 0x00000011ff657e24 */ /* 0x000fe4000f8e00ff */
[----:B------:R-:W-:Y:S01]  /*58d0*/  IMAD.U32 R107, RZ, RZ, UR11 ;  /* 0x0000000bff6b7e24 */ /* 0x000fe2000f8e00ff */
[C---:B-1----:R-:W-:Y:S01]  /*58e0*/  HMMA.16816.F32 R12, R28.reuse, R20, R12 ;  /* 0x000000141c0c723c */ /* 0x042fe2000000180c */
[----:B------:R4:W5:Y:S04]  /*58f0*/  @P6 LDG.E R211, [R104.64+0x20] ;  /* 0x0000201868d36981 */ /* 0x000968000c1e1900 */
[----:B------:R4:W5:Y:S03]  /*5900*/  @P6 LDG.E R207, [R104.64+0x80] ;  /* 0x0000801868cf6981 */ /* 0x000966000c1e1900 */
[----:B------:R-:W-:Y:S01]  /*5910*/  HMMA.16816.F32 R16, R28, R22, R16 ;  /* 0x000000161c10723c */ /* 0x000fe20000001810 */
[----:B------:R-:W-:Y:S04]  /*5920*/  LDSM.16.MT88.4 R20, [R177+0xc000] ;  /* 0x00c00000b114783b */ /* 0x000fe80000004200 */
[----:B------:R4:W5:Y:S02]  /*5930*/  @P6 LDG.E R209, [R104.64+0xa0] ;  /* 0x0000a01868d16981 */ /* 0x000964000c1e1900 */
        /* <DEDUP_REMOVED lines=10> */
[C---:B---3--:R-:W-:Y:S04]  /*59e0*/  HMMA.16816.F32 R12, R32.reuse, R24, R12 ;  /* 0x00000018200c723c */ /* 0x048fe8000000180c */
[-C--:B------:R-:W-:Y:S01]  /*59f0*/  LEA.HI.X.SX32 R29, R29, R231.reuse, 0x2, P3 ;  /* 0x000000e71d1d7211 */ /* 0x080fe200018f16ff */
[----:B----4-:R-:W-:Y:S02]  /*5a00*/  IMAD.IADD R104, R183, 0x1, R176 ;  /* 0x00000001b7687824 */ /* 0x010fe400078e02b0 */
[-C--:B------:R-:W-:Y:S01]  /*5a10*/  LEA R24, P0, R31, R230.reuse, 0x2 ;  /* 0x000000e61f187211 */ /* 0x080fe200078010ff */
[----:B------:R-:W-:Y:S01]  /*5a20*/  HMMA.16816.F32 R16, R32, R26, R16 ;  /* 0x0000001a2010723c */ /* 0x000fe20000001810 */
[----:B------:R-:W-:Y:S01]  /*5a30*/  IMAD.U32 R25, RZ, RZ, UR18 ;  /* 0x00000012ff197e24 */ /* 0x000fe2000f8e00ff */
[----:B------:R-:W-:Y:S02]  /*5a40*/  RED.E.ADD.F32.FTZ.RN.STRONG.GPU [R230.64], R4 ;  /* 0x00000004e600798e */ /* 0x000fe4000c10e798 */
[----:B------:R-:W-:Y:S02]  /*5a50*/  IMAD.U32 R105, RZ, RZ, UR15 ;  /* 0x0000000fff697e24 */ /* 0x000fe4000f8e00ff */
[-C--:B------:R-:W-:Y:S01]  /*5a60*/  LEA R30, P4, R25, R230.reuse, 0x2 ;  /* 0x000000e6191e7211 */ /* 0x080fe200078810ff */
[----:B------:R-:W-:Y:S02]  /*5a70*/  IMAD.U32 R25, RZ, RZ, UR16 ;  /* 0x00000010ff197e24 */ /* 0x000fe4000f8e00ff */
[----:B------:R-:W-:Y:S03]  /*5a80*/  IMAD.U32 R27, RZ, RZ, UR15 ;  /* 0x0000000fff1b7e24 */ /* 0x000fe6000f8e00ff */
[-C--:B------:R-:W-:Y:S01]  /*5a90*/  LEA.HI.X.SX32 R31, R103, R231.reuse, 0x2, P4 ;  /* 0x000000e7671f7211 */ /* 0x080fe200020f16ff */
[----:B------:R-:W-:Y:S01]  /*5aa0*/  IMAD.U32 R103, RZ, RZ, UR14 ;  /* 0x0000000eff677e24 */ /* 0x000fe2000f8e00ff */
[-C--:B------:R-:W-:Y:S01]  /*5ab0*/  LEA.HI.X.SX32 R25, R25, R231.reuse, 0x2, P0 ;  /* 0x000000e719197211 */ /* 0x080fe200000f16ff */
[----:B------:R-:W-:Y:S01]  /*5ac0*/  IMAD.U32 R35, RZ, RZ, UR13 ;  /* 0x0000000dff237e24 */ /* 0x000fe2000f8e00ff */
[-C--:B------:R-:W-:Y:S01]  /*5ad0*/  LEA R34, P0, R27, R230.reuse, 0x2 ;  /* 0x000000e61b227211 */ /* 0x080fe200078010ff */
[----:B------:R1:W-:Y:S01]  /*5ae0*/  RED.E.ADD.F32.FTZ.RN.STRONG.GPU [R30.64], R5 ;  /* 0x000000051e00798e */ /* 0x0003e2000c10e798 */
[-C--:B------:R-:W-:Y:S01]  /*5af0*/  LEA R108, P4, R103, R230.reuse, 0x2 ;  /* 0x000000e6676c7211 */ /* 0x080fe200078810ff */
[----:B------:R-:W-:Y:S02]  /*5b00*/  IMAD.U32 R33, RZ, RZ, UR12 ;  /* 0x0000000cff217e24 */ /* 0x000fe4000f8e00ff */
[----:B------:R2:W-:Y:S01]  /*5b10*/  RED.E.ADD.F32.FTZ.RN.STRONG.GPU [R28.64], R6 ;  /* 0x000000061c00798e */ /* 0x0005e2000c10e798 */
[----:B------:R-:W-:Y:S01]  /*5b20*/  IMAD.U32 R27, RZ, RZ, UR13 ;  /* 0x0000000dff1b7e24 */ /* 0x000fe2000f8e00ff */
[-C--:B------:R-:W-:Y:S01]  /*5b30*/  LEA.HI.X.SX32 R109, R101, R231.reuse, 0x2, P4 ;  /* 0x000000e7656d7211 */ /* 0x080fe200020f16ff */
[----:B------:R-:W-:Y:S01]  /*5b40*/  IMAD.U32 R101, RZ, RZ, UR9 ;  /* 0x00000009ff657e24 */ /* 0x000fe2000f8e00ff */
[----:B------:R3:W-:Y:S01]  /*5b50*/  RED.E.ADD.F32.FTZ.RN.STRONG.GPU [R24.64], R7 ;  /* 0x000000071800798e */ /* 0x0007e2000c10e798 */
        /* <DEDUP_REMOVED lines=39> */
[----:B------:R-:W-:Y:S03]  /*5dd0*/  @P6 IADD3 R204, P3, R204, -0x100, RZ ;  /* 0xffffff00cccc6810 */ /* 0x000fe60007f7e0ff */
[----:B------:R-:W1:Y:S01]  /*5de0*/  LDSM.16.MT88.4 R4, [R177+0xa000] ;  /* 0x00a00000b104783b */ /* 0x000e620000004200 */
[----:B------:R-:W-:Y:S03]  /*5df0*/  @P6 IADD3.X R203, R203, -0x1, RZ, P3, !PT ;  /* 0xffffffffcbcb6810 */ /* 0x000fe60001ffe4ff */
        /* <DEDUP_REMOVED lines=41> */
[----:B------:R-:W-:Y:S02]  /*6090*/  @P6 IADD3 R5, P4, R226, -0x100, RZ ;  /* 0xffffff00e2056810 */ /* 0x000fe40007f9e0ff */
[----:B------:R-:W-:Y:S01]  /*60a0*/  IADD3 R214, R214, -0x1, RZ ;  /* 0xffffffffd6d67810 */ /* 0x000fe20007ffe0ff */
[----:B------:R-:W-:Y:S04]  /*60b0*/  HMMA.16816.F32 R96, R8, R6, R96 ;  /* 0x000000060860723c */ /* 0x000fe80000001860 */
[----:B------:R-:W-:Y:S01]  /*60c0*/  @P6 IMAD.MOV.U32 R226, RZ, RZ, R5 ;  /* 0x000000ffffe26224 */ /* 0x000fe200078e0005 */
[----:B------:R-:W-:Y:S02]  /*60d0*/  @P6 IADD3.X R4, R227, -0x1, RZ, P4, !PT ;  /* 0xffffffffe3046810 */ /* 0x000fe400027fe4ff */
[C---:B------:R-:W-:Y:S01]  /*60e0*/  IADD3 R6, R176.reuse, -0x2000, RZ ;  /* 0xffffe000b0067810 */ /* 0x040fe20007ffe0ff */
[-C--:B---3--:R-:W-:Y:S05]  /*60f0*/  HMMA.16816.F32 R68, R12, R24.reuse, R68 ;  /* 0x000000180c44723c */ /* 0x088fea0000001844 */
[----:B------:R-:W-:Y:S01]  /*6100*/  @P0 IADD3 R6, R176, 0x2000, RZ ;  /* 0x00002000b0060810 */ /* 0x000fe20007ffe0ff */
[----:B------:R-:W-:Y:S02]  /*6110*/  @P6 IMAD.MOV.U32 R227, RZ, RZ, R4 ;  /* 0x000000ffffe36224 */ /* 0x000fe400078e0004 */
        /* <DEDUP_REMOVED lines=11> */
[----:B------:R-:W-:Y:S01]  /*61d0*/  ISETP.NE.AND P0, PT, R218, -0x1, PT ;  /* 0xffffffffda00780c */ /* 0x000fe20003f05270 */
[----:B------:R-:W-:Y:S01]  /*61e0*/  FMUL.FTZ R69, R69, c[0x0][0x2e0] ;  /* 0x0000b80045457a20 */ /* 0x000fe20000410000 */
[----:B------:R-:W-:Y:S01]  /*61f0*/  SHF.R.S32.HI R3, RZ, 0x1f, R189 ;  /* 0x0000001fff037819 */ /* 0x000fe200000114bd */
        /* <DEDUP_REMOVED lines=9> */
[----:B------:R-:W-:Y:S01]  /*6290*/  FMUL.FTZ R72, R72, c[0x0][0x2e0] ;  /* 0x0000b80048487a20 */ /* 0x000fe20000410000 */
[----:B------:R-:W-:Y:S01]  /*62a0*/  @P0 IADD3 R32, R215, R218, RZ ;  /* 0x000000dad7200210 */ /* 0x000fe20007ffe0ff */
[----:B------:R-:W-:Y:S01]  /*62b0*/  FMUL.FTZ R73, R73, c[0x0][0x2e0] ;  /* 0x0000b80049497a20 */ /* 0x000fe20000410000 */
[----:B------:R-:W-:Y:S01]  /*62c0*/  F2FP.PACK_AB R83, R83, R82 ;  /* 0x000000525353723e */ /* 0x000fe200000000ff */
[----:B------:R-:W-:-:S02]  /*62d0*/  FMUL.FTZ R74, R74, c[0x0][0x2e0] ;  /* 0x0000b8004a4a7a20 */ /* 0x000fc40000410000 */
        /* <DEDUP_REMOVED lines=106> */
[C---:B------:R-:W-:Y:S01]  /*6980*/  @P0 IMAD.WIDE.U32 R34, R32.reuse, c[0x0][0x3a0], RZ ;  /* 0x0000e80020220a25 */ /* 0x040fe200078e00ff */
[----:B------:R1:W-:Y:S02]  /*6990*/  STS [R202+0x4000], R65 ;  /* 0x00400041ca007388 */ /* 0x0003e40000000800 */
[----:B------:R-:W-:Y:S01]  /*69a0*/  F2FP.PACK_AB R63, R63, R62 ;  /* 0x0000003e3f3f723e */ /* 0x000fe200000000ff */
[----:B------:R-:W-:Y:S01]  /*69b0*/  @P0 IMAD R32, R32, c[0x0][0x3a4], R35 ;  /* 0x0000e90020200a24 */ /* 0x000fe200078e0223 */
        /* <DEDUP_REMOVED lines=15> */
.L_x_824:
        /* <DEDUP_REMOVED lines=15> */
.L_x_825:
[----:B------:R-:W-:Y:S01]  /*6ba0*/  BAR.SYNC.DEFER_BLOCKING 0x0 ;  /* 0x0000000000007b1d */ /* 0x000fe20000010000 */
[C---:B-1----:R-:W-:Y:S01]  /*6bb0*/  SHF.L.U32 R37, R195.reuse, 0x7, RZ ;  /* 0x00000007c3257819 */ /* 0x042fe200000006ff */
[----:B------:R-:W-:Y:S01]  /*6bc0*/  IMAD R39, R195, -0x80, R216 ;  /* 0xffffff80c3277824 */ /* 0x000fe200078e02d8 */
[----:B------:R-:W-:Y:S02]  /*6bd0*/  SHF.R.S32.HI R45, RZ, 0x1f, R190 ;  /* 0x0000001fff2d7819 */ /* 0x000fe400000114be */
[----:B------:R-:W-:Y:S01]  /*6be0*/  SHF.R.S32.HI R3, RZ, 0x1f, R37 ;  /* 0x0000001fff037819 */ /* 0x000fe20000011425 */
[----:B------:R-:W-:Y:S01]  /*6bf0*/  BSSY B0, `(.L_x_826) ;  /* 0x000001f000007945 */ /* 0x000fe20003800000 */
[----:B------:R-:W-:Y:S02]  /*6c00*/  MOV R44, R190 ;  /* 0x000000be002c7202 */ /* 0x000fe40000000f00 */
[----:B------:R-:W-:Y:S01]  /*6c10*/  ISETP.GE.AND P4, PT, R188, R39, PT ;  /* 0x00000027bc00720c */ /* 0x000fe20003f86270 */
[----:B------:R-:W-:Y:S01]  /*6c20*/  IMAD R38, R3, c[0x0][0x3a0], RZ ;  /* 0x0000e80003267a24 */ /* 0x000fe200078e02ff */
[----:B------:R-:W-:Y:S01]  /*6c30*/  SHF.R.S32.HI R36, RZ, 0x1f, R208 ;  /* 0x0000001fff247819 */ /* 0x000fe200000114d0 */
[----:B------:R-:W-:-:S04]  /*6c40*/  IMAD.WIDE.U32 R40, R37, c[0x0][0x3a0], R44 ;  /* 0x0000e80025287a25 */ /* 0x000fc800078e002c */
[----:B------:R-:W-:Y:S01]  /*6c50*/  IMAD R33, R37, c[0x0][0x3a4], R38 ;  /* 0x0000e90025217a24 */ /* 0x000fe200078e0226 */
[----:B------:R-:W-:Y:S02]  /*6c60*/  IADD3 R46, P0, R34, R40, RZ ;  /* 0x00000028222e7210 */ /* 0x000fe40007f1e0ff */
[----:B------:R-:W-:Y:S02]  /*6c70*/  SHF.R.S32.HI R38, RZ, 0x1f, R188 ;  /* 0x0000001fff267819 */ /* 0x000fe400000114bc */
        /* <DEDUP_REMOVED lines=22> */
.L_x_827:
[----:B------:R-:W-:Y:S05]  /*6de0*/  BSYNC B0 ;  /* 0x0000000000007941 */ /* 0x000fea0003800000 */
.L_x_826:
        /* <DEDUP_REMOVED lines=14> */
.L_x_829:
[----:B------:R-:W-:Y:S05]  /*6ed0*/  BSYNC B0 ;  /* 0x0000000000007941 */ /* 0x000fea0003800000 */
.L_x_828:
        /* <DEDUP_REMOVED lines=14> */
.L_x_831:
[----:B------:R-:W-:Y:S05]  /*6fc0*/  BSYNC B0 ;  /* 0x0000000000007941 */ /* 0x000fea0003800000 */
.L_x_830:
        /* <DEDUP_REMOVED lines=14> */
.L_x_833:
[----:B------:R-:W-:Y:S05]  /*70b0*/  BSYNC B0 ;  /* 0x0000000000007941 */ /* 0x000fea0003800000 */
.L_x_832:
[----:B------:R-:W-:Y:S01]  /*70c0*/  IMAD.WIDE.U32 R44, R37, c[0x0][0x3a8], R44 ;  /* 0x0000ea00252c7a25 */ /* 0x000fe200078e002c */
[----:B------:R-:W-:Y:S03]  /*70d0*/  BSSY B0, `(.L_x_834) ;  /* 0x0000012000007945 */ /* 0x000fe60003800000 */
[----:B--2---:R-:W-:Y:S01]  /*70e0*/  IMAD R20, R3, c[0x0][0x3a8], RZ ;  /* 0x0000ea0003147a24 */ /* 0x004fe200078e02ff */
        /* <DEDUP_REMOVED lines=16> */
.L_x_835:
[----:B------:R-:W-:Y:S05]  /*71f0*/  BSYNC B0 ;  /* 0x0000000000007941 */ /* 0x000fea0003800000 */
.L_x_834:
[----:B------:R-:W-:Y:S01]  /*7200*/  BSSY B0, `(.L_x_836) ;  /* 0x000000d000007945 */ /* 0x000fe20003800000 */
        /* <DEDUP_REMOVED lines=12> */
.L_x_837:
[----:B------:R-:W-:Y:S05]  /*72d0*/  BSYNC B0 ;  /* 0x0000000000007941 */ /* 0x000fea0003800000 */
.L_x_836:
        /* <DEDUP_REMOVED lines=13> */
.L_x_839:
[----:B------:R-:W-:Y:S05]  /*73b0*/  BSYNC B0 ;  /* 0x0000000000007941 */ /* 0x000fea0003800000 */
.L_x_838:
        /* <DEDUP_REMOVED lines=10> */
[----:B------:R1:W-:Y:S01]  /*7460*/  STG.E.128 [R8.64], R4 ;  /* 0x0000000408007986 */ /* 0x0003e2000c101d18 */
[----:B------:R-:W-:Y:S05]  /*7470*/  BRA `(.L_x_840) ;  /* 0x000009e000007947 */ /* 0x000fea0003800000 */
.L_x_820:
        /* <DEDUP_REMOVED lines=15> */
.L_x_841:
        /* <DEDUP_REMOVED lines=15> */
.L_x_842:
        /* <DEDUP_REMOVED lines=25> */
.L_x_844:
[----:B------:R-:W-:Y:S05]  /*77f0*/  BSYNC B0 ;  /* 0x0000000000007941 */ /* 0x000fea0003800000 */
.L_x_843:
        /* <DEDUP_REMOVED lines=14> */
.L_x_846:
[----:B------:R-:W-:Y:S05]  /*78e0*/  BSYNC B0 ;  /* 0x0000000000007941 */ /* 0x000fea0003800000 */
.L_x_845:
        /* <DEDUP_REMOVED lines=14> */
.L_x_848:
[----:B------:R-:W-:Y:S05]  /*79d0*/  BSYNC B0 ;  /* 0x0000000000007941 */ /* 0x000fea0003800000 */
.L_x_847:
        /* <DEDUP_REMOVED lines=8> */
[----:B------:R-:W-:-:S04]  /*7a60*/  IMAD R7, R7, c[0x0][0x3a0], RZ ;  /* 0x0000e80007077a24 */ /* 0x000fc800078e02ff */
[----:B------:R-:W-:Y:S01]  /*7a70*/  IMAD R7, R8, c[0x0][0x3a4], R7 ;  /* 0x0000e90008077a24 */ /* 0x000fe200078e0207 */
[----:B------:R-:W-:-:S04]  /*7a80*/  LEA R8, P0, R10, c[0x0][0x340], 0x1 ;  /* 0x0000d0000a087a11 */ /* 0x000fc800078008ff */
[----:B------:R-:W-:-:S04]  /*7a90*/  IADD3 R7, R7, R11, RZ ;  /* 0x0000000b07077210 */ /* 0x000fc80007ffe0ff */
[----:B------:R-:W-:-:S05]  /*7aa0*/  LEA.HI.X R9, R10, c[0x0][0x344], R7, 0x1, P0 ;  /* 0x0000d1000a097a11 */ /* 0x000fca00000f0c07 */
[----:B------:R2:W-:Y:S02]  /*7ab0*/  STG.E.128 [R8.64], RZ ;  /* 0x000000ff08007986 */ /* 0x0005e4000c101d18 */
.L_x_850:
[----:B------:R-:W-:Y:S05]  /*7ac0*/  BSYNC B0 ;  /* 0x0000000000007941 */ /* 0x000fea0003800000 */
.L_x_849:
[----:B------:R-:W-:Y:S01]  /*7ad0*/  IMAD.WIDE.U32 R10, R5, c[0x0][0x3a8], R190 ;  /* 0x0000ea00050a7a25 */ /* 0x000fe200078e00be */
[----:B------:R-:W-:Y:S03]  /*7ae0*/  BSSY B0, `(.L_x_851) ;  /* 0x0000012000007945 */ /* 0x000fe60003800000 */
[----:B--2---:R-:W-:Y:S02]  /*7af0*/  IMAD R8, R3, c[0x0][0x3a8], RZ ;  /* 0x0000ea0003087a24 */ /* 0x004fe400078e02ff */
        /* <DEDUP_REMOVED lines=16> */
.L_x_852:
[----:B------:R-:W-:Y:S05]  /*7c00*/  BSYNC B0 ;  /* 0x0000000000007941 */ /* 0x000fea0003800000 */
.L_x_851:
        /* <DEDUP_REMOVED lines=12> */
.L_x_854:
[----:B------:R-:W-:Y:S05]  /*7cd0*/  BSYNC B0 ;  /* 0x0000000000007941 */ /* 0x000fea0003800000 */
.L_x_853:
        /* <DEDUP_REMOVED lines=12> */
.L_x_856:
[----:B------:R-:W-:Y:S05]  /*7da0*/  BSYNC B0 ;  /* 0x0000000000007941 */ /* 0x000fea0003800000 */
.L_x_855:
        /* <DEDUP_REMOVED lines=11> */
.L_x_840:
[----:B------:R-:W-:Y:S05]  /*7e60*/  BSYNC B1 ;  /* 0x0000000000017941 */ /* 0x000fea0003800000 */
.L_x_815:
        /* <DEDUP_REMOVED lines=9> */
.L_x_857:
[----:B------:R-:W-:Y:S05]  /*7f00*/  EXIT ;  /* 0x000000000000794d */ /* 0x000fea0003800000 */
.L_x_859:
        /* <DEDUP_REMOVED lines=15> */
.L_x_2466:


//--------------------- .text._ZN5flash44flash_bwd_dq_dk_dv_loop_seqk_parallel_kernelI23Flash_bwd_kernel_traitsILi64ELi64ELi128ELi8ELi2ELi4ELi4ELb1ELb0EN7cutlass6half_tE19Flash_kernel_traitsILi64ELi64ELi128ELi8ES3_EELb0ELb0ELb0ELb0ELb0ELb1ELb1EEEvNS_16Flash_bwd_paramsE --------------------------
	.section	.text._ZN5flash44flash_bwd_dq_dk_dv_loop_seqk_parallel_kernelI23Flash_bwd_kernel_traitsILi64ELi64ELi128ELi8ELi2ELi4ELi4ELb1ELb0EN7cutlass6half_tE19Flash_kernel_traitsILi64ELi64ELi128ELi8ES3_EELb0ELb0ELb0ELb0ELb0ELb1ELb1EEEvNS_16Flash_bwd_paramsE,"ax",@progbits
	.sectioninfo	@"SHI_REGISTERS=255"
	.align	128
        .global         _ZN5flash44flash_bwd_dq_dk_dv_loop_seqk_parallel_kernelI23Flash_bwd_kernel_traitsILi64ELi64ELi128ELi8ELi2ELi4ELi4ELb1ELb0EN7cutlass6half_tE19Flash_kernel_traitsILi64ELi64ELi128ELi8ES3_EELb0ELb0ELb0ELb0ELb0ELb1ELb1EEEvNS_16Flash_bwd_paramsE
        .type           _ZN5flash44flash_bwd_dq_dk_dv_loop_seqk_parallel_kernelI23Flash_bwd_kernel_traitsILi64ELi64ELi128ELi8ELi2ELi4ELi4ELb1ELb0EN7cutlass6half_tE19Flash_kernel_traitsILi64ELi64ELi128ELi8ES3_EELb0ELb0ELb0ELb0ELb0ELb1ELb1EEEvNS_16Flash_bwd_paramsE,@function
        .size           _ZN5flash44flash_bwd_dq_dk_dv_loop_seqk_parallel_kernelI23Flash_bwd_kernel_traitsILi64ELi64ELi128ELi8ELi2ELi4ELi4ELb1ELb0EN7cutlass6half_tE19Flash_kernel_traitsILi64ELi64ELi128ELi8ES3_EELb0ELb0ELb0ELb0ELb0ELb1ELb1EEEvNS_16Flash_bwd_paramsE,(.L_x_2467 - _ZN5flash44flash_bwd_dq_dk_dv_loop_seqk_parallel_kernelI23Flash_bwd_kernel_traitsILi64ELi64ELi128ELi8ELi2ELi4ELi4ELb1ELb0EN7cutlass6half_tE19Flash_kernel_traitsILi64ELi64ELi128ELi8ES3_EELb0ELb0ELb0ELb0ELb0ELb1ELb1EEEvNS_16Flash_bwd_paramsE)
        .other          _ZN5flash44flash_bwd_dq_dk_dv_loop_seqk_parallel_kernelI23Flash_bwd_kernel_traitsILi64ELi64ELi128ELi8ELi2ELi4ELi4ELb1ELb0EN7cutlass6half_tE19Flash_kernel_traitsILi64ELi64ELi128ELi8ES3_EELb0ELb0ELb0ELb0ELb0ELb1ELb1EEEvNS_16Flash_bwd_paramsE,@"STO_CUDA_ENTRY STV_DEFAULT"
_ZN5flash44flash_bwd_dq_dk_dv_loop_seqk_parallel_kernelI23Flash_bwd_kernel_traitsILi64ELi64ELi128ELi8ELi2ELi4ELi4ELb1ELb0EN7cutlass6half_tE19Flash_kernel_traitsILi64ELi64ELi128ELi8ES3_EELb0ELb0ELb0ELb0ELb0ELb1ELb1EEEvNS_16Flash_bwd_paramsE:
.text._ZN5flash44flash_bwd_dq_dk_dv_loop_seqk_parallel_kernelI23Flash_bwd_kernel_traitsILi64ELi64ELi128ELi8ELi2ELi4ELi4ELb1ELb0EN7cutlass6half_tE19Flash_kernel_traitsILi64ELi64ELi128ELi8ES3_EELb0ELb0ELb0ELb0ELb0ELb1ELb1EEEvNS_16Flash_bwd_paramsE:
        /* <DEDUP_REMOVED lines=13> */
[----:B------:R-:W-:Y:S01]  /*00d0*/  UMOV UR8, 0x80 ;  /* 0x0000008000087882 */ /* 0x000fe20000000000 */
[----:B------:R-:W-:Y:S01]  /*00e0*/  IMAD.MOV.U32 R185, RZ, RZ, -0x10 ;  /* 0xfffffff0ffb97424 */ /* 0x000fe200078e00ff */
[----:B------:R-:W-:Y:S02]  /*00f0*/  ULDC UR7, c[0x0][0x210] ;  /* 0x0000840000077ab9 */ /* 0x000fe40000000800 */
[----:B------:R-:W-:Y:S02]  /*0100*/  ULDC UR6, c[0x0][0x234] ;  /* 0x00008d0000067ab9 */ /* 0x000fe40000000800 */
[----:B------:R-:W-:Y:S01]  /*0110*/  UIMAD UR6, UR8, UR7, UR6 ;  /* 0x00000007080672a4 */ /* 0x000fe2000f8e0206 */
[----:B------:R-:W3:Y:S01]  /*0120*/  S2UR UR42, SR_CTAID.Y ;  /* 0x00000000002a79c3 */ /* 0x000ee20000002600 */
[----:B------:R-:W-:-:S02]  /*0130*/  ULDC UR13, c[0x0][0x1c8] ;  /* 0x00007200000d7ab9 */ /* 0x000fc40000000800 */
[----:B------:R-:W-:Y:S02]  /*0140*/  ULDC.U8 UR10, c[0x0][0x328] ;  /* 0x0000ca00000a7ab9 */ /* 0x000fe40000000000 */
[----:B------:R-:W-:Y:S01]  /*0150*/  IMAD.U32 R0, RZ, RZ, UR6 ;  /* 0x00000006ff007e24 */ /* 0x000fe2000f8e00ff */
[----:B------:R-:W-:Y:S02]  /*0160*/  UISETP.NE.AND UP1, UPT, UR10, URZ, UPT ;  /* 0x0000003f0a00728c */ /* 0x000fe4000bf25270 */
[----:B------:R-:W-:Y:S02]  /*0170*/  ULDC UR60, c[0x0][0x214] ;  /* 0x00008500003c7ab9 */ /* 0x000fe40000000800 */
[----:B------:R4:W-:Y:S01]  /*0180*/  STL [R1+0x14], R0 ;  /* 0x0000140001007387 */ /* 0x0009e20000100800 */
[----:B------:R-:W-:Y:S02]  /*0190*/  ULDC UR9, c[0x0][0x1c0] ;  /* 0x0000700000097ab9 */ /* 0x000fe40000000800 */
[----:B------:R-:W-:Y:S01]  /*01a0*/  ULDC UR16, c[0x0][0x224] ;  /* 0x0000890000107ab9 */ /* 0x000fe20000000800 */
[----:B-1----:R-:W-:Y:S01]  /*01b0*/  SHF.R.S32.HI R11, RZ, 0x1f, R13 ;  /* 0x0000001fff0b7819 */ /* 0x002fe2000001140d */
[----:B--2---:R-:W-:Y:S01]  /*01c0*/  ULOP3.LUT UR7, UR47, UR13, URZ, 0x3c, !UPT ;  /* 0x0000000d2f077292 */ /* 0x004fe2000f8e3c3f */
[----:B------:R-:W-:Y:S01]  /*01d0*/  IMAD.SHL.U32 R242, R13, 0x2, RZ ;  /* 0x000000020df27824 */ /* 0x000fe200078e00ff */
[----:B------:R-:W-:Y:S01]  /*01e0*/  USHF.R.S32.HI UR8, URZ, 0x1f, UR47 ;  /* 0x0000001f3f087899 */ /* 0x000fe2000801142f */
[CC--:B------:R-:W-:Y:S01]  /*01f0*/  LEA.HI R3, R11.reuse, R13.reuse, RZ, 0x4 ;  /* 0x0000000d0b037211 */ /* 0x0c0fe200078f20ff */
[----:B------:R-:W-:Y:S01]  /*0200*/  ULDC UR15, c[0x0][0x224] ;  /* 0x00008900000f7ab9 */ /* 0x000fe20000000800 */
[-C--:B------:R-:W-:Y:S01]  /*0210*/  LEA.HI R16, R11, R13.reuse, RZ, 0x2 ;  /* 0x0000000d0b107211 */ /* 0x080fe200078f10ff */
[----:B------:R-:W-:Y:S01]  /*0220*/  ULDC UR55, c[0x0][0x22c] ;  /* 0x00008b0000377ab9 */ /* 0x000fe20000000800 */
[----:B------:R-:W-:Y:S01]  /*0230*/  SHF.R.S32.HI R4, RZ, 0x4, R3 ;  /* 0x00000004ff047819 */ /* 0x000fe20000011403 */
[----:B---3--:R-:W-:Y:S01]  /*0240*/  @UP1 UIMAD UR10, UR42, UR60, URZ ;  /* 0x0000003c2a0a12a4 */ /* 0x008fe2000f8e023f */
[----:B------:R-:W-:Y:S01]  /*0250*/  SHF.R.S32.HI R5, RZ, 0x2, R16 ;  /* 0x00000002ff057819 */ /* 0x000fe20000011410 */
[----:B------:R-:W-:Y:S01]  /*0260*/  UIMAD UR6, UR42, UR9, UR47 ;  /* 0x000000092a0672a4 */ /* 0x000fe2000f8e022f */
[----:B------:R-:W-:Y:S01]  /*0270*/  LEA.HI R2, R3, R4, RZ, 0x1 ;  /* 0x0000000403027211 */ /* 0x000fe200078f08ff */
[----:B------:R-:W-:Y:S01]  /*0280*/  UIMAD UR58, UR47, UR55, URZ ;  /* 0x000000372f3a72a4 */ /* 0x000fe2000f8e023f */
[----:B------:R-:W-:Y:S01]  /*0290*/  LEA.HI R14, R11, R13, RZ, 0x3 ;  /* 0x0000000d0b0e7211 */ /* 0x000fe200078f18ff */
[----:B------:R-:W-:Y:S01]  /*02a0*/  UIMAD UR9, UR6, UR15, URZ ;  /* 0x0000000f060972a4 */ /* 0x000fe2000f8e023f */
[----:B------:R-:W-:Y:S01]  /*02b0*/  LOP3.LUT R2, R2, 0xfffffffe, RZ, 0xc0, !PT ;  /* 0xfffffffe02027812 */ /* 0x000fe200078ec0ff */
[----:B------:R-:W-:Y:S01]  /*02c0*/  ULDC UR48, c[0x0][0x1c0] ;  /* 0x0000700000307ab9 */ /* 0x000fe20000000800 */
[----:B------:R-:W-:Y:S01]  /*02d0*/  SHF.R.S32.HI R237, RZ, 0x3, R14 ;  /* 0x00000003ffed7819 */ /* 0x000fe2000001140e */
[----:B------:R-:W-:Y:S01]  /*02e0*/  ULDC UR12, c[0x0][0x1c0] ;  /* 0x00007000000c7ab9 */ /* 0x000fe20000000800 */
[----:B----4-:R-:W-:Y:S01]  /*02f0*/  SHF.R.S32.HI R0, RZ, 0x1f, R16 ;  /* 0x0000001fff007819 */ /* 0x010fe20000011410 */
[----:B------:R-:W-:Y:S01]  /*0300*/  IMAD.IADD R10, R4, 0x1, -R2 ;  /* 0x00000001040a7824 */ /* 0x000fe200078e0a02 */
[----:B------:R-:W-:Y:S01]  /*0310*/  LOP3.LUT R2, R3, 0xfffffff0, RZ, 0xc0, !PT ;  /* 0xfffffff003027812 */ /* 0x000fe200078ec0ff */
[----:B------:R-:W-:Y:S01]  /*0320*/  IMAD.U32 R4, RZ, RZ, UR8 ;  /* 0x00000008ff047e24 */ /* 0x000fe2000f8e00ff */
[----:B------:R-:W-:Y:S01]  /*0330*/  LEA.HI R0, R0, R5, RZ, 0x3 ;  /* 0x0000000500007211 */ /* 0x000fe200078f18ff */
[----:B------:R-:W-:Y:S01]  /*0340*/  IMAD.SHL.U32 R3, R237, 0x40, RZ ;  /* 0x00000040ed037824 */ /* 0x000fe200078e00ff */
[----:B------:R-:W-:Y:S01]  /*0350*/  LEA.HI R8, R11, R13, RZ, 0x5 ;  /* 0x0000000d0b087211 */ /* 0x000fe200078f28ff */
[----:B------:R-:W-:Y:S01]  /*0360*/  IMAD.IADD R2, R13, 0x1, -R2 ;  /* 0x000000010d027824 */ /* 0x000fe200078e0a02 */
[----:B------:R-:W-:Y:S01]  /*0370*/  LOP3.LUT R0, R0, 0xfffffff8, RZ, 0xc0, !PT ;  /* 0xfffffff800007812 */ /* 0x000fe200078ec0ff */
[----:B------:R-:W-:Y:S01]  /*0380*/  USHF.L.U32 UR8, UR42, 0x7, URZ ;  /* 0x000000072a087899 */ /* 0x000fe2000800063f */
[----:B------:R-:W-:Y:S01]  /*0390*/  LOP3.LUT R3, R3, 0x1c0, RZ, 0xc0, !PT ;  /* 0x000001c003037812 */ /* 0x000fe200078ec0ff */
[----:B------:R-:W-:Y:S01]  /*03a0*/  UIMAD.WIDE UR48, UR55, UR48, URZ ;  /* 0x00000030373072a5 */ /* 0x000fe2000f8e023f */
[----:B------:R-:W-:Y:S01]  /*03b0*/  SHF.R.S32.HI R4, RZ, 0x1f, R2 ;  /* 0x0000001fff047819 */ /* 0x000fe20000011402 */
[----:B------:R-:W-:Y:S01]  /*03c0*/  IMAD.IADD R7, R5, 0x1, -R0 ;  /* 0x0000000105077824 */ /* 0x000fe200078e0a00 */
[----:B------:R-:W-:Y:S01]  /*03d0*/  SHF.R.U32.HI R5, RZ, 0x3, R3 ;  /* 0x00000003ff057819 */ /* 0x000fe20000011603 */
[----:B------:R-:W-:Y:S01]  /*03e0*/  IMAD.U32 R0, RZ, RZ, UR7 ;  /* 0x00000007ff007e24 */ /* 0x000fe2000f8e00ff */
[----:B------:R-:W-:Y:S01]  /*03f0*/  LEA.HI R12, R4, R2, RZ, 0x3 ;  /* 0x00000002040c7211 */ /* 0x000fe200078f18ff */
[----:B------:R-:W-:Y:S01]  /*0400*/  USHF.R.S32.HI UR7, URZ, 0x1f, UR16 ;  /* 0x0000001f3f077899 */ /* 0x000fe20008011410 */
[--C-:B------:R-:W-:Y:S01]  /*0410*/  SHF.R.S32.HI R17, RZ, 0x5, R8.reuse ;  /* 0x00000005ff117819 */ /* 0x100fe20000011408 */
[----:B------:R-:W-:Y:S01]  /*0420*/  UIMAD UR55, UR55, UR12, URZ ;  /* 0x0000000c373772a4 */ /* 0x000fe2000f8e023f */
[----:B------:R1:W-:Y:S01]  /*0430*/  STL [R1+0x10], R0 ;  /* 0x0000100001007387 */ /* 0x0003e20000100800 */
[----:B------:R-:W-:Y:S01]  /*0440*/  LOP3.LUT R4, R12, 0xfffffff8, RZ, 0xc0, !PT ;  /* 0xfffffff80c047812 */ /* 0x000fe200078ec0ff */
[----:B------:R-:W-:Y:S01]  /*0450*/  UIMAD UR6, UR7, UR42, URZ ;  /* 0x0000002a070672a4 */ /* 0x000fe2000f8e023f */
[----:B------:R-:W-:Y:S01]  /*0460*/  SHF.R.S32.HI R6, RZ, 0x1f, R8 ;  /* 0x0000001fff067819 */ /* 0x000fe20000011408 */
[----:B------:R-:W-:-:S02]  /*0470*/  USHF.L.U32 UR19, UR55, 0x4, URZ ;  /* 0x0000000437137899 */ /* 0x000fc4000800063f */
[----:B------:R-:W-:Y:S01]  /*0480*/  IMAD.IADD R15, R2, 0x1, -R4 ;  /* 0x00000001020f7824 */ /* 0x000fe200078e0a04 */
[----:B------:R-:W-:Y:S01]  /*0490*/  LOP3.LUT R4, R7, 0x1, RZ, 0xc0, !PT ;  /* 0x0000000107047812 */ /* 0x000fe200078ec0ff */
[----:B------:R-:W-:Y:S01]  /*04a0*/  IMAD.U32 R2, RZ, RZ, UR8 ;  /* 0x00000008ff027e24 */ /* 0x000fe2000f8e00ff */
[----:B------:R-:W-:Y:S02]  /*04b0*/  USHF.R.S32.HI UR8, URZ, 0x1f, UR42 ;  /* 0x0000001f3f087899 */ /* 0x000fe4000801142a */
[----:B------:R-:W-:Y:S01]  /*04c0*/  ISETP.NE.U32.AND P0, PT, R4, 0x1, PT ;  /* 0x000000010400780c */ /* 0x000fe20003f05070 */
[----:B------:R-:W-:Y:S02]  /*04d0*/  USHF.L.U32 UR13, UR55, 0x3, URZ ;  /* 0x00000003370d7899 */ /* 0x000fe4000800063f */
[----:B------:R-:W-:Y:S01]  /*04e0*/  UIADD3 UR18, UR19, 0x20, URZ ;  /* 0x0000002013127890 */ /* 0x000fe2000fffe03f */
[----:B------:R-:W-:Y:S01]  /*04f0*/  SEL R185, R185, 0x10, !P0 ;  /* 0x00000010b9b97807 */ /* 0x000fe20004000000 */
[----:B------:R-:W-:-:S02]  /*0500*/  UIMAD.WIDE.U32 UR56, UR42, UR16, URZ ;  /* 0x000000102a3872a5 */ /* 0x000fc4000f8e003f */
[----:B------:R-:W-:Y:S02]  /*0510*/  UIADD3 UR17, UR13, UR18, URZ ;  /* 0x000000120d117290 */ /* 0x000fe4000fffe03f */
[----:B------:R-:W-:Y:S02]  /*0520*/  ULDC UR14, c[0x0][0x1c0] ;  /* 0x00007000000e7ab9 */ /* 0x000fe40000000800 */
[----:B------:R-:W-:Y:S02]  /*0530*/  UIADD3 UR16, UR13, UR17, URZ ;  /* 0x000000110d107290 */ /* 0x000fe4000fffe03f */
[----:B------:R-:W-:Y:S01]  /*0540*/  USHF.L.U32 UR54, UR55, 0x6, URZ ;  /* 0x0000000637367899 */ /* 0x000fe2000800063f */
[----:B-1----:R-:W-:Y:S01]  /*0550*/  LOP3.LUT R0, R14, 0xfffffff8, RZ, 0xc0, !PT ;  /* 0xfffffff80e007812 */ /* 0x002fe200078ec0ff */
[----:B------:R-:W-:Y:S02]  /*0560*/  UIADD3 UR15, UR13, UR16, URZ ;  /* 0x000000100d0f7290 */ /* 0x000fe4000fffe03f */
[----:B------:R-:W-:-:S02]  /*0570*/  ULDC.U8 UR11, c[0x0][0x3d0] ;  /* 0x0000f400000b7ab9 */ /* 0x000fc40000000000 */
[----:B------:R-:W-:Y:S01]  /*0580*/  IMAD.IADD R0, R13, 0x1, -R0 ;  /* 0x000000010d007824 */ /* 0x000fe200078e0a00 */
[----:B------:R-:W-:Y:S02]  /*0590*/  ULDC.64 UR4, c[0x0][0x118] ;  /* 0x0000460000047ab9 */ /* 0x000fe40000000a00 */
[----:B------:R-:W-:Y:S01]  /*05a0*/  UISETP.NE.AND UP2, UPT, UR11, URZ, UPT ;  /* 0x0000003f0b00728c */ /* 0x000fe2000bf45270 */
[C---:B------:R-:W-:Y:S01]  /*05b0*/  IMAD.SHL.U32 R244, R0.reuse, 0x8, RZ ;  /* 0x0000000800f47824 */ /* 0x040fe200078e00ff */
[C---:B------:R-:W-:Y:S01]  /*05c0*/  LOP3.LUT P4, RZ, R0.reuse, 0x2, RZ, 0xc0, !PT ;  /* 0x0000000200ff7812 */ /* 0x040fe2000788c0ff */
[----:B------:R-:W-:Y:S01]  /*05d0*/  UIMAD.WIDE.U32 UR52, UR48, UR56, URZ ;  /* 0x00000038303472a5 */ /* 0x000fe2000f8e003f */
[C---:B------:R-:W-:Y:S01]  /*05e0*/  LOP3.LUT P3, RZ, R0.reuse, 0x4, RZ, 0xc0, !PT ;  /* 0x0000000400ff7812 */ /* 0x040fe2000786c0ff */
[----:B------:R-:W-:Y:S01]  /*05f0*/  IMAD.SHL.U32 R0, R0, 0x40, RZ ;  /* 0x0000004000007824 */ /* 0x000fe200078e00ff */
[----:B------:R-:W-:Y:S01]  /*0600*/  LOP3.LUT R3, R3, 0x38, R244, 0xf8, !PT ;  /* 0x0000003803037812 */ /* 0x000fe200078ef8f4 */
[----:B------:R-:W-:Y:S01]  /*0610*/  UIMAD UR61, UR49, UR56, URZ ;  /* 0x00000038313d72a4 */ /* 0x000fe2000f8e023f */
[C---:B------:R-:W-:Y:S01]  /*0620*/  R2P PR, R7.reuse, 0x6 ;  /* 0x0000000607007804 */ /* 0x040fe20000000000 */
[----:B------:R-:W-:Y:S01]  /*0630*/  IMAD.SHL.U32 R7, R7, 0x40, RZ ;  /* 0x0000004007077824 */ /* 0x000fe200078e00ff */
[----:B------:R-:W-:Y:S01]  /*0640*/  LOP3.LUT R9, R3, R5, RZ, 0x3c, !PT ;  /* 0x0000000503097212 */ /* 0x000fe200078e3cff */
[----:B------:R-:W-:Y:S01]  /*0650*/  UIMAD UR25, UR55, 0x18, URZ ;  /* 0x00000018371978a4 */ /* 0x000fe2000f8e023f */
[----:B------:R-:W-:Y:S01]  /*0660*/  LEA.HI R3, R6, R17, RZ, 0x2 ;  /* 0x0000001106037211 */ /* 0x000fe200078f10ff */
[----:B------:R-:W-:Y:S01]  /*0670*/  USHF.L.U32 UR24, UR55, 0x5, URZ ;  /* 0x0000000537187899 */ /* 0x000fe2000800063f */
[----:B------:R-:W-:Y:S01]  /*0680*/  LOP3.LUT R0, R0, 0x1c0, RZ, 0xc0, !PT ;  /* 0x000001c000007812 */ /* 0x000fe200078ec0ff */
[----:B------:R-:W-:Y:S01]  /*0690*/  UIMAD UR23, UR55, 0x28, URZ ;  /* 0x00000028371778a4 */ /* 0x000fe2000f8e023f */
[----:B------:R-:W-:Y:S01]  /*06a0*/  LOP3.LUT R2, R3, 0xfffffffc, RZ, 0xc0, !PT ;  /* 0xfffffffc03027812 */ /* 0x000fe200078ec0ff */
[----:B------:R-:W-:Y:S01]  /*06b0*/  IMAD.U32 R3, RZ, RZ, UR8 ;  /* 0x00000008ff037e24 */ /* 0x000fe2000f8e00ff */
[----:B------:R-:W-:Y:S01]  /*06c0*/  USHF.R.S32.HI UR8, URZ, 0x1f, UR47 ;  /* 0x0000001f3f087899 */ /* 0x000fe2000801142f */
[----:B------:R-:W-:Y:S01]  /*06d0*/  LEA.HI R5, R11, R13, RZ, 0x6 ;  /* 0x0000000d0b057211 */ /* 0x000fe200078f30ff */
[----:B------:R-:W-:Y:S01]  /*06e0*/  UIMAD UR22, UR55, 0x30, URZ ;  /* 0x00000030371678a4 */ /* 0x000fe2000f8e023f */
[----:B------:R-:W-:Y:S01]  /*06f0*/  IMAD.IADD R175, R17, 0x1, -R2 ;  /* 0x0000000111af7824 */ /* 0x000fe200078e0a02 */
[----:B------:R-:W-:Y:S01]  /*0700*/  LOP3.LUT R178, R0, 0x8, R14, 0xf8, !PT ;  /* 0x0000000800b27812 */ /* 0x000fe200078ef80e */
[----:B------:R-:W-:Y:S01]  /*0710*/  UIMAD UR21, UR55, 0x38, URZ ;  /* 0x00000038371578a4 */ /* 0x000fe2000f8e023f */
[----:B------:R-:W-:Y:S01]  /*0720*/  IMAD.U32 R2, RZ, RZ, UR8 ;  /* 0x00000008ff027e24 */ /* 0x000fe2000f8e00ff */
[----:B------:R-:W-:Y:S01]  /*0730*/  USHF.R.S32.HI UR8, URZ, 0x1f, UR42 ;  /* 0x0000001f3f087899 */ /* 0x000fe2000801142a */
[----:B------:R-:W-:Y:S01]  /*0740*/  IMAD.SHL.U32 R2, R175, 0x10, RZ ;  /* 0x00000010af027824 */ /* 0x000fe200078e00ff */
[----:B------:R-:W-:Y:S01]  /*0750*/  SHF.R.S32.HI R5, RZ, 0x6, R5 ;  /* 0x00000006ff057819 */ /* 0x000fe20000011405 */
[----:B------:R-:W-:-:S02]  /*0760*/  USHF.R.S32.HI UR59, URZ, 0x1f, UR54 ;  /* 0x0000001f3f3b7899 */ /* 0x000fc40008011436 */
[----:B------:R-:W-:Y:S01]  /*0770*/  UMOV UR51, 0xffffe000 ;  /* 0xffffe00000337882 */ /* 0x000fe20000000000 */
[----:B------:R-:W-:Y:S01]  /*0780*/  LOP3.LUT R6, R0, 0x30, R2, 0xf8, !PT ;  /* 0x0000003000067812 */ /* 0x000fe200078ef802 */
[----:B------:R-:W-:Y:S01]  /*0790*/  IMAD.U32 R3, RZ, RZ, UR8 ;  /* 0x00000008ff037e24 */ /* 0x000fe2000f8e00ff */
[----:B------:R-:W-:Y:S01]  /*07a0*/  SHF.R.U32.HI R0, RZ, 0x3, R0 ;  /* 0x00000003ff007819 */ /* 0x000fe20000011600 */
[----:B------:R-:W-:Y:S01]  /*07b0*/  IMAD.SHL.U32 R3, R10, 0x200, RZ ;  /* 0x000002000a037824 */ /* 0x000fe200078e00ff */
[----:B------:R-:W-:Y:S01]  /*07c0*/  LOP3.LUT R4, R6, 0x8, R14, 0xf8, !PT ;  /* 0x0000000806047812 */ /* 0x000fe200078ef80e */
[----:B------:R-:W-:Y:S01]  /*07d0*/  IMAD.U32 R6, RZ, RZ, UR6 ;  /* 0x00000006ff067e24 */ /* 0x000fe2000f8e00ff */
[----:B------:R-:W-:Y:S01]  /*07e0*/  LOP3.LUT R178, R178, R0, RZ, 0x3c, !PT ;  /* 0x00000000b2b27212 */ /* 0x000fe200078e3cff */
[----:B------:R-:W-:Y:S01]  /*07f0*/  IMAD R2, R5, 0x800, R3 ;  /* 0x0000080005027824 */ /* 0x000fe200078e0203 */
[----:B------:R-:W-:Y:S01]  /*0800*/  LOP3.LUT R3, R3, R4, R0, 0xf6, !PT ;  /* 0x0000000403037212 */ /* 0x000fe200078ef600 */
[----:B------:R-:W-:Y:S01]  /*0810*/  USHF.R.S32.HI UR6, URZ, 0x1f, UR58 ;  /* 0x0000001f3f067899 */ /* 0x000fe2000801143a */
[----:B------:R-:W-:Y:S01]  /*0820*/  LOP3.LUT R0, R16, 0x7ffffffc, RZ, 0xc0, !PT ;  /* 0x7ffffffc10007812 */ /* 0x000fe200078ec0ff */
[----:B------:R-:W-:Y:S01]  /*0830*/  IMAD.IADD R178, R2, 0x1, R178 ;  /* 0x0000000102b27824 */ /* 0x000fe200078e02b2 */
[----:B------:R-:W-:Y:S01]  /*0840*/  LOP3.LUT R4, R8, 0xffffffe0, RZ, 0xc0, !PT ;  /* 0xffffffe008047812 */ /* 0x000fe200078ec0ff */
[----:B------:R-:W-:Y:S01]  /*0850*/  IMAD.U32 R2, RZ, RZ, UR10 ;  /* 0x0000000aff027e24 */ /* 0x000fe2000f8e00ff */
[----:B------:R-:W-:Y:S01]  /*0860*/  USHF.R.S32.HI UR8, URZ, 0x1f, UR47 ;  /* 0x0000001f3f087899 */ /* 0x000fe2000801142f */
[----:B------:R-:W-:-:S02]  /*0870*/  IMAD R251, R5, 0x200, R9 ;  /* 0x0000020005fb7824 */ /* 0x000fc400078e0209 */
[----:B------:R-:W-:Y:S01]  /*0880*/  IMAD.IADD R14, R13, 0x1, -R4 ;  /* 0x000000010d0e7824 */ /* 0x000fe200078e0a04 */
[----:B------:R1:W-:Y:S01]  /*0890*/  STL [R1+0x4], R2 ;  /* 0x0000040201007387 */ /* 0x0003e20000100800 */
[----:B------:R-:W-:Y:S02]  /*08a0*/  IMAD.SHL.U32 R4, R5, 0x20, RZ ;  /* 0x0000002005047824 */ /* 0x000fe400078e00ff */
[----:B------:R-:W-:Y:S02]  /*08b0*/  IMAD.SHL.U32 R178, R178, 0x2, RZ ;  /* 0x00000002b2b27824 */ /* 0x000fe400078e00ff */
[----:B------:R-:W-:Y:S01]  /*08c0*/  IMAD.U32 R18, RZ, RZ, UR8 ;  /* 0x00000008ff127e24 */ /* 0x000fe2000f8e00ff */
[----:B------:R-:W-:Y:S01]  /*08d0*/  LOP3.LUT R242, R4, 0x6, R242, 0xf8, !PT ;  /* 0x0000000604f27812 */ /* 0x000fe200078ef8f2 */
[----:B------:R-:W-:Y:S01]  /*08e0*/  @!UP1 UIMAD UR8, UR42, UR14, UR47 ;  /* 0x0000000e2a0892a4 */ /* 0x000fe2000f8e022f */
[----:B------:R-:W-:Y:S01]  /*08f0*/  IMAD.SHL.U32 R236, R251, 0x2, RZ ;  /* 0x00000002fbec7824 */ /* 0x000fe200078e00ff */
[----:B------:R-:W-:Y:S01]  /*0900*/  UIADD3 UR14, UR13, UR15, URZ ;  /* 0x0000000f0d0e7290 */ /* 0x000fe2000fffe03f */
[----:B------:R-:W-:Y:S01]  /*0910*/  IMAD.SHL.U32 R3, R3, 0x2, RZ ;  /* 0x0000000203037824 */ /* 0x000fe200078e00ff */
[----:B------:R-:W-:-:S02]  /*0920*/  @!UP1 UIMAD UR60, UR8, UR60, URZ ;  /* 0x0000003c083c92a4 */ /* 0x000fc4000f8e023f */
[----:B------:R-:W-:Y:S01]  /*0930*/  UIADD3 UR20, UR13, UR14, URZ ;  /* 0x0000000e0d147290 */ /* 0x000fe2000fffe03f */
[----:B-1----:R-:W-:-:S05]  /*0940*/  IMAD.U32 R2, RZ, RZ, UR9 ;  /* 0x00000009ff027e24 */ /* 0x002fca000f8e00ff */
[----:B------:R1:W-:Y:S04]  /*0950*/  STL [R1+0xc], R2 ;  /* 0x00000c0201007387 */ /* 0x0003e80000100800 */
[----:B------:R2:W-:Y:S04]  /*0960*/  STL [R1+0x8], R6 ;  /* 0x0000080601007387 */ /* 0x0005e80000100800 */
[----:B------:R3:W-:Y:S01]  /*0970*/  STL [R1], R14 ;  /* 0x0000000e01007387 */ /* 0x0007e20000100800 */
[----:B-1----:R-:W-:Y:S01]  /*0980*/  LEA.HI R2, R11, R13, RZ, 0x7 ;  /* 0x0000000d0b027211 */ /* 0x002fe200078f38ff */
[----:B--2---:R-:W-:-:S03]  /*0990*/  IMAD.IADD R6, R13, 0x1, -R0 ;  /* 0x000000010d067824 */ /* 0x004fc600078e0a00 */
[----:B------:R-:W-:Y:S01]  /*09a0*/  SHF.R.S32.HI R2, RZ, 0x7, R2 ;  /* 0x00000007ff027819 */ /* 0x000fe20000011402 */
[----:B------:R-:W-:Y:S01]  /*09b0*/  IMAD.U32 R0, RZ, RZ, UR6 ;  /* 0x00000006ff007e24 */ /* 0x000fe2000f8e00ff */
[----:B------:R-:W-:Y:S01]  /*09c0*/  LEA.HI R0, R8, R17, RZ, 0x1 ;  /* 0x0000001108007211 */ /* 0x000fe200078f08ff */
[----:B------:R-:W-:Y:S02]  /*09d0*/  IMAD.SHL.U32 R6, R6, 0x2, RZ ;  /* 0x0000000206067824 */ /* 0x000fe400078e00ff */
[----:B------:R-:W-:Y:S01]  /*09e0*/  IMAD.SHL.U32 R5, R2, 0x8, RZ ;  /* 0x0000000802057824 */ /* 0x000fe200078e00ff */
[----:B------:R-:W-:Y:S02]  /*09f0*/  LOP3.LUT R8, R0, 0xfffffffe, RZ, 0xc0, !PT ;  /* 0xfffffffe00087812 */ /* 0x000fe400078ec0ff */
[----:B------:R-:W-:Y:S02]  /*0a00*/  LOP3.LUT R0, R7, 0x1c0, RZ, 0xc0, !PT ;  /* 0x000001c007007812 */ /* 0x000fe400078ec0ff */
[----:B------:R-:W-:Y:S01]  /*0a10*/  LOP3.LUT R5, R5, 0x8, RZ, 0xc0, !PT ;  /* 0x0000000805057812 */ /* 0x000fe200078ec0ff */
[----:B------:R-:W-:Y:S01]  /*0a20*/  IMAD.IADD R184, R17, 0x1, -R8 ;  /* 0x0000000111b87824 */ /* 0x000fe200078e0a08 */
[----:B------:R-:W-:Y:S01]  /*0a30*/  LOP3.LUT R7, R0, 0x20, R4, 0xf8, !PT ;  /* 0x0000002000077812 */ /* 0x000fe200078ef804 */
[----:B------:R-:W-:-:S02]  /*0a40*/  IMAD.SHL.U32 R4, R10, 0x10, RZ ;  /* 0x000000100a047824 */ /* 0x000fc400078e00ff */
[----:B------:R-:W-:Y:S01]  /*0a50*/  IMAD R8, R2, 0x1000, R6 ;  /* 0x0000100002087824 */ /* 0x000fe200078e0206 */
[----:B------:R-:W-:Y:S02]  /*0a60*/  SHF.R.U32.HI R2, RZ, 0x3, R0 ;  /* 0x00000003ff027819 */ /* 0x000fe40000011600 */
[----:B------:R-:W-:Y:S01]  /*0a70*/  LOP3.LUT R9, R5, 0x10, R4, 0xf8, !PT ;  /* 0x0000001005097812 */ /* 0x000fe200078ef804 */
[----:B------:R-:W-:Y:S01]  /*0a80*/  IMAD R8, R184, 0x400, R8 ;  /* 0x00000400b8087824 */ /* 0x000fe200078e0208 */
[----:B------:R-:W-:Y:S01]  /*0a90*/  LOP3.LUT R5, R2, R0, R5, 0x1e, !PT ;  /* 0x0000000002057212 */ /* 0x000fe200078e1e05 */
[----:B------:R-:W-:Y:S01]  /*0aa0*/  IMAD R0, R175, 0x400, R6 ;  /* 0x00000400af007824 */ /* 0x000fe200078e0206 */
[----:B------:R-:W-:Y:S01]  /*0ab0*/  LOP3.LUT R7, R7, R2, RZ, 0x3c, !PT ;  /* 0x0000000207077212 */ /* 0x000fe200078e3cff */
[----:B------:R-:W-:Y:S02]  /*0ac0*/  IMAD.SHL.U32 R2, R15, 0x40, RZ ;  /* 0x000000400f027824 */ /* 0x000fe400078e00ff */
[----:B------:R-:W-:Y:S01]  /*0ad0*/  IMAD.IADD R243, R0, 0x1, R5 ;  /* 0x0000000100f37824 */ /* 0x000fe200078e0205 */
[----:B------:R-:W-:Y:S01]  /*0ae0*/  SHF.R.S32.HI R5, RZ, 0x1f, R14 ;  /* 0x0000001fff057819 */ /* 0x000fe2000001140e */
[----:B------:R-:W-:Y:S01]  /*0af0*/  IMAD.SHL.U32 R0, R10, 0x8, RZ ;  /* 0x000000080a007824 */ /* 0x000fe200078e00ff */
[----:B------:R-:W-:Y:S01]  /*0b00*/  LOP3.LUT R2, R2, 0x1c0, RZ, 0xc0, !PT ;  /* 0x000001c002027812 */ /* 0x000fe200078ec0ff */
[----:B------:R-:W-:Y:S01]  /*0b10*/  IMAD.SHL.U32 R6, R12, 0x40, RZ ;  /* 0x000000400c067824 */ /* 0x000fe200078e00ff */
[----:B------:R-:W-:Y:S01]  /*0b20*/  LEA.HI R5, R5, R14, RZ, 0x2 ;  /* 0x0000000e05057211 */ /* 0x000fe200078f10ff */
[----:B------:R-:W-:Y:S01]  /*0b30*/  IMAD.IADD R8, R7, 0x1, R8 ;  /* 0x0000000107087824 */ /* 0x000fe200078e0208 */
[----:B------:R-:W-:-:S02]  /*0b40*/  SHF.R.U32.HI R4, RZ, 0x3, R2 ;  /* 0x00000003ff047819 */ /* 0x000fc40000011602 */
[----:B------:R-:W-:Y:S01]  /*0b50*/  LOP3.LUT R7, R2, 0x8, R0, 0xf8, !PT ;  /* 0x0000000802077812 */ /* 0x000fe200078ef800 */
[----:B------:R-:W-:Y:S01]  /*0b60*/  IMAD.SHL.U32 R187, R8, 0x2, RZ ;  /* 0x0000000208bb7824 */ /* 0x000fe200078e00ff */
[----:B------:R-:W-:Y:S02]  /*0b70*/  SHF.R.S32.HI R5, RZ, 0x2, R5 ;  /* 0x00000002ff057819 */ /* 0x000fe40000011405 */
[----:B------:R-:W-:Y:S01]  /*0b80*/  LOP3.LUT R0, R6, 0xfffffe00, RZ, 0xc0, !PT ;  /* 0xfffffe0006007812 */ /* 0x000fe200078ec0ff */
[----:B------:R-:W-:Y:S01]  /*0b90*/  IMAD.IADD R188, R187, 0x1, R185 ;  /* 0x00000001bbbc7824 */ /* 0x000fe200078e02b9 */
[----:B------:R-:W-:Y:S01]  /*0ba0*/  LOP3.LUT R2, R4, R9, R2, 0x1e, !PT ;  /* 0x0000000904027212 */ /* 0x000fe200078e1e02 */
[C---:B------:R-:W-:Y:S01]  /*0bb0*/  IMAD R247, R184.reuse, 0x10, R5 ;  /* 0x00000010b8f77824 */ /* 0x040fe200078e0205 */
[----:B------:R-:W-:Y:S01]  /*0bc0*/  LOP3.LUT R4, R7, R4, RZ, 0x3c, !PT ;  /* 0x0000000407047212 */ /* 0x000fe200078e3cff */
[--C-:B------:R-:W-:Y:S01]  /*0bd0*/  IMAD R184, R184, 0x400, R0.reuse ;  /* 0x00000400b8b87824 */ /* 0x100fe200078e0200 */
[----:B------:R-:W-:Y:S01]  /*0be0*/  LOP3.LUT R183, R2, R0, RZ, 0xfc, !PT ;  /* 0x0000000002b77212 */ /* 0x000fe200078efcff */
[----:B------:R-:W-:Y:S01]  /*0bf0*/  IMAD R175, R175, 0x400, R0 ;  /* 0x00000400afaf7824 */ /* 0x000fe200078e0200 */
[----:B------:R-:W-:Y:S01]  /*0c00*/  LEA R243, R243, 0x6000, 0x1 ;  /* 0x00006000f3f37811 */ /* 0x000fe200078e08ff */
[----:B------:R-:W-:Y:S01]  /*0c10*/  IMAD.MOV.U32 R5, RZ, RZ, 0x20 ;  /* 0x00000020ff057424 */ /* 0x000fe200078e00ff */
[----:B------:R-:W-:Y:S01]  /*0c20*/  IADD3 R2, R247, -0x40, RZ ;  /* 0xffffffc0f7027810 */ /* 0x000fe20007ffe0ff */
[----:B------:R-:W-:Y:S01]  /*0c30*/  IMAD.MOV.U32 R0, RZ, RZ, 0x40 ;  /* 0x00000040ff007424 */ /* 0x000fe200078e00ff */
[----:B------:R-:W-:Y:S01]  /*0c40*/  IADD3 R246, R243, 0x40, RZ ;  /* 0x00000040f3f67810 */ /* 0x000fe20007ffe0ff */
[----:B------:R-:W-:Y:S01]  /*0c50*/  IMAD.IADD R184, R184, 0x1, R4 ;  /* 0x00000001b8b87824 */ /* 0x000fe200078e0204 */
[C---:B------:R-:W-:Y:S01]  /*0c60*/  SEL R180, R5.reuse, 0xffffffe0, !P4 ;  /* 0xffffffe005b47807 */ /* 0x040fe20006000000 */
[----:B------:R-:W-:Y:S01]  /*0c70*/  IMAD.IADD R175, R4, 0x1, R175 ;  /* 0x0000000104af7824 */ /* 0x000fe200078e02af */
[----:B------:R-:W-:Y:S01]  /*0c80*/  SEL R0, R0, 0xffffffc0, !P3 ;  /* 0xffffffc000007807 */ /* 0x000fe20005800000 */
[----:B------:R-:W-:Y:S01]  /*0c90*/  IMAD.SHL.U32 R240, R2, 0x4, RZ ;  /* 0x0000000402f07824 */ /* 0x000fe200078e00ff */
[----:B------:R-:W-:Y:S01]  /*0ca0*/  SEL R5, R5, 0xffffffe0, !P1 ;  /* 0xffffffe005057807 */ /* 0x000fe20004800000 */
[C---:B------:R-:W-:Y:S01]  /*0cb0*/  IMAD.IADD R181, R178.reuse, 0x1, R180 ;  /* 0x00000001b2b57824 */ /* 0x040fe200078e02b4 */
[----:B------:R-:W-:Y:S01]  /*0cc0*/  @P2 IADD3 R246, R243, -0x40, RZ ;  /* 0xffffffc0f3f62810 */ /* 0x000fe20007ffe0ff */
[----:B------:R-:W-:Y:S01]  /*0cd0*/  IMAD.IADD R179, R178, 0x1, R0 ;  /* 0x00000001b2b37824 */ /* 0x000fe200078e0200 */
[----:B------:R-:W-:Y:S01]  /*0ce0*/  SHF.R.S32.HI R4, RZ, 0x1f, R2 ;  /* 0x0000001fff047819 */ /* 0x000fe20000011402 */
[----:B------:R-:W-:Y:S01]  /*0cf0*/  IMAD.IADD R186, R187, 0x1, R5 ;  /* 0x00000001bbba7824 */ /* 0x000fe200078e0205 */
[----:B------:R-:W-:Y:S01]  /*0d00*/  IADD3 R252, R243, 0x420, RZ ;  /* 0x00000420f3fc7810 */ /* 0x000fe20007ffe0ff */
[----:B------:R-:W-:Y:S01]  /*0d10*/  IMAD.IADD R180, R180, 0x1, R179 ;  /* 0x00000001b4b47824 */ /* 0x000fe200078e02b3 */
[----:B------:R-:W-:Y:S01]  /*0d20*/  SHF.R.S32.HI R6, RZ, 0x1f, R247 ;  /* 0x0000001fff067819 */ /* 0x000fe200000114f7 */
[----:B------:R-:W-:Y:S01]  /*0d30*/  IMAD.IADD R249, R5, 0x1, R243 ;  /* 0x0000000105f97824 */ /* 0x000fe200078e02f3 */
[----:B------:R-:W-:Y:S01]  /*0d40*/  SHF.L.U64.HI R241, R2, 0x2, R4 ;  /* 0x0000000202f17819 */ /* 0x000fe20000010204 */
[----:B------:R-:W-:Y:S01]  /*0d50*/  IMAD.IADD R185, R185, 0x1, R186 ;  /* 0x00000001b9b97824 */ /* 0x000fe200078e02ba */
[----:B------:R-:W-:Y:S01]  /*0d60*/  LEA R175, R175, 0xa000, 0x1 ;  /* 0x0000a000afaf7811 */ /* 0x000fe200078e08ff */
[----:B------:R-:W-:Y:S01]  /*0d70*/  IMAD.IADD R248, R5, 0x1, R246 ;  /* 0x0000000105f87824 */ /* 0x000fe200078e02f6 */
[----:B---3--:R-:W-:-:S02]  /*0d80*/  @P1 IADD3 R252, R243, 0x3e0, RZ ;  /* 0x000003e0f3fc1810 */ /* 0x008fc40007ffe0ff */
.L_x_904:
[----:B------:R-:W-:Y:S02]  /*0d90*/  USHF.R.S32.HI UR30, URZ, 0x1f, UR42 ;  /* 0x0000001f3f1e7899 */ /* 0x000fe4000801142a */
[----:B------:R-:W-:-:S02]  /*0da0*/  USHF.L.U32 UR12, UR42, 0x2, URZ ;  /* 0x000000022a0c7899 */ /* 0x000fc4000800063f */
[----:B------:R-:W-:Y:S02]  /*0db0*/  ULDC.64 UR8, c[0x0][0x240] ;  /* 0x0000900000087ab9 */ /* 0x000fe40000000a00 */
[----:B------:R-:W-:Y:S02]  /*0dc0*/  UISETP.NE.U32.AND UP5, UPT, URZ, UR8, UPT ;  /* 0x000000083f00728c */ /* 0x000fe4000bfa5070 */
[----:B------:R-:W-:Y:S02]  /*0dd0*/  USHF.L.U64.HI UR6, UR42, 0x2, UR30 ;  /* 0x000000022a067899 */ /* 0x000fe4000801021e */
[----:B------:R-:W-:Y:S02]  /*0de0*/  UIADD3 UR8, UP0, UR12, UR8, URZ ;  /* 0x000000080c087290 */ /* 0x000fe4000ff1e03f */
[----:B------:R-:W-:Y:S02]  /*0df0*/  UISETP.NE.AND.EX UP5, UPT, URZ, UR9, UPT, UP5 ;  /* 0x000000093f00728c */ /* 0x000fe4000bfa5350 */
[----:B------:R-:W-:-:S02]  /*0e00*/  UIADD3.X UR9, UR6, UR9, URZ, UP0, !UPT ;  /* 0x0000000906097290 */ /* 0x000fc400087fe43f */
[----:B------:R-:W-:Y:S01]  /*0e10*/  IMAD.U32 R6, RZ, RZ, UR8 ;  /* 0x00000008ff067e24 */ /* 0x000fe2000f8e00ff */
[----:B------:R-:W-:Y:S01]  /*0e20*/  ULDC.U8 UR7, c[0x0][0x312] ;  /* 0x0000c48000077ab9 */ /* 0x000fe20000000000 */
[----:B------:R-:W-:Y:S01]  /*0e30*/  PLOP3.LUT P2, PT, PT, PT, UP5, 0x80, 0x0 ;  /* 0x000000000000781c */ /* 0x000fe20003f4f058 */
[----:B------:R-:W-:Y:S01]  /*0e40*/  UISETP.NE.AND UP4, UPT, UR7, URZ, UPT ;  /* 0x0000003f0700728c */ /* 0x000fe2000bf85270 */
[----:B------:R-:W-:Y:S01]  /*0e50*/  IMAD.U32 R7, RZ, RZ, UR9 ;  /* 0x00000009ff077e24 */ /* 0x000fe2000f8e00ff */
[----:B------:R-:W-:Y:S02]  /*0e60*/  ULDC.64 UR8, c[0x0][0x250] ;  /* 0x0000940000087ab9 */ /* 0x000fe40000000a00 */
[----:B------:R-:W-:-:S04]  /*0e70*/  UISETP.NE.U32.AND UP3, UPT, URZ, UR8, UPT ;  /* 0x000000083f00728c */ /* 0x000fc8000bf65070 */
[----:B------:R-:W-:-:S04]  /*0e80*/  UISETP.NE.AND.EX UP3, UPT, URZ, UR9, UPT, UP3 ;  /* 0x000000093f00728c */ /* 0x000fc8000bf65330 */
[----:B-12---:R1:W2:Y:S02]  /*0e90*/  @P2 LDG.E R2, [R6.64] ;  /* 0x0000000406022981 */ /* 0x0062a4000c1e1900 */
[----:B------:R-:W-:-:S05]  /*0ea0*/  PLOP3.LUT P0, PT, PT, PT, UP3, 0x80, 0x0 ;  /* 0x000000000000781c */ /* 0x000fca0003f0f038 */
[----:B------:R-:W-:-:S04]  /*0eb0*/  @UP3 UIADD3 UR8, UP0, UR12, UR8, URZ ;  /* 0x000000080c083290 */ /* 0x000fc8000ff1e03f */
[----:B------:R-:W-:Y:S02]  /*0ec0*/  @UP3 UIADD3.X UR9, UR6, UR9, URZ, UP0, !UPT ;  /* 0x0000000906093290 */ /* 0x000fe400087fe43f */
[----:B------:R-:W-:-:S04]  /*0ed0*/  IMAD.U32 R8, RZ, RZ, UR8 ;  /* 0x00000008ff087e24 */ /* 0x000fc8000f8e00ff */
[----:B------:R-:W-:Y:S01]  /*0ee0*/  MOV R9, UR9 ;  /* 0x0000000900097c02 */ /* 0x000fe20008000f00 */
[----:B------:R-:W-:Y:S02]  /*0ef0*/  ULDC.64 UR8, c[0x0][0x248] ;  /* 0x0000920000087ab9 */ /* 0x000fe40000000a00 */
[----:B------:R-:W-:Y:S02]  /*0f00*/  UISETP.EQ.U32.AND UP6, UPT, URZ, UR8, UPT ;  /* 0x000000083f00728c */ /* 0x000fe4000bfc2070 */
[----:B---3--:R-:W3:Y:S01]  /*0f10*/  @P0 LDG.E R8, [R8.64] ;  /* 0x0000000408080981 */ /* 0x008ee2000c1e1900 */
[----:B------:R-:W-:Y:S02]  /*0f20*/  UIADD3 UR8, UP0, UR12, UR8, URZ ;  /* 0x000000080c087290 */ /* 0x000fe4000ff1e03f */
[----:B------:R-:W-:Y:S01]  /*0f30*/  UISETP.EQ.OR.EX UP6, UPT, URZ, UR9, !UP4, UP6 ;  /* 0x000000093f00728c */ /* 0x000fe2000e7c2760 */
[----:B-1----:R-:W4:Y:S01]  /*0f40*/  @P2 LDG.E R6, [R6.64+0x4] ;  /* 0x0000040406062981 */ /* 0x002f22000c1e1900 */
[----:B------:R-:W-:-:S02]  /*0f50*/  UIADD3.X UR9, UR6, UR9, URZ, UP0, !UPT ;  /* 0x0000000906097290 */ /* 0x000fc400087fe43f */
[----:B------:R-:W-:Y:S02]  /*0f60*/  IMAD.U32 R4, RZ, RZ, UR8 ;  /* 0x00000008ff047e24 */ /* 0x000fe4000f8e00ff */
[----:B------:R-:W-:Y:S02]  /*0f70*/  PLOP3.LUT P1, PT, PT, PT, UP6, 0x80, 0x0 ;  /* 0x000000000000781c */ /* 0x000fe40003f2f068 */
[----:B------:R-:W-:-:S11]  /*0f80*/  MOV R5, UR9 ;  /* 0x0000000900057c02 */ /* 0x000fd60008000f00 */
[----:B-----5:R-:W5:Y:S01]  /*0f90*/  @!P1 LDG.E R0, [R4.64] ;  /* 0x0000000404009981 */ /* 0x020f62000c1e1900 */
[----:B------:R-:W-:Y:S02]  /*0fa0*/  UMOV UR7, 0xffffffff ;  /* 0xffffffff00077882 */ /* 0x000fe40000000000 */
[----:B------:R-:W-:Y:S02]  /*0fb0*/  UMOV UR26, URZ ;  /* 0x0000003f001a7c82 */ /* 0x000fe40008000000 */
[----:B------:R-:W-:Y:S01]  /*0fc0*/  UMOV UR32, 0xffffffff ;  /* 0xffffffff00207882 */ /* 0x000fe20000000000 */
[----:B--2---:R-:W1:Y:S08]  /*0fd0*/  @P2 R2UR UR7, R2 ;  /* 0x00000000020723c2 */ /* 0x004e7000000e0000 */
[----:B----4-:R-:W1:Y:S08]  /*0fe0*/  @P2 R2UR UR8, R6 ;  /* 0x00000000060823c2 */ /* 0x010e7000000e0000 */
[----:B---3--:R2:W3:Y:S01]  /*0ff0*/  @P0 R2UR UR26, R8 ;  /* 0x00000000081a03c2 */ /* 0x0084e200000e0000 */
[----:B------:R-:W-:-:S04]  /*1000*/  ISETP.NE.U32.AND P0, PT, RZ, c[0x0][0x248], PT ;  /* 0x00009200ff007a0c */ /* 0x000fc80003f05070 */
[----:B------:R-:W-:Y:S01]  /*1010*/  ISETP.NE.AND.EX P0, PT, RZ, c[0x0][0x24c], PT, P0 ;  /* 0x00009300ff007a0c */ /* 0x000fe20003f05300 */
[----:B-1----:R-:W-:Y:S02]  /*1020*/  @UP5 UIADD3 UR39, UR8, -UR7, URZ ;  /* 0x8000000708275290 */ /* 0x002fe4000fffe03f */
[----:B-----5:R2:W1:Y:S01]  /*1030*/  @!P1 R2UR UR32, R0 ;  /* 0x00000000002093c2 */ /* 0x02046200000e0000 */
[----:B------:R-:W-:-:S04]  /*1040*/  ULDC UR8, c[0x0][0x218] ;  /* 0x0000860000087ab9 */ /* 0x000fc80000000800 */
        /* <DEDUP_REMOVED lines=9> */
.L_x_860:
[----:B---3--:R-:W-:Y:S02]  /*10e0*/  ULDC.64 UR10, c[0x0][0x258] ;  /* 0x00009600000a7ab9 */ /* 0x008fe40000000a00 */
[----:B------:R-:W-:Y:S02]  /*10f0*/  UISETP.NE.U32.AND UP3, UPT, URZ, UR10, UPT ;  /* 0x0000000a3f00728c */ /* 0x000fe4000bf65070 */
[----:B------:R-:W-:Y:S02]  /*1100*/  ULDC UR9, c[0x0][0x21c] ;  /* 0x0000870000097ab9 */ /* 0x000fe40000000800 */
[----:B------:R-:W-:-:S06]  /*1110*/  UISETP.NE.AND.EX UP3, UPT, URZ, UR11, UPT, UP3 ;  /* 0x0000000b3f00728c */ /* 0x000fcc000bf65330 */
[----:B------:R-:W-:-:S05]  /*1120*/  PLOP3.LUT P0, PT, PT, PT, UP3, 0x80, 0x0 ;  /* 0x000000000000781c */ /* 0x000fca0003f0f038 */
[----:B------:R-:W-:-:S04]  /*1130*/  @UP3 UIADD3 UR10, UP0, UR12, UR10, URZ ;  /* 0x0000000a0c0a3290 */ /* 0x000fc8000ff1e03f */
[----:B------:R-:W-:Y:S02]  /*1140*/  @UP3 UIADD3.X UR11, UR6, UR11, URZ, UP0, !UPT ;  /* 0x0000000b060b3290 */ /* 0x000fe400087fe43f */
[----:B------:R-:W-:-:S04]  /*1150*/  IMAD.U32 R4, RZ, RZ, UR10 ;  /* 0x0000000aff047e24 */ /* 0x000fc8000f8e00ff */
[----:B------:R-:W-:Y:S01]  /*1160*/  IMAD.U32 R5, RZ, RZ, UR11 ;  /* 0x0000000bff057e24 */ /* 0x000fe2000f8e00ff */
[----:B------:R-:W-:Y:S02]  /*1170*/  ULDC.64 UR10, c[0x0][0x268] ;  /* 0x00009a00000a7ab9 */ /* 0x000fe40000000a00 */
[----:B------:R-:W-:Y:S02]  /*1180*/  @!UP3 UISETP.NE.U32.AND UP0, UPT, URZ, UR10, UPT ;  /* 0x0000000a3f00b28c */ /* 0x000fe4000bf05070 */
[----:B--2---:R-:W2:Y:S02]  /*1190*/  @P0 LDG.E R0, [R4.64] ;  /* 0x0000000404000981 */ /* 0x004ea4000c1e1900 */
[----:B------:R-:W-:-:S04]  /*11a0*/  @!UP3 UISETP.NE.AND.EX UP0, UPT, URZ, UR11, UPT, UP0 ;  /* 0x0000000b3f00b28c */ /* 0x000fc8000bf05300 */
[----:B------:R-:W-:Y:S02]  /*11b0*/  @!UP3 USEL UR9, URZ, UR9, !UP0 ;  /* 0x000000093f09b287 */ /* 0x000fe4000c000000 */
[----:B------:R-:W-:Y:S01]  /*11c0*/  USHF.L.U32 UR34, UR27, 0x7, URZ ;  /* 0x000000071b227899 */ /* 0x000fe2000800063f */
[----:B--2---:R-:W2:Y:S02]  /*11d0*/  @P0 R2UR UR6, R0 ;  /* 0x00000000000603c2 */ /* 0x004ea400000e0000 */
[----:B--2---:R-:W-:Y:S02]  /*11e0*/  @UP3 UIADD3 UR6, UR6, -UR26, URZ ;  /* 0x8000001a06063290 */ /* 0x004fe4000fffe03f */
[----:B------:R-:W-:-:S04]  /*11f0*/  @!UP3 UIADD3 UR6, UR9, UR8, -UR26 ;  /* 0x000000080906b290 */ /* 0x000fc8000fffe81a */
[----:B------:R-:W-:-:S06]  /*1200*/  UISETP.GT.AND UP0, UPT, UR6, UR34, UPT ;  /* 0x000000220600728c */ /* 0x000fcc000bf04270 */
[----:B------:R-:W-:-:S13]  /*1210*/  PLOP3.LUT P0, PT, PT, PT, UP0, 0x80, 0x0 ;  /* 0x000000000000781c */ /* 0x000fda0003f0f008 */
[----:B------:R-:W-:Y:S05]  /*1220*/  @!P0 BRA `(.L_x_861) ;  /* 0x000074a000008947 */ /* 0x000fea0003800000 */
[----:B------:R-:W-:Y:S02]  /*1230*/  ULDC.64 UR10, c[0x0][0x178] ;  /* 0x00005e00000a7ab9 */ /* 0x000fe40000000a00 */
[----:B------:R-:W-:Y:S02]  /*1240*/  UIMAD UR8, UR30, UR10, URZ ;  /* 0x0000000a1e0872a4 */ /* 0x000fe4000f8e023f */
[----:B------:R-:W-:Y:S02]  /*1250*/  UISETP.NE.AND UP3, UPT, UR7, -0x1, UPT ;  /* 0xffffffff0700788c */ /* 0x000fe4000bf65270 */
[----:B------:R-:W-:Y:S02]  /*1260*/  UIMAD UR8, UR42, UR11, UR8 ;  /* 0x0000000b2a0872a4 */ /* 0x000fe4000f8e0208 */
[----:B------:R-:W-:Y:S02]  /*1270*/  UIMAD.WIDE.U32 UR10, UR42, UR10, URZ ;  /* 0x0000000a2a0a72a5 */ /* 0x000fe4000f8e003f */
[----:B------:R-:W-:-:S02]  /*1280*/  ULDC.64 UR28, c[0x0][0x190] ;  /* 0x00006400001c7ab9 */ /* 0x000fc40000000a00 */
[----:B------:R-:W-:Y:S02]  /*1290*/  UIADD3 UR46, UR11, UR8, URZ ;  /* 0x000000080b2e7290 */ /* 0x000fe4000fffe03f */
[----:B------:R-:W-:Y:S02]  /*12a0*/  UIMAD.WIDE.U32 UR8, UR7, UR28, URZ ;  /* 0x0000001c070872a5 */ /* 0x000fe4000f8e003f */
[----:B-1----:R-:W-:Y:S02]  /*12b0*/  UISETP.NE.AND UP0, UPT, UR32, -0x1, UPT ;  /* 0xffffffff2000788c */ /* 0x002fe4000bf05270 */
[----:B------:R-:W-:Y:S02]  /*12c0*/  USEL UR50, UR10, UR8, !UP3 ;  /* 0x000000080a327287 */ /* 0x000fe4000d800000 */
[----:B------:R-:W-:Y:S02]  /*12d0*/  UIMAD UR8, UR7, UR29, URZ ;  /* 0x0000001d070872a4 */ /* 0x000fe4000f8e023f */
[----:B------:R-:W-:Y:S01]  /*12e0*/  PLOP3.LUT P0, PT, PT, PT, UP0, 0x80, 0x0 ;  /* 0x000000000000781c */ /* 0x000fe20003f0f008 */
[----:B------:R-:W-:-:S02]  /*12f0*/  ULDC.64 UR28, c[0x0][0x198] ;  /* 0x00006600001c7ab9 */ /* 0x000fc40000000a00 */
[----:B------:R-:W-:Y:S02]  /*1300*/  @UP3 UIADD3 UR46, UR9, UR8, URZ ;  /* 0x00000008092e3290 */ /* 0x000fe4000fffe03f */
[----:B------:R-:W-:Y:S02]  /*1310*/  UIADD3 UR8, UR39, 0x3f, URZ ;  /* 0x0000003f27087890 */ /* 0x000fe4000fffe03f */
[----:B------:R-:W-:Y:S02]  /*1320*/  @UP0 UIADD3 UR10, UR26, UR32, URZ ;  /* 0x000000201a0a0290 */ /* 0x000fe4000fffe03f */
[----:B------:R-:W-:-:S04]  /*1330*/  USHF.R.S32.HI UR9, URZ, 0x1f, UR8 ;  /* 0x0000001f3f097899 */ /* 0x000fc80008011408 */
[----:B------:R-:W-:Y:S02]  /*1340*/  ULEA.HI UR43, UR9, UR8, URZ, 0x6 ;  /* 0x00000008092b7291 */ /* 0x000fe4000f8f303f */
[----:B------:R-:W-:-:S04]  /*1350*/  @UP0 UIMAD.WIDE.U32 UR8, UR10, UR28, URZ ;  /* 0x0000001c0a0802a5 */ /* 0x000fc8000f8e003f */
[----:B------:R-:W-:-:S03]  /*1360*/  @UP0 UIMAD UR45, UR10, UR29, UR9 ;  /* 0x0000001d0a2d02a4 */ /* 0x000fc6000f8e0209 */
[----:B------:R-:W-:Y:S02]  /*1370*/  @UP0 UMOV UR44, UR8 ;  /* 0x00000008002c0c82 */ /* 0x000fe40008000000 */
[----:B------:R-:W-:-:S04]  /*1380*/  ULOP3.LUT UR8, UR43, 0xffffffc0, URZ, 0xc0, !UPT ;  /* 0xffffffc02b087892 */ /* 0x000fc8000f8ec03f */
[----:B------:R-:W-:-:S04]  /*1390*/  UIADD3 UR12, UR8, -0x40, URZ ;  /* 0xffffffc0080c7890 */ /* 0x000fc8000fffe03f */
[----:B------:R-:W-:Y:S01]  /*13a0*/  USHF.R.S32.HI UR38, URZ, 0x1f, UR12 ;  /* 0x0000001f3f267899 */ /* 0x000fe2000801140c */
[----:B------:R-:W-:Y:S05]  /*13b0*/  @P0 BRA `(.L_x_862) ;  /* 0x000000c000000947 */ /* 0x000fea0003800000 */
[----:B------:R-:W-:Y:S02]  /*13c0*/  USHF.R.S32.HI UR10, URZ, 0x1f, UR26 ;  /* 0x0000001f3f0a7899 */ /* 0x000fe4000801141a */
[----:B------:R-:W-:Y:S02]  /*13d0*/  ULDC.64 UR8, c[0x0][0x198] ;  /* 0x0000660000087ab9 */ /* 0x000fe40000000a00 */
[----:B------:R-:W-:-:S04]  /*13e0*/  UIMAD UR10, UR10, UR8, URZ ;  /* 0x000000080a0a72a4 */ /* 0x000fc8000f8e023f */
[----:B------:R-:W-:-:S03]  /*13f0*/  UIMAD UR28, UR26, UR9, UR10 ;  /* 0x000000091a1c72a4 */ /* 0x000fc6000f8e020a */
[----:B------:R-:W-:Y:S02]  /*1400*/  ULDC.64 UR10, c[0x0][0x180] ;  /* 0x00006000000a7ab9 */ /* 0x000fe40000000a00 */
[----:B------:R-:W-:-:S04]  /*1410*/  UIMAD UR9, UR30, UR10, URZ ;  /* 0x0000000a1e0972a4 */ /* 0x000fc8000f8e023f */
[----:B------:R-:W-:Y:S02]  /*1420*/  UIMAD UR11, UR42, UR11, UR9 ;  /* 0x0000000b2a0b72a4 */ /* 0x000fe4000f8e0209 */
[----:B------:R-:W-:-:S04]  /*1430*/  UIMAD.WIDE.U32 UR8, UR26, UR8, URZ ;  /* 0x000000081a0872a5 */ /* 0x000fc8000f8e003f */
[----:B------:R-:W-:-:S04]  /*1440*/  UIADD3 UR9, UR9, UR28, URZ ;  /* 0x0000001c09097290 */ /* 0x000fc8000fffe03f */
[----:B------:R-:W-:-:S04]  /*1450*/  UIMAD.WIDE.U32 UR8, UR42, UR10, UR8 ;  /* 0x0000000a2a0872a5 */ /* 0x000fc8000f8e0008 */
[----:B------:R-:W-:-:S03]  /*1460*/  UIADD3 UR45, UR9, UR11, URZ ;  /* 0x0000000b092d7290 */ /* 0x000fc6000fffe03f */
[----:B------:R-:W-:Y:S02]  /*1470*/  UMOV UR44, UR8 ;  /* 0x00000008002c7c82 */ /* 0x000fe40008000000 */
.L_x_862:
        /* <DEDUP_REMOVED lines=18> */
.L_x_863:
[----:B------:R-:W2:Y:S01]  /*15a0*/  LDL R4, [R1+0x8] ;  /* 0x0000080001047983 */ /* 0x000ea20000100800 */
[----:B------:R-:W-:-:S03]  /*15b0*/  ULDC.64 UR10, c[0x0][0x370] ;  /* 0x0000dc00000a7ab9 */ /* 0x000fc60000000a00 */
[----:B------:R-:W3:Y:S04]  /*15c0*/  LDL R0, [R1+0x4] ;  /* 0x0000040001007983 */ /* 0x000ee80000100800 */
[----:B------:R-:W4:Y:S01]  /*15d0*/  LDL R2, [R1+0x10] ;  /* 0x0000100001027983 */ /* 0x000f220000100800 */
[----:B------:R-:W-:Y:S01]  /*15e0*/  IABS R6, c[0x0][0x1c8] ;  /* 0x0000720000067a13 */ /* 0x000fe20000000000 */
[----:B------:R-:W-:-:S04]  /*15f0*/  @UP3 UIMAD.WIDE.U32 UR8, UR7, UR10, URZ ;  /* 0x0000000a070832a5 */ /* 0x000fc8000f8e003f */
[----:B------:R-:W-:-:S03]  /*1600*/  @UP3 UIMAD UR37, UR7, UR11, UR9 ;  /* 0x0000000b072532a4 */ /* 0x000fc6000f8e0209 */
[----:B------:R-:W-:Y:S02]  /*1610*/  @UP3 UMOV UR36, UR8 ;  /* 0x0000000800243c82 */ /* 0x000fe40008000000 */
[----:B------:R-:W-:Y:S02]  /*1620*/  ULDC.64 UR8, c[0x0][0x368] ;  /* 0x0000da0000087ab9 */ /* 0x000fe40000000a00 */
[----:B------:R-:W-:-:S04]  /*1630*/  @!UP3 UIMAD UR10, UR30, UR8, URZ ;  /* 0x000000081e0ab2a4 */ /* 0x000fc8000f8e023f */
[----:B------:R-:W-:Y:S02]  /*1640*/  @!UP3 UIMAD UR10, UR42, UR9, UR10 ;  /* 0x000000092a0ab2a4 */ /* 0x000fe4000f8e020a */
[----:B------:R-:W-:Y:S02]  /*1650*/  @!UP3 UIMAD.WIDE.U32 UR8, UR42, UR8, URZ ;  /* 0x000000082a08b2a5 */ /* 0x000fe4000f8e003f */
[----:B------:R-:W-:-:S05]  /*1660*/  ULDC UR28, c[0x0][0x224] ;  /* 0x00008900001c7ab9 */ /* 0x000fca0000000800 */
[----:B------:R-:W-:Y:S02]  /*1670*/  @!UP3 UMOV UR36, UR8 ;  /* 0x000000080024bc82 */ /* 0x000fe40008000000 */
[----:B------:R-:W-:Y:S02]  /*1680*/  @!UP3 UIADD3 UR37, UR9, UR10, URZ ;  /* 0x0000000a0925b290 */ /* 0x000fe4000fffe03f */
[----:B------:R-:W-:Y:S02]  /*1690*/  UIMAD UR10, UR49, UR7, URZ ;  /* 0x00000007310a72a4 */ /* 0x000fe4000f8e023f */
[----:B------:R-:W-:Y:S01]  /*16a0*/  USHF.L.U32 UR33, UR42, 0x7, URZ ;  /* 0x000000072a217899 */ /* 0x000fe2000800063f */
[----:B------:R-:W-:Y:S01]  /*16b0*/  ISETP.NE.AND P1, PT, RZ, c[0x0][0x1c8], PT ;  /* 0x00007200ff007a0c */ /* 0x000fe20003f25270 */
[----:B--2---:R1:W2:Y:S02]  /*16c0*/  R2UR UR29, R4 ;  /* 0x00000000041d73c2 */ /* 0x0042a400000e0000 */
[----:B-1----:R-:W1:Y:S01]  /*16d0*/  I2F.RP R4, R6 ;  /* 0x0000000600047306 */ /* 0x002e620000209400 */
[----:B--2---:R-:W-:-:S05]  /*16e0*/  UIMAD UR8, UR30, UR28, UR29 ;  /* 0x0000001c1e0872a4 */ /* 0x004fca000f8e021d */
[----:B------:R-:W2:Y:S02]  /*16f0*/  S2UR UR29, SR_CTAID.X ;  /* 0x00000000001d79c3 */ /* 0x000ea40000002500 */
[----:B-1----:R-:W1:Y:S01]  /*1700*/  MUFU.RCP R4, R4 ;  /* 0x0000000400047308 */ /* 0x002e620000001000 */
[----:B------:R-:W-:-:S04]  /*1710*/  UIADD3 UR8, UR57, UR8, URZ ;  /* 0x0000000839087290 */ /* 0x000fc8000fffe03f */
[----:B------:R-:W-:-:S04]  /*1720*/  UIMAD UR8, UR48, UR8, UR61 ;  /* 0x00000008300872a4 */ /* 0x000fc8000f8e023d */
[----:B------:R-:W-:Y:S01]  /*1730*/  UIADD3 UR28, UR53, UR8, URZ ;  /* 0x00000008351c7290 */ /* 0x000fe2000fffe03f */
[----:B-1----:R-:W-:Y:S01]  /*1740*/  IADD3 R4, R4, 0xffffffe, RZ ;  /* 0x0ffffffe04047810 */ /* 0x002fe20007ffe0ff */
[----:B------:R-:W-:-:S03]  /*1750*/  UIMAD.WIDE.U32 UR8, UR48, UR7, URZ ;  /* 0x00000007300872a5 */ /* 0x000fc6000f8e003f */
[----:B------:R1:W5:Y:S01]  /*1760*/  F2I.FTZ.U32.TRUNC.NTZ R5, R4 ;  /* 0x0000000400057305 */ /* 0x000362000021f000 */
[----:B------:R-:W-:Y:S02]  /*1770*/  @UP3 UIADD3 UR28, UR9, UR10, URZ ;  /* 0x0000000a091c3290 */ /* 0x000fe4000fffe03f */
[----:B------:R-:W-:Y:S02]  /*1780*/  USEL UR35, UR52, UR8, !UP3 ;  /* 0x0000000834237287 */ /* 0x000fe4000d800000 */
[----:B------:R-:W-:Y:S02]  /*1790*/  ULDC.64 UR10, c[0x0][0x3d8] ;  /* 0x0000f600000a7ab9 */ /* 0x000fe40000000a00 */
[----:B--2---:R-:W-:-:S04]  /*17a0*/  UIMAD.WIDE.U32 UR8, UR29, UR10, URZ ;  /* 0x0000000a1d0872a5 */ /* 0x004fc8000f8e003f */
[----:B------:R-:W-:Y:S02]  /*17b0*/  USEL UR31, UR8, URZ, UP2 ;  /* 0x0000003f081f7287 */ /* 0x000fe40009000000 */
[----:B------:R-:W-:Y:S01]  /*17c0*/  USHF.L.U64.HI UR8, UR42, 0x7, UR30 ;  /* 0x000000072a087899 */ /* 0x000fe2000801021e */
[----:B---3--:R5:W2:Y:S01]  /*17d0*/  R2UR UR30, R0 ;  /* 0x00000000001e73c2 */ /* 0x008aa200000e0000 */
[----:B-1----:R-:W-:Y:S01]  /*17e0*/  IMAD.MOV.U32 R4, RZ, RZ, RZ ;  /* 0x000000ffff047224 */ /* 0x002fe200078e00ff */
[----:B------:R-:W-:-:S06]  /*17f0*/  UIMAD UR11, UR29, UR11, UR9 ;  /* 0x0000000b1d0b72a4 */ /* 0x000fcc000f8e0209 */
[----:B----4-:R1:W3:Y:S01]  /*1800*/  R2UR UR29, R2 ;  /* 0x00000000021d73c2 */ /* 0x0102e200000e0000 */
[----:B-----5:R-:W-:-:S04]  /*1810*/  IMAD.MOV R0, RZ, RZ, -R5 ;  /* 0x000000ffff007224 */ /* 0x020fc800078e0a05 */
[----:B------:R-:W-:-:S04]  /*1820*/  IMAD R0, R0, R6, RZ ;  /* 0x0000000600007224 */ /* 0x000fc800078e02ff */
[----:B------:R-:W-:Y:S01]  /*1830*/  IMAD.HI.U32 R0, R5, R0, R4 ;  /* 0x0000000005007227 */ /* 0x000fe200078e0004 */
[----:B-1----:R-:W-:-:S05]  /*1840*/  IABS R2, UR47 ;  /* 0x0000002f00027c13 */ /* 0x002fca0008000000 */
[----:B------:R-:W-:-:S04]  /*1850*/  IMAD.HI.U32 R0, R0, R2, RZ ;  /* 0x0000000200007227 */ /* 0x000fc800078e00ff */
[----:B------:R-:W-:-:S04]  /*1860*/  IMAD.MOV R4, RZ, RZ, -R0 ;  /* 0x000000ffff047224 */ /* 0x000fc800078e0a00 */
[----:B------:R-:W-:-:S05]  /*1870*/  IMAD R2, R6, R4, R2 ;  /* 0x0000000406027224 */ /* 0x000fca00078e0202 */
[----:B------:R-:W-:-:S13]  /*1880*/  ISETP.GT.U32.AND P0, PT, R6, R2, PT ;  /* 0x000000020600720c */ /* 0x000fda0003f04070 */
[----:B------:R-:W-:-:S05]  /*1890*/  @!P0 IMAD.IADD R2, R2, 0x1, -R6 ;  /* 0x0000000102028824 */ /* 0x000fca00078e0a06 */
[----:B------:R-:W-:Y:S01]  /*18a0*/  ISETP.GE.U32.AND P2, PT, R2, R6, PT ;  /* 0x000000060200720c */ /* 0x000fe20003f46070 */
[----:B------:R-:W-:Y:S01]  /*18b0*/  USEL UR9, UR8, URZ, UP5 ;  /* 0x0000003f08097287 */ /* 0x000fe2000a800000 */
[----:B------:R-:W-:Y:S01]  /*18c0*/  @!P0 IADD3 R0, R0, 0x1, RZ ;  /* 0x0000000100008810 */ /* 0x000fe20007ffe0ff */
[----:B------:R-:W-:Y:S01]  /*18d0*/  USEL UR8, UR33, URZ, UP5 ;  /* 0x0000003f21087287 */ /* 0x000fe2000a800000 */
[----:B---3--:R-:W-:-:S03]  /*18e0*/  ISETP.LE.AND P0, PT, RZ, UR29, PT ;  /* 0x0000001dff007c0c */ /* 0x008fc6000bf03270 */
[----:B------:R-:W-:-:S06]  /*18f0*/  UIADD3 UR8, UP0, UR12, UR8, URZ ;  /* 0x000000080c087290 */ /* 0x000fcc000ff1e03f */
[----:B------:R-:W-:Y:S01]  /*1900*/  @P2 IADD3 R0, R0, 0x1, RZ ;  /* 0x0000000100002810 */ /* 0x000fe20007ffe0ff */
[----:B------:R-:W-:Y:S02]  /*1910*/  UIADD3.X UR10, UR38, UR9, URZ, UP0, !UPT ;  /* 0x00000009260a7290 */ /* 0x000fe400087fe43f */
[----:B------:R-:W-:Y:S02]  /*1920*/  UIMAD UR9, UR49, UR8, URZ ;  /* 0x00000008310972a4 */ /* 0x000fe4000f8e023f */
[----:B------:R-:W-:Y:S02]  /*1930*/  IMAD.MOV.U32 R2, RZ, RZ, R0 ;  /* 0x000000ffff027224 */ /* 0x000fe400078e0000 */
[----:B------:R-:W-:Y:S02]  /*1940*/  UIMAD UR10, UR48, UR10, UR9 ;  /* 0x0000000a300a72a4 */ /* 0x000fe4000f8e0209 */
[----:B------:R-:W-:Y:S01]  /*1950*/  @!P0 IMAD.MOV R2, RZ, RZ, -R2 ;  /* 0x000000ffff028224 */ /* 0x000fe200078e0a02 */
[----:B------:R-:W-:Y:S01]  /*1960*/  PLOP3.LUT P0, PT, PT, PT, UP1, 0x80, 0x0 ;  /* 0x000000000000781c */ /* 0x000fe20003f0f018 */
[----:B--2---:R-:W-:-:S02]  /*1970*/  @UP1 USEL UR9, UR30, UR7, !UP3 ;  /* 0x000000071e091287 */ /* 0x004fc4000d800000 */
[----:B------:R-:W-:Y:S02]  /*1980*/  ULDC UR29, c[0x0][0x234] ;  /* 0x00008d00001d7ab9 */ /* 0x000fe40000000800 */
[----:B------:R-:W-:Y:S02]  /*1990*/  @UP1 UIMAD UR29, UR47, UR29, UR9 ;  /* 0x0000001d2f1d12a4 */ /* 0x000fe4000f8e0209 */
[----:B------:R-:W-:Y:S01]  /*19a0*/  UIMAD.WIDE.U32 UR8, UR48, UR8, URZ ;  /* 0x00000008300872a5 */ /* 0x000fe2000f8e003f */
[----:B------:R-:W-:Y:S01]  /*19b0*/  @!P1 LOP3.LUT R2, RZ, c[0x0][0x1c8], RZ, 0x33, !PT ;  /* 0x00007200ff029a12 */ /* 0x000fe200078e33ff */
[----:B------:R-:W-:Y:S02]  /*19c0*/  USEL UR30, UR11, URZ, UP2 ;  /* 0x0000003f0b1e7287 */ /* 0x000fe40009000000 */
[----:B------:R-:W-:Y:S02]  /*19d0*/  UIADD3 UR11, UR9, UR10, URZ ;  /* 0x0000000a090b7290 */ /* 0x000fe4000fffe03f */
[----:B------:R-:W-:-:S02]  /*19e0*/  @!UP1 UMOV UR29, UR60 ;  /* 0x0000003c001d9c82 */ /* 0x000fc40008000000 */
[----:B------:R-:W-:Y:S01]  /*19f0*/  USHF.R.S32.HI UR33, URZ, 0x1f, UR34 ;  /* 0x0000001f3f217899 */ /* 0x000fe20008011422 */
[----:B------:R-:W-:Y:S01]  /*1a00*/  SHF.R.S32.HI R24, RZ, 0x1f, R2 ;  /* 0x0000001fff187819 */ /* 0x000fe20000011402 */
[----:B------:R-:W-:Y:S05]  /*1a10*/  @!P0 BRA `(.L_x_864) ;  /* 0x0000008000008947 */ /* 0x000fea0003800000 */
[----:B------:R-:W2:Y:S01]  /*1a20*/  LDL R7, [R1+0x14] ;  /* 0x0000140001077983 */ /* 0x000ea20000100800 */
[----:B------:R-:W-:Y:S02]  /*1a30*/  ULDC UR47, c[0x0][0x224] ;  /* 0x00008900002f7ab9 */ /* 0x000fe40000000800 */
[----:B------:R-:W-:Y:S02]  /*1a40*/  @!UP3 UIMAD UR7, UR42, UR47, URZ ;  /* 0x0000002f2a07b2a4 */ /* 0x000fe4000f8e023f */
[----:B------:R-:W1:Y:S02]  /*1a50*/  S2UR UR47, SR_CTAID.Z ;  /* 0x00000000002f79c3 */ /* 0x000e640000002700 */
[----:B------:R-:W-:-:S06]  /*1a60*/  ULEA UR7, UR42, UR7, 0x7 ;  /* 0x000000072a077291 */ /* 0x000fcc000f8e383f */
[----:B--2---:R-:W1:Y:S02]  /*1a70*/  R2UR UR10, R7 ;  /* 0x00000000070a73c2 */ /* 0x004e6400000e0000 */
[----:B-1----:R-:W-:Y:S01]  /*1a80*/  UIMAD UR10, UR10, UR47, UR7 ;  /* 0x0000002f0a0a72a4 */ /* 0x002fe2000f8e0207 */
[----:B------:R-:W-:Y:S05]  /*1a90*/  BRA `(.L_x_865) ;  /* 0x0000003000007947 */ /* 0x000fea0003800000 */
.L_x_864:
[----:B------:R-:W2:Y:S02]  /*1aa0*/  LDL R0, [R1+0xc] ;  /* 0x00000c0001007983 */ /* 0x000ea40000100800 */
[----:B--2---:R1:W2:Y:S01]  /*1ab0*/  R2UR UR10, R0 ;  /* 0x00000000000a73c2 */ /* 0x0042a200000e0000 */
[----:B------:R-:W-:-:S07]  /*1ac0*/  DEPBAR.LE SB1, 0x0, {2} ;  /* 0x000090040000791a */ /* 0x000fce0000000000 */
.L_x_865:
[----:B------:R-:W2:Y:S01]  /*1ad0*/  LDL R10, [R1] ;  /* 0x00000000010a7983 */ /* 0x000ea20000100800 */
[----:B------:R-:W-:Y:S01]  /*1ae0*/  USHF.R.S32.HI UR7, URZ, 0x1f, UR58 ;  /* 0x0000001f3f077899 */ /* 0x000fe2000801143a */
[----:B------:R-:W-:Y:S01]  /*1af0*/  SHF.R.S32.HI R26, RZ, 0x1f, R237 ;  /* 0x0000001fff1a7819 */ /* 0x000fe200000114ed */
[----:B------:R-:W-:Y:S01]  /*1b00*/  UIADD3 UR8, UP5, UP4, UR8, UR54, UR58 ;  /* 0x0000003608087290 */ /* 0x000fe2000fcbe03a */
[----:B------:R-:W1:Y:S01]  /*1b10*/  S2R R8, SR_TID.X ;  /* 0x0000000000087919 */ /* 0x000e620000002100 */
[----:B------:R-:W-:Y:S01]  /*1b20*/  IADD3 R0, P1, R237, UR12, RZ ;  /* 0x0000000ced007c10 */ /* 0x000fe2000ff3e0ff */
[----:B------:R-:W-:Y:S01]  /*1b30*/  BSSY B1, `(.L_x_861) ;  /* 0x00006b9000017945 */ /* 0x000fe20003800000 */
[----:B------:R-:W-:Y:S01]  /*1b40*/  UIADD3 UR35, UP3, UP0, UR31, UR8, UR35 ;  /* 0x000000081f237290 */ /* 0x000fe2000f87e023 */
[----:B------:R-:W3:Y:S01]  /*1b50*/  S2R R9, SR_TID.X ;  /* 0x0000000000097919 */ /* 0x000ee20000002100 */
[----:B------:R-:W-:Y:S01]  /*1b60*/  UIADD3.X UR7, UR11, UR59, UR7, UP5, UP4 ;  /* 0x0000003b0b077290 */ /* 0x000fe2000afe8407 */
[----:B------:R-:W-:Y:S01]  /*1b70*/  IADD3.X R5, R26, UR38, RZ, P1, !PT ;  /* 0x000000261a057c10 */ /* 0x000fe20008ffe4ff */
[----:B------:R-:W-:Y:S01]  /*1b80*/  USHF.R.S32.HI UR11, URZ, 0x1f, UR47 ;  /* 0x0000001f3f0b7899 */ /* 0x000fe2000801142f */
[--C-:B------:R-:W-:Y:S01]  /*1b90*/  SHF.R.S32.HI R245, RZ, 0x1f, R244.reuse ;  /* 0x0000001ffff57819 */ /* 0x100fe200000114f4 */
[----:B------:R-:W-:Y:S01]  /*1ba0*/  ULDC.64 UR8, c[0x0][0x1a8] ;  /* 0x00006a0000087ab9 */ /* 0x000fe20000000a00 */
[----:B------:R-:W-:Y:S01]  /*1bb0*/  IADD3 R4, P0, R244, UR36, RZ ;  /* 0x00000024f4047c10 */ /* 0x000fe2000ff1e0ff */
[----:B------:R-:W-:Y:S01]  /*1bc0*/  UIADD3.X UR31, UR30, UR7, UR28, UP3, UP0 ;  /* 0x000000071e1f7290 */ /* 0x000fe20009fe041c */
[----:B------:R-:W-:Y:S01]  /*1bd0*/  IMAD R5, R5, c[0x0][0x190], RZ ;  /* 0x0000640005057a24 */ /* 0x000fe200078e02ff */
[----:B------:R-:W-:Y:S01]  /*1be0*/  UIMAD UR7, UR11, UR8, URZ ;  /* 0x000000080b0772a4 */ /* 0x000fe2000f8e023f */
[----:B------:R-:W-:Y:S01]  /*1bf0*/  IMAD.WIDE.U32 R6, R0, c[0x0][0x190], R244 ;  /* 0x0000640000067a25 */ /* 0x000fe200078e00f4 */
[----:B------:R-:W-:-:S02]  /*1c00*/  UISETP.GE.AND UP0, UPT, UR39, 0x1, UPT ;  /* 0x000000012700788c */ /* 0x000fc4000bf06270 */
[----:B------:R-:W-:Y:S01]  /*1c10*/  UIMAD UR30, UR47, UR9, UR7 ;  /* 0x000000092f1e72a4 */ /* 0x000fe2000f8e0207 */
[----:B------:R-:W-:Y:S01]  /*1c20*/  IMAD R0, R0, c[0x0][0x194], R5 ;  /* 0x0000650000007a24 */ /* 0x000fe200078e0205 */
[----:B------:R-:W-:Y:S01]  /*1c30*/  IADD3 R6, P1, R6, UR50, RZ ;  /* 0x0000003206067c10 */ /* 0x000fe2000ff3e0ff */
[----:B------:R-:W-:Y:S01]  /*1c40*/  ULDC.64 UR8, c[0x0][0x378] ;  /* 0x0000de0000087ab9 */ /* 0x000fe20000000a00 */
[----:B------:R-:W-:Y:S01]  /*1c50*/  IADD3.X R5, R245, UR37, RZ, P0, !PT ;  /* 0x00000025f5057c10 */ /* 0x000fe200087fe4ff */
[----:B------:R-:W-:Y:S01]  /*1c60*/  UIMAD UR7, UR11, UR8, URZ ;  /* 0x000000080b0772a4 */ /* 0x000fe2000f8e023f */
[----:B------:R-:W-:Y:S01]  /*1c70*/  IADD3.X R7, R7, UR46, R0, P1, !PT ;  /* 0x0000002e07077c10 */ /* 0x000fe20008ffe400 */
[----:B------:R-:W-:Y:S01]  /*1c80*/  UIADD3 UR28, UR12, UR10, URZ ;  /* 0x0000000a0c1c7290 */ /* 0x000fe2000fffe03f */
[----:B-1----:R-:W-:Y:S01]  /*1c90*/  SHF.R.S32.HI R8, RZ, 0x1f, R8 ;  /* 0x0000001fff087819 */ /* 0x002fe20000011408 */
[----:B------:R-:W-:Y:S02]  /*1ca0*/  UIMAD UR11, UR47, UR9, UR7 ;  /* 0x000000092f0b72a4 */ /* 0x000fe4000f8e0207 */
[----:B------:R-:W-:Y:S01]  /*1cb0*/  UIADD3 UR10, UR12, UR29, URZ ;  /* 0x0000001d0c0a7290 */ /* 0x000fe2000fffe03f */
[----:B---3--:R-:W-:Y:S01]  /*1cc0*/  LEA.HI R8, R8, R9, RZ, 0x5 ;  /* 0x0000000908087211 */ /* 0x008fe200078f28ff */
[----:B------:R-:W-:-:S02]  /*1cd0*/  ULDC.64 UR8, c[0x0][0x370] ;  /* 0x0000dc0000087ab9 */ /* 0x000fc40000000a00 */
[----:B------:R-:W-:Y:S01]  /*1ce0*/  UIMAD UR7, UR38, UR8, URZ ;  /* 0x00000008260772a4 */ /* 0x000fe2000f8e023f */
[----:B------:R-:W-:Y:S01]  /*1cf0*/  SHF.R.S32.HI R8, RZ, 0x5, R8 ;  /* 0x00000005ff087819 */ /* 0x000fe20000011408 */
[----:B------:R-:W-:Y:S02]  /*1d00*/  UMOV UR36, 0x4 ;  /* 0x0000000400247882 */ /* 0x000fe40000000000 */
[----:B------:R-:W-:-:S03]  /*1d10*/  UIMAD UR7, UR12, UR9, UR7 ;  /* 0x000000090c0772a4 */ /* 0x000fc6000f8e0207 */
[----:B------:R-:W-:Y:S02]  /*1d20*/  ULDC.64 UR8, c[0x0][0x3c8] ;  /* 0x0000f20000087ab9 */ /* 0x000fe40000000a00 */
[----:B------:R-:W-:Y:S01]  /*1d30*/  UIMAD.WIDE UR28, UR28, UR36, UR8 ;  /* 0x000000241c1c72a5 */ /* 0x000fe2000f8e0208 */
[----:B--2---:R-:W-:Y:S02]  /*1d40*/  IMAD R0, R8, UR55, R10 ;  /* 0x0000003708007c24 */ /* 0x004fe4000f8e020a */
[----:B------:R-:W-:Y:S01]  /*1d50*/  IMAD.U32 R8, RZ, RZ, UR12 ;  /* 0x0000000cff087e24 */ /* 0x000fe2000f8e00ff */
[----:B------:R-:W-:Y:S02]  /*1d60*/  ULEA.HI.SX32 UR12, UR43, 0xffffffff, 0x1a ;  /* 0xffffffff2b0c7891 */ /* 0x000fe4000f8fd23f */
[----:B------:R-:W-:Y:S01]  /*1d70*/  IADD3 R9, P0, R0, UR35, RZ ;  /* 0x0000002300097c10 */ /* 0x000fe2000ff1e0ff */
[----:B------:R-:W-:-:S03]  /*1d80*/  IMAD.WIDE.U32 R4, R8, c[0x0][0x370], R4 ;  /* 0x0000dc0008047a25 */ /* 0x000fc600078e0004 */
[----:B------:R-:W-:Y:S01]  /*1d90*/  LEA.HI.X.SX32 R10, R0, UR31, 0x1, P0 ;  /* 0x0000001f000a7c11 */ /* 0x000fe200080f0eff */
[----:B------:R-:W-:Y:S01]  /*1da0*/  IMAD.U32 R0, RZ, RZ, UR47 ;  /* 0x0000002fff007e24 */ /* 0x000fe2000f8e00ff */
[----:B------:R-:W-:Y:S02]  /*1db0*/  IADD3 R5, R5, UR7, RZ ;  /* 0x0000000705057c10 */ /* 0x000fe4000fffe0ff */
[----:B------:R-:W-:Y:S01]  /*1dc0*/  LEA R194, P0, R9, c[0x0][0x350], 0x2 ;  /* 0x0000d40009c27a11 */ /* 0x000fe200078010ff */
[----:B------:R-:W-:-:S03]  /*1dd0*/  IMAD.WIDE.U32 R6, R0, c[0x0][0x1a8], R6 ;  /* 0x00006a0000067a25 */ /* 0x000fc600078e0006 */
[----:B------:R-:W-:Y:S01]  /*1de0*/  LEA.HI.X R189, R9, c[0x0][0x354], R10, 0x2, P0 ;  /* 0x0000d50009bd7a11 */ /* 0x000fe200000f140a */
[----:B------:R-:W-:Y:S01]  /*1df0*/  IMAD.WIDE.U32 R4, R0, c[0x0][0x378], R4 ;  /* 0x0000de0000047a25 */ /* 0x000fe200078e0004 */
[----:B------:R-:W-:Y:S02]  /*1e00*/  PLOP3.LUT P0, PT, PT, PT, UP0, 0x80, 0x0 ;  /* 0x000000000000781c */ /* 0x000fe40003f0f008 */
[----:B------:R-:W-:Y:S01]  /*1e10*/  IADD3 R7, R7, UR30, RZ ;  /* 0x0000001e07077c10 */ /* 0x000fe2000fffe0ff */
[----:B------:R-:W-:Y:S01]  /*1e20*/  IMAD R0, R26, c[0x0][0x370], RZ ;  /* 0x0000dc001a007a24 */ /* 0x000fe200078e02ff */
[----:B------:R-:W-:Y:S01]  /*1e30*/  IADD3 R5, R5, UR11, RZ ;  /* 0x0000000b05057c10 */ /* 0x000fe2000fffe0ff */
[----:B------:R-:W-:Y:S01]  /*1e40*/  ULDC.64 UR30, c[0x0][0x200] ;  /* 0x00008000001e7ab9 */ /* 0x000fe20000000a00 */
[C---:B------:R-:W-:Y:S01]  /*1e50*/  LEA R192, P2, R6.reuse, c[0x0][0x160], 0x1 ;  /* 0x0000580006c07a11 */ /* 0x040fe200078408ff */
[C---:B------:R-:W-:Y:S01]  /*1e60*/  IMAD R0, R237.reuse, c[0x0][0x374], R0 ;  /* 0x0000dd00ed007a24 */ /* 0x040fe200078e0200 */
[----:B------:R-:W-:Y:S01]  /*1e70*/  UIMAD.WIDE UR10, UR10, UR36, UR30 ;  /* 0x000000240a0a72a5 */ /* 0x000fe2000f8e021e */
[----:B------:R-:W-:Y:S01]  /*1e80*/  IMAD.WIDE.U32 R4, R237, c[0x0][0x370], R4 ;  /* 0x0000dc00ed047a25 */ /* 0x000fe200078e0004 */
[----:B------:R-:W-:-:S03]  /*1e90*/  LEA.HI.X R193, R6, c[0x0][0x164], R7, 0x1, P2 ;  /* 0x0000590006c17a11 */ /* 0x000fc600010f0c07 */
[----:B------:R-:W-:Y:S01]  /*1ea0*/  IMAD.IADD R0, R5, 0x1, R0 ;  /* 0x0000000105007824 */ /* 0x000fe200078e0200 */
[----:B------:R-:W-:-:S04]  /*1eb0*/  LEA R190, P1, R4, c[0x0][0x330], 0x1 ;  /* 0x0000cc0004be7a11 */ /* 0x000fc800078208ff */
[----:B------:R-:W-:Y:S01]  /*1ec0*/  LEA.HI.X R191, R4, c[0x0][0x334], R0, 0x1, P1 ;  /* 0x0000cd0004bf7a11 */ /* 0x000fe200008f0c00 */
[----:B------:R-:W-:Y:S05]  /*1ed0*/  @!P0 BRA `(.L_x_866) ;  /* 0x00005c6000008947 */ /* 0x000fea0003800000 */
[----:B------:R-:W-:Y:S01]  /*1ee0*/  ULDC.64 UR8, c[0x0][0x198] ;  /* 0x0000660000087ab9 */ /* 0x000fe20000000a00 */
[----:B------:R-:W-:Y:S01]  /*1ef0*/  IMAD.U32 R6, RZ, RZ, UR34 ;  /* 0x00000022ff067e24 */ /* 0x000fe2000f8e00ff */
[----:B------:R-:W-:Y:S01]  /*1f00*/  UIMAD UR7, UR33, UR8, URZ ;  /* 0x00000008210772a4 */ /* 0x000fe2000f8e023f */
[C---:B------:R-:W-:Y:S01]  /*1f10*/  IADD3 R25, R237.reuse, 0x20, RZ ;  /* 0x00000020ed197810 */ /* 0x040fe20007ffe0ff */
[----:B------:R-:W-:Y:S01]  /*1f20*/  ULDC.64 UR30, c[0x0][0x1a0] ;  /* 0x00006800001e7ab9 */ /* 0x000fe20000000a00 */
[C-C-:B------:R-:W-:Y:S01]  /*1f30*/  IMAD.WIDE.U32 R4, R6.reuse, c[0x0][0x1a0], R244.reuse ;  /* 0x0000680006047a25 */ /* 0x140fe200078e00f4 */
[----:B------:R-:W-:Y:S01]  /*1f40*/  UIMAD UR7, UR34, UR9, UR7 ;  /* 0x00000009220772a4 */ /* 0x000fe2000f8e0207 */
[----:B------:R-:W-:Y:S01]  /*1f50*/  MOV R128, 0x40 ;  /* 0x0000004000807802 */ /* 0x000fe20000000f00 */
[----:B------:R-:W-:Y:S01]  /*1f60*/  UIMAD UR30, UR33, UR30, URZ ;  /* 0x0000001e211e72a4 */ /* 0x000fe2000f8e023f */
[----:B------:R-:W-:Y:S01]  /*1f70*/  IMAD.WIDE.U32 R6, R6, c[0x0][0x198], R244 ;  /* 0x0000660006067a25 */ /* 0x000fe200078e00f4 */
[----:B------:R-:W-:Y:S01]  /*1f80*/  IADD3 R4, P1, R4, UR40, RZ ;  /* 0x0000002804047c10 */ /* 0x000fe2000ff3e0ff */
[----:B------:R-:W-:Y:S01]  /*1f90*/  UMOV UR9, UR10 ;  /* 0x0000000a00097c82 */ /* 0x000fe20008000000 */
[----:B------:R-:W-:Y:S01]  /*1fa0*/  SHF.R.S32.HI R27, RZ, 0x1f, R247 ;  /* 0x0000001fff1b7819 */ /* 0x000fe200000114f7 */
[----:B------:R-:W-:Y:S01]  /*1fb0*/  IMAD.U32 R0, RZ, RZ, UR7 ;  /* 0x00000007ff007e24 */ /* 0x000fe2000f8e00ff */
[----:B------:R-:W-:Y:S01]  /*1fc0*/  UIADD3 UR7, UR34, 0x80, URZ ;  /* 0x0000008022077890 */ /* 0x000fe2000fffe03f */
[----:B------:R-:W-:Y:S01]  /*1fd0*/  IADD3 R20, P0, R6, UR44, RZ ;  /* 0x0000002c06147c10 */ /* 0x000fe2000ff1e0ff */
[----:B------:R-:W-:Y:S01]  /*1fe0*/  UIMAD UR30, UR34, UR31, UR30 ;  /* 0x0000001f221e72a4 */ /* 0x000fe2000f8e021e */
[----:B------:R-:W-:Y:S01]  /*1ff0*/  IADD3 R6, R237, 0x40, RZ ;  /* 0x00000040ed067810 */ /* 0x000fe20007ffe0ff */
[----:B------:R-:W-:Y:S01]  /*2000*/  UISETP.GE.AND UP0, UPT, UR7, UR6, UPT ;  /* 0x000000060700728c */ /* 0x000fe2000bf06270 */
[----:B------:R-:W-:Y:S01]  /*2010*/  IADD3.X R21, R7, UR45, R0, P0, !PT ;  /* 0x0000002d07157c10 */ /* 0x000fe200087fe400 */
[----:B------:R-:W-:Y:S01]  /*2020*/  UIMAD UR7, UR27, -0x80, UR6 ;  /* 0xffffff801b0778a4 */ /* 0x000fe2000f8e0206 */
[----:B------:R-:W-:Y:S01]  /*2030*/  IADD3 R0, R237, 0x60, RZ ;  /* 0x00000060ed007810 */ /* 0x000fe20007ffe0ff */
[----:B------:R-:W-:Y:S01]  /*2040*/  IMAD.U32 R8, RZ, RZ, UR30 ;  /* 0x0000001eff087e24 */ /* 0x000fe2000f8e00ff */
[----:B------:R-:W-:Y:S01]  /*2050*/  UMOV UR8, UR11 ;  /* 0x0000000b00087c82 */ /* 0x000fe20008000000 */
[----:B------:R-:W-:Y:S01]  /*2060*/  IMAD.MOV.U32 R232, RZ, RZ, 0x7f800000 ;  /* 0x7f800000ffe87424 */ /* 0x000fe200078e00ff */
[----:B------:R-:W-:Y:S01]  /*2070*/  MOV R233, 0x7f800000 ;  /* 0x7f80000000e97802 */ /* 0x000fe20000000f00 */
[----:B------:R-:W-:Y:S01]  /*2080*/  IMAD.MOV.U32 R230, RZ, RZ, 0x7f800000 ;  /* 0x7f800000ffe67424 */ /* 0x000fe200078e00ff */
[----:B------:R-:W-:Y:S01]  /*2090*/  ISETP.GE.AND P4, PT, R25, UR7, PT ;  /* 0x0000000719007c0c */ /* 0x000fe2000bf86270 */
[----:B------:R-:W-:Y:S01]  /*20a0*/  IMAD.MOV.U32 R231, RZ, RZ, 0x7f800000 ;  /* 0x7f800000ffe77424 */ /* 0x000fe200078e00ff */
[----:B------:R-:W-:Y:S01]  /*20b0*/  ISETP.GE.AND P5, PT, R237, UR7, PT ;  /* 0x00000007ed007c0c */ /* 0x000fe2000bfa6270 */
[----:B------:R-:W-:Y:S01]  /*20c0*/  IMAD.MOV.U32 R182, RZ, RZ, 0x20 ;  /* 0x00000020ffb67424 */ /* 0x000fe200078e00ff */
[----:B------:R-:W-:Y:S01]  /*20d0*/  ISETP.GE.AND P3, PT, R6, UR7, PT ;  /* 0x0000000706007c0c */ /* 0x000fe2000bf66270 */
[----:B------:R-:W-:Y:S01]  /*20e0*/  IMAD.SHL.U32 R174, R184, 0x2, RZ ;  /* 0x00000002b8ae7824 */ /* 0x000fe200078e00ff */
[----:B------:R-:W-:Y:S01]  /*20f0*/  IADD3.X R5, R5, UR41, R8, P1, !PT ;  /* 0x0000002905057c10 */ /* 0x000fe20008ffe408 */
[----:B------:R-:W-:Y:S01]  /*2100*/  IMAD R250, RZ, RZ, -UR54 ;  /* 0x80000036fffa7e24 */ /* 0x000fe2000f8e02ff */
[----:B------:R-:W-:Y:S01]  /*2110*/  ISETP.GE.AND P2, PT, R0, UR7, PT ;  /* 0x0000000700007c0c */ /* 0x000fe2000bf46270 */
[----:B------:R-:W-:Y:S01]  /*2120*/  IMAD R0, R24, c[0x0][0x1b8], RZ ;  /* 0x00006e0018007a24 */ /* 0x000fe200078e02ff */
[----:B------:R-:W-:Y:S01]  /*2130*/  UMOV UR7, UR12 ;  /* 0x0000000c00077c82 */ /* 0x000fe20008000000 */
[C---:B------:R-:W-:Y:S01]  /*2140*/  IMAD.WIDE.U32 R4, R2.reuse, c[0x0][0x1b8], R4 ;  /* 0x00006e0002047a25 */ /* 0x040fe200078e0004 */
[----:B------:R-:W-:Y:S01]  /*2150*/  ULEA.HI UR12, UR7, UR7, URZ, 0x1 ;  /* 0x00000007070c7291 */ /* 0x000fe2000f8f083f */
[C---:B------:R-:W-:Y:S01]  /*2160*/  @!P4 IADD3 R10, P0, R237.reuse, 0x20, RZ ;  /* 0x00000020ed0ac810 */ /* 0x040fe20007f1e0ff */
[----:B------:R-:W-:Y:S01]  /*2170*/  CS2R R94, SRZ ;  /* 0x00000000005e7805 */ /* 0x000fe2000001ff00 */
[----:B------:R-:W-:Y:S01]  /*2180*/  IMAD R0, R2, c[0x0][0x1bc], R0 ;  /* 0x00006f0002007a24 */ /* 0x000fe200078e0200 */
[----:B------:R-:W-:Y:S01]  /*2190*/  ULOP3.LUT UR12, UR12, 0xfffffffe, URZ, 0xc0, !UPT ;  /* 0xfffffffe0c0c7892 */ /* 0x000fe2000f8ec03f */
[----:B------:R-:W-:Y:S01]  /*21a0*/  @!P3 IADD3 R8, P1, R237, 0x40, RZ ;  /* 0x00000040ed08b810 */ /* 0x000fe20007f3e0ff */
[----:B------:R-:W-:Y:S01]  /*21b0*/  @!P4 IMAD.X R9, RZ, RZ, R26, P0 ;  /* 0x000000ffff09c224 */ /* 0x000fe200000e061a */
[----:B------:R-:W-:Y:S01]  /*21c0*/  CS2R R92, SRZ ;  /* 0x00000000005c7805 */ /* 0x000fe2000001ff00 */
[----:B------:R-:W-:Y:S01]  /*21d0*/  IMAD.IADD R5, R5, 0x1, R0 ;  /* 0x0000000105057824 */ /* 0x000fe200078e0200 */
[----:B------:R-:W-:Y:S01]  /*21e0*/  @!P2 MOV R22, R4 ;  /* 0x000000040016a202 */ /* 0x000fe20000000f00 */
[----:B------:R-:W-:Y:S01]  /*21f0*/  @!P5 IMAD R0, R26, c[0x0][0x1a0], RZ ;  /* 0x000068001a00da24 */ /* 0x000fe200078e02ff */
[C---:B------:R-:W-:Y:S01]  /*2200*/  @!P2 IADD3 R15, P0, R237.reuse, 0x60, RZ ;  /* 0x00000060ed0fa810 */ /* 0x040fe20007f1e0ff */
[----:B------:R-:W-:Y:S01]  /*2210*/  @!P4 IMAD.MOV.U32 R6, RZ, RZ, R4 ;  /* 0x000000ffff06c224 */ /* 0x000fe200078e0004 */
[----:B------:R-:W-:Y:S01]  /*2220*/  UIADD3 UR12, UR7, -UR12, URZ ;  /* 0x8000000c070c7290 */ /* 0x000fe2000fffe03f */
[----:B------:R-:W-:Y:S01]  /*2230*/  @!P5 IMAD R14, R237, c[0x0][0x1a4], R0 ;  /* 0x00006900ed0eda24 */ /* 0x000fe200078e0200 */
[----:B------:R-:W-:Y:S01]  /*2240*/  CS2R R98, SRZ ;  /* 0x0000000000627805 */ /* 0x000fe2000001ff00 */
[----:B------:R-:W-:Y:S01]  /*2250*/  @!P4 IMAD R0, R9, c[0x0][0x1a0], RZ ;  /* 0x000068000900ca24 */ /* 0x000fe200078e02ff */
[----:B------:R-:W-:Y:S01]  /*2260*/  UISETP.NE.AND UP3, UPT, UR12, 0x1, UPT ;  /* 0x000000010c00788c */ /* 0x000fe2000bf65270 */
[--C-:B------:R-:W-:Y:S01]  /*2270*/  @!P4 IMAD.MOV.U32 R7, RZ, RZ, R5.reuse ;  /* 0x000000ffff07c224 */ /* 0x100fe200078e0005 */
[----:B------:R-:W-:Y:S01]  /*2280*/  UIMAD UR12, UR7, -0x40, UR39 ;  /* 0xffffffc0070c78a4 */ /* 0x000fe2000f8e0227 */
[----:B------:R-:W-:Y:S01]  /*2290*/  @!P3 IMAD.MOV.U32 R12, RZ, RZ, R4 ;  /* 0x000000ffff0cb224 */ /* 0x000fe200078e0004 */
[----:B------:R-:W-:Y:S01]  /*22a0*/  CS2R R96, SRZ ;  /* 0x0000000000607805 */ /* 0x000fe2000001ff00 */
[--C-:B------:R-:W-:Y:S01]  /*22b0*/  @!P3 IMAD.MOV.U32 R13, RZ, RZ, R5.reuse ;  /* 0x000000ffff0db224 */ /* 0x100fe200078e0005 */
[----:B------:R-:W-:Y:S01]  /*22c0*/  CS2R R90, SRZ ;  /* 0x00000000005a7805 */ /* 0x000fe2000001ff00 */
[--C-:B------:R-:W-:Y:S01]  /*22d0*/  @!P2 IMAD.MOV.U32 R23, RZ, RZ, R5.reuse ;  /* 0x000000ffff17a224 */ /* 0x100fe200078e0005 */
[----:B------:R-:W-:Y:S01]  /*22e0*/  CS2R R88, SRZ ;  /* 0x0000000000587805 */ /* 0x000fe2000001ff00 */
[----:B------:R-:W-:Y:S01]  /*22f0*/  @!P3 IMAD.X R9, RZ, RZ, R26, P1 ;  /* 0x000000ffff09b224 */ /* 0x000fe200008e061a */
[----:B------:R-:W-:Y:S01]  /*2300*/  CS2R R86, SRZ ;  /* 0x0000000000567805 */ /* 0x000fe2000001ff00 */
[----:B------:R-:W-:Y:S01]  /*2310*/  @!P5 IMAD.WIDE.U32 R4, R237, c[0x0][0x1a0], R4 ;  /* 0x00006800ed04da25 */ /* 0x000fe200078e0004 */
[----:B------:R-:W-:Y:S01]  /*2320*/  CS2R R84, SRZ ;  /* 0x0000000000547805 */ /* 0x000fe2000001ff00 */
[----:B------:R-:W-:Y:S01]  /*2330*/  CS2R R78, SRZ ;  /* 0x00000000004e7805 */ /* 0x000fe2000001ff00 */
[----:B------:R-:W-:Y:S01]  /*2340*/  CS2R R76, SRZ ;  /* 0x00000000004c7805 */ /* 0x000fe2000001ff00 */
[C---:B------:R-:W-:Y:S01]  /*2350*/  @!P4 IMAD R17, R10.reuse, c[0x0][0x1a4], R0 ;  /* 0x000069000a11ca24 */ /* 0x040fe200078e0200 */
[----:B------:R-:W-:Y:S01]  /*2360*/  CS2R R82, SRZ ;  /* 0x0000000000527805 */ /* 0x000fe2000001ff00 */
[----:B------:R-:W-:Y:S01]  /*2370*/  @!P4 IMAD.WIDE.U32 R10, R10, c[0x0][0x1a0], R6 ;  /* 0x000068000a0aca25 */ /* 0x000fe200078e0006 */
[----:B------:R-:W-:Y:S01]  /*2380*/  CS2R R80, SRZ ;  /* 0x0000000000507805 */ /* 0x000fe2000001ff00 */
[----:B------:R-:W-:Y:S01]  /*2390*/  CS2R R74, SRZ ;  /* 0x00000000004a7805 */ /* 0x000fe2000001ff00 */
[----:B------:R-:W-:Y:S01]  /*23a0*/  CS2R R72, SRZ ;  /* 0x0000000000487805 */ /* 0x000fe2000001ff00 */
[----:B------:R-:W-:Y:S01]  /*23b0*/  @!P2 IMAD.X R16, RZ, RZ, R26, P0 ;  /* 0x000000ffff10a224 */ /* 0x000fe200000e061a */
[----:B------:R-:W-:Y:S01]  /*23c0*/  @!P5 LEA R18, P0, R4, c[0x0][0x170], 0x1 ;  /* 0x00005c000412da11 */ /* 0x000fe200078008ff */
[----:B------:R-:W-:Y:S01]  /*23d0*/  @!P3 IMAD R0, R9, c[0x0][0x1a0], RZ ;  /* 0x000068000900ba24 */ /* 0x000fe200078e02ff */
[----:B------:R-:W-:Y:S01]  /*23e0*/  CS2R R70, SRZ ;  /* 0x0000000000467805 */ /* 0x000fe2000001ff00 */
[----:B------:R-:W-:Y:S01]  /*23f0*/  @!P5 IMAD.IADD R6, R5, 0x1, R14 ;  /* 0x000000010506d824 */ /* 0x000fe200078e020e */
[----:B------:R-:W-:Y:S01]  /*2400*/  CS2R R68, SRZ ;  /* 0x0000000000447805 */ /* 0x000fe2000001ff00 */
[----:B------:R-:W-:Y:S01]  /*2410*/  @!P3 IMAD R7, R8, c[0x0][0x1a4], R0 ;  /* 0x000069000807ba24 */ /* 0x000fe200078e0200 */
[----:B------:R-:W-:Y:S01]  /*2420*/  CS2R R62, SRZ ;  /* 0x00000000003e7805 */ /* 0x000fe2000001ff00 */
[----:B------:R-:W-:Y:S01]  /*2430*/  @!P2 IMAD R5, R16, c[0x0][0x1a0], RZ ;  /* 0x000068001005aa24 */ /* 0x000fe200078e02ff */
[----:B------:R-:W-:Y:S01]  /*2440*/  @!P5 LEA.HI.X R19, R4, c[0x0][0x174], R6, 0x1, P0 ;  /* 0x00005d000413da11 */ /* 0x000fe200000f0c06 */
[----:B------:R-:W-:Y:S01]  /*2450*/  @!P4 IMAD.IADD R0, R11, 0x1, R17 ;  /* 0x000000010b00c824 */ /* 0x000fe200078e0211 */
[----:B------:R-:W-:Y:S01]  /*2460*/  @!P4 LEA R16, P0, R10, c[0x0][0x170], 0x1 ;  /* 0x00005c000a10ca11 */ /* 0x000fe200078008ff */
[----:B------:R-:W-:Y:S01]  /*2470*/  @!P3 IMAD.WIDE.U32 R8, R8, c[0x0][0x1a0], R12 ;  /* 0x000068000808ba25 */ /* 0x000fe200078e000c */
[----:B------:R-:W-:Y:S01]  /*2480*/  CS2R R60, SRZ ;  /* 0x00000000003c7805 */ /* 0x000fe2000001ff00 */
[----:B------:R-:W-:Y:S01]  /*2490*/  CS2R R66, SRZ ;  /* 0x0000000000427805 */ /* 0x000fe2000001ff00 */
[----:B------:R-:W-:Y:S01]  /*24a0*/  @!P4 LEA.HI.X R17, R10, c[0x0][0x174], R0, 0x1, P0 ;  /* 0x00005d000a11ca11 */ /* 0x000fe200000f0c00 */
[----:B------:R-:W-:Y:S01]  /*24b0*/  @!P3 IMAD.IADD R4, R9, 0x1, R7 ;  /* 0x000000010904b824 */ /* 0x000fe200078e0207 */
[----:B------:R-:W-:Y:S01]  /*24c0*/  PLOP3.LUT P0, PT, PT, PT, UP2, 0x80, 0x0 ;  /* 0x000000000000781c */ /* 0x000fe20003f0f028 */
[C---:B------:R-:W-:Y:S01]  /*24d0*/  @!P2 IMAD R5, R15.reuse, c[0x0][0x1a4], R5 ;  /* 0x000069000f05aa24 */ /* 0x040fe200078e0205 */
[C---:B------:R-:W-:Y:S01]  /*24e0*/  @!P3 LEA R14, P1, R8.reuse, c[0x0][0x170], 0x1 ;  /* 0x00005c00080eba11 */ /* 0x040fe200078208ff */
[----:B------:R-:W-:Y:S01]  /*24f0*/  @!P2 IMAD.WIDE.U32 R6, R15, c[0x0][0x1a0], R22 ;  /* 0x000068000f06aa25 */ /* 0x000fe200078e0016 */
[----:B------:R-:W-:Y:S01]  /*2500*/  CS2R R64, SRZ ;  /* 0x0000000000407805 */ /* 0x000fe2000001ff00 */
[----:B------:R-:W-:Y:S01]  /*2510*/  CS2R R58, SRZ ;  /* 0x00000000003a7805 */ /* 0x000fe2000001ff00 */
[----:B------:R-:W-:Y:S01]  /*2520*/  @!P3 LEA.HI.X R15, R8, c[0x0][0x174], R4, 0x1, P1 ;  /* 0x00005d00080fba11 */ /* 0x000fe200008f0c04 */
[----:B------:R-:W-:Y:S01]  /*2530*/  @!P2 IMAD.IADD R7, R7, 0x1, R5 ;  /* 0x000000010707a824 */ /* 0x000fe200078e0205 */
[----:B------:R-:W-:Y:S01]  /*2540*/  ISETP.GE.AND P1, PT, R25, UR12, PT ;  /* 0x0000000c19007c0c */ /* 0x000fe2000bf26270 */
[----:B------:R-:W-:Y:S01]  /*2550*/  IMAD R0, R24, c[0x0][0x1b0], RZ ;  /* 0x00006c0018007a24 */ /* 0x000fe200078e02ff */
[----:B------:R-:W-:Y:S01]  /*2560*/  @!P2 LEA R8, P6, R6, c[0x0][0x170], 0x1 ;  /* 0x00005c000608aa11 */ /* 0x000fe200078c08ff */
[----:B------:R-:W-:Y:S01]  /*2570*/  IMAD.WIDE.U32 R4, R2, c[0x0][0x1b0], R20 ;  /* 0x00006c0002047a25 */ /* 0x000fe200078e0014 */
[----:B------:R-:W-:Y:S01]  /*2580*/  CS2R R56, SRZ ;  /* 0x0000000000387805 */ /* 0x000fe2000001ff00 */
[----:B------:R-:W-:Y:S01]  /*2590*/  @P0 BAR.SYNC.DEFER_BLOCKING 0x0 ;  /* 0x0000000000000b1d */ /* 0x000fe20000010000 */
[----:B------:R-:W-:Y:S01]  /*25a0*/  @!P2 LEA.HI.X R9, R6, c[0x0][0x174], R7, 0x1, P6 ;  /* 0x00005d000609aa11 */ /* 0x000fe200030f0c07 */
[----:B------:R-:W-:Y:S01]  /*25b0*/  IMAD.WIDE.U32 R12, R128, c[0x0][0x370], RZ ;  /* 0x0000dc00800c7a25 */ /* 0x000fe200078e00ff */
[----:B------:R-:W-:-:S03]  /*25c0*/  @!P4 IADD3 R6, P0, R237, 0x20, RZ ;  /* 0x00000020ed06c810 */ /* 0x000fc60007f1e0ff */
[----:B------:R-:W-:Y:S01]  /*25d0*/  IMAD R11, R2, c[0x0][0x1b4], R0 ;  /* 0x00006d00020b7a24 */ /* 0x000fe200078e0200 */
[----:B------:R-:W-:Y:S01]  /*25e0*/  IADD3 R2, R247, 0x8, RZ ;  /* 0x00000008f7027810 */ /* 0x000fe20007ffe0ff */
[----:B------:R-:W-:Y:S01]  /*25f0*/  IMAD.WIDE.U32 R20, R128, c[0x0][0x190], RZ ;  /* 0x0000640080147a25 */ /* 0x000fe200078e00ff */
[----:B------:R-:W-:Y:S01]  /*2600*/  @!P1 IADD3 R10, P6, R190, R12, RZ ;  /* 0x0000000cbe0a9210 */ /* 0x000fe20007fde0ff */
[----:B------:R-:W-:Y:S01]  /*2610*/  CS2R R54, SRZ ;  /* 0x0000000000367805 */ /* 0x000fe2000001ff00 */
[----:B------:R-:W-:Y:S01]  /*2620*/  CS2R R52, SRZ ;  /* 0x0000000000347805 */ /* 0x000fe2000001ff00 */
[----:B------:R-:W-:Y:S01]  /*2630*/  @!P4 IMAD.X R0, RZ, RZ, R26, P0 ;  /* 0x000000ffff00c224 */ /* 0x000fe200000e061a */
[----:B------:R-:W-:Y:S01]  /*2640*/  @!P1 IADD3 R12, P0, R192, R20, RZ ;  /* 0x00000014c00c9210 */ /* 0x000fe20007f1e0ff */
[C---:B------:R-:W-:Y:S01]  /*2650*/  IMAD R22, R128.reuse, c[0x0][0x374], RZ ;  /* 0x0000dd0080167a24 */ /* 0x040fe200078e02ff */
[----:B------:R-:W-:Y:S01]  /*2660*/  CS2R R46, SRZ ;  /* 0x00000000002e7805 */ /* 0x000fe2000001ff00 */
[----:B------:R-:W-:Y:S01]  /*2670*/  IMAD R7, R128, c[0x0][0x194], RZ ;  /* 0x0000650080077a24 */ /* 0x000fe200078e02ff */
[----:B------:R-:W-:Y:S01]  /*2680*/  CS2R R44, SRZ ;  /* 0x00000000002c7805 */ /* 0x000fe2000001ff00 */
[----:B------:R-:W-:Y:S01]  /*2690*/  @!P4 IMAD R0, R0, c[0x0][0x198], RZ ;  /* 0x000066000000ca24 */ /* 0x000fe200078e02ff */
[----:B------:R-:W-:Y:S01]  /*26a0*/  CS2R R50, SRZ ;  /* 0x0000000000327805 */ /* 0x000fe2000001ff00 */
[----:B------:R-:W-:Y:S01]  /*26b0*/  IMAD.IADD R5, R5, 0x1, R11 ;  /* 0x0000000105057824 */ /* 0x000fe200078e020b */
[----:B------:R-:W-:Y:S01]  /*26c0*/  @!P1 IADD3.X R11, R191, R13, R22, P6, !PT ;  /* 0x0000000dbf0b9210 */ /* 0x000fe200037fe416 */
[C---:B------:R-:W-:Y:S01]  /*26d0*/  @!P4 IMAD R20, R6.reuse, c[0x0][0x19c], R0 ;  /* 0x000067000614ca24 */ /* 0x040fe200078e0200 */
[----:B------:R-:W-:Y:S01]  /*26e0*/  @!P1 IADD3.X R13, R193, R21, R7, P0, !PT ;  /* 0x00000015c10d9210 */ /* 0x000fe200007fe407 */
[----:B------:R1:W-:Y:S01]  /*26f0*/  @P5 STS.128 [R236+0xa000], RZ ;  /* 0x00a000ffec005388 */ /* 0x0003e20000000c00 */
[----:B------:R-:W-:Y:S01]  /*2700*/  IADD3 R0, R251, 0x1000, RZ ;  /* 0x00001000fb007810 */ /* 0x000fe20007ffe0ff */
[----:B------:R-:W-:Y:S01]  /*2710*/  @!P4 IMAD.WIDE.U32 R6, R6, c[0x0][0x198], R4 ;  /* 0x000066000606ca25 */ /* 0x000fe200078e0004 */
[----:B------:R-:W-:Y:S01]  /*2720*/  PLOP3.LUT P0, PT, PT, PT, UP3, 0x40, 0x0 ;  /* 0x000000000000781c */ /* 0x000fe20003f0e838 */
[----:B------:R-:W-:Y:S01]  /*2730*/  @!PT LDS RZ, [RZ] ;  /* 0x00000000fffff984 */ /* 0x000fe20000000800 */
[----:B------:R-:W-:Y:S01]  /*2740*/  @!PT LDS RZ, [RZ] ;  /* 0x00000000fffff984 */ /* 0x000fe20000000800 */
[----:B------:R-:W-:Y:S01]  /*2750*/  @!PT LDS RZ, [RZ] ;  /* 0x00000000fffff984 */ /* 0x000fe20000000800 */
[----:B------:R1:W-:Y:S01]  /*2760*/  @!P5 LDGSTS.E.BYPASS.LTC128B.128 [R236+0xa000], [R18.64] ;  /* 0x0a00000012ecdfae */ /* 0x0003e2000b901d44 */
[----:B------:R-:W-:Y:S01]  /*2770*/  ISETP.GE.AND P6, PT, R2, UR12, PT ;  /* 0x0000000c02007c0c */ /* 0x000fe2000bfc6270 */
[----:B------:R-:W-:Y:S01]  /*2780*/  CS2R R48, SRZ ;  /* 0x0000000000307805 */ /* 0x000fe2000001ff00 */
[----:B------:R-:W-:Y:S01]  /*2790*/  SEL R2, R0, R251, P0 ;  /* 0x000000fb00027207 */ /* 0x000fe20000000000 */
[----:B------:R1:W-:Y:S01]  /*27a0*/  @P4 STS.128 [R236+0xb000], RZ ;  /* 0x00b000ffec004388 */ /* 0x0003e20000000c00 */
[C---:B------:R-:W-:Y:S01]  /*27b0*/  ISETP.GE.AND P0, PT, R237.reuse, UR12, PT ;  /* 0x0000000ced007c0c */ /* 0x040fe2000bf06270 */
[----:B------:R-:W-:Y:S01]  /*27c0*/  @!P5 IMAD R0, R26, c[0x0][0x198], RZ ;  /* 0x000066001a00da24 */ /* 0x000fe200078e02ff */
[----:B------:R-:W-:Y:S01]  /*27d0*/  CS2R R42, SRZ ;  /* 0x00000000002a7805 */ /* 0x000fe2000001ff00 */
[----:B------:R-:W-:Y:S01]  /*27e0*/  @!PT LDS RZ, [RZ] ;  /* 0x00000000fffff984 */ /* 0x000fe20000000800 */
[----:B------:R-:W-:Y:S01]  /*27f0*/  @!PT LDS RZ, [RZ] ;  /* 0x00000000fffff984 */ /* 0x000fe20000000800 */
[----:B------:R-:W-:Y:S01]  /*2800*/  @!PT LDS RZ, [RZ] ;  /* 0x00000000fffff984 */ /* 0x000fe20000000800 */
[----:B------:R1:W-:Y:S01]  /*2810*/  @!P4 LDGSTS.E.BYPASS.LTC128B.128 [R236+0xb000], [R16.64] ;  /* 0x0b00000010eccfae */ /* 0x0003e2000b901d44 */
[----:B------:R-:W-:Y:S01]  /*2820*/  IMAD.SHL.U32 R195, R2, 0x2, RZ ;  /* 0x0000000202c37824 */ /* 0x000fe200078e00ff */
[----:B------:R-:W-:Y:S01]  /*2830*/  CS2R R40, SRZ ;  /* 0x0000000000287805 */ /* 0x000fe2000001ff00 */
[----:B------:R-:W-:Y:S01]  /*2840*/  @!P5 IMAD R0, R237, c[0x0][0x19c], R0 ;  /* 0x00006700ed00da24 */ /* 0x000fe200078e0200 */
[----:B------:R1:W-:Y:S01]  /*2850*/  @P3 STS.128 [R236+0xc000], RZ ;  /* 0x00c000ffec003388 */ /* 0x0003e20000000c00 */
[----:B------:R-:W-:Y:S01]  /*2860*/  @!P4 IMAD.IADD R2, R7, 0x1, R20 ;  /* 0x000000010702c824 */ /* 0x000fe200078e0214 */
[----:B------:R-:W-:Y:S01]  /*2870*/  CS2R R38, SRZ ;  /* 0x0000000000267805 */ /* 0x000fe2000001ff00 */
[----:B------:R-:W-:Y:S01]  /*2880*/  CS2R R36, SRZ ;  /* 0x0000000000247805 */ /* 0x000fe2000001ff00 */
[----:B------:R-:W-:Y:S01]  /*2890*/  @!PT LDS RZ, [RZ] ;  /* 0x00000000fffff984 */ /* 0x000fe20000000800 */
[----:B------:R-:W-:Y:S01]  /*28a0*/  @!PT LDS RZ, [RZ] ;  /* 0x00000000fffff984 */ /* 0x000fe20000000800 */
[----:B------:R-:W-:Y:S01]  /*28b0*/  @!PT LDS RZ, [RZ] ;  /* 0x00000000fffff984 */ /* 0x000fe20000000800 */
[----:B------:R1:W-:Y:S01]  /*28c0*/  @!P3 LDGSTS.E.BYPASS.LTC128B.128 [R236+0xc000], [R14.64] ;  /* 0x0c0000000eecbfae */ /* 0x0003e2000b901d44 */
[C---:B------:R-:W-:Y:S01]  /*28d0*/  IMAD.SHL.U32 R239, R247.reuse, 0x4, RZ ;  /* 0x00000004f7ef7824 */ /* 0x040fe200078e00ff */
[----:B------:R-:W-:Y:S01]  /*28e0*/  SHF.L.U64.HI R238, R247, 0x2, R27 ;  /* 0x00000002f7ee7819 */ /* 0x000fe2000001021b */
[----:B------:R-:W-:Y:S01]  /*28f0*/  UMOV UR11, UR28 ;  /* 0x0000001c000b7c82 */ /* 0x000fe20008000000 */
[----:B------:R1:W-:Y:S01]  /*2900*/  @P2 STS.128 [R236+0xd000], RZ ;  /* 0x00d000ffec002388 */ /* 0x0003e20000000c00 */
[----:B------:R-:W-:-:S03]  /*2910*/  UMOV UR10, UR29 ;  /* 0x0000001d000a7c82 */ /* 0x000fc60008000000 */
[----:B------:R-:W-:Y:S01]  /*2920*/  @!PT LDS RZ, [RZ] ;  /* 0x00000000fffff984 */ /* 0x000fe20000000800 */
[----:B------:R-:W-:Y:S01]  /*2930*/  @!PT LDS RZ, [RZ] ;  /* 0x00000000fffff984 */ /* 0x000fe20000000800 */
[----:B------:R-:W-:Y:S01]  /*2940*/  @!PT LDS RZ, [RZ] ;  /* 0x00000000fffff984 */ /* 0x000fe20000000800 */
[----:B------:R2:W-:Y:S04]  /*2950*/  @!P2 LDGSTS.E.BYPASS.LTC128B.128 [R236+0xd000], [R8.64] ;  /* 0x0d00000008ecafae */ /* 0x0005e8000b901d44 */
[----:B------:R-:W0:Y:S04]  /*2960*/  LDGDEPBAR ;  /* 0x00000000000079af */ /* 0x000e280000000000 */
[----:B------:R1:W-:Y:S04]  /*2970*/  @P0 STS.128 [R236+0x4000], RZ ;  /* 0x004000ffec000388 */ /* 0x0003e80000000c00 */
[----:B------:R-:W-:Y:S01]  /*2980*/  @!PT LDS RZ, [RZ] ;  /* 0x00000000fffff984 */ /* 0x000fe20000000800 */
[----:B------:R-:W-:Y:S01]  /*2990*/  @!PT LDS RZ, [RZ] ;  /* 0x00000000fffff984 */ /* 0x000fe20000000800 */
[----:B------:R-:W-:Y:S01]  /*29a0*/  @!PT LDS RZ, [RZ] ;  /* 0x00000000fffff984 */ /* 0x000fe20000000800 */
[----:B------:R1:W-:Y:S04]  /*29b0*/  @!P0 LDGSTS.E.BYPASS.LTC128B.128 [R236+0x4000], [R190.64] ;  /* 0x04000000beec8fae */ /* 0x0003e8000b901d44 */
[----:B------:R1:W-:Y:S04]  /*29c0*/  @P1 STS.128 [R236+0x5000], RZ ;  /* 0x005000ffec001388 */ /* 0x0003e80000000c00 */
[----:B------:R-:W-:Y:S01]  /*29d0*/  @!PT LDS RZ, [RZ] ;  /* 0x00000000fffff984 */ /* 0x000fe20000000800 */
[----:B------:R-:W-:Y:S01]  /*29e0*/  @!PT LDS RZ, [RZ] ;  /* 0x00000000fffff984 */ /* 0x000fe20000000800 */
[----:B------:R-:W-:Y:S01]  /*29f0*/  @!PT LDS RZ, [RZ] ;  /* 0x00000000fffff984 */ /* 0x000fe20000000800 */
[----:B------:R3:W-:Y:S04]  /*2a00*/  @!P1 LDGSTS.E.BYPASS.LTC128B.128 [R236+0x5000], [R10.64] ;  /* 0x050000000aec9fae */ /* 0x0007e8000b901d44 */
[----:B------:R1:W-:Y:S01]  /*2a10*/  @P0 STS [R195], RZ ;  /* 0x000000ffc3000388 */ /* 0x0003e20000000800 */
[----:B--2---:R-:W-:-:S03]  /*2a20*/  @!P5 IMAD.MOV.U32 R8, RZ, RZ, R4 ;  /* 0x000000ffff08d224 */ /* 0x004fc600078e0004 */
[----:B------:R1:W-:Y:S01]  /*2a30*/  @P0 STS [R195+0x4], RZ ;  /* 0x000004ffc3000388 */ /* 0x0003e20000000800 */
[----:B------:R-:W-:-:S03]  /*2a40*/  @!P5 IMAD.MOV.U32 R9, RZ, RZ, R5 ;  /* 0x000000ffff09d224 */ /* 0x000fc600078e0005 */
[----:B------:R1:W-:Y:S01]  /*2a50*/  @P0 STS [R195+0x8], RZ ;  /* 0x000008ffc3000388 */ /* 0x0003e20000000800 */
[----:B------:R-:W-:-:S03]  /*2a60*/  @!P5 IMAD.WIDE.U32 R8, R237, c[0x0][0x198], R8 ;  /* 0x00006600ed08da25 */ /* 0x000fc600078e0008 */
[----:B------:R1:W-:Y:S01]  /*2a70*/  @P0 STS [R195+0xc], RZ ;  /* 0x00000cffc3000388 */ /* 0x0003e20000000800 */
[----:B------:R-:W-:-:S03]  /*2a80*/  @!P5 IMAD.IADD R0, R9, 0x1, R0 ;  /* 0x000000010900d824 */ /* 0x000fc600078e0200 */
[----:B------:R-:W-:Y:S01]  /*2a90*/  @!PT LDS RZ, [RZ] ;  /* 0x00000000fffff984 */ /* 0x000fe20000000800 */
[----:B------:R-:W-:Y:S01]  /*2aa0*/  @!PT LDS RZ, [RZ] ;  /* 0x00000000fffff984 */ /* 0x000fe20000000800 */
[----:B------:R-:W-:Y:S01]  /*2ab0*/  @!PT LDS RZ, [RZ] ;  /* 0x00000000fffff984 */ /* 0x000fe20000000800 */
[----:B------:R1:W-:Y:S04]  /*2ac0*/  @!P0 LDGSTS.E.BYPASS.LTC128B.128 [R195], [R192.64] ;  /* 0x00000000c0c38fae */ /* 0x0003e8000b901d44 */
[----:B------:R1:W-:Y:S01]  /*2ad0*/  @P1 STS [R195+0x1000], RZ ;  /* 0x001000ffc3001388 */ /* 0x0003e20000000800 */
[----:B---3--:R-:W-:-:S03]  /*2ae0*/  @!P5 LEA R10, P0, R8, c[0x0][0x168], 0x1 ;  /* 0x00005a00080ada11 */ /* 0x008fc600078008ff */
[----:B------:R1:W-:Y:S01]  /*2af0*/  @P1 STS [R195+0x1004], RZ ;  /* 0x001004ffc3001388 */ /* 0x0003e20000000800 */
[----:B------:R-:W-:-:S03]  /*2b00*/  @!P5 LEA.HI.X R11, R8, c[0x0][0x16c], R0, 0x1, P0 ;  /* 0x00005b00080bda11 */ /* 0x000fc600000f0c00 */
[----:B------:R1:W-:Y:S01]  /*2b10*/  @P1 STS [R195+0x1008], RZ ;  /* 0x001008ffc3001388 */ /* 0x0003e20000000800 */
[----:B------:R-:W-:Y:S02]  /*2b20*/  @!P3 IADD3 R8, P0, R237, 0x40, RZ ;  /* 0x00000040ed08b810 */ /* 0x000fe40007f1e0ff */
[C---:B------:R-:W-:Y:S01]  /*2b30*/  IADD3 R0, R247.reuse, 0x20, RZ ;  /* 0x00000020f7007810 */ /* 0x040fe20007ffe0ff */
[----:B------:R1:W-:Y:S01]  /*2b40*/  @P1 STS [R195+0x100c], RZ ;  /* 0x00100cffc3001388 */ /* 0x0003e20000000800 */
[----:B------:R-:W-:Y:S02]  /*2b50*/  @!P3 IADD3.X R7, RZ, R26, RZ, P0, !PT ;  /* 0x0000001aff07b210 */ /* 0x000fe400007fe4ff */
[----:B------:R-:W-:Y:S01]  /*2b60*/  ISETP.GE.AND P0, PT, R0, UR12, PT ;  /* 0x0000000c00007c0c */ /* 0x000fe2000bf06270 */
[----:B------:R-:W-:Y:S01]  /*2b70*/  @!PT LDS RZ, [RZ] ;  /* 0x00000000fffff984 */ /* 0x000fe20000000800 */
[----:B------:R-:W-:Y:S01]  /*2b80*/  @!PT LDS RZ, [RZ] ;  /* 0x00000000fffff984 */ /* 0x000fe20000000800 */
[----:B------:R-:W-:Y:S01]  /*2b90*/  @!PT LDS RZ, [RZ] ;  /* 0x00000000fffff984 */ /* 0x000fe20000000800 */
[----:B------:R2:W-:Y:S01]  /*2ba0*/  @!P1 LDGSTS.E.BYPASS.LTC128B.128 [R195+0x1000], [R12.64] ;  /* 0x010000000cc39fae */ /* 0x0005e2000b901d44 */
[----:B------:R-:W-:Y:S01]  /*2bb0*/  IADD3 R0, R247, 0x28, RZ ;  /* 0x00000028f7007810 */ /* 0x000fe20007ffe0ff */
[----:B------:R-:W-:-:S02]  /*2bc0*/  @!P3 IMAD R9, R7, c[0x0][0x198], RZ ;  /* 0x000066000709ba24 */ /* 0x000fc400078e02ff */
[----:B------:R1:W-:Y:S01]  /*2bd0*/  @P5 STS.128 [R236+0x6000], RZ ;  /* 0x006000ffec005388 */ /* 0x0003e20000000c00 */
[----:B------:R-:W-:Y:S02]  /*2be0*/  @!P3 IMAD.MOV.U32 R7, RZ, RZ, R5 ;  /* 0x000000ffff07b224 */ /* 0x000fe400078e0005 */
[----:B------:R-:W-:Y:S01]  /*2bf0*/  @!P3 IMAD R9, R8, c[0x0][0x19c], R9 ;  /* 0x000067000809ba24 */ /* 0x000fe200078e0209 */
[----:B------:R-:W-:Y:S01]  /*2c00*/  @!PT LDS RZ, [RZ] ;  /* 0x00000000fffff984 */ /* 0x000fe20000000800 */
[----:B------:R-:W-:Y:S01]  /*2c10*/  @!PT LDS RZ, [RZ] ;  /* 0x00000000fffff984 */ /* 0x000fe20000000800 */
[----:B------:R-:W-:Y:S01]  /*2c20*/  @!PT LDS RZ, [RZ] ;  /* 0x00000000fffff984 */ /* 0x000fe20000000800 */
[----:B------:R3:W-:Y:S01]  /*2c30*/  @!P5 LDGSTS.E.BYPASS.LTC128B.128 [R236+0x6000], [R10.64] ;  /* 0x060000000aecdfae */ /* 0x0007e2000b901d44 */
[----:B------:R-:W-:-:S03]  /*2c40*/  ISETP.GE.AND P5, PT, R247, UR12, PT ;  /* 0x0000000cf7007c0c */ /* 0x000fc6000bfa6270 */
[----:B------:R1:W-:Y:S01]  /*2c50*/  @P4 STS.128 [R236+0x7000], RZ ;  /* 0x007000ffec004388 */ /* 0x0003e20000000c00 */
[----:B--2---:R-:W-:-:S04]  /*2c60*/  @!P4 LEA R12, P1, R6, c[0x0][0x168], 0x1 ;  /* 0x00005a00060cca11 */ /* 0x004fc800078208ff */
[----:B------:R-:W-:Y:S02]  /*2c70*/  @!P4 LEA.HI.X R13, R6, c[0x0][0x16c], R2, 0x1, P1 ;  /* 0x00005b00060dca11 */ /* 0x000fe400008f0c02 */
[----:B------:R-:W-:-:S03]  /*2c80*/  @!P2 IADD3 R2, P1, R237, 0x60, RZ ;  /* 0x00000060ed02a810 */ /* 0x000fc60007f3e0ff */
[----:B------:R-:W-:Y:S01]  /*2c90*/  @!PT LDS RZ, [RZ] ;  /* 0x00000000fffff984 */ /* 0x000fe20000000800 */
[----:B------:R-:W-:Y:S01]  /*2ca0*/  @!PT LDS RZ, [RZ] ;  /* 0x00000000fffff984 */ /* 0x000fe20000000800 */
[----:B------:R-:W-:Y:S01]  /*2cb0*/  @!PT LDS RZ, [RZ] ;  /* 0x00000000fffff984 */ /* 0x000fe20000000800 */
[----:B------:R1:W-:Y:S02]  /*2cc0*/  @!P4 LDGSTS.E.BYPASS.LTC128B.128 [R236+0x7000], [R12.64] ;  /* 0x070000000ceccfae */ /* 0x0003e4000b901d44 */
[----:B------:R-:W-:Y:S01]  /*2cd0*/  @!P2 IMAD.X R6, RZ, RZ, R26, P1 ;  /* 0x000000ffff06a224 */ /* 0x000fe200008e061a */
[----:B------:R-:W-:Y:S01]  /*2ce0*/  ISETP.GE.AND P1, PT, R0, UR12, PT ;  /* 0x0000000c00007c0c */ /* 0x000fe2000bf26270 */
[----:B------:R1:W-:Y:S02]  /*2cf0*/  @P3 STS.128 [R236+0x8000], RZ ;  /* 0x008000ffec003388 */ /* 0x0003e40000000c00 */
[----:B---3--:R-:W-:Y:S02]  /*2d00*/  @!P2 IMAD R10, R6, c[0x0][0x198], RZ ;  /* 0x00006600060aaa24 */ /* 0x008fe400078e02ff */
[--C-:B------:R-:W-:Y:S02]  /*2d10*/  @!P3 IMAD.MOV.U32 R6, RZ, RZ, R4.reuse ;  /* 0x000000ffff06b224 */ /* 0x100fe400078e0004 */
[----:B------:R-:W-:-:S04]  /*2d20*/  @!P2 IMAD.WIDE.U32 R4, R2, c[0x0][0x198], R4 ;  /* 0x000066000204aa25 */ /* 0x000fc800078e0004 */
[----:B------:R-:W-:-:S04]  /*2d30*/  @!P3 IMAD.WIDE.U32 R6, R8, c[0x0][0x198], R6 ;  /* 0x000066000806ba25 */ /* 0x000fc800078e0006 */
[----:B------:R-:W-:Y:S01]  /*2d40*/  @!P2 IMAD R8, R2, c[0x0][0x19c], R10 ;  /* 0x000067000208aa24 */ /* 0x000fe200078e020a */
[----:B------:R-:W-:Y:S01]  /*2d50*/  @!P3 LEA R10, P4, R6, c[0x0][0x168], 0x1 ;  /* 0x00005a00060aba11 */ /* 0x000fe200078808ff */
[----:B------:R-:W-:-:S05]  /*2d60*/  @!P3 IMAD.IADD R2, R7, 0x1, R9 ;  /* 0x000000010702b824 */ /* 0x000fca00078e0209 */
[----:B------:R-:W-:Y:S01]  /*2d70*/  @!P3 LEA.HI.X R11, R6, c[0x0][0x16c], R2, 0x1, P4 ;  /* 0x00005b00060bba11 */ /* 0x000fe200020f0c02 */
[----:B------:R-:W-:Y:S01]  /*2d80*/  @!P2 IMAD.IADD R2, R5, 0x1, R8 ;  /* 0x000000010502a824 */ /* 0x000fe200078e0208 */
[----:B------:R-:W-:-:S03]  /*2d90*/  @!P2 LEA R8, P4, R4, c[0x0][0x168], 0x1 ;  /* 0x00005a000408aa11 */ /* 0x000fc600078808ff */
[----:B------:R-:W-:Y:S01]  /*2da0*/  @!PT LDS RZ, [RZ] ;  /* 0x00000000fffff984 */ /* 0x000fe20000000800 */
[----:B------:R-:W-:Y:S01]  /*2db0*/  @!PT LDS RZ, [RZ] ;  /* 0x00000000fffff984 */ /* 0x000fe20000000800 */
[----:B------:R-:W-:Y:S01]  /*2dc0*/  @!PT LDS RZ, [RZ] ;  /* 0x00000000fffff984 */ /* 0x000fe20000000800 */
[----:B------:R1:W-:Y:S01]  /*2dd0*/  @!P3 LDGSTS.E.BYPASS.LTC128B.128 [R236+0x8000], [R10.64] ;  /* 0x080000000aecbfae */ /* 0x0003e2000b901d44 */
[----:B------:R-:W-:Y:S01]  /*2de0*/  @!P2 LEA.HI.X R9, R4, c[0x0][0x16c], R2, 0x1, P4 ;  /* 0x00005b000409aa11 */ /* 0x000fe200020f0c02 */
[C---:B------:R-:W-:Y:S01]  /*2df0*/  IMAD.SHL.U32 R4, R247.reuse, 0x4, RZ ;  /* 0x00000004f7047824 */ /* 0x040fe200078e00ff */
[----:B------:R-:W-:Y:S01]  /*2e00*/  SHF.R.S32.HI R2, RZ, 0x1f, R0 ;  /* 0x0000001fff027819 */ /* 0x000fe20000011400 */
[----:B------:R1:W-:Y:S01]  /*2e10*/  @P2 STS.128 [R236+0x9000], RZ ;  /* 0x009000ffec002388 */ /* 0x0003e20000000c00 */
[----:B------:R-:W-:Y:S02]  /*2e20*/  @!P1 LEA R6, P4, R0, UR9, 0x2 ;  /* 0x0000000900069c11 */ /* 0x000fe4000f8810ff */
[----:B------:R-:W-:Y:S01]  /*2e30*/  IADD3 R4, P3, R4, UR9, RZ ;  /* 0x0000000904047c10 */ /* 0x000fe2000ff7e0ff */
[----:B------:R-:W-:Y:S01]  /*2e40*/  @!PT LDS RZ, [RZ] ;  /* 0x00000000fffff984 */ /* 0x000fe20000000800 */
[----:B------:R-:W-:Y:S01]  /*2e50*/  @!PT LDS RZ, [RZ] ;  /* 0x00000000fffff984 */ /* 0x000fe20000000800 */
[----:B------:R-:W-:Y:S01]  /*2e60*/  @!PT LDS RZ, [RZ] ;  /* 0x00000000fffff984 */ /* 0x000fe20000000800 */
[----:B------:R1:W-:Y:S01]  /*2e70*/  @!P2 LDGSTS.E.BYPASS.LTC128B.128 [R236+0x9000], [R8.64] ;  /* 0x0900000008ecafae */ /* 0x0003e2000b901d44 */
[----:B------:R-:W-:Y:S02]  /*2e80*/  @!P1 LEA.HI.X R7, R0, UR8, R2, 0x2, P4 ;  /* 0x0000000800079c11 */ /* 0x000fe4000a0f1402 */
[----:B------:R-:W-:Y:S01]  /*2e90*/  SHF.L.U64.HI R0, R247, 0x2, R27 ;  /* 0x00000002f7007819 */ /* 0x000fe2000001021b */
[----:B------:R-:W0:Y:S03]  /*2ea0*/  LDGDEPBAR ;  /* 0x00000000000079af */ /* 0x000e260000000000 */
[----:B------:R-:W-:Y:S01]  /*2eb0*/  IADD3.X R5, R0, UR8, RZ, P3, !PT ;  /* 0x0000000800057c10 */ /* 0x000fe20009ffe4ff */
[----:B------:R-:W2:Y:S04]  /*2ec0*/  S2R R2, SR_TID.X ;  /* 0x0000000000027919 */ /* 0x000ea80000002100 */
[----:B------:R1:W5:Y:S04]  /*2ed0*/  @!P5 LDG.E R232, [R4.64] ;  /* 0x0000000404e8d981 */ /* 0x000368000c1e1900 */
[----:B------:R1:W5:Y:S04]  /*2ee0*/  @!P6 LDG.E R233, [R4.64+0x20] ;  /* 0x0000200404e9e981 */ /* 0x000368000c1e1900 */
[----:B------:R1:W5:Y:S04]  /*2ef0*/  @!P0 LDG.E R230, [R4.64+0x80] ;  /* 0x0000800404e68981 */ /* 0x000368000c1e1900 */
[----:B------:R1:W5:Y:S01]  /*2f00*/  @!P1 LDG.E R231, [R6.64] ;  /* 0x0000000406e79981 */ /* 0x000362000c1e1900 */
[----:B------:R-:W-:-:S02]  /*2f10*/  PLOP3.LUT P2, PT, PT, PT, UP3, 0x40, 0x0 ;  /* 0x000000000000781c */ /* 0x000fc40003f4e838 */
[----:B------:R-:W-:Y:S01]  /*2f20*/  PLOP3.LUT P3, PT, PT, PT, UP3, 0x40, 0x0 ;  /* 0x000000000000781c */ /* 0x000fe20003f6e838 */
[----:B------:R-:W-:-:S04]  /*2f30*/  DEPBAR.LE SB0, 0x1 ;  /* 0x000080400000791a */ /* 0x000fc80000000000 */
[----:B------:R-:W-:Y:S01]  /*2f40*/  BAR.SYNC.DEFER_BLOCKING 0x0 ;  /* 0x0000000000007b1d */ /* 0x000fe20000010000 */
[----:B--2---:R-:W-:-:S04]  /*2f50*/  SHF.R.S32.HI R0, RZ, 0x1f, R2 ;  /* 0x0000001fff007819 */ /* 0x004fc80000011402 */
[----:B------:R-:W-:-:S04]  /*2f60*/  LEA.HI R0, R0, R2, RZ, 0x4 ;  /* 0x0000000200007211 */ /* 0x000fc800078f20ff */
[----:B------:R-:W-:-:S05]  /*2f70*/  LOP3.LUT R0, R0, 0xfffffff0, RZ, 0xc0, !PT ;  /* 0xfffffff000007812 */ /* 0x000fca00078ec0ff */
[----:B------:R-:W-:-:S05]  /*2f80*/  IMAD.IADD R0, R2, 0x1, -R0 ;  /* 0x0000000102007824 */ /* 0x000fca00078e0a00 */
[----:B------:R-:W-:-:S04]  /*2f90*/  SHF.R.S32.HI R2, RZ, 0x1f, R0 ;  /* 0x0000001fff027819 */ /* 0x000fc80000011400 */
[----:B------:R-:W-:Y:S01]  /*2fa0*/  LEA.HI R2, R2, R0, RZ, 0x3 ;  /* 0x0000000002027211 */ /* 0x000fe200078f18ff */
[----:B------:R1:W2:Y:S03]  /*2fb0*/  LDSM.16.M88.4 R140, [R178+0xa000] ;  /* 0x00a00000b28c783b */ /* 0x0002a60000000200 */
[----:B------:R-:W-:Y:S01]  /*2fc0*/  LOP3.LUT R2, R2, 0xfffffff8, RZ, 0xc0, !PT ;  /* 0xfffffff802027812 */ /* 0x000fe200078ec0ff */
[----:B------:R1:W3:Y:S04]  /*2fd0*/  LDSM.16.M88.4 R144, [R178+0xa800] ;  /* 0x00a80000b290783b */ /* 0x0002e80000000200 */
[----:B------:R1:W4:Y:S01]  /*2fe0*/  LDSM.16.M88.4 R148, [R181+0xa000] ;  /* 0x00a00000b594783b */ /* 0x0003220000000200 */
[----:B------:R-:W-:Y:S01]  /*2ff0*/  IMAD.IADD R0, R0, 0x1, -R2 ;  /* 0x0000000100007824 */ /* 0x000fe200078e0a02 */
[----:B------:R-:W-:-:S02]  /*3000*/  IADD3 R2, R184, 0x1000, RZ ;  /* 0x00001000b8027810 */ /* 0x000fc40007ffe0ff */
[----:B------:R1:W1:Y:S02]  /*3010*/  LDSM.16.M88.4 R152, [R181+0xa800] ;  /* 0x00a80000b598783b */ /* 0x0002640000000200 */
[C---:B------:R-:W-:Y:S02]  /*3020*/  LOP3.LUT P0, RZ, R0.reuse, 0x2, RZ, 0xc0, !PT ;  /* 0x0000000200ff7812 */ /* 0x040fe4000780c0ff */
[----:B------:R1:W1:Y:S01]  /*3030*/  LDSM.16.M88.4 R156, [R179+0xa000] ;  /* 0x00a00000b39c783b */ /* 0x0002620000000200 */
[----:B------:R-:W-:Y:S02]  /*3040*/  LOP3.LUT P1, RZ, R0, 0x4, RZ, 0xc0, !PT ;  /* 0x0000000400ff7812 */ /* 0x000fe4000782c0ff */
[----:B------:R-:W-:Y:S01]  /*3050*/  IADD3 R0, R183, 0x1000, RZ ;  /* 0x00001000b7007810 */ /* 0x000fe20007ffe0ff */
[----:B------:R1:W1:Y:S01]  /*3060*/  LDSM.16.M88.4 R160, [R179+0xa800] ;  /* 0x00a80000b3a0783b */ /* 0x0002620000000200 */
[----:B------:R-:W-:Y:S02]  /*3070*/  SEL R182, R182, 0xffffffe0, !P0 ;  /* 0xffffffe0b6b67807 */ /* 0x000fe40004000000 */
[----:B------:R-:W-:Y:S01]  /*3080*/  SEL R0, R0, R183, P2 ;  /* 0x000000b700007207 */ /* 0x000fe20001000000 */
[----:B------:R1:W1:Y:S01]  /*3090*/  LDSM.16.M88.4 R164, [R180+0xa000] ;  /* 0x00a00000b4a4783b */ /* 0x0002620000000200 */
[----:B------:R-:W-:Y:S01]  /*30a0*/  SEL R2, R2, R184, P3 ;  /* 0x000000b802027207 */ /* 0x000fe20001800000 */
[----:B------:R-:W-:Y:S01]  /*30b0*/  IMAD.IADD R176, R175, 0x1, R182 ;  /* 0x00000001afb07824 */ /* 0x000fe200078e02b6 */
[----:B------:R-:W-:Y:S01]  /*30c0*/  SEL R128, R128, 0xffffffc0, !P1 ;  /* 0xffffffc080807807 */ /* 0x000fe20004800000 */
[----:B------:R1:W1:Y:S01]  /*30d0*/  LDSM.16.M88.4 R168, [R180+0xa800] ;  /* 0x00a80000b4a8783b */ /* 0x0002620000000200 */
[----:B------:R-:W-:Y:S01]  /*30e0*/  SHF.L.U32 R173, R2, 0x1, RZ ;  /* 0x0000000102ad7819 */ /* 0x000fe200000006ff */
[----:B------:R-:W-:-:S02]  /*30f0*/  IMAD.SHL.U32 R172, R0, 0x2, RZ ;  /* 0x0000000200ac7824 */ /* 0x000fc400078e00ff */
[----:B------:R-:W-:Y:S02]  /*3100*/  IMAD.IADD R177, R182, 0x1, R174 ;  /* 0x00000001b6b17824 */ /* 0x000fe400078e02ae */
.L_x_869:
[----:B------:R-:W0:Y:S01]  /*3110*/  LDGDEPBAR ;  /* 0x00000000000079af */ /* 0x000e220000000000 */
[C---:B------:R-:W-:Y:S01]  /*3120*/  IADD3 R0, R173.reuse, R182, RZ ;  /* 0x000000b6ad007210 */ /* 0x040fe20007ffe0ff */
[----:B------:R-:W-:Y:S01]  /*3130*/  UISETP.GE.AND UP5, UPT, UR7, 0x1, UPT ;  /* 0x000000010700788c */ /* 0x000fe2000bfa6270 */
[-C--:B------:R-:W-:Y:S02]  /*3140*/  IADD3 R2, R173, R128.reuse, RZ ;  /* 0x00000080ad027210 */ /* 0x080fe40007ffe0ff */
[----:B------:R-:W-:Y:S02]  /*3150*/  PLOP3.LUT P2, PT, PT, PT, UP0, 0x80, 0x0 ;  /* 0x000000000000781c */ /* 0x000fe40003f4f008 */
[----:B------:R-:W-:Y:S02]  /*3160*/  PLOP3.LUT P4, PT, PT, PT, UP0, 0x80, 0x0 ;  /* 0x000000000000781c */ /* 0x000fe40003f8f008 */
[----:B------:R-:W-:Y:S02]  /*3170*/  PLOP3.LUT P0, PT, PT, PT, UP0, 0x80, 0x0 ;  /* 0x000000000000781c */ /* 0x000fe40003f0f008 */
[----:B------:R-:W-:Y:S02]  /*3180*/  PLOP3.LUT P5, PT, PT, PT, UP0, 0x80, 0x0 ;  /* 0x000000000000781c */ /* 0x000fe40003faf008 */
[----:B-----5:R-:W-:Y:S02]  /*3190*/  FSETP.NEU.FTZ.AND P3, PT, R232, -INF , PT ;  /* 0xff800000e800780b */ /* 0x020fe40003f7d000 */
[----:B------:R-:W-:Y:S01]  /*31a0*/  PLOP3.LUT P6, PT, PT, PT, UP0, 0x80, 0x0 ;  /* 0x000000000000781c */ /* 0x000fe20003fcf008 */
[----:B------:R-:W-:Y:S04]  /*31b0*/  DEPBAR.LE SB0, 0x0 ;  /* 0x000080000000791a */ /* 0x000fe80000000000 */
[----:B------:R-:W-:Y:S08]  /*31c0*/  BAR.SYNC.DEFER_BLOCKING 0x0 ;  /* 0x0000000000007b1d */ /* 0x000ff00000010000 */
[----:B------:R-:W-:Y:S08]  /*31d0*/  LDSM.16.M88.4 R32, [R173] ;  /* 0x00000000ad20783b */ /* 0x000ff00000000200 */
[----:B-1----:R-:W1:Y:S08]  /*31e0*/  LDSM.16.M88.4 R16, [R178+0x6000] ;  /* 0x00600000b210783b */ /* 0x002e700000000200 */
[----:B------:R-:W4:Y:S08]  /*31f0*/  LDSM.16.M88.4 R28, [R173+0x1000] ;  /* 0x00100000ad1c783b */ /* 0x000f300000000200 */
[----:B------:R-:W3:Y:S08]  /*3200*/  LDSM.16.M88.4 R100, [R178+0x6800] ;  /* 0x00680000b264783b */ /* 0x000ef00000000200 */
[----:B------:R-:W-:Y:S08]  /*3210*/  LDSM.16.M88.4 R104, [R0] ;  /* 0x000000000068783b */ /* 0x000ff00000000200 */
[----:B------:R-:W2:Y:S01]  /*3220*/  LDSM.16.M88.4 R108, [R181+0x6000] ;  /* 0x00600000b56c783b */ /* 0x000ea20000000200 */
[-C--:B-1----:R-:W-:Y:S07]  /*3230*/  HMMA.16816.F32 R4, R32, R16.reuse, RZ ;  /* 0x000000102004723c */ /* 0x082fee00000018ff */
[----:B------:R1:W2:Y:S01]  /*3240*/  LDSM.16.M88.4 R112, [R0+0x1000] ;  /* 0x001000000070783b */ /* 0x0002a20000000200 */
[C---:B----4-:R-:W-:Y:S07]  /*3250*/  HMMA.16816.F32 R8, R28.reuse, R16, RZ ;  /* 0x000000101c08723c */ /* 0x050fee00000018ff */
[----:B------:R-:W4:Y:S01]  /*3260*/  LDSM.16.M88.4 R116, [R181+0x6800] ;  /* 0x00680000b574783b */ /* 0x000f220000000200 */
[-C--:B------:R-:W-:Y:S07]  /*3270*/  HMMA.16816.F32 R12, R28, R18.reuse, RZ ;  /* 0x000000121c0c723c */ /* 0x080fee00000018ff */
[----:B------:R-:W-:Y:S01]  /*3280*/  LDSM.16.M88.4 R120, [R2] ;  /* 0x000000000278783b */ /* 0x000fe20000000200 */
[C---:B------:R-:W-:Y:S07]  /*3290*/  HMMA.16816.F32 R16, R32.reuse, R18, RZ ;  /* 0x000000122010723c */ /* 0x040fee00000018ff */
[----:B------:R-:W4:Y:S01]  /*32a0*/  LDSM.16.M88.4 R124, [R179+0x6000] ;  /* 0x00600000b37c783b */ /* 0x000f220000000200 */
[----:B-1----:R-:W-:Y:S01]  /*32b0*/  IADD3 R0, R0, R128, RZ ;  /* 0x0000008000007210 */ /* 0x002fe20007ffe0ff */
[-C--:B---3--:R-:W-:Y:S06]  /*32c0*/  HMMA.16816.F32 R20, R32, R100.reuse, RZ ;  /* 0x000000642014723c */ /* 0x088fec00000018ff */
[----:B------:R-:W-:Y:S02]  /*32d0*/  LDSM.16.M88.4 R128, [R179+0x6800] ;  /* 0x00680000b380783b */ /* 0x000fe40000000200 */
[C---:B------:R-:W-:Y:S06]  /*32e0*/  HMMA.16816.F32 R24, R28.reuse, R100, RZ ;  /* 0x000000641c18723c */ /* 0x040fec00000018ff */
[----:B------:R-:W-:Y:S02]  /*32f0*/  LDSM.16.M88.4 R132, [R0] ;  /* 0x000000000084783b */ /* 0x000fe40000000200 */
[-C--:B------:R-:W-:Y:S06]  /*3300*/  HMMA.16816.F32 R28, R28, R102.reuse, RZ ;  /* 0x000000661c1c723c */ /* 0x080fec00000018ff */
[----:B------:R-:W-:Y:S02]  /*3310*/  LDSM.16.M88.4 R136, [R180+0x6000] ;  /* 0x00600000b488783b */ /* 0x000fe40000000200 */
[----:B------:R-:W-:Y:S06]  /*3320*/  HMMA.16816.F32 R32, R32, R102, RZ ;  /* 0x000000662020723c */ /* 0x000fec00000018ff */
[----:B------:R-:W1:Y:S02]  /*3330*/  LDSM.16.M88.4 R100, [R2+0x1000] ;  /* 0x001000000264783b */ /* 0x000e640000000200 */
[-C--:B--2---:R-:W-:Y:S08]  /*3340*/  HMMA.16816.F32 R4, R104, R108.reuse, R4 ;  /* 0x0000006c6804723c */ /* 0x084ff00000001804 */
[C---:B------:R-:W-:Y:S07]  /*3350*/  HMMA.16816.F32 R8, R112.reuse, R108, R8 ;  /* 0x0000006c7008723c */ /* 0x040fee0000001808 */
[----:B------:R-:W-:Y:S01]  /*3360*/  MOV R108, 0x40 ;  /* 0x00000040006c7802 */ /* 0x000fe20000000f00 */
[-C--:B------:R-:W-:Y:S08]  /*3370*/  HMMA.16816.F32 R12, R112, R110.reuse, R12 ;  /* 0x0000006e700c723c */ /* 0x080ff0000000180c */
[C---:B------:R-:W-:Y:S08]  /*3380*/  HMMA.16816.F32 R16, R104.reuse, R110, R16 ;  /* 0x0000006e6810723c */ /* 0x040ff00000001810 */
[-C--:B----4-:R-:W-:Y:S08]  /*3390*/  HMMA.16816.F32 R20, R104, R116.reuse, R20 ;  /* 0x000000746814723c */ /* 0x090ff00000001814 */
[C---:B------:R-:W-:Y:S08]  /*33a0*/  HMMA.16816.F32 R24, R112.reuse, R116, R24 ;  /* 0x000000747018723c */ /* 0x040ff00000001818 */
[-C--:B------:R-:W-:Y:S08]  /*33b0*/  HMMA.16816.F32 R28, R112, R118.reuse, R28 ;  /* 0x00000076701c723c */ /* 0x080ff0000000181c */
[----:B------:R-:W-:Y:S01]  /*33c0*/  HMMA.16816.F32 R32, R104, R118, R32 ;  /* 0x000000766820723c */ /* 0x000fe20000001820 */
[----:B------:R-:W2:Y:S07]  /*33d0*/  LDSM.16.M88.4 R104, [R0+0x1000] ;  /* 0x001000000068783b */ /* 0x000eae0000000200 */
[-C--:B------:R-:W-:Y:S08]  /*33e0*/  HMMA.16816.F32 R4, R120, R124.reuse, R4 ;  /* 0x0000007c7804723c */ /* 0x080ff00000001804 */
[C---:B-1----:R-:W-:Y:S08]  /*33f0*/  HMMA.16816.F32 R8, R100.reuse, R124, R8 ;  /* 0x0000007c6408723c */ /* 0x042ff00000001808 */
[-C--:B------:R-:W-:Y:S08]  /*3400*/  HMMA.16816.F32 R12, R100, R126.reuse, R12 ;  /* 0x0000007e640c723c */ /* 0x080ff0000000180c */
[C---:B------:R-:W-:Y:S08]  /*3410*/  HMMA.16816.F32 R16, R120.reuse, R126, R16 ;  /* 0x0000007e7810723c */ /* 0x040ff00000001810 */
[-C--:B------:R-:W-:Y:S08]  /*3420*/  HMMA.16816.F32 R20, R120, R128.reuse, R20 ;  /* 0x000000807814723c */ /* 0x080ff00000001814 */
[C---:B------:R-:W-:Y:S07]  /*3430*/  HMMA.16816.F32 R24, R100.reuse, R128, R24 ;  /* 0x000000806418723c */ /* 0x040fee0000001818 */
[----:B------:R-:W-:Y:S01]  /*3440*/  SEL R128, R108, 0xffffffc0, !P1 ;  /* 0xffffffc06c807807 */ /* 0x000fe20004800000 */
[-C--:B------:R-:W-:Y:S08]  /*3450*/  HMMA.16816.F32 R28, R100, R130.reuse, R28 ;  /* 0x00000082641c723c */ /* 0x080ff0000000181c */
[----:B------:R-:W-:Y:S08]  /*3460*/  HMMA.16816.F32 R32, R120, R130, R32 ;  /* 0x000000827820723c */ /* 0x000ff00000001820 */
[-C--:B------:R-:W-:Y:S08]  /*3470*/  HMMA.16816.F32 R4, R132, R136.reuse, R4 ;  /* 0x000000888404723c */ /* 0x080ff00000001804 */
[C---:B--2---:R-:W-:Y:S08]  /*3480*/  HMMA.16816.F32 R8, R104.reuse, R136, R8 ;  /* 0x000000886808723c */ /* 0x044ff00000001808 */
[-C--:B------:R-:W-:Y:S08]  /*3490*/  HMMA.16816.F32 R12, R104, R138.reuse, R12 ;  /* 0x0000008a680c723c */ /* 0x080ff0000000180c */
[----:B------:R-:W-:Y:S01]  /*34a0*/  FMUL.FTZ R4, R4, c[0x0][0x2ec] ;  /* 0x0000bb0004047a20 */ /* 0x000fe20000410000 */
[C---:B------:R-:W-:Y:S03]  /*34b0*/  HMMA.16816.F32 R16, R132.reuse, R138, R16 ;  /* 0x0000008a8410723c */ /* 0x040fe60000001810 */
[----:B------:R-:W1:Y:S01]  /*34c0*/  MUFU.TANH R112, R4 ;  /* 0x0000000400707308 */ /* 0x000e620000002400 */
[----:B------:R-:W-:Y:S02]  /*34d0*/  FMUL.FTZ R5, R5, c[0x0][0x2ec] ;  /* 0x0000bb0005057a20 */ /* 0x000fe40000410000 */
[----:B------:R-:W-:Y:S02]  /*34e0*/  FMUL.FTZ R6, R6, c[0x0][0x2ec] ;  /* 0x0000bb0006067a20 */ /* 0x000fe40000410000 */
[----:B------:R-:W-:Y:S04]  /*34f0*/  FMUL.FTZ R9, R9, c[0x0][0x2ec] ;  /* 0x0000bb0009097a20 */ /* 0x000fe80000410000 */
[----:B------:R-:W-:Y:S01]  /*3500*/  FMUL.FTZ R7, R7, c[0x0][0x2ec] ;  /* 0x0000bb0007077a20 */ /* 0x000fe20000410000 */
[----:B------:R2:W-:Y:S01]  /*3510*/  MUFU.TANH R211, R9 ;  /* 0x0000000900d37308 */ /* 0x0005e20000002400 */
[----:B------:R-:W-:Y:S02]  /*3520*/  FMUL.FTZ R8, R8, c[0x0][0x2ec] ;  /* 0x0000bb0008087a20 */ /* 0x000fe40000410000 */
[----:B------:R-:W-:Y:S02]  /*3530*/  FMUL.FTZ R12, R12, c[0x0][0x2ec] ;  /* 0x0000bb000c0c7a20 */ /* 0x000fe40000410000 */
[----:B------:R-:W-:Y:S02]  /*3540*/  FMUL.FTZ R13, R13, c[0x0][0x2ec] ;  /* 0x0000bb000d0d7a20 */ /* 0x000fe40000410000 */
[----:B------:R-:W-:Y:S02]  /*3550*/  FMUL.FTZ R14, R14, c[0x0][0x2ec] ;  /* 0x0000bb000e0e7a20 */ /* 0x000fe40000410000 */
[----:B------:R-:W-:Y:S01]  /*3560*/  FMUL.FTZ R15, R15, c[0x0][0x2ec] ;  /* 0x0000bb000f0f7a20 */ /* 0x000fe20000410000 */
[----:B------:R3:W-:Y:S01]  /*3570*/  MUFU.TANH R214, R8 ;  /* 0x0000000800d67308 */ /* 0x0007e20000002400 */
[----:B------:R-:W-:Y:S02]  /*3580*/  FMUL.FTZ R16, R16, c[0x0][0x2ec] ;  /* 0x0000bb0010107a20 */ /* 0x000fe40000410000 */
[----:B------:R-:W-:Y:S02]  /*3590*/  FMUL.FTZ R17, R17, c[0x0][0x2ec] ;  /* 0x0000bb0011117a20 */ /* 0x000fe40000410000 */
[----:B------:R-:W-:Y:S02]  /*35a0*/  FMUL.FTZ R18, R18, c[0x0][0x2ec] ;  /* 0x0000bb0012127a20 */ /* 0x000fe40000410000 */
[----:B------:R-:W-:Y:S02]  /*35b0*/  FMUL.FTZ R19, R19, c[0x0][0x2ec] ;  /* 0x0000bb0013137a20 */ /* 0x000fe40000410000 */
[----:B------:R-:W-:Y:S01]  /*35c0*/  FMUL.FTZ R11, R11, c[0x0][0x2ec] ;  /* 0x0000bb000b0b7a20 */ /* 0x000fe20000410000 */
[----:B------:R-:W4:Y:S01]  /*35d0*/  MUFU.TANH R109, R5 ;  /* 0x00000005006d7308 */ /* 0x000f220000002400 */
[----:B------:R-:W-:Y:S01]  /*35e0*/  FMUL.FTZ R10, R10, c[0x0][0x2ec] ;  /* 0x0000bb000a0a7a20 */ /* 0x000fe20000410000 */
[----:B--2---:R-:W-:Y:S04]  /*35f0*/  MOV R9, UR27 ;  /* 0x0000001b00097c02 */ /* 0x004fe80008000f00 */
[----:B------:R-:W-:Y:S04]  /*3600*/  @P2 LEA R9, R9, R242, 0x7 ;  /* 0x000000f209092211 */ /* 0x000fe800078e38ff */
[----:B------:R-:W2:Y:S01]  /*3610*/  MUFU.TANH R202, R6 ;  /* 0x0000000600ca7308 */ /* 0x000ea20000002400 */
[----:B------:R-:W-:Y:S02]  /*3620*/  PLOP3.LUT P2, PT, PT, PT, UP0, 0x80, 0x0 ;  /* 0x000000000000781c */ /* 0x000fe40003f4f008 */
[C---:B------:R-:W-:Y:S01]  /*3630*/  @P4 ISETP.GE.AND P4, PT, R9.reuse, UR6, PT ;  /* 0x0000000609004c0c */ /* 0x040fe2000bf86270 */
[----:B---3--:R-:W-:Y:S01]  /*3640*/  FMUL.FTZ R8, R232, 1.4426950216293334961 ;  /* 0x3fb8aa3be8087820 */ /* 0x008fe20000410000 */
[----:B------:R-:W-:Y:S02]  /*3650*/  @P0 IADD3 R0, R9, 0x1, RZ ;  /* 0x0000000109000810 */ /* 0x000fe40007ffe0ff */
[----:B------:R-:W-:Y:S02]  /*3660*/  PLOP3.LUT P0, PT, PT, PT, UP0, 0x80, 0x0 ;  /* 0x000000000000781c */ /* 0x000fe40003f0f008 */
[----:B------:R-:W-:Y:S01]  /*3670*/  FSEL R8, R8, RZ, P3 ;  /* 0x000000ff08087208 */ /* 0x000fe20001800000 */
[----:B------:R3:W2:Y:S01]  /*3680*/  MUFU.TANH R201, R7 ;  /* 0x0000000700c97308 */ /* 0x0006a20000002400 */
[----:B------:R-:W-:Y:S02]  /*3690*/  @P5 ISETP.GE.AND P5, PT, R0, UR6, PT ;  /* 0x0000000600005c0c */ /* 0x000fe4000bfa6270 */
[----:B-1----:R-:W-:Y:S02]  /*36a0*/  MOV R0, R112 ;  /* 0x0000007000007202 */ /* 0x002fe40000000f00 */
[----:B------:R-:W-:Y:S02]  /*36b0*/  FSETP.NEU.FTZ.AND P3, PT, R233, -INF , PT ;  /* 0xff800000e900780b */ /* 0x000fe40003f7d000 */
[----:B------:R-:W-:Y:S02]  /*36c0*/  @P2 FSEL R0, R112, -INF , !P4 ;  /* 0xff80000070002808 */ /* 0x000fe40006000000 */
[----:B------:R-:W-:Y:S01]  /*36d0*/  PLOP3.LUT P2, PT, PT, PT, UP0, 0x80, 0x0 ;  /* 0x000000000000781c */ /* 0x000fe20003f4f008 */
[----:B------:R1:W1:Y:S02]  /*36e0*/  MUFU.TANH R221, R10 ;  /* 0x0000000a00dd7308 */ /* 0x0002640000002400 */
[--C-:B------:R-:W-:Y:S01]  /*36f0*/  FFMA.FTZ R2, R0, c[0x0][0x23c], -R8.reuse ;  /* 0x00008f0000027a23 */ /* 0x100fe20000010808 */
[----:B----4-:R-:W-:Y:S02]  /*3700*/  MOV R0, R109 ;  /* 0x0000006d00007202 */ /* 0x010fe40000000f00 */
[----:B------:R-:W-:Y:S02]  /*3710*/  @P0 FSEL R0, R109, -INF , !P5 ;  /* 0xff8000006d000808 */ /* 0x000fe40006800000 */
[----:B------:R-:W-:Y:S03]  /*3720*/  PLOP3.LUT P0, PT, PT, PT, UP0, 0x80, 0x0 ;  /* 0x000000000000781c */ /* 0x000fe60003f0f008 */
[----:B------:R4:W-:Y:S01]  /*3730*/  MUFU.EX2 R114, R2 ;  /* 0x0000000200727308 */ /* 0x0009e20000000800 */
[----:B---3--:R-:W3:Y:S09]  /*3740*/  LDSM.16.M88.4 R4, [R180+0x6800] ;  /* 0x00680000b404783b */ /* 0x008ef20000000200 */
[----:B------:R-:W3:Y:S01]  /*3750*/  MUFU.TANH R220, R11 ;  /* 0x0000000b00dc7308 */ /* 0x000ee20000002400 */
[----:B-1----:R-:W-:Y:S09]  /*3760*/  FMUL.FTZ R10, R231, 1.4426950216293334961 ;  /* 0x3fb8aa3be70a7820 */ /* 0x002ff20000410000 */
[----:B------:R-:W1:Y:S01]  /*3770*/  MUFU.TANH R209, R12 ;  /* 0x0000000c00d17308 */ /* 0x000e620000002400 */
[----:B----4-:R-:W-:Y:S01]  /*3780*/  FFMA.FTZ R2, R0, c[0x0][0x23c], -R8 ;  /* 0x00008f0000027a23 */ /* 0x010fe20000010808 */
[----:B--2---:R-:W-:Y:S02]  /*3790*/  MOV R0, R202 ;  /* 0x000000ca00007202 */ /* 0x004fe40000000f00 */
[----:B------:R-:W-:Y:S02]  /*37a0*/  @P2 FSEL R0, R202, -INF , !P4 ;  /* 0xff800000ca002808 */ /* 0x000fe40006000000 */
[----:B------:R-:W-:Y:S04]  /*37b0*/  PLOP3.LUT P2, PT, PT, PT, UP0, 0x80, 0x0 ;  /* 0x000000000000781c */ /* 0x000fe80003f4f008 */
[----:B------:R2:W-:Y:S10]  /*37c0*/  MUFU.EX2 R113, R2 ;  /* 0x0000000200717308 */ /* 0x0005f40000000800 */
[----:B------:R-:W4:Y:S01]  /*37d0*/  MUFU.TANH R205, R13 ;  /* 0x0000000d00cd7308 */ /* 0x000f220000002400 */
[-C--:B---3--:R-:W-:Y:S09]  /*37e0*/  HMMA.16816.F32 R20, R132, R4.reuse, R20 ;  /* 0x000000048414723c */ /* 0x088ff20000001814 */
[----:B------:R-:W3:Y:S01]  /*37f0*/  MUFU.TANH R218, R14 ;  /* 0x0000000e00da7308 */ /* 0x000ee20000002400 */
[C---:B------:R-:W-:Y:S07]  /*3800*/  HMMA.16816.F32 R24, R104.reuse, R4, R24 ;  /* 0x000000046818723c */ /* 0x040fee0000001818 */
[----:B------:R-:W-:Y:S02]  /*3810*/  FMUL.FTZ R4, R233, 1.4426950216293334961 ;  /* 0x3fb8aa3be9047820 */ /* 0x000fe40000410000 */
[----:B------:R-:W1:Y:S01]  /*3820*/  MUFU.TANH R216, R15 ;  /* 0x0000000f00d87308 */ /* 0x000e620000002400 */
[-C--:B------:R-:W-:Y:S02]  /*3830*/  HMMA.16816.F32 R28, R104, R6.reuse, R28 ;  /* 0x00000006681c723c */ /* 0x080fe4000000181c */
[----:B------:R-:W-:Y:S02]  /*3840*/  FSEL R4, R4, RZ, P3 ;  /* 0x000000ff04047208 */ /* 0x000fe40001800000 */
[----:B------:R-:W-:Y:S01]  /*3850*/  FSETP.NEU.FTZ.AND P3, PT, R230, -INF , PT ;  /* 0xff800000e600780b */ /* 0x000fe20003f7d000 */
[----:B------:R-:W-:Y:S03]  /*3860*/  FMUL.FTZ R20, R20, c[0x0][0x2ec] ;  /* 0x0000bb0014147a20 */ /* 0x000fe60000410000 */
[----:B------:R-:W-:Y:S01]  /*3870*/  HMMA.16816.F32 R32, R132, R6, R32 ;  /* 0x000000068420723c */ /* 0x000fe20000001820 */
[----:B------:R-:W1:Y:S03]  /*3880*/  MUFU.TANH R125, R16 ;  /* 0x00000010007d7308 */ /* 0x000e660000002400 */
[--C-:B--2---:R-:W-:Y:S01]  /*3890*/  FFMA.FTZ R2, R0, c[0x0][0x23c], -R4.reuse ;  /* 0x00008f0000027a23 */ /* 0x104fe20000010804 */
[----:B------:R-:W-:Y:S01]  /*38a0*/  MOV R0, R201 ;  /* 0x000000c900007202 */ /* 0x000fe20000000f00 */
[----:B------:R-:W-:Y:S01]  /*38b0*/  FMUL.FTZ R21, R21, c[0x0][0x2ec] ;  /* 0x0000bb0015157a20 */ /* 0x000fe20000410000 */
[----:B------:R-:W-:Y:S01]  /*38c0*/  @P0 FSEL R0, R201, -INF , !P5 ;  /* 0xff800000c9000808 */ /* 0x000fe20006800000 */
[----:B------:R-:W-:Y:S01]  /*38d0*/  FMUL.FTZ R22, R22, c[0x0][0x2ec] ;  /* 0x0000bb0016167a20 */ /* 0x000fe20000410000 */
[----:B------:R-:W-:Y:S02]  /*38e0*/  PLOP3.LUT P0, PT, PT, PT, UP0, 0x80, 0x0 ;  /* 0x000000000000781c */ /* 0x000fe40003f0f008 */
[----:B------:R2:W-:Y:S01]  /*38f0*/  MUFU.EX2 R198, R2 ;  /* 0x0000000200c67308 */ /* 0x0005e20000000800 */
[----:B------:R-:W-:Y:S02]  /*3900*/  FFMA.FTZ R0, R0, c[0x0][0x23c], -R4 ;  /* 0x00008f0000007a23 */ /* 0x000fe40000010804 */
[----:B------:R-:W-:Y:S02]  /*3910*/  FMUL.FTZ R23, R23, c[0x0][0x2ec] ;  /* 0x0000bb0017177a20 */ /* 0x000fe40000410000 */
[----:B------:R-:W-:Y:S02]  /*3920*/  FMUL.FTZ R28, R28, c[0x0][0x2ec] ;  /* 0x0000bb001c1c7a20 */ /* 0x000fe40000410000 */
[----:B------:R-:W-:Y:S02]  /*3930*/  FMUL.FTZ R29, R29, c[0x0][0x2ec] ;  /* 0x0000bb001d1d7a20 */ /* 0x000fe40000410000 */
[----:B------:R-:W-:Y:S01]  /*3940*/  FMUL.FTZ R30, R30, c[0x0][0x2ec] ;  /* 0x0000bb001e1e7a20 */ /* 0x000fe20000410000 */
[----:B------:R1:W-:Y:S01]  /*3950*/  MUFU.EX2 R219, R0 ;  /* 0x0000000000db7308 */ /* 0x0003e20000000800 */
[----:B------:R-:W-:Y:S02]  /*3960*/  FMUL.FTZ R31, R31, c[0x0][0x2ec] ;  /* 0x0000bb001f1f7a20 */ /* 0x000fe40000410000 */
[----:B------:R-:W-:Y:S02]  /*3970*/  FMUL.FTZ R32, R32, c[0x0][0x2ec] ;  /* 0x0000bb0020207a20 */ /* 0x000fe40000410000 */
[----:B------:R-:W-:Y:S02]  /*3980*/  FMUL.FTZ R33, R33, c[0x0][0x2ec] ;  /* 0x0000bb0021217a20 */ /* 0x000fe40000410000 */
[----:B------:R-:W-:Y:S02]  /*3990*/  FMUL.FTZ R34, R34, c[0x0][0x2ec] ;  /* 0x0000bb0022227a20 */ /* 0x000fe40000410000 */
[----:B------:R-:W-:Y:S01]  /*39a0*/  FMUL.FTZ R35, R35, c[0x0][0x2ec] ;  /* 0x0000bb0023237a20 */ /* 0x000fe20000410000 */
[----:B------:R-:W3:Y:S01]  /*39b0*/  MUFU.TANH R124, R17 ;  /* 0x00000011007c7308 */ /* 0x000ee20000002400 */
[----:B------:R-:W-:Y:S02]  /*39c0*/  FMUL.FTZ R24, R24, c[0x0][0x2ec] ;  /* 0x0000bb0018187a20 */ /* 0x000fe40000410000 */
[----:B------:R-:W-:Y:S02]  /*39d0*/  FMUL.FTZ R25, R25, c[0x0][0x2ec] ;  /* 0x0000bb0019197a20 */ /* 0x000fe40000410000 */
[----:B--2---:R-:W-:Y:S02]  /*39e0*/  FMUL.FTZ R2, R230, 1.4426950216293334961 ;  /* 0x3fb8aa3be6027820 */ /* 0x004fe40000410000 */
[----:B------:R-:W-:Y:S02]  /*39f0*/  FMUL.FTZ R26, R26, c[0x0][0x2ec] ;  /* 0x0000bb001a1a7a20 */ /* 0x000fe40000410000 */
[----:B------:R-:W-:Y:S01]  /*3a00*/  FMUL.FTZ R27, R27, c[0x0][0x2ec] ;  /* 0x0000bb001b1b7a20 */ /* 0x000fe20000410000 */
[----:B------:R-:W2:Y:S01]  /*3a10*/  MUFU.TANH R196, R18 ;  /* 0x0000001200c47308 */ /* 0x000ea20000002400 */
[----:B------:R-:W-:Y:S02]  /*3a20*/  FSEL R2, R2, RZ, P3 ;  /* 0x000000ff02027208 */ /* 0x000fe40001800000 */
[----:B------:R-:W-:Y:S02]  /*3a30*/  FSETP.NEU.FTZ.AND P3, PT, R231, -INF , PT ;  /* 0xff800000e700780b */ /* 0x000fe40003f7d000 */
[----:B-1----:R-:W-:Y:S02]  /*3a40*/  MOV R0, R214 ;  /* 0x000000d600007202 */ /* 0x002fe40000000f00 */
[----:B------:R-:W-:Y:S02]  /*3a50*/  @P2 FSEL R0, R214, -INF , !P4 ;  /* 0xff800000d6002808 */ /* 0x000fe40006000000 */
[----:B------:R-:W-:Y:S01]  /*3a60*/  PLOP3.LUT P2, PT, PT, PT, UP0, 0x80, 0x0 ;  /* 0x000000000000781c */ /* 0x000fe20003f4f008 */
[----:B------:R-:W1:Y:S02]  /*3a70*/  MUFU.TANH R138, R19 ;  /* 0x00000013008a7308 */ /* 0x000e640000002400 */
[--C-:B------:R-:W-:Y:S01]  /*3a80*/  FFMA.FTZ R5, R0, c[0x0][0x23c], -R2.reuse ;  /* 0x00008f0000057a23 */ /* 0x100fe20000010802 */
[----:B------:R-:W-:Y:S02]  /*3a90*/  MOV R0, R211 ;  /* 0x000000d300007202 */ /* 0x000fe40000000f00 */
[----:B------:R-:W-:Y:S02]  /*3aa0*/  @P0 FSEL R0, R211, -INF , !P5 ;  /* 0xff800000d3000808 */ /* 0x000fe40006800000 */
[----:B------:R-:W-:Y:S03]  /*3ab0*/  PLOP3.LUT P0, PT, PT, PT, UP0, 0x80, 0x0 ;  /* 0x000000000000781c */ /* 0x000fe60003f0f008 */
[----:B------:R1:W-:Y:S01]  /*3ac0*/  MUFU.EX2 R228, R5 ;  /* 0x0000000500e47308 */ /* 0x0003e20000000800 */
[----:B------:R-:W-:Y:S01]  /*3ad0*/  FFMA.FTZ R11, R0, c[0x0][0x23c], -R2 ;  /* 0x00008f00000b7a23 */ /* 0x000fe20000010802 */
[----:B------:R-:W-:Y:S02]  /*3ae0*/  FSEL R0, R10, RZ, P3 ;  /* 0x000000ff0a007208 */ /* 0x000fe40001800000 */
[----:B------:R-:W-:Y:S06]  /*3af0*/  PLOP3.LUT P3, PT, PT, PT, UP0, 0x80, 0x0 ;  /* 0x000000000000781c */ /* 0x000fec0003f6f008 */
[----:B------:R-:W2:Y:S10]  /*3b00*/  MUFU.TANH R122, R20 ;  /* 0x00000014007a7308 */ /* 0x000eb40000002400 */
[----:B------:R-:W2:Y:S01]  /*3b10*/  MUFU.TANH R127, R21 ;  /* 0x00000015007f7308 */ /* 0x000ea20000002400 */
[----:B-1----:R-:W-:Y:S02]  /*3b20*/  MOV R5, R221 ;  /* 0x000000dd00057202 */ /* 0x002fe40000000f00 */
[----:B------:R-:W-:Y:S02]  /*3b30*/  @P2 FSEL R5, R221, -INF , !P4 ;  /* 0xff800000dd052808 */ /* 0x000fe40006000000 */
[----:B------:R-:W-:Y:S05]  /*3b40*/  PLOP3.LUT P2, PT, PT, PT, UP0, 0x80, 0x0 ;  /* 0x000000000000781c */ /* 0x000fea0003f4f008 */
[----:B------:R-:W1:Y:S01]  /*3b50*/  MUFU.TANH R197, R22 ;  /* 0x0000001600c57308 */ /* 0x000e620000002400 */
[--C-:B------:R-:W-:Y:S01]  /*3b60*/  FFMA.FTZ R10, R5, c[0x0][0x23c], -R0.reuse ;  /* 0x00008f00050a7a23 */ /* 0x100fe20000010800 */
[----:B------:R-:W-:Y:S02]  /*3b70*/  MOV R5, R220 ;  /* 0x000000dc00057202 */ /* 0x000fe40000000f00 */
[----:B------:R-:W-:Y:S02]  /*3b80*/  @P0 FSEL R5, R220, -INF , !P5 ;  /* 0xff800000dc050808 */ /* 0x000fe40006800000 */
[----:B------:R-:W-:Y:S02]  /*3b90*/  PLOP3.LUT P5, PT, PT, PT, UP0, 0x80, 0x0 ;  /* 0x000000000000781c */ /* 0x000fe40003faf008 */
[----:B------:R-:W-:Y:S01]  /*3ba0*/  PLOP3.LUT P0, PT, PT, PT, UP0, 0x80, 0x0 ;  /* 0x000000000000781c */ /* 0x000fe20003f0f008 */
[----:B------:R-:W-:Y:S01]  /*3bb0*/  FFMA.FTZ R5, R5, c[0x0][0x23c], -R0 ;  /* 0x00008f0005057a23 */ /* 0x000fe20000010800 */
[----:B------:R-:W-:Y:S01]  /*3bc0*/  MUFU.EX2 R235, R10 ;  /* 0x0000000a00eb7308 */ /* 0x000fe20000000800 */
[----:B------:R-:W-:Y:S09]  /*3bd0*/  PLOP3.LUT P4, PT, PT, PT, UP0, 0x80, 0x0 ;  /* 0x000000000000781c */ /* 0x000ff20003f8f008 */
[----:B------:R1:W-:Y:S10]  /*3be0*/  MUFU.EX2 R234, R5 ;  /* 0x0000000500ea7308 */ /* 0x0003f40000000800 */
[----:B------:R-:W2:Y:S10]  /*3bf0*/  MUFU.TANH R139, R23 ;  /* 0x00000017008b7308 */ /* 0x000eb40000002400 */
[----:B------:R-:W2:Y:S01]  /*3c00*/  MUFU.TANH R200, R24 ;  /* 0x0000001800c87308 */ /* 0x000ea20000002400 */
[----:B-1----:R-:W-:Y:S02]  /*3c10*/  @P2 IADD3 R5, R9, 0x8, RZ ;  /* 0x0000000809052810 */ /* 0x002fe40007ffe0ff */
[----:B------:R-:W-:Y:S02]  /*3c20*/  PLOP3.LUT P2, PT, PT, PT, UP0, 0x80, 0x0 ;  /* 0x000000000000781c */ /* 0x000fe40003f4f008 */
[----:B------:R-:W-:Y:S02]  /*3c30*/  @P5 ISETP.GE.AND P5, PT, R5, UR6, PT ;  /* 0x0000000605005c0c */ /* 0x000fe4000bfa6270 */
[----:B------:R-:W-:Y:S03]  /*3c40*/  @P0 IADD3 R5, R9, 0x9, RZ ;  /* 0x0000000909050810 */ /* 0x000fe60007ffe0ff */
[----:B------:R-:W1:Y:S01]  /*3c50*/  MUFU.TANH R199, R25 ;  /* 0x0000001900c77308 */ /* 0x000e620000002400 */
[----:B------:R-:W-:Y:S02]  /*3c60*/  PLOP3.LUT P0, PT, PT, PT, UP0, 0x80, 0x0 ;  /* 0x000000000000781c */ /* 0x000fe40003f0f008 */
[----:B------:R-:W-:Y:S02]  /*3c70*/  @P6 ISETP.GE.AND P6, PT, R5, UR6, PT ;  /* 0x0000000605006c0c */ /* 0x000fe4000bfc6270 */
[----:B------:R-:W-:Y:S03]  /*3c80*/  MOV R5, R209 ;  /* 0x000000d100057202 */ /* 0x000fe60000000f00 */
[----:B------:R-:W-:Y:S02]  /*3c90*/  @P2 FSEL R5, R209, -INF , !P5 ;  /* 0xff800000d1052808 */ /* 0x000fe40006800000 */
[----:B------:R-:W-:Y:S01]  /*3ca0*/  MUFU.TANH R137, R28 ;  /* 0x0000001c00897308 */ /* 0x000fe20000002400 */
[----:B------:R-:W-:Y:S02]  /*3cb0*/  PLOP3.LUT P2, PT, PT, PT, UP0, 0x80, 0x0 ;  /* 0x000000000000781c */ /* 0x000fe40003f4f008 */
[--C-:B------:R-:W-:Y:S01]  /*3cc0*/  FFMA.FTZ R10, R5, c[0x0][0x23c], -R2.reuse ;  /* 0x00008f00050a7a23 */ /* 0x100fe20000010802 */
[----:B----4-:R-:W-:Y:S02]  /*3cd0*/  MOV R5, R205 ;  /* 0x000000cd00057202 */ /* 0x010fe40000000f00 */
[----:B------:R-:W-:Y:S02]  /*3ce0*/  @P0 FSEL R5, R205, -INF , !P6 ;  /* 0xff800000cd050808 */ /* 0x000fe40007000000 */
[----:B------:R-:W-:Y:S02]  /*3cf0*/  PLOP3.LUT P0, PT, PT, PT, UP0, 0x80, 0x0 ;  /* 0x000000000000781c */ /* 0x000fe40003f0f008 */
[----:B------:R-:W-:Y:S01]  /*3d00*/  MUFU.TANH R136, R29 ;  /* 0x0000001d00887308 */ /* 0x000fe20000002400 */
[----:B------:R-:W-:Y:S01]  /*3d10*/  FFMA.FTZ R6, R5, c[0x0][0x23c], -R2 ;  /* 0x00008f0005067a23 */ /* 0x000fe20000010802 */
[----:B---3--:R-:W-:Y:S02]  /*3d20*/  MOV R5, R218 ;  /* 0x000000da00057202 */ /* 0x008fe40000000f00 */
[----:B------:R-:W-:Y:S02]  /*3d30*/  @P2 FSEL R5, R218, -INF , !P5 ;  /* 0xff800000da052808 */ /* 0x000fe40006800000 */
[----:B------:R-:W-:Y:S04]  /*3d40*/  PLOP3.LUT P2, PT, PT, PT, UP0, 0x80, 0x0 ;  /* 0x000000000000781c */ /* 0x000fe80003f4f008 */
[----:B------:R3:W-:Y:S10]  /*3d50*/  MUFU.EX2 R217, R6 ;  /* 0x0000000600d97308 */ /* 0x0007f40000000800 */
[----:B------:R-:W-:Y:S10]  /*3d60*/  MUFU.TANH R204, R30 ;  /* 0x0000001e00cc7308 */ /* 0x000ff40000002400 */
[----:B------:R-:W-:Y:S01]  /*3d70*/  MUFU.TANH R115, R32 ;  /* 0x0000002000737308 */ /* 0x000fe20000002400 */
[--C-:B---3--:R-:W-:Y:S01]  /*3d80*/  FFMA.FTZ R6, R5, c[0x0][0x23c], -R0.reuse ;  /* 0x00008f0005067a23 */ /* 0x108fe20000010800 */
[----:B------:R-:W-:Y:S02]  /*3d90*/  MOV R5, R216 ;  /* 0x000000d800057202 */ /* 0x000fe40000000f00 */
[----:B------:R-:W-:Y:S02]  /*3da0*/  @P0 FSEL R5, R216, -INF , !P6 ;  /* 0xff800000d8050808 */ /* 0x000fe40007000000 */
[----:B------:R-:W-:Y:S04]  /*3db0*/  PLOP3.LUT P0, PT, PT, PT, UP0, 0x80, 0x0 ;  /* 0x000000000000781c */ /* 0x000fe80003f0f008 */
[----:B------:R-:W-:Y:S01]  /*3dc0*/  MUFU.TANH R116, R33 ;  /* 0x0000002100747308 */ /* 0x000fe20000002400 */
[----:B------:R-:W-:Y:S09]  /*3dd0*/  FFMA.FTZ R5, R5, c[0x0][0x23c], -R0 ;  /* 0x00008f0005057a23 */ /* 0x000ff20000010800 */
[----:B------:R3:W-:Y:S10]  /*3de0*/  MUFU.EX2 R227, R5 ;  /* 0x0000000500e37308 */ /* 0x0007f40000000800 */
[----:B------:R4:W-:Y:S10]  /*3df0*/  MUFU.EX2 R229, R6 ;  /* 0x0000000600e57308 */ /* 0x0009f40000000800 */
[----:B------:R-:W1:Y:S01]  /*3e00*/  MUFU.TANH R210, R26 ;  /* 0x0000001a00d27308 */ /* 0x000e620000002400 */
[----:B---3--:R-:W-:Y:S02]  /*3e10*/  MOV R5, R125 ;  /* 0x0000007d00057202 */ /* 0x008fe40000000f00 */
[----:B------:R-:W-:Y:S02]  /*3e20*/  @P0 FSEL R5, R125, -INF , !P5 ;  /* 0xff8000007d050808 */ /* 0x000fe40006800000 */
[----:B------:R-:W-:Y:S05]  /*3e30*/  PLOP3.LUT P0, PT, PT, PT, UP0, 0x80, 0x0 ;  /* 0x000000000000781c */ /* 0x000fea0003f0f008 */
[----:B------:R-:W-:Y:S01]  /*3e40*/  MUFU.TANH R118, R34 ;  /* 0x0000002200767308 */ /* 0x000fe20000002400 */
[--C-:B----4-:R-:W-:Y:S01]  /*3e50*/  FFMA.FTZ R6, R5, c[0x0][0x23c], -R8.reuse ;  /* 0x00008f0005067a23 */ /* 0x110fe20000010808 */
[----:B------:R-:W-:Y:S02]  /*3e60*/  MOV R5, R124 ;  /* 0x0000007c00057202 */ /* 0x000fe40000000f00 */
[----:B------:R-:W-:Y:S02]  /*3e70*/  @P3 FSEL R5, R124, -INF , !P6 ;  /* 0xff8000007c053808 */ /* 0x000fe40007000000 */
[----:B------:R-:W-:Y:S04]  /*3e80*/  PLOP3.LUT P3, PT, PT, PT, UP0, 0x80, 0x0 ;  /* 0x000000000000781c */ /* 0x000fe80003f6f008 */
[----:B------:R3:W-:Y:S01]  /*3e90*/  MUFU.EX2 R129, R6 ;  /* 0x0000000600817308 */ /* 0x0007e20000000800 */
[----:B------:R-:W-:Y:S02]  /*3ea0*/  @P0 IADD3 R7, R9, 0x10, RZ ;  /* 0x0000001009070810 */ /* 0x000fe40007ffe0ff */
[----:B------:R-:W-:Y:S07]  /*3eb0*/  PLOP3.LUT P0, PT, PT, PT, UP0, 0x80, 0x0 ;  /* 0x000000000000781c */ /* 0x000fee0003f0f008 */
[----:B------:R-:W-:Y:S10]  /*3ec0*/  MUFU.TANH R117, R35 ;  /* 0x0000002300757308 */ /* 0x000ff40000002400 */
[----:B------:R-:W-:Y:S01]  /*3ed0*/  MUFU.TANH R203, R31 ;  /* 0x0000001f00cb7308 */ /* 0x000fe20000002400 */
[----:B---3--:R-:W-:Y:S01]  /*3ee0*/  FFMA.FTZ R6, R5, c[0x0][0x23c], -R8 ;  /* 0x00008f0005067a23 */ /* 0x008fe20000010808 */
[----:B--2---:R-:W-:Y:S02]  /*3ef0*/  MOV R5, R196 ;  /* 0x000000c400057202 */ /* 0x004fe40000000f00 */
[----:B------:R-:W-:Y:S02]  /*3f00*/  @P2 FSEL R5, R196, -INF , !P5 ;  /* 0xff800000c4052808 */ /* 0x000fe40006800000 */
[----:B------:R-:W-:Y:S04]  /*3f10*/  @P3 ISETP.GE.AND P5, PT, R7, UR6, PT ;  /* 0x0000000607003c0c */ /* 0x000fe8000bfa6270 */
[----:B------:R2:W-:Y:S01]  /*3f20*/  MUFU.EX2 R126, R6 ;  /* 0x00000006007e7308 */ /* 0x0005e20000000800 */
[----:B------:R-:W-:Y:S02]  /*3f30*/  @P4 IADD3 R7, R9, 0x11, RZ ;  /* 0x0000001109074810 */ /* 0x000fe40007ffe0ff */
[----:B------:R-:W-:Y:S02]  /*3f40*/  PLOP3.LUT P3, PT, PT, PT, UP0, 0x80, 0x0 ;  /* 0x000000000000781c */ /* 0x000fe40003f6f008 */
[----:B------:R-:W-:Y:S02]  /*3f50*/  PLOP3.LUT P2, PT, PT, PT, UP0, 0x80, 0x0 ;  /* 0x000000000000781c */ /* 0x000fe40003f4f008 */
[----:B------:R-:W-:Y:S03]  /*3f60*/  PLOP3.LUT P4, PT, PT, PT, UP0, 0x80, 0x0 ;  /* 0x000000000000781c */ /* 0x000fe60003f8f008 */
[----:B------:R-:W-:Y:S08]  /*3f70*/  MUFU.EX2 R226, R11 ;  /* 0x0000000b00e27308 */ /* 0x000ff00000000800 */
[----:B------:R-:W-:Y:S02]  /*3f80*/  @P2 ISETP.GE.AND P2, PT, R7, UR6, PT ;  /* 0x0000000607002c0c */ /* 0x000fe4000bf46270 */
[----:B------:R-:W-:Y:S01]  /*3f90*/  MUFU.EX2 R223, R10 ;  /* 0x0000000a00df7308 */ /* 0x000fe20000000800 */
[--C-:B--2---:R-:W-:Y:S01]  /*3fa0*/  FFMA.FTZ R6, R5, c[0x0][0x23c], -R4.reuse ;  /* 0x00008f0005067a23 */ /* 0x104fe20000010804 */
[----:B------:R-:W-:Y:S02]  /*3fb0*/  MOV R5, R138 ;  /* 0x0000008a00057202 */ /* 0x000fe40000000f00 */
[----:B------:R-:W-:Y:S02]  /*3fc0*/  @P0 FSEL R5, R138, -INF , !P6 ;  /* 0xff8000008a050808 */ /* 0x000fe40007000000 */
[----:B------:R-:W-:Y:S04]  /*3fd0*/  PLOP3.LUT P0, PT, PT, PT, UP0, 0x80, 0x0 ;  /* 0x000000000000781c */ /* 0x000fe80003f0f008 */
[----:B------:R2:W-:Y:S01]  /*3fe0*/  MUFU.EX2 R135, R6 ;  /* 0x0000000600877308 */ /* 0x0005e20000000800 */
[----:B------:R-:W-:Y:S09]  /*3ff0*/  PLOP3.LUT P6, PT, PT, PT, UP0, 0x80, 0x0 ;  /* 0x000000000000781c */ /* 0x000ff20003fcf008 */
[----:B------:R-:W3:Y:S01]  /*4000*/  MUFU.TANH R208, R27 ;  /* 0x0000001b00d07308 */ /* 0x000ee20000002400 */
[----:B--2---:R-:W-:Y:S01]  /*4010*/  FFMA.FTZ R6, R5, c[0x0][0x23c], -R4 ;  /* 0x00008f0005067a23 */ /* 0x004fe20000010804 */
[----:B------:R-:W-:Y:S02]  /*4020*/  MOV R5, R122 ;  /* 0x0000007a00057202 */ /* 0x000fe40000000f00 */
[----:B------:R-:W-:Y:S06]  /*4030*/  @P3 FSEL R5, R122, -INF , !P5 ;  /* 0xff8000007a053808 */ /* 0x000fec0006800000 */
[----:B------:R2:W4:Y:S01]  /*4040*/  MUFU.EX2 R134, R6 ;  /* 0x0000000600867308 */ /* 0x0005220000000800 */
[----:B------:R-:W-:Y:S01]  /*4050*/  PLOP3.LUT P3, PT, PT, PT, UP0, 0x80, 0x0 ;  /* 0x000000000000781c */ /* 0x000fe20003f6f008 */
[--C-:B--2---:R-:W-:Y:S01]  /*4060*/  FFMA.FTZ R6, R5, c[0x0][0x23c], -R8.reuse ;  /* 0x00008f0005067a23 */ /* 0x104fe20000010808 */
[----:B------:R-:W-:Y:S02]  /*4070*/  MOV R5, R127 ;  /* 0x0000007f00057202 */ /* 0x000fe40000000f00 */
[----:B------:R-:W-:Y:S05]  /*4080*/  @P0 FSEL R5, R127, -INF , !P2 ;  /* 0xff8000007f050808 */ /* 0x000fea0005000000 */
[----:B------:R2:W-:Y:S01]  /*4090*/  MUFU.EX2 R121, R6 ;  /* 0x0000000600797308 */ /* 0x0005e20000000800 */
[----:B------:R-:W-:Y:S01]  /*40a0*/  PLOP3.LUT P0, PT, PT, PT, UP0, 0x80, 0x0 ;  /* 0x000000000000781c */ /* 0x000fe20003f0f008 */
[----:B--2---:R-:W-:Y:S01]  /*40b0*/  FFMA.FTZ R6, R5, c[0x0][0x23c], -R8 ;  /* 0x00008f0005067a23 */ /* 0x004fe20000010808 */
[----:B------:R-:W-:Y:S02]  /*40c0*/  MOV R5, R197 ;  /* 0x000000c500057202 */ /* 0x000fe40000000f00 */
[----:B------:R-:W-:Y:S05]  /*40d0*/  @P3 FSEL R5, R197, -INF , !P5 ;  /* 0xff800000c5053808 */ /* 0x000fea0006800000 */
[----:B------:R2:W-:Y:S01]  /*40e0*/  MUFU.EX2 R123, R6 ;  /* 0x00000006007b7308 */ /* 0x0005e20000000800 */
[----:B------:R-:W-:Y:S01]  /*40f0*/  PLOP3.LUT P3, PT, PT, PT, UP0, 0x80, 0x0 ;  /* 0x000000000000781c */ /* 0x000fe20003f6f008 */
[--C-:B--2---:R-:W-:Y:S01]  /*4100*/  FFMA.FTZ R6, R5, c[0x0][0x23c], -R4.reuse ;  /* 0x00008f0005067a23 */ /* 0x104fe20000010804 */
[----:B------:R-:W-:Y:S02]  /*4110*/  MOV R5, R139 ;  /* 0x0000008b00057202 */ /* 0x000fe40000000f00 */
[----:B------:R-:W-:Y:S05]  /*4120*/  @P0 FSEL R5, R139, -INF , !P2 ;  /* 0xff8000008b050808 */ /* 0x000fea0005000000 */
[----:B------:R2:W-:Y:S01]  /*4130*/  MUFU.EX2 R133, R6 ;  /* 0x0000000600857308 */ /* 0x0005e20000000800 */
[----:B------:R-:W-:Y:S11]  /*4140*/  PLOP3.LUT P0, PT, PT, PT, UP0, 0x80, 0x0 ;  /* 0x000000000000781c */ /* 0x000ff60003f0f008 */
[----:B------:R-:W-:Y:S02]  /*4150*/  @!UPT UIADD3 URZ, URZ, URZ, URZ ;  /* 0x0000003f3f3ff290 */ /* 0x000fe4000fffe03f */
[C---:B------:R-:W-:Y:S02]  /*4160*/  @P0 IADD3 R7, R9.reuse, 0x18, RZ ;  /* 0x0000001809070810 */ /* 0x040fe40007ffe0ff */
[----:B------:R-:W-:Y:S02]  /*4170*/  @P6 IADD3 R9, R9, 0x19, RZ ;  /* 0x0000001909096810 */ /* 0x000fe40007ffe0ff */
[----:B------:R-:W-:Y:S01]  /*4180*/  PLOP3.LUT P0, PT, PT, PT, UP0, 0x80, 0x0 ;  /* 0x000000000000781c */ /* 0x000fe20003f0f008 */
[----:B--2---:R-:W-:Y:S01]  /*4190*/  FFMA.FTZ R6, R5, c[0x0][0x23c], -R4 ;  /* 0x00008f0005067a23 */ /* 0x004fe20000010804 */
[----:B------:R-:W-:Y:S02]  /*41a0*/  MOV R5, R200 ;  /* 0x000000c800057202 */ /* 0x000fe40000000f00 */
[----:B------:R-:W-:Y:S01]  /*41b0*/  @P3 FSEL R5, R200, -INF , !P5 ;  /* 0xff800000c8053808 */ /* 0x000fe20006800000 */
[----:B------:R2:W1:Y:S01]  /*41c0*/  MUFU.EX2 R132, R6 ;  /* 0x0000000600847308 */ /* 0x0004620000000800 */
[----:B------:R-:W-:Y:S03]  /*41d0*/  PLOP3.LUT P3, PT, PT, PT, UP0, 0x80, 0x0 ;  /* 0x000000000000781c */ /* 0x000fe60003f6f008 */
[--C-:B--2---:R-:W-:Y:S01]  /*41e0*/  FFMA.FTZ R6, R5, c[0x0][0x23c], -R2.reuse ;  /* 0x00008f0005067a23 */ /* 0x104fe20000010802 */
[----:B-1----:R-:W-:Y:S02]  /*41f0*/  MOV R5, R199 ;  /* 0x000000c700057202 */ /* 0x002fe40000000f00 */
[----:B------:R-:W-:Y:S03]  /*4200*/  @P4 FSEL R5, R199, -INF , !P2 ;  /* 0xff800000c7054808 */ /* 0x000fe60005000000 */
[----:B------:R1:W-:Y:S01]  /*4210*/  MUFU.EX2 R213, R6 ;  /* 0x0000000600d57308 */ /* 0x0003e20000000800 */
[----:B------:R-:W-:Y:S01]  /*4220*/  PLOP3.LUT P4, PT, PT, PT, UP0, 0x80, 0x0 ;  /* 0x000000000000781c */ /* 0x000fe20003f8f008 */
[----:B-1----:R-:W-:Y:S01]  /*4230*/  FFMA.FTZ R6, R5, c[0x0][0x23c], -R2 ;  /* 0x00008f0005067a23 */ /* 0x002fe20000010802 */
[----:B------:R-:W-:Y:S02]  /*4240*/  MOV R5, R210 ;  /* 0x000000d200057202 */ /* 0x000fe40000000f00 */
[----:B------:R-:W-:Y:S05]  /*4250*/  @P3 FSEL R5, R210, -INF , !P5 ;  /* 0xff800000d2053808 */ /* 0x000fea0006800000 */
[----:B------:R1:W-:Y:S04]  /*4260*/  MUFU.EX2 R212, R6 ;  /* 0x0000000600d47308 */ /* 0x0003e80000000800 */
[----:B------:R-:W-:Y:S02]  /*4270*/  @P4 ISETP.GE.AND P5, PT, R7, UR6, PT ;  /* 0x0000000607004c0c */ /* 0x000fe4000bfa6270 */
[----:B------:R-:W-:Y:S02]  /*4280*/  PLOP3.LUT P3, PT, PT, PT, UP0, 0x80, 0x0 ;  /* 0x000000000000781c */ /* 0x000fe40003f6f008 */
[----:B------:R-:W-:Y:S11]  /*4290*/  PLOP3.LUT P4, PT, PT, PT, UP0, 0x80, 0x0 ;  /* 0x000000000000781c */ /* 0x000ff60003f8f008 */
[----:B------:R-:W-:Y:S01]  /*42a0*/  @P3 ISETP.GE.AND P3, PT, R9, UR6, PT ;  /* 0x0000000609003c0c */ /* 0x000fe2000bf66270 */
[--C-:B-1----:R-:W-:Y:S01]  /*42b0*/  FFMA.FTZ R6, R5, c[0x0][0x23c], -R0.reuse ;  /* 0x00008f0005067a23 */ /* 0x102fe20000010800 */
[----:B---3--:R-:W-:Y:S02]  /*42c0*/  MOV R5, R208 ;  /* 0x000000d000057202 */ /* 0x008fe40000000f00 */
[----:B------:R-:W-:Y:S01]  /*42d0*/  @P0 FSEL R5, R208, -INF , !P2 ;  /* 0xff800000d0050808 */ /* 0x000fe20005000000 */
[----:B------:R1:W-:Y:S01]  /*42e0*/  MUFU.EX2 R225, R6 ;  /* 0x0000000600e17308 */ /* 0x0003e20000000800 */
[----:B------:R-:W-:Y:S02]  /*42f0*/  PLOP3.LUT P0, PT, PT, PT, UP0, 0x80, 0x0 ;  /* 0x000000000000781c */ /* 0x000fe40003f0f008 */
[----:B------:R-:W-:Y:S01]  /*4300*/  PLOP3.LUT P2, PT, PT, PT, UP0, 0x80, 0x0 ;  /* 0x000000000000781c */ /* 0x000fe20003f4f008 */
[----:B-1----:R-:W-:Y:S01]  /*4310*/  FFMA.FTZ R6, R5, c[0x0][0x23c], -R0 ;  /* 0x00008f0005067a23 */ /* 0x002fe20000010800 */
[----:B------:R-:W-:Y:S02]  /*4320*/  MOV R5, R137 ;  /* 0x0000008900057202 */ /* 0x000fe40000000f00 */
[----:B------:R-:W-:Y:S03]  /*4330*/  @P4 FSEL R5, R137, -INF , !P5 ;  /* 0xff80000089054808 */ /* 0x000fe60006800000 */
[----:B------:R1:W-:Y:S02]  /*4340*/  MUFU.EX2 R224, R6 ;  /* 0x0000000600e07308 */ /* 0x0003e40000000800 */
[--C-:B-1----:R-:W-:Y:S01]  /*4350*/  FFMA.FTZ R6, R5, c[0x0][0x23c], -R2.reuse ;  /* 0x00008f0005067a23 */ /* 0x102fe20000010802 */
[----:B------:R-:W-:Y:S02]  /*4360*/  MOV R5, R136 ;  /* 0x0000008800057202 */ /* 0x000fe40000000f00 */
[----:B------:R-:W-:Y:S05]  /*4370*/  @P0 FSEL R5, R136, -INF , !P3 ;  /* 0xff80000088050808 */ /* 0x000fea0005800000 */
[----:B------:R1:W-:Y:S01]  /*4380*/  MUFU.EX2 R207, R6 ;  /* 0x0000000600cf7308 */ /* 0x0003e20000000800 */
[----:B------:R-:W-:Y:S01]  /*4390*/  PLOP3.LUT P0, PT, PT, PT, UP0, 0x80, 0x0 ;  /* 0x000000000000781c */ /* 0x000fe20003f0f008 */
[----:B------:R-:W-:Y:S01]  /*43a0*/  FFMA.FTZ R2, R5, c[0x0][0x23c], -R2 ;  /* 0x00008f0005027a23 */ /* 0x000fe20000010802 */
[----:B------:R-:W-:Y:S02]  /*43b0*/  MOV R5, R204 ;  /* 0x000000cc00057202 */ /* 0x000fe40000000f00 */
[----:B------:R-:W-:Y:S02]  /*43c0*/  @P2 FSEL R5, R204, -INF , !P5 ;  /* 0xff800000cc052808 */ /* 0x000fe40006800000 */
[----:B------:R-:W-:Y:S03]  /*43d0*/  PLOP3.LUT P2, PT, PT, PT, UP0, 0x80, 0x0 ;  /* 0x000000000000781c */ /* 0x000fe60003f4f008 */
[----:B------:R2:W-:Y:S01]  /*43e0*/  MUFU.EX2 R206, R2 ;  /* 0x0000000200ce7308 */ /* 0x0005e20000000800 */
[----:B------:R-:W-:Y:S09]  /*43f0*/  FFMA.FTZ R5, R5, c[0x0][0x23c], -R0 ;  /* 0x00008f0005057a23 */ /* 0x000ff20000010800 */
[----:B------:R3:W-:Y:S01]  /*4400*/  MUFU.EX2 R222, R5 ;  /* 0x0000000500de7308 */ /* 0x0007e20000000800 */
[----:B-1----:R-:W-:Y:S05]  /*4410*/  F2FP.PACK_AB R6, R219, R198 ;  /* 0x000000c6db06723e */ /* 0x002fea00000000ff */
[----:B------:R1:W-:Y:S01]  /*4420*/  STS [R187+0xe400], R6 ;  /* 0x00e40006bb007388 */ /* 0x0003e20000000800 */
[----:B--2---:R-:W-:Y:S02]  /*4430*/  MOV R2, R115 ;  /* 0x0000007300027202 */ /* 0x004fe40000000f00 */
[----:B------:R-:W-:Y:S02]  /*4440*/  @P0 FSEL R2, R115, -INF , !P5 ;  /* 0xff80000073020808 */ /* 0x000fe40006800000 */
[----:B------:R-:W-:Y:S03]  /*4450*/  PLOP3.LUT P0, PT, PT, PT, UP0, 0x80, 0x0 ;  /* 0x000000000000781c */ /* 0x000fe60003f0f008 */
[--C-:B---3--:R-:W-:Y:S01]  /*4460*/  FFMA.FTZ R5, R2, c[0x0][0x23c], -R8.reuse ;  /* 0x00008f0002057a23 */ /* 0x108fe20000010808 */
[----:B------:R-:W-:Y:S02]  /*4470*/  MOV R2, R116 ;  /* 0x0000007400027202 */ /* 0x000fe40000000f00 */
[----:B------:R-:W-:Y:S01]  /*4480*/  @P2 FSEL R2, R116, -INF , !P3 ;  /* 0xff80000074022808 */ /* 0x000fe20005800000 */
[----:B------:R2:W-:Y:S01]  /*4490*/  MUFU.EX2 R119, R5 ;  /* 0x0000000500777308 */ /* 0x0005e20000000800 */
[----:B------:R-:W-:Y:S03]  /*44a0*/  PLOP3.LUT P2, PT, PT, PT, UP0, 0x80, 0x0 ;  /* 0x000000000000781c */ /* 0x000fe60003f4f008 */
[----:B------:R-:W-:Y:S01]  /*44b0*/  FFMA.FTZ R8, R2, c[0x0][0x23c], -R8 ;  /* 0x00008f0002087a23 */ /* 0x000fe20000010808 */
[----:B------:R-:W-:Y:S02]  /*44c0*/  MOV R2, R118 ;  /* 0x0000007600027202 */ /* 0x000fe40000000f00 */
[----:B------:R-:W-:Y:S02]  /*44d0*/  @P0 FSEL R2, R118, -INF , !P5 ;  /* 0xff80000076020808 */ /* 0x000fe40006800000 */
[----:B-1----:R-:W-:Y:S01]  /*44e0*/  F2FP.PACK_AB R6, R217, R223 ;  /* 0x000000dfd906723e */ /* 0x002fe200000000ff */
[----:B------:R-:W1:Y:S01]  /*44f0*/  MUFU.EX2 R120, R8 ;  /* 0x0000000800787308 */ /* 0x000e620000000800 */
[----:B------:R-:W-:Y:S01]  /*4500*/  PLOP3.LUT P0, PT, PT, PT, UP0, 0x80, 0x0 ;  /* 0x000000000000781c */ /* 0x000fe20003f0f008 */
[--C-:B--2---:R-:W-:Y:S01]  /*4510*/  FFMA.FTZ R5, R2, c[0x0][0x23c], -R4.reuse ;  /* 0x00008f0002057a23 */ /* 0x104fe20000010804 */
[----:B------:R-:W-:Y:S02]  /*4520*/  MOV R2, R117 ;  /* 0x0000007500027202 */ /* 0x000fe40000000f00 */
[----:B------:R-:W-:Y:S05]  /*4530*/  @P2 FSEL R2, R117, -INF , !P3 ;  /* 0xff80000075022808 */ /* 0x000fea0005800000 */
[----:B------:R2:W-:Y:S01]  /*4540*/  MUFU.EX2 R131, R5 ;  /* 0x0000000500837308 */ /* 0x0005e20000000800 */
[----:B------:R-:W-:Y:S01]  /*4550*/  PLOP3.LUT P2, PT, PT, PT, UP5, 0x80, 0x0 ;  /* 0x000000000000781c */ /* 0x000fe20003f4f058 */
[----:B------:R-:W-:Y:S01]  /*4560*/  FFMA.FTZ R4, R2, c[0x0][0x23c], -R4 ;  /* 0x00008f0002047a23 */ /* 0x000fe20000010804 */
[----:B------:R-:W-:Y:S05]  /*4570*/  F2FP.PACK_AB R2, R113, R114 ;  /* 0x000000727102723e */ /* 0x000fea00000000ff */
[----:B------:R3:W-:Y:S02]  /*4580*/  STS [R187+0xe000], R2 ;  /* 0x00e00002bb007388 */ /* 0x0007e40000000800 */
[----:B------:R1:W1:Y:S01]  /*4590*/  MUFU.EX2 R130, R4 ;  /* 0x0000000400827308 */ /* 0x0002620000000800 */
[----:B--2---:R-:W-:Y:S02]  /*45a0*/  MOV R5, R203 ;  /* 0x000000cb00057202 */ /* 0x004fe40000000f00 */
[----:B------:R-:W-:Y:S02]  /*45b0*/  @P0 FSEL R5, R203, -INF , !P3 ;  /* 0xff800000cb050808 */ /* 0x000fe40005800000 */
[----:B------:R-:W-:Y:S03]  /*45c0*/  IADD3 R110, P0, R239, UR11, RZ ;  /* 0x0000000bef6e7c10 */ /* 0x000fe6000ff1e0ff */
[----:B------:R-:W-:Y:S01]  /*45d0*/  FFMA.FTZ R0, R5, c[0x0][0x23c], -R0 ;  /* 0x00008f0005007a23 */ /* 0x000fe20000010800 */
[----:B------:R-:W-:Y:S02]  /*45e0*/  F2FP.PACK_AB R5, R226, R228 ;  /* 0x000000e4e205723e */ /* 0x000fe400000000ff */
[----:B------:R-:W-:Y:S01]  /*45f0*/  IADD3.X R111, R238, UR10, RZ, P0, !PT ;  /* 0x0000000aee6f7c10 */ /* 0x000fe200087fe4ff */
[----:B------:R4:W2:Y:S01]  /*4600*/  MUFU.EX2 R215, R0 ;  /* 0x0000000000d77308 */ /* 0x0008a20000000800 */
[----:B---3--:R-:W-:Y:S02]  /*4610*/  F2FP.PACK_AB R2, R126, R129 ;  /* 0x000000817e02723e */ /* 0x008fe400000000ff */
[----:B-1----:R-:W-:Y:S01]  /*4620*/  F2FP.PACK_AB R4, R234, R235 ;  /* 0x000000ebea04723e */ /* 0x002fe200000000ff */
[----:B------:R-:W3:Y:S04]  /*4630*/  LDG.E R108, [R110.64] ;  /* 0x000000046e6c7981 */ /* 0x000ee8000c1e1900 */
[----:B------:R1:W-:Y:S01]  /*4640*/  STS [R188+0xe000], R2 ;  /* 0x00e00002bc007388 */ /* 0x0003e20000000800 */
[----:B----4-:R-:W-:Y:S05]  /*4650*/  F2FP.PACK_AB R0, R134, R135 ;  /* 0x000000878600723e */ /* 0x010fea00000000ff */
[----:B------:R4:W-:Y:S04]  /*4660*/  STS [R188+0xe400], R0 ;  /* 0x00e40000bc007388 */ /* 0x0009e80000000800 */
[----:B------:R2:W-:Y:S01]  /*4670*/  STS [R187+0xf000], R5 ;  /* 0x00f00005bb007388 */ /* 0x0005e20000000800 */
[----:B-1----:R-:W-:Y:S03]  /*4680*/  F2FP.PACK_AB R2, R132, R133 ;  /* 0x000000858402723e */ /* 0x002fe600000000ff */
[----:B------:R1:W-:Y:S04]  /*4690*/  STS [R187+0xf400], R4 ;  /* 0x00f40004bb007388 */ /* 0x0003e80000000800 */
[----:B------:R1:W-:Y:S01]  /*46a0*/  STS [R188+0xf000], R6 ;  /* 0x00f00006bc007388 */ /* 0x0003e20000000800 */
[----:B----4-:R-:W-:Y:S02]  /*46b0*/  F2FP.PACK_AB R0, R120, R119 ;  /* 0x000000777800723e */ /* 0x010fe400000000ff */
[----:B--2---:R-:W-:Y:S02]  /*46c0*/  F2FP.PACK_AB R5, R227, R229 ;  /* 0x000000e5e305723e */ /* 0x004fe400000000ff */
[----:B-1----:R-:W-:Y:S03]  /*46d0*/  F2FP.PACK_AB R4, R123, R121 ;  /* 0x000000797b04723e */ /* 0x002fe600000000ff */
[----:B------:R1:W-:Y:S01]  /*46e0*/  STS [R188+0xf400], R5 ;  /* 0x00f40005bc007388 */ /* 0x0003e20000000800 */
[----:B------:R-:W-:Y:S03]  /*46f0*/  F2FP.PACK_AB R6, R212, R213 ;  /* 0x000000d5d406723e */ /* 0x000fe600000000ff */
[----:B------:R2:W-:Y:S04]  /*4700*/  STS [R186+0xe000], R4 ;  /* 0x00e00004ba007388 */ /* 0x0005e80000000800 */
[----:B------:R4:W-:Y:S04]  /*4710*/  STS [R186+0xe400], R2 ;  /* 0x00e40002ba007388 */ /* 0x0009e80000000800 */
[----:B------:R4:W-:Y:S01]  /*4720*/  STS [R185+0xe000], R0 ;  /* 0x00e00000b9007388 */ /* 0x0009e20000000800 */
[----:B-1----:R-:W-:Y:S02]  /*4730*/  F2FP.PACK_AB R5, R224, R225 ;  /* 0x000000e1e005723e */ /* 0x002fe400000000ff */
[----:B--2---:R-:W-:Y:S02]  /*4740*/  F2FP.PACK_AB R4, R130, R131 ;  /* 0x000000838204723e */ /* 0x004fe400000000ff */
[----:B----4-:R-:W-:Y:S03]  /*4750*/  F2FP.PACK_AB R2, R206, R207 ;  /* 0x000000cfce02723e */ /* 0x010fe600000000ff */
[----:B------:R-:W-:Y:S01]  /*4760*/  STS [R185+0xe400], R4 ;  /* 0x00e40004b9007388 */ /* 0x000fe20000000800 */
[----:B------:R-:W-:Y:S03]  /*4770*/  F2FP.PACK_AB R0, R215, R222 ;  /* 0x000000ded700723e */ /* 0x000fe600000000ff */
[----:B------:R-:W-:Y:S04]  /*4780*/  STS [R186+0xf000], R6 ;  /* 0x00f00006ba007388 */ /* 0x000fe80000000800 */
[----:B------:R-:W-:Y:S04]  /*4790*/  STS [R186+0xf400], R5 ;  /* 0x00f40005ba007388 */ /* 0x000fe80000000800 */
[----:B------:R1:W-:Y:S04]  /*47a0*/  STS [R185+0xf000], R2 ;  /* 0x00f00002b9007388 */ /* 0x0003e80000000800 */
[----:B------:R2:W-:Y:S04]  /*47b0*/  STS [R185+0xf400], R0 ;  /* 0x00f40000b9007388 */ /* 0x0005e80000000800 */
[----:B------:R-:W4:Y:S08]  /*47c0*/  LDSM.16.M88.4 R32, [R174+0x4000] ;  /* 0x00400000ae20783b */ /* 0x000f300000000200 */
[----:B------:R-:W4:Y:S08]  /*47d0*/  LDSM.16.M88.4 R28, [R174+0x5000] ;  /* 0x00500000ae1c783b */ /* 0x000f300000000200 */
[----:B------:R-:W4:Y:S01]  /*47e0*/  LDSM.16.M88.4 R100, [R177+0x4000] ;  /* 0x00400000b164783b */ /* 0x000f220000000200 */
[----:B-1----:R-:W-:Y:S04]  /*47f0*/  FFMA.FTZ R2, -R112, R112, 1 ;  /* 0x3f80000070027423 */ /* 0x002fe80000010170 */
[----:B------:R-:W-:Y:S02]  /*4800*/  FMUL.FTZ R2, R2, c[0x0][0x2ec] ;  /* 0x0000bb0002027a20 */ /* 0x000fe40000410000 */
[----:B--2---:R-:W-:Y:S01]  /*4810*/  FFMA.FTZ R0, -R109, R109, 1 ;  /* 0x3f8000006d007423 */ /* 0x004fe2000001016d */
[----:B------:R-:W1:Y:S03]  /*4820*/  LDSM.16.M88.4 R104, [R177+0x5000] ;  /* 0x00500000b168783b */ /* 0x000e660000000200 */
[----:B------:R-:W-:Y:S01]  /*4830*/  FMUL.FTZ R0, R0, c[0x0][0x2ec] ;  /* 0x0000bb0000007a20 */ /* 0x000fe20000410000 */
[-C--:B----4-:R-:W-:Y:S08]  /*4840*/  HMMA.16816.F32 R4, R32, R140.reuse, RZ ;  /* 0x0000008c2004723c */ /* 0x090ff000000018ff */
[C---:B------:R-:W-:Y:S08]  /*4850*/  HMMA.16816.F32 R8, R28.reuse, R140, RZ ;  /* 0x0000008c1c08723c */ /* 0x040ff000000018ff */
[-C--:B------:R-:W-:Y:S08]  /*4860*/  HMMA.16816.F32 R12, R28, R142.reuse, RZ ;  /* 0x0000008e1c0c723c */ /* 0x080ff000000018ff */
[C---:B------:R-:W-:Y:S08]  /*4870*/  HMMA.16816.F32 R16, R32.reuse, R142, RZ ;  /* 0x0000008e2010723c */ /* 0x040ff000000018ff */
[-C--:B------:R-:W-:Y:S08]  /*4880*/  HMMA.16816.F32 R20, R32, R144.reuse, RZ ;  /* 0x000000902014723c */ /* 0x080ff000000018ff */
[C---:B------:R-:W-:Y:S08]  /*4890*/  HMMA.16816.F32 R24, R28.reuse, R144, RZ ;  /* 0x000000901c18723c */ /* 0x040ff000000018ff */
[-C--:B------:R-:W-:Y:S08]  /*48a0*/  HMMA.16816.F32 R28, R28, R146.reuse, RZ ;  /* 0x000000921c1c723c */ /* 0x080ff000000018ff */
[----:B------:R-:W-:Y:S08]  /*48b0*/  HMMA.16816.F32 R32, R32, R146, RZ ;  /* 0x000000922020723c */ /* 0x000ff000000018ff */
[-C--:B------:R-:W-:Y:S08]  /*48c0*/  HMMA.16816.F32 R4, R100, R148.reuse, R4 ;  /* 0x000000946404723c */ /* 0x080ff00000001804 */
[C---:B-1----:R-:W-:Y:S08]  /*48d0*/  HMMA.16816.F32 R8, R104.reuse, R148, R8 ;  /* 0x000000946808723c */ /* 0x042ff00000001808 */
[-C--:B------:R-:W-:Y:S08]  /*48e0*/  HMMA.16816.F32 R12, R104, R150.reuse, R12 ;  /* 0x00000096680c723c */ /* 0x080ff0000000180c */
[C---:B------:R-:W-:Y:S08]  /*48f0*/  HMMA.16816.F32 R16, R100.reuse, R150, R16 ;  /* 0x000000966410723c */ /* 0x040ff00000001810 */
[-C--:B------:R-:W-:Y:S08]  /*4900*/  HMMA.16816.F32 R20, R100, R152.reuse, R20 ;  /* 0x000000986414723c */ /* 0x080ff00000001814 */
[C---:B------:R-:W-:Y:S08]  /*4910*/  HMMA.16816.F32 R24, R104.reuse, R152, R24 ;  /* 0x000000986818723c */ /* 0x040ff00000001818 */
[-C--:B------:R-:W-:Y:S07]  /*4920*/  HMMA.16816.F32 R28, R104, R154.reuse, R28 ;  /* 0x0000009a681c723c */ /* 0x080fee000000181c */
[C---:B------:R-:W-:Y:S01]  /*4930*/  IADD3 R104, R128.reuse, R174, RZ ;  /* 0x000000ae80687210 */ /* 0x040fe20007ffe0ff */
[----:B------:R-:W-:Y:S04]  /*4940*/  HMMA.16816.F32 R32, R100, R154, R32 ;  /* 0x0000009a6420723c */ /* 0x000fe80000001820 */
[----:B------:R-:W1:Y:S08]  /*4950*/  LDSM.16.M88.4 R100, [R104+0x4000] ;  /* 0x004000006864783b */ /* 0x000e700000000200 */
[----:B------:R-:W2:Y:S01]  /*4960*/  LDSM.16.M88.4 R104, [R104+0x5000] ;  /* 0x005000006868783b */ /* 0x000ea20000000200 */
[-C--:B-1----:R-:W-:Y:S08]  /*4970*/  HMMA.16816.F32 R4, R100, R156.reuse, R4 ;  /* 0x0000009c6404723c */ /* 0x082ff00000001804 */
[C---:B--2---:R-:W-:Y:S08]  /*4980*/  HMMA.16816.F32 R8, R104.reuse, R156, R8 ;  /* 0x0000009c6808723c */ /* 0x044ff00000001808 */
[-C--:B------:R-:W-:Y:S08]  /*4990*/  HMMA.16816.F32 R12, R104, R158.reuse, R12 ;  /* 0x0000009e680c723c */ /* 0x080ff0000000180c */
[C---:B------:R-:W-:Y:S08]  /*49a0*/  HMMA.16816.F32 R16, R100.reuse, R158, R16 ;  /* 0x0000009e6410723c */ /* 0x040ff00000001810 */
[-C--:B------:R-:W-:Y:S08]  /*49b0*/  HMMA.16816.F32 R20, R100, R160.reuse, R20 ;  /* 0x000000a06414723c */ /* 0x080ff00000001814 */
[C---:B------:R-:W-:Y:S08]  /*49c0*/  HMMA.16816.F32 R24, R104.reuse, R160, R24 ;  /* 0x000000a06818723c */ /* 0x040ff00000001818 */
[-C--:B------:R-:W-:Y:S07]  /*49d0*/  HMMA.16816.F32 R28, R104, R162.reuse, R28 ;  /* 0x000000a2681c723c */ /* 0x080fee000000181c */
[----:B------:R-:W-:Y:S01]  /*49e0*/  IADD3 R104, R128, R177, RZ ;  /* 0x000000b180687210 */ /* 0x000fe20007ffe0ff */
[----:B------:R-:W-:Y:S04]  /*49f0*/  HMMA.16816.F32 R32, R100, R162, R32 ;  /* 0x000000a26420723c */ /* 0x000fe80000001820 */
[----:B------:R-:W1:Y:S04]  /*4a00*/  LDSM.16.M88.4 R100, [R104+0x4000] ;  /* 0x004000006864783b */ /* 0x000e680000000200 */
[-C--:B-1----:R-:W-:Y:S11]  /*4a10*/  HMMA.16816.F32 R4, R100, R164.reuse, R4 ;  /* 0x000000a46404723c */ /* 0x082ff60000001804 */
[----:B------:R-:W-:Y:S11]  /*4a20*/  @!UPT UIADD3 URZ, URZ, URZ, URZ ;  /* 0x0000003f3f3ff290 */ /* 0x000ff6000fffe03f */
[----:B------:R-:W-:Y:S02]  /*4a30*/  @!UPT UIADD3 URZ, URZ, URZ, URZ ;  /* 0x0000003f3f3ff290 */ /* 0x000fe4000fffe03f */
[C---:B---3--:R-:W-:Y:S02]  /*4a40*/  FADD.FTZ R4, -R108.reuse, R4 ;  /* 0x000000046c047221 */ /* 0x048fe40000010100 */
[----:B------:R-:W-:Y:S02]  /*4a50*/  FADD.FTZ R5, -R108, R5 ;  /* 0x000000056c057221 */ /* 0x000fe40000010100 */
[----:B------:R-:W-:Y:S02]  /*4a60*/  FMUL.FTZ R105, R114, R4 ;  /* 0x0000000472697220 */ /* 0x000fe40000410000 */
[----:B------:R-:W-:Y:S01]  /*4a70*/  FMUL.FTZ R5, R113, R5 ;  /* 0x0000000571057220 */ /* 0x000fe20000410000 */
[----:B------:R1:W2:Y:S01]  /*4a80*/  LDG.E R4, [R110.64+0x20] ;  /* 0x000020046e047981 */ /* 0x0002a2000c1e1900 */
[----:B------:R-:W-:Y:S02]  /*4a90*/  FMUL.FTZ R114, R105, R2 ;  /* 0x0000000269727220 */ /* 0x000fe40000410000 */
[----:B------:R-:W-:Y:S01]  /*4aa0*/  FMUL.FTZ R113, R5, R0 ;  /* 0x0000000005717220 */ /* 0x000fe20000410000 */
[----:B------:R1:W3:Y:S04]  /*4ab0*/  LDG.E R2, [R110.64+0x80] ;  /* 0x000080046e027981 */ /* 0x0002e8000c1e1900 */
[----:B------:R1:W4:Y:S04]  /*4ac0*/  LDG.E R0, [R110.64+0xa0] ;  /* 0x0000a0046e007981 */ /* 0x000328000c1e1900 */
[----:B------:R-:W1:Y:S02]  /*4ad0*/  LDSM.16.M88.4 R104, [R104+0x5000] ;  /* 0x005000006868783b */ /* 0x000e640000000200 */
[C---:B-1----:R-:W-:Y:S08]  /*4ae0*/  HMMA.16816.F32 R8, R104.reuse, R164, R8 ;  /* 0x000000a46808723c */ /* 0x042ff00000001808 */
[-C--:B------:R-:W-:Y:S08]  /*4af0*/  HMMA.16816.F32 R12, R104, R166.reuse, R12 ;  /* 0x000000a6680c723c */ /* 0x080ff0000000180c */
[C---:B------:R-:W-:Y:S08]  /*4b00*/  HMMA.16816.F32 R16, R100.reuse, R166, R16 ;  /* 0x000000a66410723c */ /* 0x040ff00000001810 */
[-C--:B------:R-:W-:Y:S08]  /*4b10*/  HMMA.16816.F32 R20, R100, R168.reuse, R20 ;  /* 0x000000a86414723c */ /* 0x080ff00000001814 */
[C---:B------:R-:W-:Y:S08]  /*4b20*/  HMMA.16816.F32 R24, R104.reuse, R168, R24 ;  /* 0x000000a86818723c */ /* 0x040ff00000001818 */
[C---:B------:R-:W-:Y:S01]  /*4b30*/  FADD.FTZ R5, -R108.reuse, R17 ;  /* 0x000000116c057221 */ /* 0x040fe20000010100 */
[-C--:B------:R-:W-:Y:S03]  /*4b40*/  HMMA.16816.F32 R28, R104, R170.reuse, R28 ;  /* 0x000000aa681c723c */ /* 0x080fe6000000181c */
[C---:B------:R-:W-:Y:S04]  /*4b50*/  FADD.FTZ R16, -R108.reuse, R16 ;  /* 0x000000106c107221 */ /* 0x040fe80000010100 */
[----:B------:R-:W-:Y:S01]  /*4b60*/  FADD.FTZ R17, -R108, R20 ;  /* 0x000000146c117221 */ /* 0x000fe20000010100 */
[----:B------:R-:W-:Y:S01]  /*4b70*/  HMMA.16816.F32 R32, R100, R170, R32 ;  /* 0x000000aa6420723c */ /* 0x000fe20000001820 */
[----:B------:R-:W-:Y:S03]  /*4b80*/  FMUL.FTZ R20, R126, R5 ;  /* 0x000000057e147220 */ /* 0x000fe60000410000 */
[----:B------:R-:W-:Y:S02]  /*4b90*/  FFMA.FTZ R5, -R122, R122, 1 ;  /* 0x3f8000007a057423 */ /* 0x000fe4000001017a */
[----:B------:R-:W-:Y:S02]  /*4ba0*/  FMUL.FTZ R17, R121, R17 ;  /* 0x0000001179117220 */ /* 0x000fe40000410000 */
[----:B------:R-:W-:Y:S04]  /*4bb0*/  FMUL.FTZ R100, R129, R16 ;  /* 0x0000001081647220 */ /* 0x000fe80000410000 */
[----:B------:R-:W-:Y:S02]  /*4bc0*/  FFMA.FTZ R16, -R125, R125, 1 ;  /* 0x3f8000007d107423 */ /* 0x000fe4000001017d */
[----:B------:R-:W-:Y:S02]  /*4bd0*/  FMUL.FTZ R5, R5, c[0x0][0x2ec] ;  /* 0x0000bb0005057a20 */ /* 0x000fe40000410000 */
[----:B------:R-:W-:Y:S02]  /*4be0*/  FADD.FTZ R21, -R108, R21 ;  /* 0x000000156c157221 */ /* 0x000fe40000010100 */
[----:B------:R-:W-:Y:S02]  /*4bf0*/  FMUL.FTZ R16, R16, c[0x0][0x2ec] ;  /* 0x0000bb0010107a20 */ /* 0x000fe40000410000 */
[----:B------:R-:W-:Y:S02]  /*4c00*/  FMUL.FTZ R110, R17, R5 ;  /* 0x00000005116e7220 */ /* 0x000fe40000410000 */
[----:B------:R-:W-:Y:S02]  /*4c10*/  FFMA.FTZ R5, -R115, R115, 1 ;  /* 0x3f80000073057423 */ /* 0x000fe40000010173 */
[----:B------:R-:W-:Y:S02]  /*4c20*/  FADD.FTZ R17, -R108, R32 ;  /* 0x000000206c117221 */ /* 0x000fe40000010100 */
[----:B------:R-:W-:Y:S02]  /*4c30*/  FMUL.FTZ R21, R123, R21 ;  /* 0x000000157b157220 */ /* 0x000fe40000410000 */
[----:B------:R-:W-:Y:S02]  /*4c40*/  FMUL.FTZ R109, R100, R16 ;  /* 0x00000010646d7220 */ /* 0x000fe40000410000 */
[----:B------:R-:W-:Y:S02]  /*4c50*/  FMUL.FTZ R17, R119, R17 ;  /* 0x0000001177117220 */ /* 0x000fe40000410000 */
[----:B------:R-:W-:Y:S02]  /*4c60*/  FMUL.FTZ R5, R5, c[0x0][0x2ec] ;  /* 0x0000bb0005057a20 */ /* 0x000fe40000410000 */
[----:B------:R-:W-:Y:S01]  /*4c70*/  FFMA.FTZ R16, -R116, R116, 1 ;  /* 0x3f80000074107423 */ /* 0x000fe20000010174 */
[----:B------:R-:W-:Y:S01]  /*4c80*/  MOV R116, R194 ;  /* 0x000000c200747202 */ /* 0x000fe20000000f00 */
[----:B------:R-:W-:Y:S02]  /*4c90*/  FMUL.FTZ R105, R17, R5 ;  /* 0x0000000511697220 */ /* 0x000fe40000410000 */
[----:B------:R-:W-:Y:S02]  /*4ca0*/  FMUL.FTZ R5, R16, c[0x0][0x2ec] ;  /* 0x0000bb0010057a20 */ /* 0x000fe40000410000 */
[C---:B--2---:R-:W-:Y:S02]  /*4cb0*/  FADD.FTZ R6, -R4.reuse, R6 ;  /* 0x0000000604067221 */ /* 0x044fe40000010100 */
[----:B------:R-:W-:Y:S02]  /*4cc0*/  FADD.FTZ R16, -R4, R7 ;  /* 0x0000000704107221 */ /* 0x000fe40000010100 */
[----:B------:R-:W-:Y:S02]  /*4cd0*/  FMUL.FTZ R112, R198, R6 ;  /* 0x00000006c6707220 */ /* 0x000fe40000410000 */
[----:B------:R-:W-:Y:S02]  /*4ce0*/  FFMA.FTZ R6, -R124, R124, 1 ;  /* 0x3f8000007c067423 */ /* 0x000fe4000001017c */
[----:B------:R-:W-:Y:S02]  /*4cf0*/  FFMA.FTZ R7, -R201, R201, 1 ;  /* 0x3f800000c9077423 */ /* 0x000fe400000101c9 */
[----:B------:R-:W-:Y:S02]  /*4d00*/  FMUL.FTZ R6, R6, c[0x0][0x2ec] ;  /* 0x0000bb0006067a20 */ /* 0x000fe40000410000 */
[----:B------:R-:W-:Y:S02]  /*4d10*/  FMUL.FTZ R16, R219, R16 ;  /* 0x00000010db107220 */ /* 0x000fe40000410000 */
[----:B------:R-:W-:Y:S02]  /*4d20*/  FMUL.FTZ R107, R20, R6 ;  /* 0x00000006146b7220 */ /* 0x000fe40000410000 */
[----:B------:R-:W-:Y:S02]  /*4d30*/  FFMA.FTZ R6, -R127, R127, 1 ;  /* 0x3f8000007f067423 */ /* 0x000fe4000001017f */
[----:B------:R-:W-:Y:S02]  /*4d40*/  FADD.FTZ R20, -R108, R33 ;  /* 0x000000216c147221 */ /* 0x000fe40000010100 */
[----:B------:R-:W-:Y:S02]  /*4d50*/  FMUL.FTZ R6, R6, c[0x0][0x2ec] ;  /* 0x0000bb0006067a20 */ /* 0x000fe40000410000 */
[----:B------:R-:W-:Y:S02]  /*4d60*/  FMUL.FTZ R20, R120, R20 ;  /* 0x0000001478147220 */ /* 0x000fe40000410000 */
[----:B------:R-:W-:Y:S02]  /*4d70*/  FMUL.FTZ R106, R21, R6 ;  /* 0x00000006156a7220 */ /* 0x000fe40000410000 */
[----:B------:R-:W-:Y:S02]  /*4d80*/  FFMA.FTZ R6, -R202, R202, 1 ;  /* 0x3f800000ca067423 */ /* 0x000fe400000101ca */
[----:B------:R-:W-:Y:S02]  /*4d90*/  FMUL.FTZ R104, R20, R5 ;  /* 0x0000000514687220 */ /* 0x000fe40000410000 */
[----:B------:R-:W-:Y:S02]  /*4da0*/  FMUL.FTZ R6, R6, c[0x0][0x2ec] ;  /* 0x0000bb0006067a20 */ /* 0x000fe40000410000 */
[----:B------:R-:W-:Y:S02]  /*4db0*/  FMUL.FTZ R5, R7, c[0x0][0x2ec] ;  /* 0x0000bb0007057a20 */ /* 0x000fe40000410000 */
[C---:B------:R-:W-:Y:S02]  /*4dc0*/  FADD.FTZ R18, -R4.reuse, R18 ;  /* 0x0000001204127221 */ /* 0x040fe40000010100 */
[----:B------:R-:W-:Y:S02]  /*4dd0*/  FADD.FTZ R7, -R4, R19 ;  /* 0x0000001304077221 */ /* 0x000fe40000010100 */
[----:B------:R-:W-:Y:S02]  /*4de0*/  FMUL.FTZ R103, R112, R6 ;  /* 0x0000000670677220 */ /* 0x000fe40000410000 */
[----:B------:R-:W-:Y:S02]  /*4df0*/  FMUL.FTZ R102, R16, R5 ;  /* 0x0000000510667220 */ /* 0x000fe40000410000 */
[----:B------:R-:W-:Y:S02]  /*4e00*/  FFMA.FTZ R6, -R196, R196, 1 ;  /* 0x3f800000c4067423 */ /* 0x000fe400000101c4 */
[----:B------:R-:W-:Y:S02]  /*4e10*/  FFMA.FTZ R5, -R138, R138, 1 ;  /* 0x3f8000008a057423 */ /* 0x000fe4000001018a */
[----:B------:R-:W-:Y:S02]  /*4e20*/  FMUL.FTZ R16, R135, R18 ;  /* 0x0000001287107220 */ /* 0x000fe40000410000 */
[----:B------:R-:W-:Y:S02]  /*4e30*/  FMUL.FTZ R7, R134, R7 ;  /* 0x0000000786077220 */ /* 0x000fe40000410000 */
[----:B------:R-:W-:Y:S02]  /*4e40*/  FMUL.FTZ R6, R6, c[0x0][0x2ec] ;  /* 0x0000bb0006067a20 */ /* 0x000fe40000410000 */
[----:B------:R-:W-:Y:S02]  /*4e50*/  FMUL.FTZ R5, R5, c[0x0][0x2ec] ;  /* 0x0000bb0005057a20 */ /* 0x000fe40000410000 */
[C---:B------:R-:W-:Y:S02]  /*4e60*/  FADD.FTZ R19, -R4.reuse, R22 ;  /* 0x0000001604137221 */ /* 0x040fe40000010100 */
[C---:B------:R-:W-:Y:S02]  /*4e70*/  FADD.FTZ R18, -R4.reuse, R23 ;  /* 0x0000001704127221 */ /* 0x040fe40000010100 */
[C---:B------:R-:W-:Y:S02]  /*4e80*/  FADD.FTZ R17, -R4.reuse, R34 ;  /* 0x0000002204117221 */ /* 0x040fe40000010100 */
[----:B------:R-:W-:Y:S02]  /*4e90*/  FADD.FTZ R35, -R4, R35 ;  /* 0x0000002304237221 */ /* 0x000fe40000010100 */
[----:B------:R-:W-:Y:S02]  /*4ea0*/  FMUL.FTZ R101, R16, R6 ;  /* 0x0000000610657220 */ /* 0x000fe40000410000 */
[----:B------:R-:W-:Y:S02]  /*4eb0*/  FMUL.FTZ R100, R7, R5 ;  /* 0x0000000507647220 */ /* 0x000fe40000410000 */
[----:B------:R-:W-:Y:S02]  /*4ec0*/  FFMA.FTZ R6, -R139, R139, 1 ;  /* 0x3f8000008b067423 */ /* 0x000fe4000001018b */
[----:B------:R-:W-:Y:S02]  /*4ed0*/  FFMA.FTZ R5, -R118, R118, 1 ;  /* 0x3f80000076057423 */ /* 0x000fe40000010176 */
[----:B------:R-:W-:Y:S01]  /*4ee0*/  FFMA.FTZ R4, -R117, R117, 1 ;  /* 0x3f80000075047423 */ /* 0x000fe20000010175 */
[----:B------:R-:W-:Y:S01]  /*4ef0*/  MOV R117, R189 ;  /* 0x000000bd00757202 */ /* 0x000fe20000000f00 */
[----:B------:R-:W-:Y:S02]  /*4f00*/  FMUL.FTZ R18, R132, R18 ;  /* 0x0000001284127220 */ /* 0x000fe40000410000 */
[----:B------:R-:W-:Y:S02]  /*4f10*/  FMUL.FTZ R17, R131, R17 ;  /* 0x0000001183117220 */ /* 0x000fe40000410000 */
[----:B------:R-:W-:Y:S02]  /*4f20*/  FMUL.FTZ R16, R130, R35 ;  /* 0x0000002382107220 */ /* 0x000fe40000410000 */
[----:B------:R-:W-:Y:S02]  /*4f30*/  FMUL.FTZ R6, R6, c[0x0][0x2ec] ;  /* 0x0000bb0006067a20 */ /* 0x000fe40000410000 */
[----:B------:R-:W-:Y:S02]  /*4f40*/  FMUL.FTZ R5, R5, c[0x0][0x2ec] ;  /* 0x0000bb0005057a20 */ /* 0x000fe40000410000 */
[----:B------:R-:W-:Y:S02]  /*4f50*/  FMUL.FTZ R4, R4, c[0x0][0x2ec] ;  /* 0x0000bb0004047a20 */ /* 0x000fe40000410000 */
[----:B------:R-:W-:Y:S02]  /*4f60*/  FFMA.FTZ R7, -R197, R197, 1 ;  /* 0x3f800000c5077423 */ /* 0x000fe400000101c5 */
[----:B------:R-:W-:Y:S02]  /*4f70*/  FMUL.FTZ R34, R18, R6 ;  /* 0x0000000612227220 */ /* 0x000fe40000410000 */
[----:B------:R-:W-:Y:S02]  /*4f80*/  FMUL.FTZ R33, R17, R5 ;  /* 0x0000000511217220 */ /* 0x000fe40000410000 */
[----:B------:R-:W-:Y:S02]  /*4f90*/  FMUL.FTZ R32, R16, R4 ;  /* 0x0000000410207220 */ /* 0x000fe40000410000 */
[C---:B---3--:R-:W-:Y:S02]  /*4fa0*/  FADD.FTZ R4, -R2.reuse, R8 ;  /* 0x0000000802047221 */ /* 0x048fe40000010100 */
[C---:B------:R-:W-:Y:S02]  /*4fb0*/  FADD.FTZ R5, -R2.reuse, R9 ;  /* 0x0000000902057221 */ /* 0x040fe40000010100 */
[----:B------:R-:W-:Y:S02]  /*4fc0*/  FADD.FTZ R6, -R2, R12 ;  /* 0x0000000c02067221 */ /* 0x000fe40000010100 */
[----:B------:R-:W-:Y:S02]  /*4fd0*/  FFMA.FTZ R9, -R214, R214, 1 ;  /* 0x3f800000d6097423 */ /* 0x000fe400000101d6 */
[----:B------:R-:W-:Y:S02]  /*4fe0*/  FFMA.FTZ R17, -R211, R211, 1 ;  /* 0x3f800000d3117423 */ /* 0x000fe400000101d3 */
[----:B------:R-:W-:Y:S02]  /*4ff0*/  FFMA.FTZ R23, -R209, R209, 1 ;  /* 0x3f800000d1177423 */ /* 0x000fe400000101d1 */
[----:B------:R-:W-:Y:S02]  /*5000*/  FMUL.FTZ R19, R133, R19 ;  /* 0x0000001385137220 */ /* 0x000fe40000410000 */
[----:B------:R-:W-:Y:S02]  /*5010*/  FMUL.FTZ R7, R7, c[0x0][0x2ec] ;  /* 0x0000bb0007077a20 */ /* 0x000fe40000410000 */
[----:B------:R-:W-:Y:S02]  /*5020*/  FMUL.FTZ R4, R228, R4 ;  /* 0x00000004e4047220 */ /* 0x000fe40000410000 */
[----:B------:R-:W-:Y:S02]  /*5030*/  FMUL.FTZ R5, R226, R5 ;  /* 0x00000005e2057220 */ /* 0x000fe40000410000 */
[----:B------:R-:W-:Y:S02]  /*5040*/  FMUL.FTZ R6, R223, R6 ;  /* 0x00000006df067220 */ /* 0x000fe40000410000 */
[----:B------:R-:W-:Y:S02]  /*5050*/  FMUL.FTZ R9, R9, c[0x0][0x2ec] ;  /* 0x0000bb0009097a20 */ /* 0x000fe40000410000 */
[----:B------:R-:W-:Y:S02]  /*5060*/  FMUL.FTZ R17, R17, c[0x0][0x2ec] ;  /* 0x0000bb0011117a20 */ /* 0x000fe40000410000 */
[----:B------:R-:W-:Y:S02]  /*5070*/  FMUL.FTZ R23, R23, c[0x0][0x2ec] ;  /* 0x0000bb0017177a20 */ /* 0x000fe40000410000 */
[C---:B------:R-:W-:Y:S02]  /*5080*/  FADD.FTZ R24, -R2.reuse, R24 ;  /* 0x0000001802187221 */ /* 0x040fe40000010100 */
[----:B------:R-:W-:Y:S02]  /*5090*/  FMUL.FTZ R35, R19, R7 ;  /* 0x0000000713237220 */ /* 0x000fe40000410000 */
[----:B------:R-:W-:Y:S02]  /*50a0*/  FADD.FTZ R7, -R2, R13 ;  /* 0x0000000d02077221 */ /* 0x000fe40000010100 */
[----:B------:R-:W-:Y:S02]  /*50b0*/  FFMA.FTZ R13, -R205, R205, 1 ;  /* 0x3f800000cd0d7423 */ /* 0x000fe400000101cd */
[----:B------:R-:W-:Y:S02]  /*50c0*/  FMUL.FTZ R9, R4, R9 ;  /* 0x0000000904097220 */ /* 0x000fe40000410000 */
[----:B------:R-:W-:Y:S02]  /*50d0*/  FMUL.FTZ R17, R5, R17 ;  /* 0x0000001105117220 */ /* 0x000fe40000410000 */
[----:B------:R-:W-:Y:S02]  /*50e0*/  FMUL.FTZ R23, R6, R23 ;  /* 0x0000001706177220 */ /* 0x000fe40000410000 */
[C---:B------:R-:W-:Y:S02]  /*50f0*/  FADD.FTZ R4, -R2.reuse, R25 ;  /* 0x0000001902047221 */ /* 0x040fe40000010100 */
[C---:B------:R-:W-:Y:S02]  /*5100*/  FADD.FTZ R5, -R2.reuse, R28 ;  /* 0x0000001c02057221 */ /* 0x040fe40000010100 */
[----:B------:R-:W-:Y:S02]  /*5110*/  FADD.FTZ R6, -R2, R29 ;  /* 0x0000001d02067221 */ /* 0x000fe40000010100 */
[----:B------:R-:W-:Y:S02]  /*5120*/  FMUL.FTZ R2, R213, R24 ;  /* 0x00000018d5027220 */ /* 0x000fe40000410000 */
[----:B------:R-:W-:Y:S02]  /*5130*/  FFMA.FTZ R25, -R200, R200, 1 ;  /* 0x3f800000c8197423 */ /* 0x000fe400000101c8 */
        /* <DEDUP_REMOVED lines=11> */
[----:B------:R-:W-:Y:S02]  /*51f0*/  FMUL.FTZ R28, R28, c[0x0][0x2ec] ;  /* 0x0000bb001c1c7a20 */ /* 0x000fe40000410000 */
[----:B------:R-:W-:Y:S02]  /*5200*/  FMUL.FTZ R13, R7, R13 ;  /* 0x0000000d070d7220 */ /* 0x000fe40000410000 */
[----:B------:R-:W-:Y:S02]  /*5210*/  FMUL.FTZ R25, R2, R25 ;  /* 0x0000001902197220 */ /* 0x000fe40000410000 */
[----:B------:R-:W-:Y:S02]  /*5220*/  FMUL.FTZ R24, R4, R24 ;  /* 0x0000001804187220 */ /* 0x000fe40000410000 */
[----:B------:R-:W-:Y:S02]  /*5230*/  FMUL.FTZ R29, R5, R29 ;  /* 0x0000001d051d7220 */ /* 0x000fe40000410000 */
[----:B------:R-:W-:Y:S02]  /*5240*/  FMUL.FTZ R28, R6, R28 ;  /* 0x0000001c061c7220 */ /* 0x000fe40000410000 */
[C---:B----4-:R-:W-:Y:S02]  /*5250*/  FADD.FTZ R2, -R0.reuse, R10 ;  /* 0x0000000a00027221 */ /* 0x050fe40000010100 */
[C---:B------:R-:W-:Y:S02]  /*5260*/  FADD.FTZ R4, -R0.reuse, R11 ;  /* 0x0000000b00047221 */ /* 0x040fe40000010100 */
[C---:B------:R-:W-:Y:S02]  /*5270*/  FADD.FTZ R5, -R0.reuse, R14 ;  /* 0x0000000e00057221 */ /* 0x040fe40000010100 */
[----:B------:R-:W-:Y:S02]  /*5280*/  FADD.FTZ R8, -R0, R15 ;  /* 0x0000000f00087221 */ /* 0x000fe40000010100 */
[----:B------:R-:W-:Y:S02]  /*5290*/  FFMA.FTZ R6, -R221, R221, 1 ;  /* 0x3f800000dd067423 */ /* 0x000fe400000101dd */
[----:B------:R-:W-:Y:S02]  /*52a0*/  FFMA.FTZ R16, -R220, R220, 1 ;  /* 0x3f800000dc107423 */ /* 0x000fe400000101dc */
[----:B------:R-:W-:Y:S02]  /*52b0*/  FFMA.FTZ R7, -R218, R218, 1 ;  /* 0x3f800000da077423 */ /* 0x000fe400000101da */
[----:B------:R-:W-:Y:S02]  /*52c0*/  FFMA.FTZ R12, -R216, R216, 1 ;  /* 0x3f800000d80c7423 */ /* 0x000fe400000101d8 */
[----:B------:R-:W-:Y:S02]  /*52d0*/  FMUL.FTZ R2, R235, R2 ;  /* 0x00000002eb027220 */ /* 0x000fe40000410000 */
        /* <DEDUP_REMOVED lines=11> */
[C---:B------:R-:W-:Y:S02]  /*5390*/  FADD.FTZ R26, -R0.reuse, R26 ;  /* 0x0000001a001a7221 */ /* 0x040fe40000010100 */
        /* <DEDUP_REMOVED lines=18> */
[----:B------:R-:W-:Y:S01]  /*54c0*/  FMUL.FTZ R21, R5, R21 ;  /* 0x0000001505157220 */ /* 0x000fe20000410000 */
[----:B------:R-:W-:-:S05]  /*54d0*/  @!P2 BRA `(.L_x_867) ;  /* 0x000001400000a947 */ /* 0x000fca0003800000 */
[----:B------:R-:W-:Y:S01]  /*54e0*/  IMAD.MOV.U32 R5, RZ, RZ, c[0x0][0x190] ;  /* 0x00006400ff057624 */ /* 0x000fe200078e00ff */
[----:B------:R-:W-:Y:S01]  /*54f0*/  ULOP3.LUT UR12, UR7, 0x1, URZ, 0xc0, !UPT ;  /* 0x00000001070c7892 */ /* 0x000fe2000f8ec03f */
[----:B------:R-:W-:Y:S02]  /*5500*/  IMAD.MOV.U32 R10, RZ, RZ, c[0x0][0x194] ;  /* 0x00006500ff0a7624 */ /* 0x000fe400078e00ff */
[----:B------:R-:W-:Y:S01]  /*5510*/  IMAD.U32 R0, R5, -0x40, RZ ;  /* 0xffffffc005007824 */ /* 0x000fe200078e00ff */
[----:B------:R-:W-:Y:S04]  /*5520*/  UISETP.NE.U32.AND UP3, UPT, UR12, 0x1, UPT ;  /* 0x000000010c00788c */ /* 0x000fe8000bf65070 */
[C---:B------:R-:W-:Y:S01]  /*5530*/  LEA R2, P0, R0.reuse, R192, 0x1 ;  /* 0x000000c000027211 */ /* 0x040fe200078008ff */
[----:B------:R-:W-:Y:S03]  /*5540*/  USEL UR12, UR51, 0x2000, !UP3 ;  /* 0x00002000330c7887 */ /* 0x000fe6000d800000 */
[----:B------:R-:W-:Y:S01]  /*5550*/  LEA.HI.X.SX32 R0, R0, R193, 0x1, P0 ;  /* 0x000000c100007211 */ /* 0x000fe200000f0eff */
[----:B------:R-:W-:Y:S02]  /*5560*/  IMAD.MOV.U32 R192, RZ, RZ, R2 ;  /* 0x000000ffffc07224 */ /* 0x000fe400078e0002 */
[----:B------:R-:W-:Y:S02]  /*5570*/  IADD3 R195, R195, UR12, RZ ;  /* 0x0000000cc3c37c10 */ /* 0x000fe4000fffe0ff */
[----:B------:R-:W-:Y:S01]  /*5580*/  IMAD.MOV.U32 R193, RZ, RZ, R0 ;  /* 0x000000ffffc17224 */ /* 0x000fe200078e0000 */
[----:B------:R-:W-:Y:S02]  /*5590*/  LEA R4, P0, R5, R192, 0x6 ;  /* 0x000000c005047211 */ /* 0x000fe400078030ff */
[----:B------:R-:W-:Y:S02]  /*55a0*/  IADD3 R173, R173, UR12, RZ ;  /* 0x0000000cadad7c10 */ /* 0x000fe4000fffe0ff */
[----:B------:R-:W-:Y:S01]  /*55b0*/  @!PT LDS RZ, [RZ] ;  /* 0x00000000fffff984 */ /* 0x000fe20000000800 */
[----:B------:R-:W-:Y:S01]  /*55c0*/  @!PT LDS RZ, [RZ] ;  /* 0x00000000fffff984 */ /* 0x000fe20000000800 */
[----:B------:R-:W-:Y:S01]  /*55d0*/  @!PT LDS RZ, [RZ] ;  /* 0x00000000fffff984 */ /* 0x000fe20000000800 */
[----:B------:R1:W-:Y:S01]  /*55e0*/  LDGSTS.E.BYPASS.LTC128B.128 [R195], [R192.64] ;  /* 0x00000000c0c37fae */ /* 0x0003e2000b901d44 */
[----:B------:R-:W-:Y:S05]  /*55f0*/  LEA.HI.X R5, R5, R193, R10, 0x6, P0 ;  /* 0x000000c105057211 */ /* 0x000fea00000f340a */
[----:B------:R1:W-:Y:S04]  /*5600*/  LDGSTS.E.BYPASS.LTC128B.128 [R195+0x1000], [R4.64] ;  /* 0x0100000004c37fae */ /* 0x0003e8000b901d44 */
[----:B------:R-:W0:Y:S02]  /*5610*/  LDGDEPBAR ;  /* 0x00000000000079af */ /* 0x000e240000000000 */
.L_x_867:
        /* <DEDUP_REMOVED lines=88> */
[----:B------:R-:W-:Y:S03]  /*5ba0*/  MOV R6, c[0x0][0x374] ;  /* 0x0000dd0000067a02 */ /* 0x000fe60000000f00 */
[C---:B------:R-:W-:Y:S05]  /*5bb0*/  IMAD.U32 R2, R5.reuse, -0x40, RZ ;  /* 0xffffffc005027824 */ /* 0x040fea00078e00ff */
[C---:B------:R-:W-:Y:S04]  /*5bc0*/  LEA R4, P0, R2.reuse, R190, 0x1 ;  /* 0x000000be02047211 */ /* 0x040fe800078008ff */
[----:B------:R-:W-:Y:S01]  /*5bd0*/  LEA.HI.X.SX32 R2, R2, R191, 0x1, P0 ;  /* 0x000000bf02027211 */ /* 0x000fe200000f0eff */
[----:B------:R-:W-:Y:S03]  /*5be0*/  IMAD.MOV.U32 R190, RZ, RZ, R4 ;  /* 0x000000ffffbe7224 */ /* 0x000fe600078e0004 */
[----:B------:R-:W-:Y:S02]  /*5bf0*/  MOV R191, R2 ;  /* 0x0000000200bf7202 */ /* 0x000fe40000000f00 */
        /* <DEDUP_REMOVED lines=8> */
.L_x_868:
[----:B------:R-:W-:Y:S01]  /*5c80*/  LDSM.16.M88.4 R16, [R175] ;  /* 0x00000000af10783b */ /* 0x000fe20000000200 */
[--C-:B------:R-:W-:Y:S01]  /*5c90*/  IMAD.IADD R2, R0, 0x1, R128.reuse ;  /* 0x0000000100027824 */ /* 0x100fe200078e0280 */
[----:B------:R-:W-:Y:S01]  /*5ca0*/  LEA R194, P0, R250, R116, 0x2 ;  /* 0x00000074fac27211 */ /* 0x000fe200078010ff */
[----:B------:R-:W-:Y:S01]  /*5cb0*/  IMAD.IADD R112, R175, 0x1, R128 ;  /* 0x00000001af707824 */ /* 0x000fe200078e0280 */
[----:B------:R-:W2:Y:S01]  /*5cc0*/  LDSM.16.MT88.4 R8, [R0+0x6000] ;  /* 0x006000000008783b */ /* 0x000ea20000004200 */
[----:B------:R-:W-:Y:S01]  /*5cd0*/  IMAD.IADD R113, R128, 0x1, R176 ;  /* 0x0000000180717824 */ /* 0x000fe200078e02b0 */
[----:B------:R-:W-:Y:S01]  /*5ce0*/  LEA.HI.X.SX32 R189, R250, R117, 0x2, P0 ;  /* 0x00000075fabd7211 */ /* 0x000fe200000f16ff */
[----:B------:R-:W-:Y:S01]  /*5cf0*/  ULOP3.LUT UR12, UR7, 0x1, URZ, 0xc0, !UPT ;  /* 0x00000001070c7892 */ /* 0x000fe2000f8ec03f */
[----:B------:R-:W3:Y:S03]  /*5d00*/  LDSM.16.MT88.4 R20, [R2+0x6000] ;  /* 0x006000000214783b */ /* 0x000ee60000004200 */
[----:B------:R-:W-:Y:S01]  /*5d10*/  UISETP.NE.U32.AND UP3, UPT, UR12, 0x1, UPT ;  /* 0x000000010c00788c */ /* 0x000fe2000bf65070 */
        /* <DEDUP_REMOVED lines=41> */
[----:B------:R2:W1:Y:S07]  /*5fb0*/  LDSM.16.MT88.4 R108, [R0+0x9800] ;  /* 0x00980000006c783b */ /* 0x00046e0000004200 */
[C---:B---3--:R-:W-:Y:S08]  /*5fc0*/  HMMA.16816.F32 R12, R100.reuse, R24, R12 ;  /* 0x00000018640c723c */ /* 0x048ff0000000180c */
[----:B------:R-:W-:Y:S01]  /*5fd0*/  HMMA.16816.F32 R16, R100, R26, R16 ;  /* 0x0000001a6410723c */ /* 0x000fe20000001810 */
[----:B------:R3:W1:Y:S07]  /*5fe0*/  LDSM.16.MT88.4 R24, [R2+0x9800] ;  /* 0x009800000218783b */ /* 0x00066e0000004200 */
[C---:B----4-:R-:W-:Y:S01]  /*5ff0*/  HMMA.16816.F32 R4, R28.reuse, R104, R4 ;  /* 0x000000681c04723c */ /* 0x050fe20000001804 */
[----:B--2---:R-:W-:Y:S07]  /*6000*/  IMAD.U32 R0, RZ, RZ, UR13 ;  /* 0x0000000dff007e24 */ /* 0x004fee000f8e00ff */
[C---:B------:R-:W-:Y:S08]  /*6010*/  HMMA.16816.F32 R8, R28.reuse, R106, R8 ;  /* 0x0000006a1c08723c */ /* 0x040ff00000001808 */
[C---:B-1----:R-:W-:Y:S01]  /*6020*/  HMMA.16816.F32 R12, R28.reuse, R20, R12 ;  /* 0x000000141c0c723c */ /* 0x042fe2000000180c */
[----:B---3--:R-:W-:Y:S06]  /*6030*/  IMAD.U32 R2, RZ, RZ, UR25 ;  /* 0x00000019ff027e24 */ /* 0x008fec000f8e00ff */
[----:B------:R-:W-:Y:S01]  /*6040*/  @P2 IADD3 R20, P3, R240, UR9, RZ ;  /* 0x00000009f0142c10 */ /* 0x000fe2000ff7e0ff */
[----:B------:R-:W-:Y:S01]  /*6050*/  HMMA.16816.F32 R16, R28, R22, R16 ;  /* 0x000000161c10723c */ /* 0x000fe20000001810 */
[----:B------:R-:W-:Y:S03]  /*6060*/  @UP5 UIADD3 UR9, UP4, UR9, -0x100, URZ ;  /* 0xffffff0009095890 */ /* 0x000fe6000ff9e03f */
[----:B------:R-:W-:Y:S01]  /*6070*/  @P2 IADD3.X R21, R241, UR8, RZ, P3, !PT ;  /* 0x00000008f1152c10 */ /* 0x000fe20009ffe4ff */
[----:B------:R-:W-:Y:S02]  /*6080*/  @UP5 UIADD3.X UR8, UR8, -0x1, URZ, UP4, !UPT ;  /* 0xffffffff08085890 */ /* 0x000fe4000a7fe43f */
[----:B------:R-:W-:Y:S01]  /*6090*/  IMAD.U32 R22, RZ, RZ, UR13 ;  /* 0x0000000dff167e24 */ /* 0x000fe2000f8e00ff */
[C---:B------:R-:W-:Y:S01]  /*60a0*/  HMMA.16816.F32 R4, R32.reuse, R108, R4 ;  /* 0x0000006c2004723c */ /* 0x040fe20000001804 */
[----:B------:R1:W5:Y:S03]  /*60b0*/  @P2 LDG.E R232, [R20.64] ;  /* 0x0000000414e82981 */ /* 0x000366000c1e1900 */
[----:B------:R-:W-:Y:S01]  /*60c0*/  IMAD.U32 R28, RZ, RZ, UR19 ;  /* 0x00000013ff1c7e24 */ /* 0x000fe2000f8e00ff */
[----:B------:R1:W5:Y:S03]  /*60d0*/  @P2 LDG.E R233, [R20.64+0x20] ;  /* 0x0000200414e92981 */ /* 0x000366000c1e1900 */
[C---:B------:R-:W-:Y:S01]  /*60e0*/  HMMA.16816.F32 R8, R32.reuse, R110, R8 ;  /* 0x0000006e2008723c */ /* 0x040fe20000001808 */
[----:B------:R1:W5:Y:S04]  /*60f0*/  @P2 LDG.E R230, [R20.64+0x80] ;  /* 0x0000800414e62981 */ /* 0x000368000c1e1900 */
[----:B------:R1:W5:Y:S03]  /*6100*/  @P2 LDG.E R231, [R20.64+0xa0] ;  /* 0x0000a00414e72981 */ /* 0x000366000c1e1900 */
[C---:B------:R-:W-:Y:S07]  /*6110*/  HMMA.16816.F32 R12, R32.reuse, R24, R12 ;  /* 0x00000018200c723c */ /* 0x040fee000000180c */
[----:B------:R-:W-:Y:S01]  /*6120*/  IMAD.U32 R24, RZ, RZ, UR25 ;  /* 0x00000019ff187e24 */ /* 0x000fe2000f8e00ff */
[----:B------:R-:W-:Y:S01]  /*6130*/  HMMA.16816.F32 R16, R32, R26, R16 ;  /* 0x0000001a2010723c */ /* 0x000fe20000001810 */
[----:B------:R-:W-:Y:S01]  /*6140*/  IMAD.U32 R25, RZ, RZ, UR19 ;  /* 0x00000013ff197e24 */ /* 0x000fe2000f8e00ff */
[----:B------:R-:W-:Y:S05]  /*6150*/  LDSM.16.MT88.4 R32, [R3+0xc800] ;  /* 0x00c800000320783b */ /* 0x000fea0000004200 */
[----:B------:R-:W-:Y:S02]  /*6160*/  IMAD.U32 R26, RZ, RZ, UR24 ;  /* 0x00000018ff1a7e24 */ /* 0x000fe4000f8e00ff */
[----:B-1----:R-:W-:Y:S03]  /*6170*/  IMAD.MOV.U32 R20, RZ, RZ, R194 ;  /* 0x000000ffff147224 */ /* 0x002fe600078e00c2 */
[----:B------:R-:W-:Y:S02]  /*6180*/  IMAD.MOV.U32 R21, RZ, RZ, R189 ;  /* 0x000000ffff157224 */ /* 0x000fe400078e00bd */
[-C--:B------:R-:W-:Y:S02]  /*6190*/  LEA R22, P3, R22, R20.reuse, 0x2 ;  /* 0x0000001416167211 */ /* 0x080fe400078610ff */
[-C--:B------:R-:W-:Y:S01]  /*61a0*/  LEA R28, P2, R28, R20.reuse, 0x2 ;  /* 0x000000141c1c7211 */ /* 0x080fe200078410ff */
[----:B------:R1:W-:Y:S01]  /*61b0*/  RED.E.ADD.F32.FTZ.RN.STRONG.GPU [R20.64], R4 ;  /* 0x000000041400798e */ /* 0x0003e2000c10e784 */
[-C--:B------:R-:W-:Y:S01]  /*61c0*/  LEA.HI.X.SX32 R23, R0, R21.reuse, 0x2, P3 ;  /* 0x0000001500177211 */ /* 0x080fe200018f16ff */
[----:B------:R-:W-:Y:S01]  /*61d0*/  IMAD.U32 R0, RZ, RZ, UR24 ;  /* 0x00000018ff007e24 */ /* 0x000fe2000f8e00ff */
[-C--:B------:R-:W-:Y:S02]  /*61e0*/  LEA R24, P0, R24, R20.reuse, 0x2 ;  /* 0x0000001418187211 */ /* 0x080fe400078010ff */
[-C--:B------:R-:W-:Y:S01]  /*61f0*/  LEA.HI.X.SX32 R29, R25, R21.reuse, 0x2, P2 ;  /* 0x00000015191d7211 */ /* 0x080fe200010f16ff */
[----:B------:R2:W-:Y:S01]  /*6200*/  RED.E.ADD.F32.FTZ.RN.STRONG.GPU [R22.64], R5 ;  /* 0x000000051600798e */ /* 0x0005e2000c10e784 */
[-C--:B------:R-:W-:Y:S01]  /*6210*/  LEA.HI.X.SX32 R25, R2, R21.reuse, 0x2, P0 ;  /* 0x0000001502197211 */ /* 0x080fe200000f16ff */
[----:B------:R-:W-:Y:S01]  /*6220*/  IMAD.U32 R2, RZ, RZ, UR22 ;  /* 0x00000016ff027e24 */ /* 0x000fe2000f8e00ff */
[-C--:B------:R-:W-:Y:S01]  /*6230*/  LEA R26, P0, R26, R20.reuse, 0x2 ;  /* 0x000000141a1a7211 */ /* 0x080fe200078010ff */
[----:B------:R3:W-:Y:S03]  /*6240*/  RED.E.ADD.F32.FTZ.RN.STRONG.GPU [R28.64], R6 ;  /* 0x000000061c00798e */ /* 0x0007e6000c10e784 */
[-C--:B------:R-:W-:Y:S01]  /*6250*/  LEA.HI.X.SX32 R27, R0, R21.reuse, 0x2, P0 ;  /* 0x00000015001b7211 */ /* 0x080fe200000f16ff */
[----:B------:R4:W-:Y:S01]  /*6260*/  RED.E.ADD.F32.FTZ.RN.STRONG.GPU [R24.64], R7 ;  /* 0x000000071800798e */ /* 0x0009e2000c10e784 */
[----:B------:R-:W-:Y:S03]  /*6270*/  IMAD.U32 R0, RZ, RZ, UR21 ;  /* 0x00000015ff007e24 */ /* 0x000fe6000f8e00ff */
[----:B------:R4:W-:Y:S04]  /*6280*/  RED.E.ADD.F32.FTZ.RN.STRONG.GPU [R26.64], R8 ;  /* 0x000000081a00798e */ /* 0x0009e8000c10e784 */
[----:B------:R-:W-:Y:S01]  /*6290*/  LDSM.16.MT88.4 R28, [R3+0xa800] ;  /* 0x00a80000031c783b */ /* 0x000fe20000004200 */
[----:B-1----:R-:W-:Y:S05]  /*62a0*/  IMAD.U32 R4, RZ, RZ, UR21 ;  /* 0x00000015ff047e24 */ /* 0x002fea000f8e00ff */
[-C--:B------:R-:W-:Y:S01]  /*62b0*/  LEA R4, P0, R4, R20.reuse, 0x2 ;  /* 0x0000001404047211 */ /* 0x080fe200078010ff */
[----:B--2---:R-:W-:Y:S02]  /*62c0*/  IMAD.U32 R5, RZ, RZ, UR23 ;  /* 0x00000017ff057e24 */ /* 0x004fe4000f8e00ff */
[----:B---3--:R-:W-:Y:S02]  /*62d0*/  IMAD.U32 R6, RZ, RZ, UR22 ;  /* 0x00000016ff067e24 */ /* 0x008fe4000f8e00ff */
[----:B----4-:R-:W-:Y:S03]  /*62e0*/  IMAD.U32 R24, RZ, RZ, UR23 ;  /* 0x00000017ff187e24 */ /* 0x010fe6000f8e00ff */
[-C--:B------:R-:W-:Y:S01]  /*62f0*/  LEA R6, P2, R6, R20.reuse, 0x2 ;  /* 0x0000001406067211 */ /* 0x080fe200078410ff */
[----:B------:R-:W-:Y:S01]  /*6300*/  IMAD.U32 R26, RZ, RZ, UR18 ;  /* 0x00000012ff1a7e24 */ /* 0x000fe2000f8e00ff */
[-C--:B------:R-:W-:Y:S01]  /*6310*/  LEA R24, P3, R24, R20.reuse, 0x2 ;  /* 0x0000001418187211 */ /* 0x080fe200078610ff */
[----:B------:R-:W-:Y:S01]  /*6320*/  IMAD.U32 R8, RZ, RZ, UR15 ;  /* 0x0000000fff087e24 */ /* 0x000fe2000f8e00ff */
[-C--:B------:R-:W-:Y:S01]  /*6330*/  LEA.HI.X.SX32 R7, R2, R21.reuse, 0x2, P2 ;  /* 0x0000001502077211 */ /* 0x080fe200010f16ff */
[----:B------:R-:W-:Y:S01]  /*6340*/  IMAD.U32 R2, RZ, RZ, UR14 ;  /* 0x0000000eff027e24 */ /* 0x000fe2000f8e00ff */
[-C--:B------:R-:W-:Y:S02]  /*6350*/  LEA.HI.X.SX32 R25, R5, R21.reuse, 0x2, P3 ;  /* 0x0000001505197211 */ /* 0x080fe400018f16ff */
[-C--:B------:R-:W-:Y:S01]  /*6360*/  LEA.HI.X.SX32 R5, R0, R21.reuse, 0x2, P0 ;  /* 0x0000001500057211 */ /* 0x080fe200000f16ff */
[----:B------:R-:W-:Y:S01]  /*6370*/  IMAD.U32 R0, RZ, RZ, UR20 ;  /* 0x00000014ff007e24 */ /* 0x000fe2000f8e00ff */
[-C--:B------:R-:W-:Y:S01]  /*6380*/  LEA R26, P6, R26, R20.reuse, 0x2 ;  /* 0x000000141a1a7211 */ /* 0x080fe200078c10ff */
[----:B------:R1:W-:Y:S01]  /*6390*/  RED.E.ADD.F32.FTZ.RN.STRONG.GPU [R24.64], R9 ;  /* 0x000000091800798e */ /* 0x0003e2000c10e784 */
[-C--:B------:R-:W-:Y:S03]  /*63a0*/  LEA R8, P3, R8, R20.reuse, 0x2 ;  /* 0x0000001408087211 */ /* 0x080fe600078610ff */
[----:B------:R2:W-:Y:S04]  /*63b0*/  RED.E.ADD.F32.FTZ.RN.STRONG.GPU [R6.64], R10 ;  /* 0x0000000a0600798e */ /* 0x0005e8000c10e784 */
[----:B------:R3:W-:Y:S04]  /*63c0*/  RED.E.ADD.F32.FTZ.RN.STRONG.GPU [R4.64], R11 ;  /* 0x0000000b0400798e */ /* 0x0007e8000c10e784 */
[----:B------:R-:W-:Y:S04]  /*63d0*/  RED.E.ADD.F32.FTZ.RN.STRONG.GPU [R20.64+0x80], R12 ;  /* 0x0000800c1400798e */ /* 0x000fe8000c10e784 */
[----:B------:R-:W-:Y:S01]  /*63e0*/  RED.E.ADD.F32.FTZ.RN.STRONG.GPU [R22.64+0x80], R13 ;  /* 0x0000800d1600798e */ /* 0x000fe2000c10e784 */
[----:B-1----:R-:W-:Y:S02]  /*63f0*/  IMAD.U32 R24, RZ, RZ, UR17 ;  /* 0x00000011ff187e24 */ /* 0x002fe4000f8e00ff */
[----:B------:R-:W-:Y:S02]  /*6400*/  IMAD.U32 R9, RZ, RZ, UR17 ;  /* 0x00000011ff097e24 */ /* 0x000fe4000f8e00ff */
[----:B--2---:R-:W-:Y:S01]  /*6410*/  IMAD.U32 R10, RZ, RZ, UR16 ;  /* 0x00000010ff0a7e24 */ /* 0x004fe2000f8e00ff */
[-C--:B------:R-:W-:Y:S01]  /*6420*/  LEA R24, P5, R24, R20.reuse, 0x2 ;  /* 0x0000001418187211 */ /* 0x080fe200078a10ff */
[----:B------:R-:W-:Y:S02]  /*6430*/  IMAD.U32 R7, RZ, RZ, UR16 ;  /* 0x00000010ff077e24 */ /* 0x000fe4000f8e00ff */
[----:B---3--:R-:W-:Y:S01]  /*6440*/  IMAD.U32 R11, RZ, RZ, UR18 ;  /* 0x00000012ff0b7e24 */ /* 0x008fe2000f8e00ff */
[-C--:B------:R-:W-:Y:S01]  /*6450*/  LEA R10, P4, R10, R20.reuse, 0x2 ;  /* 0x000000140a0a7211 */ /* 0x080fe200078810ff */
[----:B------:R-:W-:Y:S01]  /*6460*/  IMAD.U32 R6, RZ, RZ, UR14 ;  /* 0x0000000eff067e24 */ /* 0x000fe2000f8e00ff */
[-C--:B------:R-:W-:Y:S01]  /*6470*/  LEA.HI.X.SX32 R25, R9, R21.reuse, 0x2, P5 ;  /* 0x0000001509197211 */ /* 0x080fe200028f16ff */
[----:B------:R-:W-:Y:S01]  /*6480*/  IMAD.U32 R5, RZ, RZ, UR15 ;  /* 0x0000000fff057e24 */ /* 0x000fe2000f8e00ff */
[-C--:B------:R-:W-:Y:S01]  /*6490*/  LEA.HI.X.SX32 R27, R11, R21.reuse, 0x2, P6 ;  /* 0x000000150b1b7211 */ /* 0x080fe200030f16ff */
[----:B------:R-:W-:Y:S01]  /*64a0*/  IMAD.U32 R4, RZ, RZ, UR20 ;  /* 0x00000014ff047e24 */ /* 0x000fe2000f8e00ff */
[-C--:B------:R-:W-:Y:S02]  /*64b0*/  LEA.HI.X.SX32 R11, R7, R21.reuse, 0x2, P4 ;  /* 0x00000015070b7211 */ /* 0x080fe400020f16ff */
[-C--:B------:R-:W-:Y:S01]  /*64c0*/  LEA R6, P2, R6, R20.reuse, 0x2 ;  /* 0x0000001406067211 */ /* 0x080fe200078410ff */
[----:B------:R-:W-:Y:S01]  /*64d0*/  RED.E.ADD.F32.FTZ.RN.STRONG.GPU [R26.64], R14 ;  /* 0x0000000e1a00798e */ /* 0x000fe2000c10e784 */
[-C--:B------:R-:W-:Y:S02]  /*64e0*/  LEA.HI.X.SX32 R9, R5, R21.reuse, 0x2, P3 ;  /* 0x0000001505097211 */ /* 0x080fe400018f16ff */
[----:B------:R-:W-:Y:S01]  /*64f0*/  LEA R4, P0, R4, R20, 0x2 ;  /* 0x0000001404047211 */ /* 0x000fe200078010ff */
[----:B------:R-:W-:Y:S01]  /*6500*/  RED.E.ADD.F32.FTZ.RN.STRONG.GPU [R24.64], R15 ;  /* 0x0000000f1800798e */ /* 0x000fe2000c10e784 */
[-C--:B------:R-:W-:Y:S02]  /*6510*/  LEA.HI.X.SX32 R7, R2, R21.reuse, 0x2, P2 ;  /* 0x0000001502077211 */ /* 0x080fe400010f16ff */
[----:B------:R-:W-:Y:S01]  /*6520*/  LEA.HI.X.SX32 R5, R0, R21, 0x2, P0 ;  /* 0x0000001500057211 */ /* 0x000fe200000f16ff */
[----:B------:R-:W-:Y:S01]  /*6530*/  RED.E.ADD.F32.FTZ.RN.STRONG.GPU [R10.64], R16 ;  /* 0x000000100a00798e */ /* 0x000fe2000c10e784 */
[----:B------:R-:W-:Y:S01]  /*6540*/  IMAD.IADD R0, R128, 0x1, R172 ;  /* 0x0000000180007824 */ /* 0x000fe200078e02ac */
[----:B------:R-:W-:Y:S01]  /*6550*/  PLOP3.LUT P0, PT, PT, PT, UP3, 0x80, 0x0 ;  /* 0x000000000000781c */ /* 0x000fe20003f0f038 */
[----:B------:R-:W-:Y:S01]  /*6560*/  @UP5 UIADD3 UR11, UP3, UR11, -0x100, URZ ;  /* 0xffffff000b0b5890 */ /* 0x000fe2000ff7e03f */
[----:B------:R-:W-:Y:S01]  /*6570*/  RED.E.ADD.F32.FTZ.RN.STRONG.GPU [R8.64], R17 ;  /* 0x000000110800798e */ /* 0x000fe2000c10e784 */
[----:B------:R-:W-:Y:S01]  /*6580*/  ISETP.LT.AND P2, PT, RZ, UR7, PT ;  /* 0x00000007ff007c0c */ /* 0x000fe2000bf41270 */
[----:B------:R-:W-:Y:S02]  /*6590*/  UIADD3 UR7, UR7, -0x1, URZ ;  /* 0xffffffff07077890 */ /* 0x000fe4000fffe03f */
[----:B------:R-:W-:Y:S01]  /*65a0*/  RED.E.ADD.F32.FTZ.RN.STRONG.GPU [R6.64], R18 ;  /* 0x000000120600798e */ /* 0x000fe2000c10e784 */
[----:B------:R-:W-:Y:S03]  /*65b0*/  @UP5 UIADD3.X UR10, UR10, -0x1, URZ, UP3, !UPT ;  /* 0xffffffff0a0a5890 */ /* 0x000fe60009ffe43f */
        /* <DEDUP_REMOVED lines=20> */
[C---:B------:R-:W-:Y:S08]  /*6700*/  HMMA.16816.F32 R72, R32.reuse, R12, R72 ;  /* 0x0000000c2048723c */ /* 0x040ff00000001848 */
[-C--:B------:R-:W-:Y:S08]  /*6710*/  HMMA.16816.F32 R76, R32, R14.reuse, R76 ;  /* 0x0000000e204c723c */ /* 0x080ff0000000184c */
[C---:B------:R-:W-:Y:S01]  /*6720*/  HMMA.16816.F32 R80, R28.reuse, R14, R80 ;  /* 0x0000000e1c50723c */ /* 0x040fe20000001850 */
[----:B------:R-:W-:Y:S07]  /*6730*/  LDSM.16.MT88.4 R12, [R3+0xb800] ;  /* 0x00b80000030c783b */ /* 0x000fee0000004200 */
[-C--:B------:R-:W-:Y:S08]  /*6740*/  HMMA.16816.F32 R84, R28, R16.reuse, R84 ;  /* 0x000000101c54723c */ /* 0x080ff00000001854 */
[C---:B------:R-:W-:Y:S08]  /*6750*/  HMMA.16816.F32 R88, R32.reuse, R16, R88 ;  /* 0x000000102058723c */ /* 0x040ff00000001858 */
[-C--:B------:R-:W-:Y:S01]  /*6760*/  HMMA.16816.F32 R92, R32, R18.reuse, R92 ;  /* 0x00000012205c723c */ /* 0x080fe2000000185c */
[----:B------:R3:W-:Y:S07]  /*6770*/  LDSM.16.MT88.4 R32, [R0+0x1800] ;  /* 0x001800000020783b */ /* 0x0007ee0000004200 */
[----:B------:R-:W-:Y:S01]  /*6780*/  HMMA.16816.F32 R96, R28, R18, R96 ;  /* 0x000000121c60723c */ /* 0x000fe20000001860 */
[----:B------:R4:W2:Y:S04]  /*6790*/  LDSM.16.MT88.4 R16, [R172+0x1800] ;  /* 0x00180000ac10783b */ /* 0x0008a80000004200 */
[----:B------:R-:W2:Y:S03]  /*67a0*/  LDSM.16.MT88.4 R28, [R3+0xd800] ;  /* 0x00d80000031c783b */ /* 0x000ea60000004200 */
[-C--:B-1----:R-:W-:Y:S08]  /*67b0*/  HMMA.16816.F32 R68, R4, R8.reuse, R68 ;  /* 0x000000080444723c */ /* 0x082ff00000001844 */
[C---:B------:R-:W-:Y:S04]  /*67c0*/  HMMA.16816.F32 R72, R20.reuse, R8, R72 ;  /* 0x000000081448723c */ /* 0x040fe80000001848 */
[C---:B---3--:R-:W-:Y:S02]  /*67d0*/  IADD3 R0, R172.reuse, -0x2000, RZ ;  /* 0xffffe000ac007810 */ /* 0x048fe40007ffe0ff */
[----:B------:R-:W-:Y:S02]  /*67e0*/  @P0 IADD3 R0, R172, 0x2000, RZ ;  /* 0x00002000ac000810 */ /* 0x000fe40007ffe0ff */
[-C--:B------:R-:W-:Y:S04]  /*67f0*/  HMMA.16816.F32 R76, R20, R10.reuse, R76 ;  /* 0x0000000a144c723c */ /* 0x080fe8000000184c */
[----:B----4-:R-:W-:Y:S04]  /*6800*/  IMAD.MOV.U32 R172, RZ, RZ, R0 ;  /* 0x000000ffffac7224 */ /* 0x010fe800078e0000 */
[C---:B------:R-:W-:Y:S08]  /*6810*/  HMMA.16816.F32 R80, R4.reuse, R10, R80 ;  /* 0x0000000a0450723c */ /* 0x040ff00000001850 */
[-C--:B--2---:R-:W-:Y:S08]  /*6820*/  HMMA.16816.F32 R84, R4, R24.reuse, R84 ;  /* 0x000000180454723c */ /* 0x084ff00000001854 */
[C---:B------:R-:W-:Y:S08]  /*6830*/  HMMA.16816.F32 R88, R20.reuse, R24, R88 ;  /* 0x000000181458723c */ /* 0x040ff00000001858 */
[-C--:B------:R-:W-:Y:S08]  /*6840*/  HMMA.16816.F32 R92, R20, R26.reuse, R92 ;  /* 0x0000001a145c723c */ /* 0x080ff0000000185c */
[----:B------:R-:W-:Y:S08]  /*6850*/  HMMA.16816.F32 R96, R4, R26, R96 ;  /* 0x0000001a0460723c */ /* 0x000ff00000001860 */
        /* <DEDUP_REMOVED lines=74> */
[----:B------:R-:W-:Y:S01]  /*6d00*/  UISETP.NE.AND UP0, UPT, UR32, -0x1, UPT ;  /* 0xffffffff2000788c */ /* 0x000fe2000bf05270 */
[----:B------:R1:W-:Y:S01]  /*6d10*/  STS [R248], R5 ;  /* 0x00000005f8007388 */ /* 0x0003e20000000800 */
[----:B------:R-:W-:Y:S01]  /*6d20*/  F2FP.PACK_AB R46, R47, R46 ;  /* 0x0000002e2f2e723e */ /* 0x000fe200000000ff */
[----:B------:R-:W-:Y:S01]  /*6d30*/  ULDC.64 UR10, c[0x0][0x3a0] ;  /* 0x0000e800000a7ab9 */ /* 0x000fe20000000a00 */
[----:B------:R-:W-:Y:S01]  /*6d40*/  F2FP.PACK_AB R0, R0, R94 ;  /* 0x0000005e0000723e */ /* 0x000fe200000000ff */
[----:B------:R1:W-:Y:S01]  /*6d50*/  STS [R248+0x400], R4 ;  /* 0x00040004f8007388 */ /* 0x0003e20000000800 */
[----:B------:R-:W-:-:S02]  /*6d60*/  F2FP.PACK_AB R52, R53, R52 ;  /* 0x000000343534723e */ /* 0x000fc400000000ff */
[----:B------:R-:W-:Y:S01]  /*6d70*/  F2FP.PACK_AB R54, R55, R54 ;  /* 0x000000363736723e */ /* 0x000fe200000000ff */
[----:B------:R1:W-:Y:S01]  /*6d80*/  STS [R246+0x2000], R7 ;  /* 0x00200007f6007388 */ /* 0x0003e20000000800 */
[----:B------:R-:W-:Y:S01]  /*6d90*/  F2FP.PACK_AB R64, R65, R64 ;  /* 0x000000404140723e */ /* 0x000fe200000000ff */
[----:B------:R-:W-:Y:S01]  /*6da0*/  @UP0 UIADD3 UR7, UR26, UR32, URZ ;  /* 0x000000201a070290 */ /* 0x000fe2000fffe03f */
[----:B------:R-:W-:Y:S01]  /*6db0*/  F2FP.PACK_AB R66, R67, R66 ;  /* 0x000000424342723e */ /* 0x000fe200000000ff */
[----:B------:R1:W-:Y:S01]  /*6dc0*/  STS [R246+0x2400], R6 ;  /* 0x00240006f6007388 */ /* 0x0003e20000000800 */
[----:B------:R-:W-:Y:S01]  /*6dd0*/  F2FP.PACK_AB R56, R57, R56 ;  /* 0x000000383938723e */ /* 0x000fe200000000ff */
[----:B------:R-:W-:Y:S01]  /*6de0*/  @UP0 UIMAD.WIDE.U32 UR8, UR7, UR10, URZ ;  /* 0x0000000a070802a5 */ /* 0x000fe2000f8e003f */
[----:B------:R-:W-:Y:S01]  /*6df0*/  F2FP.PACK_AB R58, R59, R58 ;  /* 0x0000003a3b3a723e */ /* 0x000fe200000000ff */
[----:B------:R1:W-:Y:S01]  /*6e00*/  STS [R248+0x2000], R2 ;  /* 0x00200002f8007388 */ /* 0x0003e20000000800 */
[----:B------:R-:W-:Y:S01]  /*6e10*/  F2FP.PACK_AB R60, R61, R60 ;  /* 0x0000003c3d3c723e */ /* 0x000fe200000000ff */
[----:B------:R-:W-:Y:S01]  /*6e20*/  @UP0 UIMAD UR31, UR7, UR11, UR9 ;  /* 0x0000000b071f02a4 */ /* 0x000fe2000f8e0209 */
[----:B------:R-:W-:Y:S01]  /*6e30*/  F2FP.PACK_AB R62, R63, R62 ;  /* 0x0000003e3f3e723e */ /* 0x000fe200000000ff */
[----:B------:R1:W-:Y:S01]  /*6e40*/  STS [R248+0x2400], R0 ;  /* 0x00240000f8007388 */ /* 0x0003e20000000800 */
[----:B------:R-:W-:Y:S01]  /*6e50*/  PLOP3.LUT P0, PT, PT, PT, UP0, 0x80, 0x0 ;  /* 0x000000000000781c */ /* 0x000fe20003f0f008 */
[----:B------:R-:W-:-:S02]  /*6e60*/  @UP0 UMOV UR30, UR8 ;  /* 0x00000008001e0c82 */ /* 0x000fc40008000000 */
        /* <DEDUP_REMOVED lines=20> */
[----:B------:R-:W-:Y:S02]  /*6fb0*/  USHF.R.S32.HI UR28, URZ, 0x1f, UR42 ;  /* 0x0000001f3f1c7899 */ /* 0x000fe4000801142a */
[----:B------:R-:W-:Y:S02]  /*6fc0*/  UIMAD UR12, UR26, UR9, UR7 ;  /* 0x000000091a0c72a4 */ /* 0x000fe4000f8e0207 */
[----:B------:R-:W-:Y:S02]  /*6fd0*/  UIMAD.WIDE.U32 UR8, UR26, UR8, URZ ;  /* 0x000000081a0872a5 */ /* 0x000fe4000f8e003f */
[----:B------:R-:W-:Y:S02]  /*6fe0*/  ULDC.64 UR10, c[0x0][0x388] ;  /* 0x0000e200000a7ab9 */ /* 0x000fe40000000a00 */
[----:B------:R-:W-:-:S02]  /*6ff0*/  UIADD3 UR9, UR9, UR12, URZ ;  /* 0x0000000c09097290 */ /* 0x000fc4000fffe03f */
[----:B------:R-:W-:Y:S02]  /*7000*/  UIMAD UR7, UR28, UR10, URZ ;  /* 0x0000000a1c0772a4 */ /* 0x000fe4000f8e023f */
[----:B------:R-:W-:Y:S02]  /*7010*/  UIMAD.WIDE.U32 UR8, UR42, UR10, UR8 ;  /* 0x0000000a2a0872a5 */ /* 0x000fe4000f8e0008 */
[----:B------:R-:W-:-:S04]  /*7020*/  UIMAD UR7, UR42, UR11, UR7 ;  /* 0x0000000b2a0772a4 */ /* 0x000fc8000f8e0207 */
[----:B------:R-:W-:Y:S02]  /*7030*/  UIADD3 UR31, UR9, UR7, URZ ;  /* 0x00000007091f7290 */ /* 0x000fe4000fffe03f */
[----:B------:R-:W-:Y:S02]  /*7040*/  UMOV UR30, UR8 ;  /* 0x00000008001e7c82 */ /* 0x000fe40008000000 */
.L_x_870:
        /* <DEDUP_REMOVED lines=9> */
[----:B------:R-:W-:Y:S02]  /*70e0*/  USHF.R.S32.HI UR28, URZ, 0x1f, UR42 ;  /* 0x0000001f3f1c7899 */ /* 0x000fe4000801142a */
[----:B------:R-:W-:Y:S02]  /*70f0*/  UIMAD UR12, UR26, UR9, UR7 ;  /* 0x000000091a0c72a4 */ /* 0x000fe4000f8e0207 */
[----:B------:R-:W-:-:S02]  /*7100*/  UIMAD.WIDE.U32 UR8, UR26, UR8, URZ ;  /* 0x000000081a0872a5 */ /* 0x000fc4000f8e003f */
[----:B------:R-:W-:Y:S02]  /*7110*/  ULDC.64 UR10, c[0x0][0x390] ;  /* 0x0000e400000a7ab9 */ /* 0x000fe40000000a00 */
[----:B------:R-:W-:Y:S02]  /*7120*/  UIADD3 UR9, UR9, UR12, URZ ;  /* 0x0000000c09097290 */ /* 0x000fe4000fffe03f */
[----:B------:R-:W-:Y:S02]  /*7130*/  UIMAD UR7, UR28, UR10, URZ ;  /* 0x0000000a1c0772a4 */ /* 0x000fe4000f8e023f */
[----:B------:R-:W-:Y:S02]  /*7140*/  UIMAD.WIDE.U32 UR8, UR42, UR10, UR8 ;  /* 0x0000000a2a0872a5 */ /* 0x000fe4000f8e0008 */
[----:B------:R-:W-:-:S04]  /*7150*/  UIMAD UR7, UR42, UR11, UR7 ;  /* 0x0000000b2a0772a4 */ /* 0x000fc8000f8e0207 */
[----:B------:R-:W-:-:S03]  /*7160*/  UIADD3 UR10, UR9, UR7, URZ ;  /* 0x00000007090a7290 */ /* 0x000fc6000fffe03f */
[----:B------:R-:W-:Y:S02]  /*7170*/  UMOV UR9, UR8 ;  /* 0x0000000800097c82 */ /* 0x000fe40008000000 */
.L_x_871:
[----:B------:R-:W-:Y:S01]  /*7180*/  BAR.SYNC.DEFER_BLOCKING 0x0 ;  /* 0x0000000000007b1d */ /* 0x000fe20000010000 */
[----:B------:R-:W-:Y:S01]  /*7190*/  USHF.L.U32 UR7, UR27, 0x7, URZ ;  /* 0x000000071b077899 */ /* 0x000fe2000800063f */
[--C-:B-1----:R-:W-:Y:S01]  /*71a0*/  SHF.R.S32.HI R7, RZ, 0x1f, R244.reuse ;  /* 0x0000001fff077819 */ /* 0x102fe200000114f4 */
[----:B------:R-:W-:Y:S01]  /*71b0*/  IMAD.MOV.U32 R6, RZ, RZ, R244 ;  /* 0x000000ffff067224 */ /* 0x000fe200078e00f4 */
[----:B------:R-:W-:Y:S01]  /*71c0*/  UIMAD UR6, UR27, -0x80, UR6 ;  /* 0xffffff801b0678a4 */ /* 0x000fe2000f8e0206 */
[----:B------:R-:W-:Y:S01]  /*71d0*/  SHF.R.S32.HI R25, RZ, 0x1f, R237 ;  /* 0x0000001fff197819 */ /* 0x000fe200000114ed */
[----:B------:R-:W-:Y:S01]  /*71e0*/  USHF.R.S32.HI UR8, URZ, 0x1f, UR7 ;  /* 0x0000001f3f087899 */ /* 0x000fe20008011407 */
[----:B------:R-:W-:Y:S01]  /*71f0*/  IMAD.U32 R24, RZ, RZ, UR7 ;  /* 0x00000007ff187e24 */ /* 0x000fe2000f8e00ff */
[----:B------:R-:W-:Y:S01]  /*7200*/  ULDC.64 UR28, c[0x0][0x3a0] ;  /* 0x0000e800001c7ab9 */ /* 0x000fe20000000a00 */
[----:B------:R-:W-:Y:S01]  /*7210*/  BSSY B0, `(.L_x_872) ;  /* 0x0000021000007945 */ /* 0x000fe20003800000 */
[----:B------:R-:W-:Y:S01]  /*7220*/  UIMAD UR11, UR8, UR28, URZ ;  /* 0x0000001c080b72a4 */ /* 0x000fe2000f8e023f */
[----:B------:R-:W-:Y:S01]  /*7230*/  IMAD.WIDE.U32 R4, R24, c[0x0][0x3a0], R6 ;  /* 0x0000e80018047a25 */ /* 0x000fe200078e0006 */
[----:B------:R-:W-:Y:S01]  /*7240*/  USHF.R.S32.HI UR12, URZ, 0x1f, UR47 ;  /* 0x0000001f3f0c7899 */ /* 0x000fe2000801142f */
[----:B------:R-:W-:Y:S01]  /*7250*/  ISETP.GE.AND P4, PT, R237, UR6, PT ;  /* 0x00000006ed007c0c */ /* 0x000fe2000bf86270 */
[----:B------:R-:W-:-:S02]  /*7260*/  UIMAD UR11, UR7, UR29, UR11 ;  /* 0x0000001d070b72a4 */ /* 0x000fc4000f8e020b */
[----:B------:R-:W-:Y:S01]  /*7270*/  IADD3 R4, P0, R4, UR30, RZ ;  /* 0x0000001e04047c10 */ /* 0x000fe2000ff1e0ff */
[----:B------:R-:W-:-:S03]  /*7280*/  ULDC.64 UR28, c[0x0][0x3b8] ;  /* 0x0000ee00001c7ab9 */ /* 0x000fc60000000a00 */
[----:B------:R-:W-:Y:S01]  /*7290*/  IMAD.U32 R0, RZ, RZ, UR11 ;  /* 0x0000000bff007e24 */ /* 0x000fe2000f8e00ff */
[----:B------:R-:W-:Y:S01]  /*72a0*/  UIMAD UR11, UR12, UR28, URZ ;  /* 0x0000001c0c0b72a4 */ /* 0x000fe2000f8e023f */
[----:B------:R1:W2:Y:S03]  /*72b0*/  LDS.128 R16, [R236+0x7000] ;  /* 0x00700000ec107984 */ /* 0x0002a60000000c00 */
[----:B------:R-:W-:Y:S01]  /*72c0*/  IADD3.X R5, R5, UR31, R0, P0, !PT ;  /* 0x0000001f05057c10 */ /* 0x000fe200087fe400 */
[----:B------:R-:W-:Y:S01]  /*72d0*/  IMAD.U32 R0, RZ, RZ, UR47 ;  /* 0x0000002fff007e24 */ /* 0x000fe2000f8e00ff */
[----:B------:R-:W-:Y:S01]  /*72e0*/  UIMAD UR11, UR47, UR29, UR11 ;  /* 0x0000001d2f0b72a4 */ /* 0x000fe2000f8e020b */
[----:B------:R1:W3:Y:S02]  /*72f0*/  LDS.128 R20, [R236+0x8000] ;  /* 0x00800000ec147984 */ /* 0x0002e40000000c00 */
[----:B------:R-:W-:-:S02]  /*7300*/  IMAD.WIDE.U32 R4, R0, c[0x0][0x3b8], R4 ;  /* 0x0000ee0000047a25 */ /* 0x000fc400078e0004 */
[----:B------:R1:W4:Y:S03]  /*7310*/  LDS.128 R28, [R236+0x9000] ;  /* 0x00900000ec1c7984 */ /* 0x0003260000000c00 */
[----:B------:R-:W-:Y:S01]  /*7320*/  IADD3 R2, R5, UR11, RZ ;  /* 0x0000000b05027c10 */ /* 0x000fe2000fffe0ff */
        /* <DEDUP_REMOVED lines=15> */
.L_x_873:
[----:B------:R-:W-:Y:S05]  /*7420*/  BSYNC B0 ;  /* 0x0000000000007941 */ /* 0x000fea0003800000 */
.L_x_872:
[----:B------:R-:W-:Y:S01]  /*7430*/  IADD3 R0, R237, 0x20, RZ ;  /* 0x00000020ed007810 */ /* 0x000fe20007ffe0ff */
[----:B------:R-:W-:Y:S03]  /*7440*/  BSSY B0, `(.L_x_874) ;  /* 0x000000e000007945 */ /* 0x000fe60003800000 */
[----:B------:R-:W-:-:S13]  /*7450*/  ISETP.GE.AND P3, PT, R0, UR6, PT ;  /* 0x0000000600007c0c */ /* 0x000fda000bf66270 */
        /* <DEDUP_REMOVED lines=11> */
[----:B--2---:R2:W-:Y:S02]  /*7510*/  STG.E.128 [R10.64], R16 ;  /* 0x000000100a007986 */ /* 0x0045e4000c101d04 */
.L_x_875:
[----:B------:R-:W-:Y:S05]  /*7520*/  BSYNC B0 ;  /* 0x0000000000007941 */ /* 0x000fea0003800000 */
.L_x_874:
[----:B------:R-:W-:Y:S01]  /*7530*/  IADD3 R0, R237, 0x40, RZ ;  /* 0x00000040ed007810 */ /* 0x000fe20007ffe0ff */
[----:B------:R-:W-:Y:S03]  /*7540*/  BSSY B0, `(.L_x_876) ;  /* 0x000000e000007945 */ /* 0x000fe60003800000 */
[----:B------:R-:W-:-:S13]  /*7550*/  ISETP.GE.AND P2, PT, R0, UR6, PT ;  /* 0x0000000600007c0c */ /* 0x000fda000bf46270 */
[----:B------:R-:W-:Y:S05]  /*7560*/  @P2 BRA `(.L_x_877) ;  /* 0x000000b000002947 */ /* 0x000fea0003800000 */
[----:B------:R-:W-:Y:S02]  /*7570*/  IADD3 R0, P0, R237, 0x40, RZ ;  /* 0x00000040ed007810 */ /* 0x000fe40007f1e0ff */
[----:B------:R-:W-:-:S03]  /*7580*/  MOV R9, R2 ;  /* 0x0000000200097202 */ /* 0x000fc60000000f00 */
[----:B------:R-:W-:-:S04]  /*7590*/  IMAD.X R8, RZ, RZ, R25, P0 ;  /* 0x000000ffff087224 */ /* 0x000fc800000e0619 */
[----:B--2-4-:R-:W-:Y:S02]  /*75a0*/  IMAD R10, R8, c[0x0][0x3a0], RZ ;  /* 0x0000e800080a7a24 */ /* 0x014fe400078e02ff */
[----:B------:R-:W-:-:S04]  /*75b0*/  IMAD.MOV.U32 R8, RZ, RZ, R4 ;  /* 0x000000ffff087224 */ /* 0x000fc800078e0004 */
[----:B------:R-:W-:-:S04]  /*75c0*/  IMAD.WIDE.U32 R8, R0, c[0x0][0x3a0], R8 ;  /* 0x0000e80000087a25 */ /* 0x000fc800078e0008 */
[----:B------:R-:W-:Y:S01]  /*75d0*/  IMAD R0, R0, c[0x0][0x3a4], R10 ;  /* 0x0000e90000007a24 */ /* 0x000fe200078e020a */
[----:B------:R-:W-:-:S04]  /*75e0*/  LEA R10, P0, R8, c[0x0][0x340], 0x1 ;  /* 0x0000d000080a7a11 */ /* 0x000fc800078008ff */
[----:B------:R-:W-:-:S04]  /*75f0*/  IADD3 R0, R9, R0, RZ ;  /* 0x0000000009007210 */ /* 0x000fc80007ffe0ff */
[----:B------:R-:W-:-:S05]  /*7600*/  LEA.HI.X R11, R8, c[0x0][0x344], R0, 0x1, P0 ;  /* 0x0000d100080b7a11 */ /* 0x000fca00000f0c00 */
[----:B---3--:R2:W-:Y:S02]  /*7610*/  STG.E.128 [R10.64], R20 ;  /* 0x000000140a007986 */ /* 0x0085e4000c101d04 */
.L_x_877:
[----:B------:R-:W-:Y:S05]  /*7620*/  BSYNC B0 ;  /* 0x0000000000007941 */ /* 0x000fea0003800000 */
.L_x_876:
[----:B------:R-:W-:Y:S01]  /*7630*/  IADD3 R0, R237, 0x60, RZ ;  /* 0x00000060ed007810 */ /* 0x000fe20007ffe0ff */
[----:B------:R-:W-:Y:S03]  /*7640*/  BSSY B0, `(.L_x_878) ;  /* 0x000000d000007945 */ /* 0x000fe60003800000 */
[----:B------:R-:W-:-:S13]  /*7650*/  ISETP.GE.AND P1, PT, R0, UR6, PT ;  /* 0x0000000600007c0c */ /* 0x000fda000bf26270 */
[----:B------:R-:W-:Y:S05]  /*7660*/  @P1 BRA `(.L_x_879) ;  /* 0x000000a000001947 */ /* 0x000fea0003800000 */
[----:B------:R-:W-:-:S04]  /*7670*/  IADD3 R0, P0, R237, 0x60, RZ ;  /* 0x00000060ed007810 */ /* 0x000fc80007f1e0ff */
[----:B------:R-:W-:-:S05]  /*7680*/  IADD3.X R5, RZ, R25, RZ, P0, !PT ;  /* 0x00000019ff057210 */ /* 0x000fca00007fe4ff */
[----:B--2-4-:R-:W-:Y:S01]  /*7690*/  IMAD R10, R5, c[0x0][0x3a0], RZ ;  /* 0x0000e800050a7a24 */ /* 0x014fe200078e02ff */
[----:B------:R-:W-:-:S05]  /*76a0*/  MOV R5, R2 ;  /* 0x0000000200057202 */ /* 0x000fca0000000f00 */
[----:B------:R-:W-:-:S04]  /*76b0*/  IMAD.WIDE.U32 R8, R0, c[0x0][0x3a0], R4 ;  /* 0x0000e80000087a25 */ /* 0x000fc800078e0004 */
[----:B------:R-:W-:Y:S01]  /*76c0*/  IMAD R0, R0, c[0x0][0x3a4], R10 ;  /* 0x0000e90000007a24 */ /* 0x000fe200078e020a */
[----:B------:R-:W-:-:S04]  /*76d0*/  LEA R4, P0, R8, c[0x0][0x340], 0x1 ;  /* 0x0000d00008047a11 */ /* 0x000fc800078008ff */
[----:B------:R-:W-:-:S04]  /*76e0*/  IADD3 R0, R9, R0, RZ ;  /* 0x0000000009007210 */ /* 0x000fc80007ffe0ff */
[----:B------:R-:W-:-:S05]  /*76f0*/  LEA.HI.X R5, R8, c[0x0][0x344], R0, 0x1, P0 ;  /* 0x0000d10008057a11 */ /* 0x000fca00000f0c00 */
[----:B------:R2:W-:Y:S02]  /*7700*/  STG.E.128 [R4.64], R28 ;  /* 0x0000001c04007986 */ /* 0x0005e4000c101d04 */
.L_x_879:
[----:B------:R-:W-:Y:S05]  /*7710*/  BSYNC B0 ;  /* 0x0000000000007941 */ /* 0x000fea0003800000 */
.L_x_878:
        /* <DEDUP_REMOVED lines=14> */
[----:B----4-:R-:W-:Y:S01]  /*7800*/  IADD3 R10, R5, UR6, RZ ;  /* 0x00000006050a7c10 */ /* 0x010fe2000fffe0ff */
        /* <DEDUP_REMOVED lines=10> */
.L_x_881:
[----:B------:R-:W-:Y:S05]  /*78b0*/  BSYNC B0 ;  /* 0x0000000000007941 */ /* 0x000fea0003800000 */
.L_x_880:
        /* <DEDUP_REMOVED lines=12> */
[----:B------:R1:W-:Y:S02]  /*7980*/  STG.E.128 [R8.64], R36 ;  /* 0x0000002408007986 */ /* 0x0003e4000c101d04 */
.L_x_883:
[----:B------:R-:W-:Y:S05]  /*7990*/  BSYNC B0 ;  /* 0x0000000000007941 */ /* 0x000fea0003800000 */
.L_x_882:
        /* <DEDUP_REMOVED lines=13> */
.L_x_885:
[----:B------:R-:W-:Y:S05]  /*7a70*/  BSYNC B0 ;  /* 0x0000000000007941 */ /* 0x000fea0003800000 */
.L_x_884:
        /* <DEDUP_REMOVED lines=12> */
.L_x_866:
        /* <DEDUP_REMOVED lines=19> */
[----:B------:R-:W-:Y:S02]  /*7c70*/  UIADD3 UR31, UR9, UR7, URZ ;  /* 0x00000007091f7290 */ /* 0x000fe4000fffe03f */
[----:B------:R-:W-:Y:S02]  /*7c80*/  UMOV UR30, UR8 ;  /* 0x00000008001e7c82 */ /* 0x000fe40008000000 */
.L_x_887:
        /* <DEDUP_REMOVED lines=19> */
.L_x_888:
[----:B------:R-:W-:Y:S01]  /*7dc0*/  USHF.L.U32 UR7, UR27, 0x7, URZ ;  /* 0x000000071b077899 */ /* 0x000fe2000800063f */
[----:B------:R-:W-:Y:S01]  /*7dd0*/  BSSY B0, `(.L_x_889) ;  /* 0x000001e000007945 */ /* 0x000fe20003800000 */
[----:B------:R-:W-:Y:S01]  /*7de0*/  ULDC.64 UR28, c[0x0][0x3a0] ;  /* 0x0000e800001c7ab9 */ /* 0x000fe20000000a00 */
[----:B------:R-:W-:Y:S01]  /*7df0*/  SHF.R.S32.HI R12, RZ, 0x1f, R237 ;  /* 0x0000001fff0c7819 */ /* 0x000fe200000114ed */
[----:B------:R-:W-:Y:S02]  /*7e00*/  USHF.R.S32.HI UR8, URZ, 0x1f, UR7 ;  /* 0x0000001f3f087899 */ /* 0x000fe40008011407 */
[----:B------:R-:W-:Y:S01]  /*7e10*/  IMAD.U32 R11, RZ, RZ, UR7 ;  /* 0x00000007ff0b7e24 */ /* 0x000fe2000f8e00ff */
[----:B------:R-:W-:Y:S02]  /*7e20*/  UIMAD UR6, UR27, -0x80, UR6 ;  /* 0xffffff801b0678a4 */ /* 0x000fe4000f8e0206 */
[----:B------:R-:W-:Y:S01]  /*7e30*/  UIMAD UR11, UR8, UR28, URZ ;  /* 0x0000001c080b72a4 */ /* 0x000fe2000f8e023f */
[----:B------:R-:W-:Y:S01]  /*7e40*/  IMAD.WIDE.U32 R4, R11, c[0x0][0x3a0], R244 ;  /* 0x0000e8000b047a25 */ /* 0x000fe200078e00f4 */
[----:B------:R-:W-:-:S02]  /*7e50*/  USHF.R.S32.HI UR12, URZ, 0x1f, UR47 ;  /* 0x0000001f3f0c7899 */ /* 0x000fc4000801142f */
[----:B------:R-:W-:Y:S01]  /*7e60*/  UIMAD UR11, UR7, UR29, UR11 ;  /* 0x0000001d070b72a4 */ /* 0x000fe2000f8e020b */
[----:B------:R-:W-:Y:S02]  /*7e70*/  ISETP.GE.AND P4, PT, R237, UR6, PT ;  /* 0x00000006ed007c0c */ /* 0x000fe4000bf86270 */
[----:B------:R-:W-:Y:S01]  /*7e80*/  IADD3 R4, P0, R4, UR30, RZ ;  /* 0x0000001e04047c10 */ /* 0x000fe2000ff1e0ff */
[----:B------:R-:W-:Y:S02]  /*7e90*/  ULDC.64 UR28, c[0x0][0x3b8] ;  /* 0x0000ee00001c7ab9 */ /* 0x000fe40000000a00 */
[----:B------:R-:W-:Y:S01]  /*7ea0*/  IMAD.U32 R0, RZ, RZ, UR11 ;  /* 0x0000000bff007e24 */ /* 0x000fe2000f8e00ff */
[----:B------:R-:W-:-:S04]  /*7eb0*/  UIMAD UR11, UR12, UR28, URZ ;  /* 0x0000001c0c0b72a4 */ /* 0x000fc8000f8e023f */
        /* <DEDUP_REMOVED lines=15> */
.L_x_890:
[----:B------:R-:W-:Y:S05]  /*7fb0*/  BSYNC B0 ;  /* 0x0000000000007941 */ /* 0x000fea0003800000 */
.L_x_889:
[----:B------:R-:W-:Y:S01]  /*7fc0*/  IADD3 R0, R237, 0x20, RZ ;  /* 0x00000020ed007810 */ /* 0x000fe20007ffe0ff */
[----:B------:R-:W-:Y:S03]  /*7fd0*/  BSSY B0, `(.L_x_891) ;  /* 0x000000e000007945 */ /* 0x000fe60003800000 */
[----:B------:R-:W-:-:S13]  /*7fe0*/  ISETP.GE.AND P3, PT, R0, UR6, PT ;  /* 0x0000000600007c0c */ /* 0x000fda000bf66270 */
        /* <DEDUP_REMOVED lines=12> */
.L_x_892:
[----:B------:R-:W-:Y:S05]  /*80b0*/  BSYNC B0 ;  /* 0x0000000000007941 */ /* 0x000fea0003800000 */
.L_x_891:
        /* <DEDUP_REMOVED lines=15> */
.L_x_894:
[----:B------:R-:W-:Y:S05]  /*81b0*/  BSYNC B0 ;  /* 0x0000000000007941 */ /* 0x000fea0003800000 */
.L_x_893:
[----:B------:R-:W-:Y:S01]  /*81c0*/  IADD3 R0, R237, 0x60, RZ ;  /* 0x00000060ed007810 */ /* 0x000fe20007ffe0ff */
[----:B------:R-:W-:Y:S03]  /*81d0*/  BSSY B0, `(.L_x_895) ;  /* 0x000000d000007945 */ /* 0x000fe60003800000 */
[----:B------:R-:W-:-:S13]  /*81e0*/  ISETP.GE.AND P1, PT, R0, UR6, PT ;  /* 0x0000000600007c0c */ /* 0x000fda000bf26270 */
        /* <DEDUP_REMOVED lines=11> */
.L_x_896:
[----:B------:R-:W-:Y:S05]  /*82a0*/  BSYNC B0 ;  /* 0x0000000000007941 */ /* 0x000fea0003800000 */
.L_x_895:
[----:B------:R-:W-:Y:S01]  /*82b0*/  ULDC.64 UR28, c[0x0][0x3a8] ;  /* 0x0000ea00001c7ab9 */ /* 0x000fe20000000a00 */
[----:B--2---:R-:W-:Y:S01]  /*82c0*/  IMAD.WIDE.U32 R4, R11, c[0x0][0x3a8], R244 ;  /* 0x0000ea000b047a25 */ /* 0x004fe200078e00f4 */
        /* <DEDUP_REMOVED lines=23> */
.L_x_898:
[----:B------:R-:W-:Y:S05]  /*8440*/  BSYNC B0 ;  /* 0x0000000000007941 */ /* 0x000fea0003800000 */
.L_x_897:
        /* <DEDUP_REMOVED lines=13> */
.L_x_900:
[----:B------:R-:W-:Y:S05]  /*8520*/  BSYNC B0 ;  /* 0x0000000000007941 */ /* 0x000fea0003800000 */
.L_x_899:
        /* <DEDUP_REMOVED lines=13> */
.L_x_902:
[----:B------:R-:W-:Y:S05]  /*8600*/  BSYNC B0 ;  /* 0x0000000000007941 */ /* 0x000fea0003800000 */
.L_x_901:
        /* <DEDUP_REMOVED lines=11> */
.L_x_886:
[----:B------:R-:W-:Y:S05]  /*86c0*/  BSYNC B1 ;  /* 0x0000000000017941 */ /* 0x000fea0003800000 */
.L_x_861:
        /* <DEDUP_REMOVED lines=11> */
.L_x_903:
[----:B------:R-:W-:Y:S05]  /*8780*/  EXIT ;  /* 0x000000000000794d */ /* 0x000fea0003800000 */
.L_x_905:
        /* <DEDUP_REMOVED lines=15> */
.L_x_2467:


//--------------------- .text._ZN5flash44flash_bwd_dq_dk_dv_loop_seqk_parallel_kernelI23Flash_bwd_kernel_traitsILi64ELi64ELi128ELi8ELi2ELi4ELi4ELb1ELb0EN7cutlass6half_tE19Flash_kernel_traitsILi64ELi64ELi128ELi8ES3_EELb1ELb0ELb0ELb0ELb0ELb0ELb0EEEvNS_16Flash_bwd_paramsE --------------------------
	.section	.text._ZN5flash44flash_bwd_dq_dk_dv_loop_seqk_parallel_kernelI23Flash_bwd_kernel_traitsILi64ELi64ELi128ELi8ELi2ELi4ELi4ELb1ELb0EN7cutlass6half_tE19Flash_kernel_traitsILi64ELi64ELi128ELi8ES3_EELb1ELb0ELb0ELb0ELb0ELb0ELb0EEEvNS_16Flash_bwd_paramsE,"ax",@progbits
	.sectioninfo	@"SHI_REGISTERS=255"
	.align	128
        .global         _ZN5flash44flash_bwd_dq_dk_dv_loop_seqk_parallel_kernelI23Flash_bwd_kernel_traitsILi64ELi64ELi128ELi8ELi2ELi4ELi4ELb1ELb0EN7cutlass6half_tE19Flash_kernel_traitsILi64ELi64ELi128ELi8ES3_EELb1ELb0ELb0ELb0ELb0ELb0ELb0EEEvNS_16Flash_bwd_paramsE
        .type           _ZN5flash44flash_bwd_dq_dk_dv_loop_seqk_parallel_kernelI23Flash_bwd_kernel_traitsILi64ELi64ELi128ELi8ELi2ELi4ELi4ELb1ELb0EN7cutlass6half_tE19Flash_kernel_traitsILi64ELi64ELi128ELi8ES3_EELb1ELb0ELb0ELb0ELb0ELb0ELb0EEEvNS_16Flash_bwd_paramsE,@function
        .size           _ZN5flash44flash_bwd_dq_dk_dv_loop_seqk_parallel_kernelI23Flash_bwd_kernel_traitsILi64ELi64ELi128ELi8ELi2ELi4ELi4ELb1ELb0EN7cutlass6half_tE19Flash_kernel_traitsILi64ELi64ELi128ELi8ES3_EELb1ELb0ELb0ELb0ELb0ELb0ELb0EEEvNS_16Flash_bwd_paramsE,(.L_x_2468 - _ZN5flash44flash_bwd_dq_dk_dv_loop_seqk_parallel_kernelI23Flash_bwd_kernel_traitsILi64ELi64ELi128ELi8ELi2ELi4ELi4ELb1ELb0EN7cutlass6half_tE19Flash_kernel_traitsILi64ELi64ELi128ELi8ES3_EELb1ELb0ELb0ELb0ELb0ELb0ELb0EEEvNS_16Flash_bwd_paramsE)
        .other          _ZN5flash44flash_bwd_dq_dk_dv_loop_seqk_parallel_kernelI23Flash_bwd_kernel_traitsILi64ELi64ELi128ELi8ELi2ELi4ELi4ELb1ELb0EN7cutlass6half_tE19Flash_kernel_traitsILi64ELi64ELi128ELi8ES3_EELb1ELb0ELb0ELb0ELb0ELb0ELb0EEEvNS_16Flash_bwd_paramsE,@"STO_CUDA_ENTRY STV_DEFAULT"
_ZN5flash44flash_bwd_dq_dk_dv_loop_seqk_parallel_kernelI23Flash_bwd_kernel_traitsILi64ELi64ELi128ELi8ELi2ELi4ELi4ELb1ELb0EN7cutlass6half_tE19Flash_kernel_traitsILi64ELi64ELi128ELi8ES3_EELb1ELb0ELb0ELb0ELb0ELb0ELb0EEEvNS_16Flash_bwd_paramsE:
.text._ZN5flash44flash_bwd_dq_dk_dv_loop_seqk_parallel_kernelI23Flash_bwd_kernel_traitsILi64ELi64ELi128ELi8ELi2ELi4ELi4ELb1ELb0EN7cutlass6half_tE19Flash_kernel_traitsILi64ELi64ELi128ELi8ES3_EELb1ELb0ELb0ELb0ELb0ELb0ELb0EEEvNS_16Flash_bwd_paramsE:
        /* <DEDUP_REMOVED lines=136> */
.L_x_974:
        /* <DEDUP_REMOVED lines=33> */
.L_x_906:
        /* <DEDUP_REMOVED lines=20> */
[C---:B------:R-:W-:Y:S01]  /*0bd0*/  IMAD R0, R30.reuse, c[0x0][0x194], RZ ;  /* 0x000065001e007a24 */ /* 0x040fe200078e02ff */
        /* <DEDUP_REMOVED lines=22> */
.L_x_908:
        /* <DEDUP_REMOVED lines=15> */
.L_x_909:
[----:B------:R-:W-:Y:S01]  /*0e30*/  IABS R3, c[0x0][0x1c8] ;  /* 0x0000720000037a13 */ /* 0x000fe20000000000 */
[----:B------:R-:W1:Y:S01]  /*0e40*/  LDC.U8 R2, c[0x0][0x328] ;  /* 0x0000ca00ff027b82 */ /* 0x000e620000000000 */
[----:B------:R-:W-:Y:S01]  /*0e50*/  IABS R22, R208 ;  /* 0x000000d000167213 */ /* 0x000fe20000000000 */
[----:B------:R-:W-:Y:S01]  /*0e60*/  @!P1 IMAD R24, R4, c[0x0][0x368], RZ ;  /* 0x0000da0004189a24 */ /* 0x000fe200078e02ff */
[----:B------:R-:W2:Y:S01]  /*0e70*/  I2F.RP R6, R3 ;  /* 0x0000000300067306 */ /* 0x000ea20000209400 */
[----:B------:R-:W-:Y:S01]  /*0e80*/  @P1 IMAD.WIDE.U32 R28, R30, c[0x0][0x370], RZ ;  /* 0x0000dc001e1c1a25 */ /* 0x000fe200078e00ff */
[----:B------:R-:W-:Y:S01]  /*0e90*/  LOP3.LUT R17, R208, c[0x0][0x1c8], RZ, 0x3c, !PT ;  /* 0x00007200d0117a12 */ /* 0x000fe200078e3cff */
[----:B------:R-:W-:Y:S02]  /*0ea0*/  ULDC UR12, c[0x0][0x22c] ;  /* 0x00008b00000c7ab9 */ /* 0x000fe40000000800 */
[----:B------:R-:W-:Y:S01]  /*0eb0*/  @P1 IMAD R25, R30, c[0x0][0x374], R29 ;  /* 0x0000dd001e191a24 */ /* 0x000fe200078e021d */
[----:B------:R-:W-:Y:S01]  /*0ec0*/  ISETP.GE.AND P3, PT, R17, RZ, PT ;  /* 0x000000ff1100720c */ /* 0x000fe20003f66270 */
[----:B------:R-:W-:Y:S01]  /*0ed0*/  ULDC UR5, c[0x0][0x1c0] ;  /* 0x0000700000057ab9 */ /* 0x000fe20000000800 */
[----:B------:R-:W3:Y:S01]  /*0ee0*/  S2R R17, SR_CTAID.X ;  /* 0x0000000000117919 */ /* 0x000ee20000002500 */
[----:B------:R-:W-:Y:S01]  /*0ef0*/  UIMAD.WIDE UR6, UR12, UR5, URZ ;  /* 0x000000050c0672a5 */ /* 0x000fe2000f8e023f */
[----:B--2---:R-:W2:Y:S01]  /*0f00*/  MUFU.RCP R20, R6 ;  /* 0x0000000600147308 */ /* 0x004ea20000001000 */
[----:B-1----:R-:W-:-:S02]  /*0f10*/  ISETP.NE.AND P2, PT, R2, RZ, PT ;  /* 0x000000ff0200720c */ /* 0x002fc40003f45270 */
[----:B------:R-:W-:-:S04]  /*0f20*/  SHF.L.U32 R2, R189, 0x7, RZ ;  /* 0x00000007bd027819 */ /* 0x000fc800000006ff */
[----:B------:R-:W-:Y:S02]  /*0f30*/  SEL R2, R2, RZ, P0 ;  /* 0x000000ff02027207 */ /* 0x000fe40000000000 */
[----:B--2---:R-:W-:Y:S01]  /*0f40*/  IADD3 R20, R20, 0xffffffe, RZ ;  /* 0x0ffffffe14147810 */ /* 0x004fe20007ffe0ff */
[----:B---3--:R-:W-:-:S03]  /*0f50*/  IMAD.WIDE.U32 R32, R17, c[0x0][0x3d8], RZ ;  /* 0x0000f60011207a25 */ /* 0x008fc600078e00ff */
[----:B------:R-:W1:Y:S01]  /*0f60*/  F2I.FTZ.U32.TRUNC.NTZ R21, R20 ;  /* 0x0000001400157305 */ /* 0x000e62000021f000 */
[----:B------:R-:W-:Y:S01]  /*0f70*/  IMAD R17, R17, c[0x0][0x3dc], R33 ;  /* 0x0000f70011117a24 */ /* 0x000fe200078e0221 */
[----:B-1----:R-:W-:Y:S01]  /*0f80*/  IADD3 R0, RZ, -R21, RZ ;  /* 0x80000015ff007210 */ /* 0x002fe20007ffe0ff */
[----:B------:R-:W-:-:S04]  /*0f90*/  IMAD.MOV.U32 R20, RZ, RZ, RZ ;  /* 0x000000ffff147224 */ /* 0x000fc800078e00ff */
[----:B------:R-:W-:Y:S01]  /*0fa0*/  IMAD R5, R0, R3, RZ ;  /* 0x0000000300057224 */ /* 0x000fe200078e02ff */
[----:B------:R-:W-:-:S03]  /*0fb0*/  MOV R0, c[0x0][0x224] ;  /* 0x0000890000007a02 */ /* 0x000fc60000000f00 */
[----:B------:R-:W-:Y:S01]  /*0fc0*/  IMAD.HI.U32 R5, R21, R5, R20 ;  /* 0x0000000515057227 */ /* 0x000fe200078e0014 */
[----:B------:R-:W-:-:S03]  /*0fd0*/  SHF.R.S32.HI R0, RZ, 0x1f, R0 ;  /* 0x0000001fff007819 */ /* 0x000fc60000011400 */
[----:B------:R-:W-:-:S04]  /*0fe0*/  @!P1 IMAD.WIDE.U32 R20, R189, c[0x0][0x368], RZ ;  /* 0x0000da00bd149a25 */ /* 0x000fc800078e00ff */
[----:B------:R-:W-:-:S04]  /*0ff0*/  IMAD.HI.U32 R6, R5, R22, RZ ;  /* 0x0000001605067227 */ /* 0x000fc800078e00ff */
[----:B------:R-:W-:Y:S02]  /*1000*/  IMAD.MOV R18, RZ, RZ, -R6 ;  /* 0x000000ffff127224 */ /* 0x000fe400078e0a06 */
[----:B------:R-:W-:Y:S02]  /*1010*/  @!P1 IMAD R5, R189, c[0x0][0x36c], R24 ;  /* 0x0000db00bd059a24 */ /* 0x000fe400078e0218 */
[----:B------:R-:W-:Y:S02]  /*1020*/  IMAD R18, R3, R18, R22 ;  /* 0x0000001203127224 */ /* 0x000fe400078e0216 */
[----:B------:R-:W-:Y:S01]  /*1030*/  IMAD.WIDE.U32 R22, R189, c[0x0][0x224], RZ ;  /* 0x00008900bd167a25 */ /* 0x000fe200078e00ff */
[----:B------:R-:W-:Y:S02]  /*1040*/  @!P1 IADD3 R25, R21, R5, RZ ;  /* 0x0000000515199210 */ /* 0x000fe40007ffe0ff */
[----:B------:R-:W-:Y:S01]  /*1050*/  ISETP.GT.U32.AND P4, PT, R3, R18, PT ;  /* 0x000000120300720c */ /* 0x000fe20003f84070 */
[----:B------:R-:W-:-:S02]  /*1060*/  IMAD R5, R0, R189, RZ ;  /* 0x000000bd00057224 */ /* 0x000fc400078e02ff */
[----:B------:R-:W1:Y:S01]  /*1070*/  LDC.U8 R0, c[0x0][0x3d0] ;  /* 0x0000f400ff007b82 */ /* 0x000e620000000000 */
[----:B------:R-:W-:Y:S02]  /*1080*/  @!P1 IMAD.MOV.U32 R28, RZ, RZ, R20 ;  /* 0x000000ffff1c9224 */ /* 0x000fe400078e0014 */
[----:B------:R-:W-:Y:S01]  /*1090*/  IMAD R5, R4, c[0x0][0x224], R5 ;  /* 0x0000890004057a24 */ /* 0x000fe200078e0205 */
[----:B------:R-:W-:Y:S01]  /*10a0*/  SHF.L.U64.HI R4, R189, 0x7, R4 ;  /* 0x00000007bd047819 */ /* 0x000fe20000010204 */
[----:B------:R-:W-:Y:S02]  /*10b0*/  IMAD R20, R22, UR7, RZ ;  /* 0x0000000716147c24 */ /* 0x000fe4000f8e02ff */
[----:B------:R-:W-:Y:S01]  /*10c0*/  IMAD.IADD R5, R23, 0x1, R5 ;  /* 0x0000000117057824 */ /* 0x000fe200078e0205 */
[----:B------:R-:W-:Y:S01]  /*10d0*/  SEL R4, R4, RZ, P0 ;  /* 0x000000ff04047207 */ /* 0x000fe20000000000 */
[----:B------:R-:W-:Y:S01]  /*10e0*/  @P2 IMAD R21, R189, c[0x0][0x214], RZ ;  /* 0x00008500bd152a24 */ /* 0x000fe200078e02ff */
[----:B------:R-:W-:Y:S01]  /*10f0*/  @!P4 IADD3 R18, R18, -R3, RZ ;  /* 0x800000031212c210 */ /* 0x000fe20007ffe0ff */
[----:B------:R-:W-:Y:S01]  /*1100*/  IMAD.WIDE.U32 R26, R22, UR6, RZ ;  /* 0x00000006161a7c25 */ /* 0x000fe2000f8e00ff */
[----:B------:R-:W-:-:S02]  /*1110*/  @!P4 IADD3 R6, R6, 0x1, RZ ;  /* 0x000000010606c810 */ /* 0x000fc40007ffe0ff */
[----:B------:R-:W-:Y:S01]  /*1120*/  ISETP.GE.U32.AND P5, PT, R18, R3, PT ;  /* 0x000000031200720c */ /* 0x000fe20003fa6070 */
[----:B------:R-:W-:Y:S01]  /*1130*/  IMAD R20, R5, UR6, R20 ;  /* 0x0000000605147c24 */ /* 0x000fe2000f8e0214 */
[----:B------:R-:W-:Y:S01]  /*1140*/  IADD3 R2, P0, R13, R2, RZ ;  /* 0x000000020d027210 */ /* 0x000fe20007f1e0ff */
[C---:B------:R-:W-:Y:S01]  /*1150*/  IMAD.WIDE.U32 R22, R30.reuse, UR6, RZ ;  /* 0x000000061e167c25 */ /* 0x040fe2000f8e00ff */
[----:B------:R-:W-:Y:S02]  /*1160*/  ISETP.NE.AND P4, PT, RZ, c[0x0][0x1c8], PT ;  /* 0x00007200ff007a0c */ /* 0x000fe40003f85270 */
[----:B------:R-:W-:Y:S01]  /*1170*/  @P2 SEL R21, R21, R30, !P1 ;  /* 0x0000001e15152207 */ /* 0x000fe20004800000 */
[----:B------:R-:W-:Y:S01]  /*1180*/  IMAD.X R4, R11, 0x1, R4, P0 ;  /* 0x000000010b047824 */ /* 0x000fe200000e0604 */
[----:B------:R-:W-:Y:S01]  /*1190*/  IADD3 R20, R27, R20, RZ ;  /* 0x000000141b147210 */ /* 0x000fe20007ffe0ff */
[----:B------:R-:W-:Y:S01]  /*11a0*/  IMAD R3, R30, UR7, RZ ;  /* 0x000000071e037c24 */ /* 0x000fe2000f8e02ff */
[----:B-1----:R-:W-:Y:S01]  /*11b0*/  ISETP.NE.AND P0, PT, R0, RZ, PT ;  /* 0x000000ff0000720c */ /* 0x002fe20003f05270 */
[----:B------:R-:W-:Y:S01]  /*11c0*/  IMAD R5, R2, UR7, RZ ;  /* 0x0000000702057c24 */ /* 0x000fe2000f8e02ff */
[----:B------:R-:W-:Y:S01]  /*11d0*/  SEL R22, R26, R22, !P1 ;  /* 0x000000161a167207 */ /* 0x000fe20004800000 */
[--C-:B------:R-:W-:Y:S01]  /*11e0*/  @!P2 IMAD R0, R189, c[0x0][0x1c0], R208.reuse ;  /* 0x00007000bd00aa24 */ /* 0x100fe200078e02d0 */
[----:B------:R-:W-:Y:S01]  /*11f0*/  @P5 IADD3 R6, R6, 0x1, RZ ;  /* 0x0000000106065810 */ /* 0x000fe20007ffe0ff */
[----:B------:R-:W-:Y:S01]  /*1200*/  @P1 IMAD.IADD R20, R23, 0x1, R3 ;  /* 0x0000000117141824 */ /* 0x000fe200078e0203 */
[----:B------:R-:W-:Y:S01]  /*1210*/  SEL R27, R32, RZ, P0 ;  /* 0x000000ff201b7207 */ /* 0x000fe20000000000 */
[----:B------:R-:W-:Y:S01]  /*1220*/  @P2 IMAD R26, R208, c[0x0][0x234], R21 ;  /* 0x00008d00d01a2a24 */ /* 0x000fe200078e0215 */
[----:B------:R-:W-:Y:S01]  /*1230*/  @!P3 IADD3 R6, -R6, RZ, RZ ;  /* 0x000000ff0606b210 */ /* 0x000fe20007ffe1ff */
[----:B------:R-:W-:Y:S01]  /*1240*/  IMAD R5, R4, UR6, R5 ;  /* 0x0000000604057c24 */ /* 0x000fe2000f8e0205 */
[----:B------:R-:W-:Y:S01]  /*1250*/  @!P4 LOP3.LUT R6, RZ, c[0x0][0x1c8], RZ, 0x33, !PT ;  /* 0x00007200ff06ca12 */ /* 0x000fe200078e33ff */
[----:B------:R-:W-:Y:S01]  /*1260*/  @!P2 IMAD R26, R0, c[0x0][0x214], RZ ;  /* 0x00008500001aaa24 */ /* 0x000fe200078e02ff */
[----:B------:R-:W-:Y:S01]  /*1270*/  SHF.R.S32.HI R4, RZ, 0x1f, R7 ;  /* 0x0000001fff047819 */ /* 0x000fe20000011407 */
[----:B------:R-:W-:Y:S01]  /*1280*/  IMAD.WIDE.U32 R2, R2, UR6, RZ ;  /* 0x0000000602027c25 */ /* 0x000fe2000f8e00ff */
[----:B------:R-:W-:-:S02]  /*1290*/  SHF.R.S32.HI R23, RZ, 0x1f, R208 ;  /* 0x0000001fff177819 */ /* 0x000fc400000114d0 */
[----:B------:R-:W-:Y:S01]  /*12a0*/  SEL R17, R17, RZ, P0 ;  /* 0x000000ff11117207 */ /* 0x000fe20000000000 */
[----:B------:R-:W-:Y:S01]  /*12b0*/  IMAD R0, R208, c[0x0][0x22c], RZ ;  /* 0x00008b00d0007a24 */ /* 0x000fe200078e02ff */
[----:B------:R-:W-:Y:S02]  /*12c0*/  IADD3 R18, R3, R5, RZ ;  /* 0x0000000503127210 */ /* 0x000fe40007ffe0ff */
[----:B------:R-:W-:Y:S02]  /*12d0*/  SHF.R.S32.HI R5, RZ, 0x1f, R6 ;  /* 0x0000001fff057819 */ /* 0x000fe40000011406 */
[----:B------:R-:W-:Y:S01]  /*12e0*/  SHF.R.S32.HI R21, RZ, 0x1f, R0 ;  /* 0x0000001fff157819 */ /* 0x000fe20000011400 */
[----:B------:R-:W-:Y:S05]  /*12f0*/  @!P2 BRA `(.L_x_910) ;  /* 0x000000700000a947 */ /* 0x000fea0003800000 */
[----:B------:R-:W-:Y:S01]  /*1300*/  @!P1 IMAD R30, R189, c[0x0][0x224], RZ ;  /* 0x00008900bd1e9a24 */ /* 0x000fe200078e02ff */
[----:B------:R-:W-:Y:S02]  /*1310*/  MOV R29, 0x80 ;  /* 0x00000080001d7802 */ /* 0x000fe40000000f00 */
[----:B------:R-:W-:-:S02]  /*1320*/  MOV R24, c[0x0][0x210] ;  /* 0x0000840000187a02 */ /* 0x000fc40000000f00 */
[----:B------:R-:W-:-:S03]  /*1330*/  LEA R31, R189, R30, 0x7 ;  /* 0x0000001ebd1f7211 */ /* 0x000fc600078e38ff */
[----:B------:R-:W-:-:S04]  /*1340*/  IMAD R24, R29, R24, c[0x0][0x234] ;  /* 0x00008d001d187624 */ /* 0x000fc800078e0218 */
[----:B------:R-:W-:Y:S01]  /*1350*/  IMAD R24, R24, R208, R31 ;  /* 0x000000d018187224 */ /* 0x000fe200078e021f */
[----:B------:R-:W-:Y:S05]  /*1360*/  BRA `(.L_x_911) ;  /* 0x0000002000007947 */ /* 0x000fea0003800000 */
.L_x_910:
[----:B------:R-:W-:-:S04]  /*1370*/  IMAD R24, R189, c[0x0][0x1c0], R208 ;  /* 0x00007000bd187a24 */ /* 0x000fc800078e02d0 */
[----:B------:R-:W-:Y:S02]  /*1380*/  IMAD R24, R24, c[0x0][0x224], RZ ;  /* 0x0000890018187a24 */ /* 0x000fe400078e02ff */
.L_x_911:
[----:B------:R-:W1:Y:S01]  /*1390*/  S2R R3, SR_TID.X ;  /* 0x0000000000037919 */ /* 0x000e620000002100 */
[----:B------:R-:W-:Y:S01]  /*13a0*/  UIMAD UR12, UR12, UR4, URZ ;  /* 0x000000040c0c72a4 */ /* 0x000fe2000f8e023f */
[----:B------:R-:W-:Y:S01]  /*13b0*/  IMAD R30, R11, c[0x0][0x370], RZ ;  /* 0x0000dc000b1e7a24 */ /* 0x000fe200078e02ff */
[----:B------:R-:W-:Y:S01]  /*13c0*/  SHF.R.S32.HI R191, RZ, 0x1f, R190 ;  /* 0x0000001fffbf7819 */ /* 0x000fe200000114be */
[C---:B------:R-:W-:Y:S01]  /*13d0*/  IMAD.IADD R24, R13.reuse, 0x1, R24 ;  /* 0x000000010d187824 */ /* 0x040fe200078e0218 */
[----:B------:R-:W-:Y:S01]  /*13e0*/  USHF.L.U32 UR6, UR12, 0x6, URZ ;  /* 0x000000060c067899 */ /* 0x000fe2000800063f */
[----:B------:R-:W-:Y:S01]  /*13f0*/  IMAD.IADD R26, R13, 0x1, R26 ;  /* 0x000000010d1a7824 */ /* 0x000fe200078e021a */
[----:B------:R-:W-:Y:S01]  /*1400*/  MOV R205, 0x4 ;  /* 0x0000000400cd7802 */ /* 0x000fe20000000f00 */
[----:B------:R-:W-:Y:S01]  /*1410*/  BSSY B1, `(.L_x_907) ;  /* 0x0000711000017945 */ /* 0x000fe20003800000 */
[----:B------:R-:W-:Y:S01]  /*1420*/  USHF.R.S32.HI UR5, URZ, 0x1f, UR6 ;  /* 0x0000001f3f057899 */ /* 0x000fe20008011406 */
[----:B------:R-:W-:-:S02]  /*1430*/  LEA.HI.SX32 R214, R9, 0xffffffff, 0x1a ;  /* 0xffffffff09d67811 */ /* 0x000fc400078fd2ff */
[----:B------:R-:W-:Y:S01]  /*1440*/  IADD3 R0, P4, P3, R2, UR6, R0 ;  /* 0x0000000602007c10 */ /* 0x000fe2000fb9e000 */
[-C--:B------:R-:W-:Y:S01]  /*1450*/  IMAD.WIDE R226, R26, R205.reuse, c[0x0][0x200] ;  /* 0x000080001ae27625 */ /* 0x080fe200078e02cd */
[----:B------:R-:W-:Y:S02]  /*1460*/  SHF.R.S32.HI R2, RZ, 0x1f, R188 ;  /* 0x0000001fff027819 */ /* 0x000fe400000114bc */
[----:B------:R-:W-:Y:S01]  /*1470*/  IADD3.X R18, R18, UR5, R21, P4, P3 ;  /* 0x0000000512127c10 */ /* 0x000fe2000a7e6415 */
[----:B------:R-:W-:Y:S01]  /*1480*/  IMAD.WIDE R204, R24, R205, c[0x0][0x3c8] ;  /* 0x0000f20018cc7625 */ /* 0x000fe200078e02cd */
[----:B------:R-:W-:Y:S02]  /*1490*/  IADD3 R22, P2, P1, R27, R0, R22 ;  /* 0x000000001b167210 */ /* 0x000fe4000795e016 */
[----:B------:R-:W-:Y:S02]  /*14a0*/  IADD3 R21, P4, R188, R13, RZ ;  /* 0x0000000dbc157210 */ /* 0x000fe40007f9e0ff */
[----:B------:R-:W-:Y:S01]  /*14b0*/  IADD3.X R20, R17, R18, R20, P2, P1 ;  /* 0x0000001211147210 */ /* 0x000fe200017e2414 */
[----:B------:R-:W-:Y:S01]  /*14c0*/  IMAD R17, R23, c[0x0][0x378], RZ ;  /* 0x0000de0017117a24 */ /* 0x000fe200078e02ff */
[----:B-1----:R-:W-:Y:S01]  /*14d0*/  SHF.R.S32.HI R0, RZ, 0x1f, R3 ;  /* 0x0000001fff007819 */ /* 0x002fe20000011403 */
[----:B------:R-:W-:Y:S01]  /*14e0*/  IMAD.X R18, R2, 0x1, R11, P4 ;  /* 0x0000000102127824 */ /* 0x000fe200020e060b */
[----:B------:R-:W-:Y:S01]  /*14f0*/  IADD3 R28, P3, R190, R28, RZ ;  /* 0x0000001cbe1c7210 */ /* 0x000fe20007f7e0ff */
[----:B------:R-:W-:Y:S01]  /*1500*/  IMAD R17, R208, c[0x0][0x37c], R17 ;  /* 0x0000df00d0117a24 */ /* 0x000fe200078e0211 */
[-C--:B------:R-:W-:Y:S01]  /*1510*/  LEA.HI R11, R0, R3.reuse, RZ, 0x5 ;  /* 0x00000003000b7211 */ /* 0x080fe200078f28ff */
[----:B------:R-:W-:Y:S01]  /*1520*/  IMAD R18, R18, c[0x0][0x190], RZ ;  /* 0x0000640012127a24 */ /* 0x000fe200078e02ff */
[----:B------:R-:W-:Y:S01]  /*1530*/  ISETP.GE.AND P4, PT, R19, 0x1, PT ;  /* 0x000000011300780c */ /* 0x000fe20003f86270 */
[----:B------:R-:W-:Y:S01]  /*1540*/  IMAD.X R29, R191, 0x1, R25, P3 ;  /* 0x00000001bf1d7824 */ /* 0x000fe200018e0619 */
[----:B------:R-:W-:Y:S01]  /*1550*/  LOP3.LUT R228, R11, 0xffffffe0, RZ, 0xc0, !PT ;  /* 0xffffffe00be47812 */ /* 0x000fe200078ec0ff */
[C---:B------:R-:W-:Y:S01]  /*1560*/  IMAD R25, R13.reuse, c[0x0][0x374], R30 ;  /* 0x0000dd000d197a24 */ /* 0x040fe200078e021e */
[----:B------:R-:W-:Y:S01]  /*1570*/  SHF.R.S32.HI R11, RZ, 0x5, R11 ;  /* 0x00000005ff0b7819 */ /* 0x000fe2000001140b */
[----:B------:R-:W-:Y:S01]  /*1580*/  IMAD.WIDE.U32 R28, R13, c[0x0][0x370], R28 ;  /* 0x0000dc000d1c7a25 */ /* 0x000fe200078e001c */
[----:B------:R-:W-:-:S03]  /*1590*/  IADD3 R228, -R228, R3, RZ ;  /* 0x00000003e4e47210 */ /* 0x000fc60007ffe1ff */
[----:B------:R-:W-:Y:S02]  /*15a0*/  IMAD.IADD R29, R29, 0x1, R25 ;  /* 0x000000011d1d7824 */ /* 0x000fe400078e0219 */
[----:B------:R-:W-:-:S04]  /*15b0*/  IMAD.WIDE.U32 R30, R21, c[0x0][0x190], R190 ;  /* 0x00006400151e7a25 */ /* 0x000fc800078e00be */
[----:B------:R-:W-:Y:S01]  /*15c0*/  IMAD R11, R11, UR12, R228 ;  /* 0x0000000c0b0b7c24 */ /* 0x000fe2000f8e02e4 */
[----:B------:R-:W-:Y:S01]  /*15d0*/  IADD3 R30, P2, R16, R30, RZ ;  /* 0x0000001e101e7210 */ /* 0x000fe20007f5e0ff */
[----:B------:R-:W-:Y:S02]  /*15e0*/  IMAD R18, R21, c[0x0][0x194], R18 ;  /* 0x0000650015127a24 */ /* 0x000fe400078e0212 */
[----:B------:R-:W-:Y:S01]  /*15f0*/  IMAD.WIDE.U32 R28, R208, c[0x0][0x378], R28 ;  /* 0x0000de00d01c7a25 */ /* 0x000fe200078e001c */
[----:B------:R-:W-:Y:S02]  /*1600*/  IADD3 R22, P1, R11, R22, RZ ;  /* 0x000000160b167210 */ /* 0x000fe40007f3e0ff */
[----:B------:R-:W-:Y:S01]  /*1610*/  IADD3.X R31, R15, R31, R18, P2, !PT ;  /* 0x0000001f0f1f7210 */ /* 0x000fe200017fe412 */
[----:B------:R-:W-:Y:S01]  /*1620*/  IMAD R23, R23, c[0x0][0x1a8], RZ ;  /* 0x00006a0017177a24 */ /* 0x000fe200078e02ff */
[----:B------:R-:W-:Y:S01]  /*1630*/  LEA.HI.X.SX32 R231, R11, R20, 0x1, P1 ;  /* 0x000000140be77211 */ /* 0x000fe200008f0eff */
[----:B------:R-:W-:Y:S01]  /*1640*/  IMAD R11, R2, c[0x0][0x370], RZ ;  /* 0x0000dc00020b7a24 */ /* 0x000fe200078e02ff */
[----:B------:R-:W-:Y:S01]  /*1650*/  IADD3 R29, R29, R17, RZ ;  /* 0x000000111d1d7210 */ /* 0x000fe20007ffe0ff */
[----:B------:R-:W-:Y:S01]  /*1660*/  IMAD R13, R208, c[0x0][0x1ac], R23 ;  /* 0x00006b00d00d7a24 */ /* 0x000fe200078e0217 */
[----:B------:R-:W-:Y:S01]  /*1670*/  LEA R230, P1, R22, c[0x0][0x350], 0x2 ;  /* 0x0000d40016e67a11 */ /* 0x000fe200078210ff */
[----:B------:R-:W-:-:S03]  /*1680*/  IMAD.WIDE.U32 R30, R208, c[0x0][0x1a8], R30 ;  /* 0x00006a00d01e7a25 */ /* 0x000fc600078e001e */
[----:B------:R-:W-:Y:S01]  /*1690*/  LEA.HI.X R231, R22, c[0x0][0x354], R231, 0x2, P1 ;  /* 0x0000d50016e77a11 */ /* 0x000fe200008f14e7 */
        /* <DEDUP_REMOVED lines=8> */
[----:B------:R-:W-:Y:S05]  /*1720*/  @!P4 BRA `(.L_x_912) ;  /* 0x000064000000c947 */ /* 0x000fea0003800000 */
[----:B------:R-:W-:Y:S01]  /*1730*/  @P0 BAR.SYNC.DEFER_BLOCKING 0x0 ;  /* 0x0000000000000b1d */ /* 0x000fe20000010000 */
[----:B------:R-:W-:Y:S01]  /*1740*/  IMAD R13, R195, -0x80, R216 ;  /* 0xffffff80c30d7824 */ /* 0x000fe200078e02d8 */
[----:B------:R-:W-:Y:S01]  /*1750*/  LEA.HI R15, R214, R214, RZ, 0x1 ;  /* 0x000000d6d60f7211 */ /* 0x000fe200078f08ff */
[----:B------:R-:W-:Y:S01]  /*1760*/  IMAD.SHL.U32 R9, R193, 0x2, RZ ;  /* 0x00000002c1097824 */ /* 0x000fe200078e00ff */
[----:B------:R-:W-:Y:S01]  /*1770*/  MOV R203, R205 ;  /* 0x000000cd00cb7202 */ /* 0x000fe20000000f00 */
[----:B------:R-:W-:Y:S01]  /*1780*/  IMAD.WIDE.U32 R20, R7, c[0x0][0x1a0], R190 ;  /* 0x0000680007147a25 */ /* 0x000fe200078e00be */
[----:B------:R-:W-:Y:S01]  /*1790*/  ISETP.GE.AND P2, PT, R188, R13, PT ;  /* 0x0000000dbc00720c */ /* 0x000fe20003f46270 */
[----:B------:R-:W-:Y:S01]  /*17a0*/  BSSY B0, `(.L_x_913) ;  /* 0x000001d000007945 */ /* 0x000fe20003800000 */
[----:B------:R-:W-:Y:S01]  /*17b0*/  LOP3.LUT R15, R15, 0xfffffffe, RZ, 0xc0, !PT ;  /* 0xfffffffe0f0f7812 */ /* 0x000fe200078ec0ff */
[----:B------:R-:W-:Y:S01]  /*17c0*/  IMAD R16, R4, c[0x0][0x1a0], RZ ;  /* 0x0000680004107a24 */ /* 0x000fe200078e02ff */
[----:B------:R-:W-:-:S02]  /*17d0*/  IADD3 R20, P0, R14, R20, RZ ;  /* 0x000000140e147210 */ /* 0x000fc40007f1e0ff */
[----:B------:R-:W-:Y:S01]  /*17e0*/  P2R R11, PR, RZ, 0x4 ;  /* 0x00000004ff0b7803 */ /* 0x000fe20000000000 */
[----:B------:R-:W-:-:S05]  /*17f0*/  IMAD R17, R7, c[0x0][0x1a4], R16 ;  /* 0x0000690007117a24 */ /* 0x000fca00078e0210 */
[----:B------:R-:W-:Y:S01]  /*1800*/  IADD3.X R21, R12, R21, R17, P0, !PT ;  /* 0x000000150c157210 */ /* 0x000fe200007fe411 */
[----:B------:R-:W-:Y:S02]  /*1810*/  IMAD.IADD R12, R214, 0x1, -R15 ;  /* 0x00000001d60c7824 */ /* 0x000fe400078e0a0f */
[----:B------:R-:W-:Y:S02]  /*1820*/  IMAD R15, R5, c[0x0][0x1b8], RZ ;  /* 0x00006e00050f7a24 */ /* 0x000fe400078e02ff */
[----:B------:R-:W-:Y:S01]  /*1830*/  IMAD.WIDE.U32 R20, R6, c[0x0][0x1b8], R20 ;  /* 0x00006e0006147a25 */ /* 0x000fe200078e0014 */
[----:B------:R1:W-:Y:S01]  /*1840*/  @P2 STS.128 [R9+0xa000], RZ ;  /* 0x00a000ff09002388 */ /* 0x0003e20000000c00 */
[----:B------:R-:W-:Y:S02]  /*1850*/  ISETP.NE.AND P1, PT, R12, 0x1, PT ;  /* 0x000000010c00780c */ /* 0x000fe40003f25270 */
[----:B------:R-:W-:-:S05]  /*1860*/  IMAD R15, R6, c[0x0][0x1bc], R15 ;  /* 0x00006f00060f7a24 */ /* 0x000fca00078e020f */
        /* <DEDUP_REMOVED lines=16> */
.L_x_914:
[----:B------:R-:W-:Y:S05]  /*1970*/  BSYNC B0 ;  /* 0x0000000000007941 */ /* 0x000fea0003800000 */
.L_x_913:
        /* <DEDUP_REMOVED lines=22> */
.L_x_916:
[----:B------:R-:W-:Y:S05]  /*1ae0*/  BSYNC B0 ;  /* 0x0000000000007941 */ /* 0x000fea0003800000 */
.L_x_915:
        /* <DEDUP_REMOVED lines=22> */
.L_x_918:
[----:B------:R-:W-:Y:S05]  /*1c50*/  BSYNC B0 ;  /* 0x0000000000007941 */ /* 0x000fea0003800000 */
.L_x_917:
        /* <DEDUP_REMOVED lines=22> */
.L_x_920:
[----:B------:R-:W-:Y:S05]  /*1dc0*/  BSYNC B0 ;  /* 0x0000000000007941 */ /* 0x000fea0003800000 */
.L_x_919:
        /* <DEDUP_REMOVED lines=13> */
.L_x_922:
[----:B------:R-:W-:Y:S05]  /*1ea0*/  BSYNC B0 ;  /* 0x0000000000007941 */ /* 0x000fea0003800000 */
.L_x_921:
        /* <DEDUP_REMOVED lines=15> */
.L_x_924:
[----:B------:R-:W-:Y:S05]  /*1fa0*/  BSYNC B0 ;  /* 0x0000000000007941 */ /* 0x000fea0003800000 */
.L_x_923:
[----:B-1----:R-:W-:Y:S01]  /*1fb0*/  IADD3 R12, R193, 0x1000, RZ ;  /* 0x00001000c10c7810 */ /* 0x002fe20007ffe0ff */
        /* <DEDUP_REMOVED lines=18> */
.L_x_926:
[----:B------:R-:W-:Y:S05]  /*20e0*/  BSYNC B0 ;  /* 0x0000000000007941 */ /* 0x000fea0003800000 */
.L_x_925:
        /* <DEDUP_REMOVED lines=20> */
.L_x_928:
[----:B------:R-:W-:Y:S05]  /*2230*/  BSYNC B0 ;  /* 0x0000000000007941 */ /* 0x000fea0003800000 */
.L_x_927:
[C---:B-1----:R-:W-:Y:S01]  /*2240*/  IADD3 R12, R192.reuse, 0x8, RZ ;  /* 0x00000008c00c7810 */ /* 0x042fe20007ffe0ff */
[----:B------:R-:W-:Y:S01]  /*2250*/  IMAD.WIDE R14, R192, 0x4, R226 ;  /* 0x00000004c00e7825 */ /* 0x000fe200078e02e2 */
[----:B------:R-:W-:Y:S02]  /*2260*/  MOV R212, 0x7f800000 ;  /* 0x7f80000000d47802 */ /* 0x000fe40000000f00 */
[-C--:B------:R-:W-:Y:S01]  /*2270*/  ISETP.GE.AND P2, PT, R12, R19.reuse, PT ;  /* 0x000000130c00720c */ /* 0x080fe20003f46270 */
[----:B------:R-:W-:Y:S01]  /*2280*/  IMAD.MOV.U32 R211, RZ, RZ, 0x7f800000 ;  /* 0x7f800000ffd37424 */ /* 0x000fe200078e00ff */
[C---:B------:R-:W-:Y:S02]  /*2290*/  IADD3 R12, R192.reuse, 0x20, RZ ;  /* 0x00000020c00c7810 */ /* 0x040fe40007ffe0ff */
[----:B------:R-:W-:Y:S02]  /*22a0*/  MOV R209, 0x7f800000 ;  /* 0x7f80000000d17802 */ /* 0x000fe40000000f00 */
[----:B------:R-:W-:-:S02]  /*22b0*/  ISETP.GE.AND P0, PT, R192, R19, PT ;  /* 0x00000013c000720c */ /* 0x000fc40003f06270 */
[----:B------:R-:W-:Y:S02]  /*22c0*/  ISETP.NE.AND P3, PT, R11, RZ, PT ;  /* 0x000000ff0b00720c */ /* 0x000fe40003f65270 */
[----:B------:R-:W-:-:S03]  /*22d0*/  IADD3 R11, R192, 0x28, RZ ;  /* 0x00000028c00b7810 */ /* 0x000fc60007ffe0ff */
[----:B------:R1:W5:Y:S01]  /*22e0*/  @!P2 LDG.E R212, [R14.64+0x20] ;  /* 0x000020180ed4a981 */ /* 0x000362000c1e1900 */
[----:B------:R-:W-:-:S05]  /*22f0*/  ISETP.GE.AND P2, PT, R12, R19, PT ;  /* 0x000000130c00720c */ /* 0x000fca0003f46270 */
[----:B------:R1:W5:Y:S01]  /*2300*/  @!P0 LDG.E R211, [R14.64] ;  /* 0x000000180ed38981 */ /* 0x000362000c1e1900 */
[----:B------:R-:W-:-:S07]  /*2310*/  ISETP.GE.AND P0, PT, R11, R19, PT ;  /* 0x000000130b00720c */ /* 0x000fce0003f06270 */
[----:B------:R1:W5:Y:S01]  /*2320*/  @!P2 LDG.E R209, [R14.64+0x80] ;  /* 0x000080180ed1a981 */ /* 0x000362000c1e1900 */
[----:B------:R-:W-:-:S03]  /*2330*/  IMAD.MOV.U32 R210, RZ, RZ, 0x7f800000 ;  /* 0x7f800000ffd27424 */ /* 0x000fc600078e00ff */
[----:B------:R1:W-:Y:S01]  /*2340*/  @P3 STS.128 [R9+0x6000], RZ ;  /* 0x006000ff09003388 */ /* 0x0003e20000000c00 */
[----:B------:R-:W-:-:S04]  /*2350*/  IMAD.WIDE.U32 R12, R7, c[0x0][0x198], R190 ;  /* 0x00006600070c7a25 */ /* 0x000fc800078e00be */
[----:B---3--:R-:W-:-:S04]  /*2360*/  @!P0 IMAD.WIDE R16, R11, 0x4, R226 ;  /* 0x000000040b108825 */ /* 0x008fc800078e02e2 */
[----:B------:R-:W-:Y:S01]  /*2370*/  IMAD R4, R4, c[0x0][0x198], RZ ;  /* 0x0000660004047a24 */ /* 0x000fe200078e02ff */
[----:B------:R1:W5:Y:S01]  /*2380*/  @!P0 LDG.E R210, [R16.64] ;  /* 0x0000001810d28981 */ /* 0x000362000c1e1900 */
[----:B------:R-:W-:Y:S02]  /*2390*/  IADD3 R12, P0, R10, R12, RZ ;  /* 0x0000000c0a0c7210 */ /* 0x000fe40007f1e0ff */
[----:B------:R-:W-:-:S05]  /*23a0*/  IMAD R11, R7, c[0x0][0x19c], R4 ;  /* 0x00006700070b7a24 */ /* 0x000fca00078e0204 */
        /* <DEDUP_REMOVED lines=12> */
[----:B-1----:R-:W-:-:S04]  /*2470*/  IMAD.WIDE.U32 R14, R188, c[0x0][0x198], R10 ;  /* 0x00006600bc0e7a25 */ /* 0x002fc800078e000a */
        /* <DEDUP_REMOVED lines=8> */
.L_x_930:
[----:B------:R-:W-:Y:S05]  /*2500*/  BSYNC B0 ;  /* 0x0000000000007941 */ /* 0x000fea0003800000 */
.L_x_929:
        /* <DEDUP_REMOVED lines=19> */
.L_x_932:
[----:B------:R-:W-:Y:S05]  /*2640*/  BSYNC B0 ;  /* 0x0000000000007941 */ /* 0x000fea0003800000 */
.L_x_931:
        /* <DEDUP_REMOVED lines=19> */
.L_x_934:
[----:B------:R-:W-:Y:S05]  /*2780*/  BSYNC B0 ;  /* 0x0000000000007941 */ /* 0x000fea0003800000 */
.L_x_933:
        /* <DEDUP_REMOVED lines=19> */
.L_x_936:
[----:B------:R-:W-:Y:S05]  /*28c0*/  BSYNC B0 ;  /* 0x0000000000007941 */ /* 0x000fea0003800000 */
.L_x_935:
[----:B------:R-:W0:Y:S01]  /*28d0*/  LDGDEPBAR ;  /* 0x00000000000079af */ /* 0x000e220000000000 */
[----:B------:R-:W-:Y:S02]  /*28e0*/  IMAD.MOV.U32 R8, RZ, RZ, c[0x0][0x308] ;  /* 0x0000c200ff087624 */ /* 0x000fe400078e00ff */
[----:B-1234-:R-:W-:Y:S01]  /*28f0*/  IMAD.MOV.U32 R9, RZ, RZ, c[0x0][0x30c] ;  /* 0x0000c300ff097624 */ /* 0x01efe200078e00ff */
[----:B------:R-:W-:-:S04]  /*2900*/  DEPBAR.LE SB0, 0x1 ;  /* 0x000080400000791a */ /* 0x000fc80000000000 */
[----:B------:R-:W-:Y:S06]  /*2910*/  BAR.SYNC.DEFER_BLOCKING 0x0 ;  /* 0x0000000000007b1d */ /* 0x000fec0000010000 */
[----:B------:R-:W2:Y:S04]  /*2920*/  LDG.E.64 R206, [R8.64+0x8] ;  /* 0x0000081808ce7981 */ /* 0x000ea8000c1e1b00 */
[----:B------:R-:W3:Y:S01]  /*2930*/  LDG.E.64 R4, [R8.64] ;  /* 0x0000001808047981 */ /* 0x000ee2000c1e1b00 */
[----:B------:R-:W-:Y:S01]  /*2940*/  LEA.HI R0, R0, R3, RZ, 0x4 ;  /* 0x0000000300007211 */ /* 0x000fe200078f20ff */
[----:B------:R-:W-:Y:S01]  /*2950*/  IMAD R2, R189, c[0x0][0x1c0], R208 ;  /* 0x00007000bd027a24 */ /* 0x000fe200078e02d0 */
[----:B------:R-:W-:Y:S01]  /*2960*/  IADD3 R7, R7, 0x80, RZ ;  /* 0x0000008007077810 */ /* 0x000fe20007ffe0ff */
[----:B------:R1:W4:Y:S01]  /*2970*/  LDSM.16.M88.4 R140, [R179+0xa000] ;  /* 0x00a00000b38c783b */ /* 0x0003220000000200 */
[----:B------:R-:W-:Y:S01]  /*2980*/  LOP3.LUT R0, R0, 0xfffffff0, RZ, 0xc0, !PT ;  /* 0xfffffff000007812 */ /* 0x000fe200078ec0ff */
[----:B------:R-:W-:Y:S01]  /*2990*/  USHF.L.U32 UR17, UR12, 0x4, URZ ;  /* 0x000000040c117899 */ /* 0x000fe2000800063f */
[----:B------:R-:W-:Y:S01]  /*29a0*/  ISETP.GE.AND P2, PT, R7, R216, PT ;  /* 0x000000d80700720c */ /* 0x000fe20003f46270 */
[----:B------:R-:W-:Y:S01]  /*29b0*/  IMAD.SHL.U32 R7, R2, 0x20, RZ ;  /* 0x0000002002077824 */ /* 0x000fe200078e00ff */
[----:B------:R1:W1:Y:S01]  /*29c0*/  LDSM.16.M88.4 R144, [R179+0xa800] ;  /* 0x00a80000b390783b */ /* 0x0002620000000200 */
[----:B------:R-:W-:Y:S01]  /*29d0*/  IMAD.IADD R3, R3, 0x1, -R0 ;  /* 0x0000000103037824 */ /* 0x000fe200078e0a00 */
[----:B------:R-:W-:Y:S01]  /*29e0*/  USHF.L.U32 UR18, UR12, 0x3, URZ ;  /* 0x000000030c127899 */ /* 0x000fe2000800063f */
[----:B------:R-:W-:Y:S01]  /*29f0*/  IMAD.MOV.U32 R175, RZ, RZ, 0x20 ;  /* 0x00000020ffaf7424 */ /* 0x000fe200078e00ff */
[----:B------:R1:W1:Y:S01]  /*2a00*/  LDSM.16.M88.4 R148, [R174+0xa000] ;  /* 0x00a00000ae94783b */ /* 0x0002620000000200 */
[----:B------:R-:W-:Y:S01]  /*2a10*/  UIADD3 UR11, UR17, 0x20, URZ ;  /* 0x00000020110b7890 */ /* 0x000fe2000fffe03f */
[----:B------:R-:W-:Y:S01]  /*2a20*/  SHF.R.S32.HI R0, RZ, 0x1f, R3 ;  /* 0x0000001fff007819 */ /* 0x000fe20000011403 */
[----:B------:R-:W-:Y:S01]  /*2a30*/  IMAD.SHL.U32 R220, R186, 0x20, RZ ;  /* 0x00000020badc7824 */ /* 0x000fe200078e00ff */
[----:B------:R1:W1:Y:S01]  /*2a40*/  LDSM.16.M88.4 R152, [R174+0xa800] ;  /* 0x00a80000ae98783b */ /* 0x0002620000000200 */
[----:B------:R-:W-:Y:S01]  /*2a50*/  UIADD3 UR10, UR18, UR11, URZ ;  /* 0x0000000b120a7290 */ /* 0x000fe2000fffe03f */
[----:B------:R-:W-:Y:S01]  /*2a60*/  LEA.HI R0, R0, R3, RZ, 0x3 ;  /* 0x0000000300007211 */ /* 0x000fe200078f18ff */
[----:B------:R-:W-:Y:S01]  /*2a70*/  IMAD.MOV.U32 R183, RZ, RZ, 0x40 ;  /* 0x00000040ffb77424 */ /* 0x000fe200078e00ff */
[----:B------:R1:W1:Y:S01]  /*2a80*/  LDSM.16.M88.4 R156, [R173+0xa000] ;  /* 0x00a00000ad9c783b */ /* 0x0002620000000200 */
[----:B------:R-:W-:Y:S01]  /*2a90*/  IADD3 R176, R181, 0x1000, RZ ;  /* 0x00001000b5b07810 */ /* 0x000fe20007ffe0ff */
[----:B------:R-:W-:Y:S01]  /*2aa0*/  UIADD3 UR9, UR18, UR10, URZ ;  /* 0x0000000a12097290 */ /* 0x000fe2000fffe03f */
[----:B------:R-:W-:Y:S01]  /*2ab0*/  LOP3.LUT R0, R0, 0xfffffff8, RZ, 0xc0, !PT ;  /* 0xfffffff800007812 */ /* 0x000fe200078ec0ff */
[----:B------:R1:W1:Y:S01]  /*2ac0*/  LDSM.16.M88.4 R160, [R173+0xa800] ;  /* 0x00a80000ada0783b */ /* 0x0002620000000200 */
[----:B------:R-:W-:Y:S01]  /*2ad0*/  SEL R176, R176, R181, !P1 ;  /* 0x000000b5b0b07207 */ /* 0x000fe20004800000 */
[----:B------:R-:W-:Y:S01]  /*2ae0*/  UIADD3 UR8, UR18, UR9, URZ ;  /* 0x0000000912087290 */ /* 0x000fe2000fffe03f */
[----:B------:R-:W-:Y:S01]  /*2af0*/  CS2R R94, SRZ ;  /* 0x00000000005e7805 */ /* 0x000fe2000001ff00 */
[----:B------:R-:W-:Y:S01]  /*2b00*/  IMAD.IADD R0, R3, 0x1, -R0 ;  /* 0x0000000103007824 */ /* 0x000fe200078e0a00 */
[----:B------:R-:W-:Y:S01]  /*2b10*/  SHF.R.S32.HI R3, RZ, 0x1f, R228 ;  /* 0x0000001fff037819 */ /* 0x000fe200000114e4 */
[----:B------:R1:W1:Y:S01]  /*2b20*/  LDSM.16.M88.4 R164, [R172+0xa000] ;  /* 0x00a00000aca4783b */ /* 0x0002620000000200 */
[----:B------:R-:W-:Y:S01]  /*2b30*/  UIADD3 UR7, UR18, UR8, URZ ;  /* 0x0000000812077290 */ /* 0x000fe2000fffe03f */
[----:B------:R-:W-:Y:S01]  /*2b40*/  CS2R R92, SRZ ;  /* 0x00000000005c7805 */ /* 0x000fe2000001ff00 */
[C---:B------:R-:W-:Y:S01]  /*2b50*/  LOP3.LUT P0, RZ, R0.reuse, 0x2, RZ, 0xc0, !PT ;  /* 0x0000000200ff7812 */ /* 0x040fe2000780c0ff */
[----:B------:R1:W1:Y:S01]  /*2b60*/  LDSM.16.M88.4 R168, [R172+0xa800] ;  /* 0x00a80000aca8783b */ /* 0x0002620000000200 */
[----:B------:R-:W-:Y:S01]  /*2b70*/  LOP3.LUT P3, RZ, R0, 0x4, RZ, 0xc0, !PT ;  /* 0x0000000400ff7812 */ /* 0x000fe2000786c0ff */
[----:B------:R-:W-:Y:S01]  /*2b80*/  IMAD.SHL.U32 R0, R182, 0x2, RZ ;  /* 0x00000002b6007824 */ /* 0x000fe200078e00ff */
        /* <DEDUP_REMOVED lines=34> */
[----:B------:R-:W-:Y:S01]  /*2db0*/  UIADD3 UR5, -UR6, URZ, URZ ;  /* 0x0000003f06057290 */ /* 0x000fe2000fffe13f */
[----:B------:R-:W-:Y:S01]  /*2dc0*/  IMAD.IADD R2, R180, 0x1, R175 ;  /* 0x00000001b4027824 */ /* 0x000fe200078e02af */
[----:B------:R-:W-:-:S02]  /*2dd0*/  UIMAD UR16, UR12, 0x18, URZ ;  /* 0x000000180c1078a4 */ /* 0x000fc4000f8e023f */
[----:B------:R-:W-:Y:S02]  /*2de0*/  USHF.L.U32 UR15, UR12, 0x5, URZ ;  /* 0x000000050c0f7899 */ /* 0x000fe4000800063f */
[----:B------:R-:W-:Y:S02]  /*2df0*/  UIMAD UR14, UR12, 0x28, URZ ;  /* 0x000000280c0e78a4 */ /* 0x000fe4000f8e023f */
[----:B------:R-:W-:Y:S02]  /*2e00*/  UIMAD UR13, UR12, 0x30, URZ ;  /* 0x000000300c0d78a4 */ /* 0x000fe4000f8e023f */
[----:B------:R-:W-:Y:S02]  /*2e10*/  UIMAD UR12, UR12, 0x38, URZ ;  /* 0x000000380c0c78a4 */ /* 0x000fe4000f8e023f */
[----:B------:R-:W-:Y:S01]  /*2e20*/  UIADD3 UR6, UR18, UR7, URZ ;  /* 0x0000000712067290 */ /* 0x000fe2000fffe03f */
[----:B--2---:R-:W-:Y:S02]  /*2e30*/  IADD3 R228, P5, P4, R7, R206, R228 ;  /* 0x000000ce07e47210 */ /* 0x004fe40007cbe0e4 */
[----:B------:R-:W-:Y:S01]  /*2e40*/  SHF.R.S32.HI R206, RZ, 0x1f, R7 ;  /* 0x0000001fffce7819 */ /* 0x000fe20000011407 */
[----:B---3--:R2:W3:Y:S02]  /*2e50*/  R2UR UR22, R5 ;  /* 0x00000000051673c2 */ /* 0x0084e400000e0000 */
[----:B------:R-:W-:Y:S01]  /*2e60*/  IMAD.WIDE.U32 R228, R228, -0x2daee0ad, RZ ;  /* 0xd2511f53e4e47825 */ /* 0x000fe200078e00ff */
[----:B------:R-:W-:-:S02]  /*2e70*/  IADD3.X R206, R206, R207, R3, P5, P4 ;  /* 0x000000cfcece7210 */ /* 0x000fc40002fe8403 */
[----:B------:R-:W-:Y:S01]  /*2e80*/  IADD3 R3, R182, 0x1000, RZ ;  /* 0x00001000b6037810 */ /* 0x000fe20007ffe0ff */
[----:B------:R-:W-:-:S03]  /*2e90*/  IMAD.MOV.U32 R207, RZ, RZ, R213 ;  /* 0x000000ffffcf7224 */ /* 0x000fc600078e00d5 */
[----:B------:R-:W-:Y:S01]  /*2ea0*/  SEL R178, R3, R182, !P1 ;  /* 0x000000b603b27207 */ /* 0x000fe20004800000 */
[----:B------:R2:W1:Y:S01]  /*2eb0*/  R2UR UR23, R4 ;  /* 0x00000000041773c2 */ /* 0x00046200000e0000 */
[----:B------:R-:W1:Y:S03]  /*2ec0*/  @P2 S2R R3, SR_TID.X ;  /* 0x0000000000032919 */ /* 0x000e660000002100 */
[----:B------:R-:W-:Y:S02]  /*2ed0*/  IMAD.SHL.U32 R178, R178, 0x2, RZ ;  /* 0x00000002b2b27824 */ /* 0x000fe400078e00ff */
[----:B-1----:R-:W-:-:S05]  /*2ee0*/  @P2 IMAD.SHL.U32 R3, R3, 0x2, RZ ;  /* 0x0000000203032824 */ /* 0x002fca00078e00ff */
[----:B------:R-:W-:Y:S01]  /*2ef0*/  @P2 LOP3.LUT R220, R220, 0x6, R3, 0xf8, !PT ;  /* 0x00000006dcdc2812 */ /* 0x000fe200078ef803 */
[----:B--234-:R-:W-:Y:S02]  /*2f00*/  IMAD.IADD R3, R0, 0x1, R175 ;  /* 0x0000000100037824 */ /* 0x01cfe400078e02af */
.L_x_939:
[----:B------:R-:W0:Y:S01]  /*2f10*/  LDGDEPBAR ;  /* 0x00000000000079af */ /* 0x000e220000000000 */
[----:B------:R-:W-:Y:S01]  /*2f20*/  IMAD.IADD R184, R178, 0x1, R175 ;  /* 0x00000001b2b87824 */ /* 0x000fe200078e02af */
[----:B-----5:R-:W-:Y:S01]  /*2f30*/  FSETP.NEU.FTZ.AND P6, PT, R212, -INF , PT ;  /* 0xff800000d400780b */ /* 0x020fe20003fdd000 */
[--C-:B------:R-:W-:Y:S01]  /*2f40*/  IMAD.IADD R185, R178, 0x1, R183.reuse ;  /* 0x00000001b2b97824 */ /* 0x100fe200078e02b7 */
[----:B------:R-:W-:Y:S01]  /*2f50*/  FSETP.NEU.FTZ.AND P1, PT, R211, -INF , PT ;  /* 0xff800000d300780b */ /* 0x000fe20003f3d000 */
[----:B------:R-:W-:Y:S01]  /*2f60*/  IMAD.IADD R183, R184, 0x1, R183 ;  /* 0x00000001b8b77824 */ /* 0x000fe200078e02b7 */
[----:B------:R-:W-:Y:S01]  /*2f70*/  LOP3.LUT R236, R206, UR23, RZ, 0x3c, !PT ;  /* 0x00000017ceec7c12 */ /* 0x000fe2000f8e3cff */
        /* <DEDUP_REMOVED lines=68> */
[-C--:B------:R-:W-:Y:S03]  /*33c0*/  HMMA.16816.F32 R4, R132, R136.reuse, R4 ;  /* 0x000000888404723c */ /* 0x080fe60000001804 */
[----:B------:R-:W-:Y:S01]  /*33d0*/  LOP3.LUT R238, R243, UR21, R238, 0x96, !PT ;  /* 0x00000015f3ee7c12 */ /* 0x000fe2000f8e96ee */
[----:B------:R-:W-:Y:S01]  /*33e0*/  IMAD.WIDE.U32 R246, R236, -0x2daee0ad, RZ ;  /* 0xd2511f53ecf67825 */ /* 0x000fe200078e00ff */
[----:B------:R-:W-:Y:S01]  /*33f0*/  LOP3.LUT R239, R249, UR19, R250, 0x96, !PT ;  /* 0x00000013f9ef7c12 */ /* 0x000fe2000f8e96fa */
[----:B------:R-:W-:Y:S02]  /*3400*/  UIADD3 UR21, UR23, -0x255992d5, URZ ;  /* 0xdaa66d2b17157890 */ /* 0x000fe4000fffe03f */
[C---:B---3--:R-:W-:Y:S08]  /*3410*/  HMMA.16816.F32 R8, R100.reuse, R136, R8 ;  /* 0x000000886408723c */ /* 0x048ff00000001808 */
        /* <DEDUP_REMOVED lines=9> */
[-C--:B----4-:R-:W-:Y:S01]  /*34b0*/  HMMA.16816.F32 R4, R108, R112.reuse, R4 ;  /* 0x000000706c04723c */ /* 0x090fe20000001804 */
        /* <DEDUP_REMOVED lines=491> */
[----:B------:R-:W-:Y:S03]  /*5370*/  IMAD.U32 R5, R7, -0x40, RZ ;  /* 0xffffffc007057824 */ /* 0x000fe600078e00ff */
[----:B------:R-:W-:Y:S02]  /*5380*/  SEL R4, R4, 0x2000, !P4 ;  /* 0x0000200004047807 */ /* 0x000fe40006000000 */
[----:B------:R-:W-:Y:S03]  /*5390*/  LEA R224, P0, R5, R224, 0x1 ;  /* 0x000000e005e07211 */ /* 0x000fe600078008ff */
[--C-:B------:R-:W-:Y:S01]  /*53a0*/  IMAD.IADD R213, R213, 0x1, R4.reuse ;  /* 0x00000001d5d57824 */ /* 0x100fe200078e0204 */
[----:B------:R-:W-:Y:S01]  /*53b0*/  LEA.HI.X.SX32 R225, R5, R225, 0x1, P0 ;  /* 0x000000e105e17211 */ /* 0x000fe200000f0eff */
[--C-:B------:R-:W-:Y:S01]  /*53c0*/  IMAD.IADD R207, R207, 0x1, R4.reuse ;  /* 0x00000001cfcf7824 */ /* 0x100fe200078e0204 */
[C---:B------:R-:W-:Y:S01]  /*53d0*/  @!P1 LEA R6, P0, R7.reuse, R224, 0x6 ;  /* 0x000000e007069211 */ /* 0x040fe200078030ff */
[----:B------:R-:W-:Y:S01]  /*53e0*/  @!P1 IMAD.MOV.U32 R5, RZ, RZ, c[0x0][0x194] ;  /* 0x00006500ff059624 */ /* 0x000fe200078e00ff */
[----:B------:R1:W-:Y:S01]  /*53f0*/  @P1 STS [R213], RZ ;  /* 0x000000ffd5001388 */ /* 0x0003e20000000800 */
[----:B------:R-:W-:Y:S03]  /*5400*/  IMAD.IADD R178, R178, 0x1, R4 ;  /* 0x00000001b2b27824 */ /* 0x000fe600078e0204 */
        /* <DEDUP_REMOVED lines=17> */
.L_x_937:
[----:B------:R-:W-:Y:S01]  /*5520*/  F2FP.PACK_AB R205, R232, R205 ;  /* 0x000000cde8cd723e */ /* 0x000fe200000000ff */
[----:B------:R-:W-:Y:S01]  /*5530*/  IMAD.SHL.U32 R112, R181, 0x2, RZ ;  /* 0x00000002b5707824 */ /* 0x000fe200078e00ff */
[----:B------:R-:W-:Y:S01]  /*5540*/  F2FP.PACK_AB R221, R234, R221 ;  /* 0x000000ddeadd723e */ /* 0x000fe200000000ff */
[----:B------:R-:W-:Y:S01]  /*5550*/  IMAD.SHL.U32 R117, R193, 0x2, RZ ;  /* 0x00000002c1757824 */ /* 0x000fe200078e00ff */
        /* <DEDUP_REMOVED lines=103> */
.L_x_938:
        /* <DEDUP_REMOVED lines=344> */
.L_x_940:
        /* <DEDUP_REMOVED lines=15> */
.L_x_941:
        /* <DEDUP_REMOVED lines=37> */
.L_x_943:
[----:B------:R-:W-:Y:S05]  /*7490*/  BSYNC B0 ;  /* 0x0000000000007941 */ /* 0x000fea0003800000 */
.L_x_942:
        /* <DEDUP_REMOVED lines=14> */
.L_x_945:
[----:B------:R-:W-:Y:S05]  /*7580*/  BSYNC B0 ;  /* 0x0000000000007941 */ /* 0x000fea0003800000 */
.L_x_944:
        /* <DEDUP_REMOVED lines=14> */
.L_x_947:
[----:B------:R-:W-:Y:S05]  /*7670*/  BSYNC B0 ;  /* 0x0000000000007941 */ /* 0x000fea0003800000 */
.L_x_946:
        /* <DEDUP_REMOVED lines=14> */
.L_x_949:
[----:B------:R-:W-:Y:S05]  /*7760*/  BSYNC B0 ;  /* 0x0000000000007941 */ /* 0x000fea0003800000 */
.L_x_948:
        /* <DEDUP_REMOVED lines=19> */
.L_x_951:
[----:B------:R-:W-:Y:S05]  /*78a0*/  BSYNC B0 ;  /* 0x0000000000007941 */ /* 0x000fea0003800000 */
.L_x_950:
        /* <DEDUP_REMOVED lines=13> */
.L_x_953:
[----:B------:R-:W-:Y:S05]  /*7980*/  BSYNC B0 ;  /* 0x0000000000007941 */ /* 0x000fea0003800000 */
.L_x_952:
        /* <DEDUP_REMOVED lines=13> */
.L_x_955:
[----:B------:R-:W-:Y:S05]  /*7a60*/  BSYNC B0 ;  /* 0x0000000000007941 */ /* 0x000fea0003800000 */
.L_x_954:
        /* <DEDUP_REMOVED lines=12> */
.L_x_912:
        /* <DEDUP_REMOVED lines=15> */
.L_x_957:
        /* <DEDUP_REMOVED lines=15> */
.L_x_958:
        /* <DEDUP_REMOVED lines=26> */
.L_x_960:
[----:B------:R-:W-:Y:S05]  /*7eb0*/  BSYNC B0 ;  /* 0x0000000000007941 */ /* 0x000fea0003800000 */
.L_x_959:
        /* <DEDUP_REMOVED lines=14> */
.L_x_962:
[----:B------:R-:W-:Y:S05]  /*7fa0*/  BSYNC B0 ;  /* 0x0000000000007941 */ /* 0x000fea0003800000 */
.L_x_961:
        /* <DEDUP_REMOVED lines=14> */
.L_x_964:
[----:B------:R-:W-:Y:S05]  /*8090*/  BSYNC B0 ;  /* 0x0000000000007941 */ /* 0x000fea0003800000 */
.L_x_963:
        /* <DEDUP_REMOVED lines=14> */
.L_x_966:
[----:B------:R-:W-:Y:S05]  /*8180*/  BSYNC B0 ;  /* 0x0000000000007941 */ /* 0x000fea0003800000 */
.L_x_965:
        /* <DEDUP_REMOVED lines=19> */
.L_x_968:
[----:B------:R-:W-:Y:S05]  /*82c0*/  BSYNC B0 ;  /* 0x0000000000007941 */ /* 0x000fea0003800000 */
.L_x_967:
        /* <DEDUP_REMOVED lines=12> */
.L_x_970:
[----:B------:R-:W-:Y:S05]  /*8390*/  BSYNC B0 ;  /* 0x0000000000007941 */ /* 0x000fea0003800000 */
.L_x_969:
        /* <DEDUP_REMOVED lines=12> */
.L_x_972:
[----:B------:R-:W-:Y:S05]  /*8460*/  BSYNC B0 ;  /* 0x0000000000007941 */ /* 0x000fea0003800000 */
.L_x_971:
        /* <DEDUP_REMOVED lines=11> */
.L_x_956:
[----:B------:R-:W-:Y:S05]  /*8520*/  BSYNC B1 ;  /* 0x0000000000017941 */ /* 0x000fea0003800000 */
.L_x_907:
        /* <DEDUP_REMOVED lines=9> */
.L_x_973:
[----:B------:R-:W-:Y:S05]  /*85c0*/  EXIT ;  /* 0x000000000000794d */ /* 0x000fea0003800000 */
.L_x_975:
        /* <DEDUP_REMOVED lines=11> */
.L_x_2468:


//--------------------- .text._ZN5flash44flash_bwd_dq_dk_dv_loop_seqk_parallel_kernelI23Flash_bwd_kernel_traitsILi64ELi64ELi128ELi8ELi2ELi4ELi4ELb1ELb0EN7cutlass6half_tE19Flash_kernel_traitsILi64ELi64ELi128ELi8ES3_EELb0ELb0ELb0ELb0ELb0ELb0ELb1EEEvNS_16Flash_bwd_paramsE --------------------------
	.section	.text._ZN5flash44flash_bwd_dq_dk_dv_loop_seqk_parallel_kernelI23Flash_bwd_kernel_traitsILi64ELi64ELi128ELi8ELi2ELi4ELi4ELb1ELb0EN7cutlass6half_tE19Flash_kernel_traitsILi64ELi64ELi128ELi8ES3_EELb0ELb0ELb0ELb0ELb0ELb0ELb1EEEvNS_16Flash_bwd_paramsE,"ax",@progbits
	.sectioninfo	@"SHI_REGISTERS=255"
	.align	128
        .global         _ZN5flash44flash_bwd_dq_dk_dv_loop_seqk_parallel_kernelI23Flash_bwd_kernel_traitsILi64ELi64ELi128ELi8ELi2ELi4ELi4ELb1ELb0EN7cutlass6half_tE19Flash_kernel_traitsILi64ELi64ELi128ELi8ES3_EELb0ELb0ELb0ELb0ELb0ELb0ELb1EEEvNS_16Flash_bwd_paramsE
        .type           _ZN5flash44flash_bwd_dq_dk_dv_loop_seqk_parallel_kernelI23Flash_bwd_kernel_traitsILi64ELi64ELi128ELi8ELi2ELi4ELi4ELb1ELb0EN7cutlass6half_tE19Flash_kernel_traitsILi64ELi64ELi128ELi8ES3_EELb0ELb0ELb0ELb0ELb0ELb0ELb1EEEvNS_16Flash_bwd_paramsE,@function
        .size           _ZN5flash44flash_bwd_dq_dk_dv_loop_seqk_parallel_kernelI23Flash_bwd_kernel_traitsILi64ELi64ELi128ELi8ELi2ELi4ELi4ELb1ELb0EN7cutlass6half_tE19Flash_kernel_traitsILi64ELi64ELi128ELi8ES3_EELb0ELb0ELb0ELb0ELb0ELb0ELb1EEEvNS_16Flash_bwd_paramsE,(.L_x_2469 - _ZN5flash44flash_bwd_dq_dk_dv_loop_seqk_parallel_kernelI23Flash_bwd_kernel_traitsILi64ELi64ELi128ELi8ELi2ELi4ELi4ELb1ELb0EN7cutlass6half_tE19Flash_kernel_traitsILi64ELi64ELi128ELi8ES3_EELb0ELb0ELb0ELb0ELb0ELb0ELb1EEEvNS_16Flash_bwd_paramsE)
        .other          _ZN5flash44flash_bwd_dq_dk_dv_loop_seqk_parallel_kernelI23Flash_bwd_kernel_traitsILi64ELi64ELi128ELi8ELi2ELi4ELi4ELb1ELb0EN7cutlass6half_tE19Flash_kernel_traitsILi64ELi64ELi128ELi8ES3_EELb0ELb0ELb0ELb0ELb0ELb0ELb1EEEvNS_16Flash_bwd_paramsE,@"STO_CUDA_ENTRY STV_DEFAULT"
_ZN5flash44flash_bwd_dq_dk_dv_loop_seqk_parallel_kernelI23Flash_bwd_kernel_traitsILi64ELi64ELi128ELi8ELi2ELi4ELi4ELb1ELb0EN7cutlass6half_tE19Flash_kernel_traitsILi64ELi64ELi128ELi8ES3_EELb0ELb0ELb0ELb0ELb0ELb0ELb1EEEvNS_16Flash_bwd_paramsE:
.text._ZN5flash44flash_bwd_dq_dk_dv_loop_seqk_parallel_kernelI23Flash_bwd_kernel_traitsILi64ELi64ELi128ELi8ELi2ELi4ELi4ELb1ELb0EN7cutlass6half_tE19Flash_kernel_traitsILi64ELi64ELi128ELi8ES3_EELb0ELb0ELb0ELb0ELb0ELb0ELb1EEEvNS_16Flash_bwd_paramsE:
        /* <DEDUP_REMOVED lines=33> */
[----:B------:R-:W-:Y:S01]  /*0210*/  LEA.HI R15, R9, R12, RZ, 0x2 ;  /* 0x0000000c090f7211 */ /* 0x000fe200078f10ff */
[----:B------:R-:W-:Y:S01]  /*0220*/  ULDC UR55, c[0x0][0x22c] ;  /* 0x00008b0000377ab9 */ /* 0x000fe20000000800 */
[----:B------:R-:W-:Y:S01]  /*0230*/  SHF.R.S32.HI R4, RZ, 0x4, R3 ;  /* 0x00000004ff047819 */ /* 0x000fe20000011403 */
[----:B---3--:R-:W-:Y:S01]  /*0240*/  @UP1 UIMAD UR10, UR44, UR60, URZ ;  /* 0x0000003c2c0a12a4 */ /* 0x008fe2000f8e023f */
[--C-:B------:R-:W-:Y:S01]  /*0250*/  SHF.R.S32.HI R5, RZ, 0x2, R15.reuse ;  /* 0x00000002ff057819 */ /* 0x100fe2000001140f */
[----:B------:R-:W-:Y:S01]  /*0260*/  UIMAD UR6, UR44, UR9, UR47 ;  /* 0x000000092c0672a4 */ /* 0x000fe2000f8e022f */
[----:B------:R-:W-:Y:S01]  /*0270*/  LEA.HI R2, R3, R4, RZ, 0x1 ;  /* 0x0000000403027211 */ /* 0x000fe200078f08ff */
[----:B------:R-:W-:Y:S01]  /*0280*/  UIMAD UR58, UR47, UR55, URZ ;  /* 0x000000372f3a72a4 */ /* 0x000fe2000f8e023f */
[CC--:B------:R-:W-:Y:S01]  /*0290*/  LEA.HI R13, R9.reuse, R12.reuse, RZ, 0x3 ;  /* 0x0000000c090d7211 */ /* 0x0c0fe200078f18ff */
[----:B------:R-:W-:Y:S01]  /*02a0*/  UIMAD UR9, UR6, UR15, URZ ;  /* 0x0000000f060972a4 */ /* 0x000fe2000f8e023f */
[----:B------:R-:W-:Y:S01]  /*02b0*/  LOP3.LUT R2, R2, 0xfffffffe, RZ, 0xc0, !PT ;  /* 0xfffffffe02027812 */ /* 0x000fe200078ec0ff */
[----:B------:R-:W-:Y:S01]  /*02c0*/  ULDC UR48, c[0x0][0x1c0] ;  /* 0x0000700000307ab9 */ /* 0x000fe20000000800 */
[----:B------:R-:W-:Y:S01]  /*02d0*/  LEA.HI R8, R9, R12, RZ, 0x5 ;  /* 0x0000000c09087211 */ /* 0x000fe200078f28ff */
[----:B------:R-:W-:Y:S01]  /*02e0*/  ULDC UR12, c[0x0][0x1c0] ;  /* 0x00007000000c7ab9 */ /* 0x000fe20000000800 */
[----:B----4-:R-:W-:Y:S01]  /*02f0*/  SHF.R.S32.HI R0, RZ, 0x1f, R15 ;  /* 0x0000001fff007819 */ /* 0x010fe2000001140f */
[----:B------:R-:W-:Y:S01]  /*0300*/  IMAD.IADD R10, R4, 0x1, -R2 ;  /* 0x00000001040a7824 */ /* 0x000fe200078e0a02 */
[----:B------:R-:W-:Y:S01]  /*0310*/  LOP3.LUT R2, R3, 0xfffffff0, RZ, 0xc0, !PT ;  /* 0xfffffff003027812 */ /* 0x000fe200078ec0ff */
[----:B------:R-:W-:Y:S01]  /*0320*/  IMAD.U32 R4, RZ, RZ, UR8 ;  /* 0x00000008ff047e24 */ /* 0x000fe2000f8e00ff */
[----:B------:R-:W-:Y:S01]  /*0330*/  LEA.HI R0, R0, R5, RZ, 0x3 ;  /* 0x0000000500007211 */ /* 0x000fe200078f18ff */
[----:B------:R-:W-:Y:S01]  /*0340*/  USHF.L.U32 UR8, UR44, 0x7, URZ ;  /* 0x000000072c087899 */ /* 0x000fe2000800063f */
[----:B------:R-:W-:Y:S01]  /*0350*/  SHF.R.S32.HI R3, RZ, 0x3, R13 ;  /* 0x00000003ff037819 */ /* 0x000fe2000001140d */
[----:B------:R-:W-:Y:S01]  /*0360*/  IMAD.IADD R2, R12, 0x1, -R2 ;  /* 0x000000010c027824 */ /* 0x000fe200078e0a02 */
[----:B------:R-:W-:Y:S01]  /*0370*/  LOP3.LUT R0, R0, 0xfffffff8, RZ, 0xc0, !PT ;  /* 0xfffffff800007812 */ /* 0x000fe200078ec0ff */
[----:B------:R-:W-:Y:S01]  /*0380*/  UIMAD.WIDE UR48, UR55, UR48, URZ ;  /* 0x00000030373072a5 */ /* 0x000fe2000f8e023f */
[----:B------:R-:W-:Y:S01]  /*0390*/  SHF.R.S32.HI R16, RZ, 0x5, R8 ;  /* 0x00000005ff107819 */ /* 0x000fe20000011408 */
[----:B------:R-:W-:Y:S01]  /*03a0*/  IMAD.SHL.U32 R3, R3, 0x40, RZ ;  /* 0x0000004003037824 */ /* 0x000fe200078e00ff */
[----:B------:R-:W-:Y:S01]  /*03b0*/  SHF.R.S32.HI R4, RZ, 0x1f, R2 ;  /* 0x0000001fff047819 */ /* 0x000fe20000011402 */
[----:B------:R-:W-:Y:S01]  /*03c0*/  IMAD.IADD R7, R5, 0x1, -R0 ;  /* 0x0000000105077824 */ /* 0x000fe200078e0a00 */
[----:B------:R-:W-:Y:S01]  /*03d0*/  SHF.R.S32.HI R6, RZ, 0x1f, R8 ;  /* 0x0000001fff067819 */ /* 0x000fe20000011408 */
[----:B------:R-:W-:Y:S01]  /*03e0*/  IMAD.U32 R0, RZ, RZ, UR7 ;  /* 0x00000007ff007e24 */ /* 0x000fe2000f8e00ff */
[----:B------:R-:W-:Y:S01]  /*03f0*/  LEA.HI R11, R4, R2, RZ, 0x3 ;  /* 0x00000002040b7211 */ /* 0x000fe200078f18ff */
[----:B------:R-:W-:Y:S01]  /*0400*/  USHF.R.S32.HI UR7, URZ, 0x1f, UR16 ;  /* 0x0000001f3f077899 */ /* 0x000fe20008011410 */
[----:B------:R-:W-:Y:S01]  /*0410*/  LOP3.LUT R3, R3, 0x1c0, RZ, 0xc0, !PT ;  /* 0x000001c003037812 */ /* 0x000fe200078ec0ff */
[----:B------:R-:W-:Y:S01]  /*0420*/  UIMAD UR55, UR55, UR12, URZ ;  /* 0x0000000c373772a4 */ /* 0x000fe2000f8e023f */
[----:B------:R1:W-:Y:S01]  /*0430*/  STL [R1+0xc], R0 ;  /* 0x00000c0001007387 */ /* 0x0003e20000100800 */
[----:B------:R-:W-:Y:S01]  /*0440*/  LOP3.LUT R4, R11, 0xfffffff8, RZ, 0xc0, !PT ;  /* 0xfffffff80b047812 */ /* 0x000fe200078ec0ff */
[----:B------:R-:W-:Y:S01]  /*0450*/  UIMAD UR6, UR7, UR44, URZ ;  /* 0x0000002c070672a4 */ /* 0x000fe2000f8e023f */
[----:B------:R-:W-:Y:S01]  /*0460*/  SHF.R.U32.HI R5, RZ, 0x3, R3 ;  /* 0x00000003ff057819 */ /* 0x000fe20000011603 */
        /* <DEDUP_REMOVED lines=73> */
[----:B------:R-:W-:-:S02]  /*0900*/  UIADD3 UR14, UR13, UR15, URZ ;  /* 0x0000000f0d0e7290 */ /* 0x000fc4000fffe03f */
[----:B------:R-:W-:Y:S02]  /*0910*/  @!UP1 UIMAD UR60, UR8, UR60, URZ ;  /* 0x0000003c083c92a4 */ /* 0x000fe4000f8e023f */
[----:B------:R-:W-:Y:S01]  /*0920*/  UIADD3 UR20, UR13, UR14, URZ ;  /* 0x0000000e0d147290 */ /* 0x000fe2000fffe03f */
[----:B-1----:R-:W-:-:S05]  /*0930*/  IMAD.U32 R2, RZ, RZ, UR9 ;  /* 0x00000009ff027e24 */ /* 0x002fca000f8e00ff */
        /* <DEDUP_REMOVED lines=53> */
[----:B------:R-:W-:Y:S01]  /*0c90*/  IMAD.IADD R181, R178, 0x1, R180 ;  /* 0x00000001b2b57824 */ /* 0x000fe200078e02b4 */
[----:B------:R-:W-:Y:S01]  /*0ca0*/  @P2 IADD3 R247, R246, -0x40, RZ ;  /* 0xffffffc0f6f72810 */ /* 0x000fe20007ffe0ff */
[----:B------:R-:W-:Y:S01]  /*0cb0*/  IMAD.IADD R179, R178, 0x1, R0 ;  /* 0x00000001b2b37824 */ /* 0x000fe200078e0200 */
        /* <DEDUP_REMOVED lines=8> */
[----:B------:R-:W-:Y:S01]  /*0d40*/  @P1 IADD3 R251, R246, 0x3e0, RZ ;  /* 0x000003e0f6fb1810 */ /* 0x000fe20007ffe0ff */
[----:B------:R-:W-:-:S02]  /*0d50*/  IMAD.IADD R248, R5, 0x1, R247 ;  /* 0x0000000105f87824 */ /* 0x000fc400078e02f7 */
.L_x_1044:
        /* <DEDUP_REMOVED lines=27> */
[----:B-1--4-:R-:W4:Y:S01]  /*0f10*/  @P2 LDG.E R6, [R6.64+0x4] ;  /* 0x0000040406062981 */ /* 0x012f22000c1e1900 */
        /* <DEDUP_REMOVED lines=25> */
.L_x_976:
        /* <DEDUP_REMOVED lines=58> */
.L_x_978:
        /* <DEDUP_REMOVED lines=18> */
.L_x_979:
[----:B------:R-:W2:Y:S01]  /*1570*/  LDL R4, [R1] ;  /* 0x0000000001047983 */ /* 0x000ea20000100800 */
[----:B------:R-:W-:-:S03]  /*1580*/  ULDC.64 UR10, c[0x0][0x370] ;  /* 0x0000dc00000a7ab9 */ /* 0x000fc60000000a00 */
[----:B------:R-:W3:Y:S04]  /*1590*/  LDL R0, [R1+0x8] ;  /* 0x0000080001007983 */ /* 0x000ee80000100800 */
[----:B------:R-:W4:Y:S01]  /*15a0*/  LDL R2, [R1+0xc] ;  /* 0x00000c0001027983 */ /* 0x000f220000100800 */
[----:B------:R-:W-:Y:S01]  /*15b0*/  @UP3 UIMAD.WIDE.U32 UR8, UR7, UR10, URZ ;  /* 0x0000000a070832a5 */ /* 0x000fe2000f8e003f */
[----:B------:R-:W-:-:S03]  /*15c0*/  IABS R6, c[0x0][0x1c8] ;  /* 0x0000720000067a13 */ /* 0x000fc60000000000 */
        /* <DEDUP_REMOVED lines=9> */
[----:B------:R-:W-:Y:S01]  /*1660*/  UIMAD UR10, UR49, UR7, URZ ;  /* 0x00000007310a72a4 */ /* 0x000fe2000f8e023f */
[----:B------:R-:W-:Y:S01]  /*1670*/  ISETP.NE.AND P1, PT, RZ, c[0x0][0x1c8], PT ;  /* 0x00007200ff007a0c */ /* 0x000fe20003f25270 */
[----:B--2---:R1:W2:Y:S02]  /*1680*/  R2UR UR29, R4 ;  /* 0x00000000041d73c2 */ /* 0x0042a400000e0000 */
[----:B-1----:R-:W1:Y:S01]  /*1690*/  I2F.RP R4, R6 ;  /* 0x0000000600047306 */ /* 0x002e620000209400 */
[----:B--2---:R-:W-:-:S05]  /*16a0*/  UIMAD UR8, UR31, UR28, UR29 ;  /* 0x0000001c1f0872a4 */ /* 0x004fca000f8e021d */
[----:B------:R-:W2:Y:S01]  /*16b0*/  S2UR UR28, SR_CTAID.X ;  /* 0x00000000001c79c3 */ /* 0x000ea20000002500 */
[----:B------:R-:W-:Y:S01]  /*16c0*/  UIADD3 UR8, UR57, UR8, URZ ;  /* 0x0000000839087290 */ /* 0x000fe2000fffe03f */
[----:B-1----:R-:W1:Y:S03]  /*16d0*/  MUFU.RCP R4, R4 ;  /* 0x0000000400047308 */ /* 0x002e660000001000 */
[----:B------:R-:W-:-:S04]  /*16e0*/  UIMAD UR8, UR48, UR8, UR61 ;  /* 0x00000008300872a4 */ /* 0x000fc8000f8e023d */
[----:B------:R-:W-:Y:S02]  /*16f0*/  UIADD3 UR30, UR53, UR8, URZ ;  /* 0x00000008351e7290 */ /* 0x000fe4000fffe03f */
[----:B------:R-:W-:-:S04]  /*1700*/  UIMAD.WIDE.U32 UR8, UR48, UR7, URZ ;  /* 0x00000007300872a5 */ /* 0x000fc8000f8e003f */
[----:B------:R-:W-:Y:S01]  /*1710*/  @UP3 UIADD3 UR30, UR9, UR10, URZ ;  /* 0x0000000a091e3290 */ /* 0x000fe2000fffe03f */
[----:B-1----:R-:W-:Y:S02]  /*1720*/  IADD3 R4, R4, 0xffffffe, RZ ;  /* 0x0ffffffe04047810 */ /* 0x002fe40007ffe0ff */
[----:B------:R-:W-:Y:S02]  /*1730*/  ULDC.64 UR10, c[0x0][0x3d8] ;  /* 0x0000f600000a7ab9 */ /* 0x000fe40000000a00 */
[----:B------:R1:W5:Y:S01]  /*1740*/  F2I.FTZ.U32.TRUNC.NTZ R5, R4 ;  /* 0x0000000400057305 */ /* 0x000362000021f000 */
[----:B------:R-:W-:Y:S02]  /*1750*/  USEL UR33, UR52, UR8, !UP3 ;  /* 0x0000000834217287 */ /* 0x000fe4000d800000 */
[----:B--2---:R-:W-:Y:S02]  /*1760*/  UIMAD.WIDE.U32 UR8, UR28, UR10, URZ ;  /* 0x0000000a1c0872a5 */ /* 0x004fe4000f8e003f */
[----:B------:R-:W-:-:S02]  /*1770*/  USHF.L.U32 UR29, UR44, 0x7, URZ ;  /* 0x000000072c1d7899 */ /* 0x000fc4000800063f */
[----:B------:R-:W-:Y:S02]  /*1780*/  USEL UR32, UR8, URZ, UP2 ;  /* 0x0000003f08207287 */ /* 0x000fe40009000000 */
[----:B------:R-:W-:Y:S02]  /*1790*/  USHF.L.U64.HI UR8, UR44, 0x7, UR31 ;  /* 0x000000072c087899 */ /* 0x000fe4000801021f */
[----:B------:R-:W-:Y:S02]  /*17a0*/  UIMAD UR11, UR28, UR11, UR9 ;  /* 0x0000000b1c0b72a4 */ /* 0x000fe4000f8e0209 */
[----:B------:R-:W-:Y:S02]  /*17b0*/  USEL UR9, UR8, URZ, UP5 ;  /* 0x0000003f08097287 */ /* 0x000fe4000a800000 */
[----:B------:R-:W-:Y:S01]  /*17c0*/  USEL UR8, UR29, URZ, UP5 ;  /* 0x0000003f1d087287 */ /* 0x000fe2000a800000 */
[----:B---3--:R5:W2:Y:S01]  /*17d0*/  R2UR UR29, R0 ;  /* 0x00000000001d73c2 */ /* 0x008aa200000e0000 */
[----:B-1----:R-:W-:-:S07]  /*17e0*/  IMAD.MOV.U32 R4, RZ, RZ, RZ ;  /* 0x000000ffff047224 */ /* 0x002fce00078e00ff */
        /* <DEDUP_REMOVED lines=10> */
[----:B------:R-:W-:Y:S02]  /*1890*/  ISETP.GE.U32.AND P2, PT, R2, R6, PT ;  /* 0x000000060200720c */ /* 0x000fe40003f46070 */
[----:B------:R-:W-:Y:S02]  /*18a0*/  @!P0 IADD3 R0, R0, 0x1, RZ ;  /* 0x0000000100008810 */ /* 0x000fe40007ffe0ff */
[----:B---3--:R-:W-:Y:S01]  /*18b0*/  ISETP.LE.AND P0, PT, RZ, UR28, PT ;  /* 0x0000001cff007c0c */ /* 0x008fe2000bf03270 */
[----:B------:R-:W-:-:S08]  /*18c0*/  UIADD3 UR8, UP0, UR12, UR8, URZ ;  /* 0x000000080c087290 */ /* 0x000fd0000ff1e03f */
        /* <DEDUP_REMOVED lines=26> */
.L_x_980:
[----:B------:R-:W2:Y:S02]  /*1a70*/  LDL R0, [R1+0x4] ;  /* 0x0000040001007983 */ /* 0x000ea40000100800 */
[----:B--2---:R1:W2:Y:S01]  /*1a80*/  R2UR UR10, R0 ;  /* 0x00000000000a73c2 */ /* 0x0042a200000e0000 */
[----:B------:R-:W-:-:S07]  /*1a90*/  DEPBAR.LE SB1, 0x0, {2} ;  /* 0x000090040000791a */ /* 0x000fce0000000000 */
.L_x_981:
[----:B------:R-:W1:Y:S01]  /*1aa0*/  S2R R18, SR_TID.X ;  /* 0x0000000000127919 */ /* 0x000e620000002100 */
[----:B------:R-:W-:Y:S01]  /*1ab0*/  USHF.R.S32.HI UR7, URZ, 0x1f, UR58 ;  /* 0x0000001f3f077899 */ /* 0x000fe2000801143a */
[----:B------:R-:W-:Y:S01]  /*1ac0*/  SHF.R.S32.HI R221, RZ, 0x1f, R220 ;  /* 0x0000001fffdd7819 */ /* 0x000fe200000114dc */
[----:B------:R-:W-:Y:S01]  /*1ad0*/  UIADD3 UR8, UP5, UP4, UR8, UR54, UR58 ;  /* 0x0000003608087290 */ /* 0x000fe2000fcbe03a */
[----:B------:R-:W2:Y:S01]  /*1ae0*/  S2R R8, SR_TID.X ;  /* 0x0000000000087919 */ /* 0x000ea20000002100 */
[----:B------:R-:W-:Y:S01]  /*1af0*/  IADD3 R4, P0, R220, UR37, RZ ;  /* 0x00000025dc047c10 */ /* 0x000fe2000ff1e0ff */
[----:B------:R-:W-:Y:S01]  /*1b00*/  UMOV UR37, 0x4 ;  /* 0x0000000400257882 */ /* 0x000fe20000000000 */
[----:B------:R-:W-:Y:S01]  /*1b10*/  BSSY B1, `(.L_x_977) ;  /* 0x000072e000017945 */ /* 0x000fe20003800000 */
[----:B------:R-:W3:Y:S01]  /*1b20*/  S2R R9, SR_TID.X ;  /* 0x0000000000097919 */ /* 0x000ee20000002100 */
[----:B------:R-:W-:-:S02]  /*1b30*/  UIADD3 UR33, UP3, UP0, UR32, UR8, UR33 ;  /* 0x0000000820217290 */ /* 0x000fc4000f87e021 */
[----:B------:R-:W-:Y:S02]  /*1b40*/  UIADD3.X UR7, UR11, UR59, UR7, UP5, UP4 ;  /* 0x0000003b0b077290 */ /* 0x000fe4000afe8407 */
[----:B------:R-:W-:Y:S02]  /*1b50*/  USHF.R.S32.HI UR11, URZ, 0x1f, UR47 ;  /* 0x0000001f3f0b7899 */ /* 0x000fe4000801142f */
[----:B------:R-:W-:Y:S02]  /*1b60*/  ULDC.64 UR8, c[0x0][0x1a8] ;  /* 0x00006a0000087ab9 */ /* 0x000fe40000000a00 */
[----:B------:R-:W-:Y:S02]  /*1b70*/  UIADD3.X UR32, UR31, UR7, UR30, UP3, UP0 ;  /* 0x000000071f207290 */ /* 0x000fe40009fe041e */
[----:B------:R-:W-:Y:S02]  /*1b80*/  UIMAD UR7, UR11, UR8, URZ ;  /* 0x000000080b0772a4 */ /* 0x000fe4000f8e023f */
[----:B------:R-:W-:-:S02]  /*1b90*/  UISETP.GE.AND UP0, UPT, UR36, 0x1, UPT ;  /* 0x000000012400788c */ /* 0x000fc4000bf06270 */
[----:B------:R-:W-:Y:S01]  /*1ba0*/  UIMAD UR31, UR47, UR9, UR7 ;  /* 0x000000092f1f72a4 */ /* 0x000fe2000f8e0207 */
[----:B-1----:R-:W-:Y:S01]  /*1bb0*/  SHF.R.S32.HI R17, RZ, 0x1f, R18 ;  /* 0x0000001fff117819 */ /* 0x002fe20000011412 */
[----:B------:R-:W-:Y:S02]  /*1bc0*/  UIADD3 UR30, UR12, UR10, URZ ;  /* 0x0000000a0c1e7290 */ /* 0x000fe4000fffe03f */
[----:B------:R-:W-:Y:S01]  /*1bd0*/  ULDC.64 UR8, c[0x0][0x378] ;  /* 0x0000de0000087ab9 */ /* 0x000fe20000000a00 */
[----:B------:R-:W-:Y:S01]  /*1be0*/  LEA.HI R2, R17, R18, RZ, 0x3 ;  /* 0x0000001211027211 */ /* 0x000fe200078f18ff */
[----:B------:R-:W-:Y:S01]  /*1bf0*/  UIMAD UR7, UR11, UR8, URZ ;  /* 0x000000080b0772a4 */ /* 0x000fe2000f8e023f */
[----:B--2---:R-:W-:Y:S02]  /*1c00*/  SHF.R.S32.HI R8, RZ, 0x1f, R8 ;  /* 0x0000001fff087819 */ /* 0x004fe40000011408 */
[----:B------:R-:W-:Y:S01]  /*1c10*/  SHF.R.S32.HI R2, RZ, 0x3, R2 ;  /* 0x00000003ff027819 */ /* 0x000fe20000011402 */
[----:B------:R-:W-:Y:S01]  /*1c20*/  UIMAD UR11, UR47, UR9, UR7 ;  /* 0x000000092f0b72a4 */ /* 0x000fe2000f8e0207 */
[----:B---3--:R-:W-:-:S02]  /*1c30*/  LEA.HI R8, R8, R9, RZ, 0x5 ;  /* 0x0000000908087211 */ /* 0x008fc400078f28ff */
[----:B------:R-:W-:Y:S01]  /*1c40*/  SHF.R.S32.HI R16, RZ, 0x1f, R2 ;  /* 0x0000001fff107819 */ /* 0x000fe20000011402 */
[----:B------:R-:W-:Y:S01]  /*1c50*/  ULDC.64 UR8, c[0x0][0x370] ;  /* 0x0000dc0000087ab9 */ /* 0x000fe20000000a00 */
[----:B------:R-:W-:Y:S01]  /*1c60*/  IADD3 R0, P1, R2, UR12, RZ ;  /* 0x0000000c02007c10 */ /* 0x000fe2000ff3e0ff */
[----:B------:R-:W-:Y:S01]  /*1c70*/  UIMAD UR7, UR41, UR8, URZ ;  /* 0x00000008290772a4 */ /* 0x000fe2000f8e023f */
[----:B------:R-:W-:Y:S01]  /*1c80*/  SHF.R.S32.HI R8, RZ, 0x5, R8 ;  /* 0x00000005ff087819 */ /* 0x000fe20000011408 */
[----:B------:R-:W-:Y:S01]  /*1c90*/  UIADD3 UR8, UR12, UR29, URZ ;  /* 0x0000001d0c087290 */ /* 0x000fe2000fffe03f */
[----:B------:R-:W-:Y:S01]  /*1ca0*/  IADD3.X R5, R16, UR41, RZ, P1, !PT ;  /* 0x0000002910057c10 */ /* 0x000fe20008ffe4ff */
[----:B------:R-:W-:Y:S01]  /*1cb0*/  IMAD.WIDE.U32 R6, R0, c[0x0][0x190], R220 ;  /* 0x0000640000067a25 */ /* 0x000fe200078e00dc */
[----:B------:R-:W-:Y:S02]  /*1cc0*/  UIMAD UR7, UR12, UR9, UR7 ;  /* 0x000000090c0772a4 */ /* 0x000fe4000f8e0207 */
[----:B------:R-:W-:Y:S01]  /*1cd0*/  ULEA.HI.SX32 UR29, UR45, 0xffffffff, 0x1a ;  /* 0xffffffff2d1d7891 */ /* 0x000fe2000f8fd23f */
[----:B------:R-:W-:Y:S01]  /*1ce0*/  IMAD R5, R5, c[0x0][0x190], RZ ;  /* 0x0000640005057a24 */ /* 0x000fe200078e02ff */
[----:B------:R-:W-:-:S03]  /*1cf0*/  IADD3 R6, P1, R6, UR50, RZ ;  /* 0x0000003206067c10 */ /* 0x000fc6000ff3e0ff */
[----:B------:R-:W-:Y:S01]  /*1d00*/  IMAD R0, R0, c[0x0][0x194], R5 ;  /* 0x0000650000007a24 */ /* 0x000fe200078e0205 */
[----:B------:R-:W-:Y:S01]  /*1d10*/  IADD3.X R5, R221, UR40, RZ, P0, !PT ;  /* 0x00000028dd057c10 */ /* 0x000fe200087fe4ff */
[----:B------:R-:W-:-:S03]  /*1d20*/  ULDC.64 UR40, c[0x0][0x3c8] ;  /* 0x0000f20000287ab9 */ /* 0x000fc60000000a00 */
[----:B------:R-:W-:Y:S01]  /*1d30*/  IADD3.X R7, R7, UR46, R0, P1, !PT ;  /* 0x0000002e07077c10 */ /* 0x000fe20008ffe400 */
[----:B------:R-:W-:Y:S02]  /*1d40*/  IMAD R0, R8, UR55, R252 ;  /* 0x0000003708007c24 */ /* 0x000fe4000f8e02fc */
[----:B------:R-:W-:-:S03]  /*1d50*/  IMAD.U32 R8, RZ, RZ, UR12 ;  /* 0x0000000cff087e24 */ /* 0x000fc6000f8e00ff */
[----:B------:R-:W-:Y:S01]  /*1d60*/  IADD3 R12, P0, R0, UR33, RZ ;  /* 0x00000021000c7c10 */ /* 0x000fe2000ff1e0ff */
[----:B------:R-:W-:-:S03]  /*1d70*/  IMAD.WIDE.U32 R4, R8, c[0x0][0x370], R4 ;  /* 0x0000dc0008047a25 */ /* 0x000fc600078e0004 */
[----:B------:R-:W-:Y:S01]  /*1d80*/  LEA.HI.X.SX32 R14, R0, UR32, 0x1, P0 ;  /* 0x00000020000e7c11 */ /* 0x000fe200080f0eff */
[----:B------:R-:W-:Y:S01]  /*1d90*/  IMAD.U32 R0, RZ, RZ, UR47 ;  /* 0x0000002fff007e24 */ /* 0x000fe2000f8e00ff */
[----:B------:R-:W-:Y:S01]  /*1da0*/  IADD3 R5, R5, UR7, RZ ;  /* 0x0000000705057c10 */ /* 0x000fe2000fffe0ff */
[----:B------:R-:W-:Y:S01]  /*1db0*/  ULDC.64 UR32, c[0x0][0x200] ;  /* 0x0000800000207ab9 */ /* 0x000fe20000000a00 */
[----:B------:R-:W-:Y:S01]  /*1dc0*/  LEA R195, P0, R12, c[0x0][0x350], 0x2 ;  /* 0x0000d4000cc37a11 */ /* 0x000fe200078010ff */
[----:B------:R-:W-:Y:S01]  /*1dd0*/  IMAD.WIDE.U32 R6, R0, c[0x0][0x1a8], R6 ;  /* 0x00006a0000067a25 */ /* 0x000fe200078e0006 */
[----:B------:R-:W-:Y:S02]  /*1de0*/  UIMAD.WIDE UR8, UR8, UR37, UR32 ;  /* 0x00000025080872a5 */ /* 0x000fe4000f8e0220 */
[----:B------:R-:W-:Y:S01]  /*1df0*/  LEA.HI.X R12, R12, c[0x0][0x354], R14, 0x2, P0 ;  /* 0x0000d5000c0c7a11 */ /* 0x000fe200000f140e */
[----:B------:R-:W-:Y:S01]  /*1e00*/  IMAD.WIDE.U32 R4, R0, c[0x0][0x378], R4 ;  /* 0x0000de0000047a25 */ /* 0x000fe200078e0004 */
[----:B------:R-:W-:-:S02]  /*1e10*/  PLOP3.LUT P0, PT, PT, PT, UP0, 0x80, 0x0 ;  /* 0x000000000000781c */ /* 0x000fc40003f0f008 */
[----:B------:R-:W-:Y:S01]  /*1e20*/  IADD3 R7, R7, UR31, RZ ;  /* 0x0000001f07077c10 */ /* 0x000fe2000fffe0ff */
[----:B------:R-:W-:Y:S01]  /*1e30*/  IMAD R0, R16, c[0x0][0x370], RZ ;  /* 0x0000dc0010007a24 */ /* 0x000fe200078e02ff */
[----:B------:R-:W-:Y:S01]  /*1e40*/  IADD3 R5, R5, UR11, RZ ;  /* 0x0000000b05057c10 */ /* 0x000fe2000fffe0ff */
[----:B------:R-:W-:Y:S01]  /*1e50*/  UIMAD.WIDE UR30, UR30, UR37, UR40 ;  /* 0x000000251e1e72a5 */ /* 0x000fe2000f8e0228 */
[----:B------:R-:W-:Y:S01]  /*1e60*/  LEA R10, P2, R6, c[0x0][0x160], 0x1 ;  /* 0x00005800060a7a11 */ /* 0x000fe200078408ff */
[C---:B------:R-:W-:Y:S02]  /*1e70*/  IMAD R0, R2.reuse, c[0x0][0x374], R0 ;  /* 0x0000dd0002007a24 */ /* 0x040fe400078e0200 */
[----:B------:R-:W-:Y:S01]  /*1e80*/  IMAD.WIDE.U32 R4, R2, c[0x0][0x370], R4 ;  /* 0x0000dc0002047a25 */ /* 0x000fe200078e0004 */
[----:B------:R-:W-:-:S03]  /*1e90*/  LEA.HI.X R11, R6, c[0x0][0x164], R7, 0x1, P2 ;  /* 0x00005900060b7a11 */ /* 0x000fc600010f0c07 */
[----:B------:R-:W-:Y:S01]  /*1ea0*/  IMAD.IADD R0, R5, 0x1, R0 ;  /* 0x0000000105007824 */ /* 0x000fe200078e0200 */
[----:B------:R-:W-:-:S04]  /*1eb0*/  LEA R8, P1, R4, c[0x0][0x330], 0x1 ;  /* 0x0000cc0004087a11 */ /* 0x000fc800078208ff */
[----:B------:R-:W-:Y:S01]  /*1ec0*/  LEA.HI.X R9, R4, c[0x0][0x334], R0, 0x1, P1 ;  /* 0x0000cd0004097a11 */ /* 0x000fe200008f0c00 */
[----:B------:R-:W-:Y:S05]  /*1ed0*/  @!P0 BRA `(.L_x_982) ;  /* 0x0000634000008947 */ /* 0x000fea0003800000 */
[----:B------:R-:W-:Y:S01]  /*1ee0*/  ULDC.64 UR32, c[0x0][0x1a0] ;  /* 0x0000680000207ab9 */ /* 0x000fe20000000a00 */
[----:B------:R-:W-:Y:S01]  /*1ef0*/  MOV R14, UR35 ;  /* 0x00000023000e7c02 */ /* 0x000fe20008000f00 */
[----:B------:R-:W-:Y:S01]  /*1f00*/  UIMAD UR7, UR28, UR32, URZ ;  /* 0x000000201c0772a4 */ /* 0x000fe2000f8e023f */
[----:B------:R-:W-:Y:S01]  /*1f10*/  IMAD R6, R15, c[0x0][0x1b8], RZ ;  /* 0x00006e000f067a24 */ /* 0x000fe200078e02ff */
[----:B------:R-:W-:Y:S01]  /*1f20*/  UMOV UR10, UR8 ;  /* 0x00000008000a7c82 */ /* 0x000fe20008000000 */
[----:B------:R-:W-:Y:S01]  /*1f30*/  BSSY B0, `(.L_x_983) ;  /* 0x000002b000007945 */ /* 0x000fe20003800000 */
[----:B------:R-:W-:Y:S01]  /*1f40*/  UIMAD UR7, UR35, UR33, UR7 ;  /* 0x00000021230772a4 */ /* 0x000fe2000f8e0207 */
[----:B------:R-:W-:Y:S01]  /*1f50*/  IMAD.WIDE.U32 R4, R14, c[0x0][0x1a0], R220 ;  /* 0x000068000e047a25 */ /* 0x000fe200078e00dc */
[----:B------:R-:W-:Y:S01]  /*1f60*/  UMOV UR12, UR30 ;  /* 0x0000001e000c7c82 */ /* 0x000fe20008000000 */
[----:B------:R-:W-:Y:S01]  /*1f70*/  MOV R192, R10 ;  /* 0x0000000a00c07202 */ /* 0x000fe20000000f00 */
[----:B------:R-:W-:Y:S01]  /*1f80*/  UMOV UR11, UR31 ;  /* 0x0000001f000b7c82 */ /* 0x000fe20008000000 */
[----:B------:R-:W-:Y:S01]  /*1f90*/  IMAD R6, R13, c[0x0][0x1bc], R6 ;  /* 0x00006f000d067a24 */ /* 0x000fe200078e0206 */
[----:B------:R-:W-:Y:S01]  /*1fa0*/  IADD3 R4, P0, R4, UR42, RZ ;  /* 0x0000002a04047c10 */ /* 0x000fe2000ff1e0ff */
[----:B------:R-:W-:Y:S01]  /*1fb0*/  IMAD.MOV.U32 R193, RZ, RZ, R11 ;  /* 0x000000ffffc17224 */ /* 0x000fe200078e000b */
[----:B------:R-:W-:Y:S01]  /*1fc0*/  MOV R0, UR7 ;  /* 0x0000000700007c02 */ /* 0x000fe20008000f00 */
[----:B------:R-:W-:Y:S01]  /*1fd0*/  UMOV UR7, UR29 ;  /* 0x0000001d00077c82 */ /* 0x000fe20008000000 */
[----:B------:R-:W-:Y:S01]  /*1fe0*/  MOV R190, R8 ;  /* 0x0000000800be7202 */ /* 0x000fe20000000f00 */
[----:B------:R-:W-:Y:S01]  /*1ff0*/  ULEA.HI UR8, UR7, UR7, URZ, 0x1 ;  /* 0x0000000707087291 */ /* 0x000fe2000f8f083f */
[----:B------:R-:W-:Y:S01]  /*2000*/  IADD3.X R5, R5, UR43, R0, P0, !PT ;  /* 0x0000002b05057c10 */ /* 0x000fe200087fe400 */
[----:B------:R-:W-:Y:S01]  /*2010*/  IMAD.SHL.U32 R0, R241, 0x2, RZ ;  /* 0x00000002f1007824 */ /* 0x000fe200078e00ff */
[----:B------:R-:W-:Y:S01]  /*2020*/  PLOP3.LUT P0, PT, PT, PT, UP2, 0x80, 0x0 ;  /* 0x000000000000781c */ /* 0x000fe20003f0f028 */
[----:B------:R-:W-:Y:S01]  /*2030*/  ULOP3.LUT UR8, UR8, 0xfffffffe, URZ, 0xc0, !UPT ;  /* 0xfffffffe08087892 */ /* 0x000fe2000f8ec03f */
[----:B------:R-:W-:Y:S01]  /*2040*/  IMAD.MOV.U32 R191, RZ, RZ, R9 ;  /* 0x000000ffffbf7224 */ /* 0x000fe200078e0009 */
[----:B------:R-:W-:Y:S01]  /*2050*/  MOV R194, R12 ;  /* 0x0000000c00c27202 */ /* 0x000fe20000000f00 */
[----:B------:R-:W-:Y:S01]  /*2060*/  IMAD.WIDE.U32 R4, R13, c[0x0][0x1b8], R4 ;  /* 0x00006e000d047a25 */ /* 0x000fe200078e0004 */
[----:B------:R-:W-:-:S03]  /*2070*/  UIADD3 UR8, UR7, -UR8, URZ ;  /* 0x8000000807087290 */ /* 0x000fc6000fffe03f */
[----:B------:R-:W-:Y:S01]  /*2080*/  IMAD.IADD R10, R5, 0x1, R6 ;  /* 0x00000001050a7824 */ /* 0x000fe200078e0206 */
[----:B------:R-:W-:Y:S02]  /*2090*/  UISETP.NE.AND UP3, UPT, UR8, 0x1, UPT ;  /* 0x000000010800788c */ /* 0x000fe4000bf65270 */
[----:B------:R-:W-:Y:S02]  /*20a0*/  UIMAD UR8, UR27, -0x80, UR6 ;  /* 0xffffff801b0878a4 */ /* 0x000fe4000f8e0206 */
[----:B------:R-:W-:Y:S04]  /*20b0*/  @P0 BAR.SYNC.DEFER_BLOCKING 0x0 ;  /* 0x0000000000000b1d */ /* 0x000fe80000010000 */
[----:B------:R-:W-:-:S13]  /*20c0*/  ISETP.GE.AND P6, PT, R2, UR8, PT ;  /* 0x0000000802007c0c */ /* 0x000fda000bfc6270 */
[----:B------:R1:W-:Y:S01]  /*20d0*/  @P6 STS.128 [R0+0xa000], RZ ;  /* 0x00a000ff00006388 */ /* 0x0003e20000000c00 */
        /* <DEDUP_REMOVED lines=16> */
.L_x_984:
[----:B------:R-:W-:Y:S05]  /*21e0*/  BSYNC B0 ;  /* 0x0000000000007941 */ /* 0x000fea0003800000 */
.L_x_983:
        /* <DEDUP_REMOVED lines=22> */
.L_x_986:
[----:B------:R-:W-:Y:S05]  /*2350*/  BSYNC B0 ;  /* 0x0000000000007941 */ /* 0x000fea0003800000 */
.L_x_985:
        /* <DEDUP_REMOVED lines=22> */
.L_x_988:
[----:B------:R-:W-:Y:S05]  /*24c0*/  BSYNC B0 ;  /* 0x0000000000007941 */ /* 0x000fea0003800000 */
.L_x_987:
        /* <DEDUP_REMOVED lines=22> */
.L_x_990:
[----:B------:R-:W-:Y:S05]  /*2630*/  BSYNC B0 ;  /* 0x0000000000007941 */ /* 0x000fea0003800000 */
.L_x_989:
[----:B------:R-:W-:Y:S01]  /*2640*/  UIMAD UR8, UR7, -0x40, UR36 ;  /* 0xffffffc0070878a4 */ /* 0x000fe2000f8e0224 */
[----:B------:R-:W0:Y:S01]  /*2650*/  LDGDEPBAR ;  /* 0x00000000000079af */ /* 0x000e220000000000 */
[----:B------:R-:W-:Y:S04]  /*2660*/  BSSY B0, `(.L_x_991) ;  /* 0x000000b000007945 */ /* 0x000fe80003800000 */
[----:B------:R-:W-:-:S13]  /*2670*/  ISETP.GE.AND P2, PT, R2, UR8, PT ;  /* 0x0000000802007c0c */ /* 0x000fda000bf46270 */
        /* <DEDUP_REMOVED lines=9> */
.L_x_992:
[----:B------:R-:W-:Y:S05]  /*2710*/  BSYNC B0 ;  /* 0x0000000000007941 */ /* 0x000fea0003800000 */
.L_x_991:
[----:B------:R-:W-:Y:S01]  /*2720*/  ISETP.GE.AND P1, PT, R12, UR8, PT ;  /* 0x000000080c007c0c */ /* 0x000fe2000bf26270 */
[----:B------:R-:W-:-:S12]  /*2730*/  BSSY B0, `(.L_x_993) ;  /* 0x000000e000007945 */ /* 0x000fd80003800000 */
[----:B------:R1:W-:Y:S01]  /*2740*/  @P1 STS.128 [R0+0x5000], RZ ;  /* 0x005000ff00001388 */ /* 0x0003e20000000c00 */
[----:B------:R-:W-:Y:S05]  /*2750*/  @P1 BRA `(.L_x_994) ;  /* 0x000000b000001947 */ /* 0x000fea0003800000 */
[----:B------:R-:W-:-:S13]  /*2760*/  ISETP.GE.AND P0, PT, R220, c[0x0][0x220], PT ;  /* 0x00008800dc007a0c */ /* 0x000fda0003f06270 */
[----:B------:R1:W-:Y:S01]  /*2770*/  @P0 STS.128 [R0+0x5000], RZ ;  /* 0x005000ff00000388 */ /* 0x0003e20000000c00 */
        /* <DEDUP_REMOVED lines=9> */
.L_x_994:
[----:B------:R-:W-:Y:S05]  /*2810*/  BSYNC B0 ;  /* 0x0000000000007941 */ /* 0x000fea0003800000 */
.L_x_993:
[----:B------:R-:W-:Y:S01]  /*2820*/  PLOP3.LUT P0, PT, PT, PT, UP3, 0x40, 0x0 ;  /* 0x000000000000781c */ /* 0x000fe20003f0e838 */
[----:B------:R-:W-:Y:S01]  /*2830*/  BSSY B0, `(.L_x_995) ;  /* 0x0000013000007945 */ /* 0x000fe20003800000 */
[----:B-1----:R-:W-:-:S04]  /*2840*/  IADD3 R4, R241, 0x1000, RZ ;  /* 0x00001000f1047810 */ /* 0x002fc80007ffe0ff */
[----:B------:R-:W-:-:S05]  /*2850*/  SEL R4, R4, R241, P0 ;  /* 0x000000f104047207 */ /* 0x000fca0000000000 */
        /* <DEDUP_REMOVED lines=16> */
.L_x_996:
[----:B------:R-:W-:Y:S05]  /*2960*/  BSYNC B0 ;  /* 0x0000000000007941 */ /* 0x000fea0003800000 */
.L_x_995:
        /* <DEDUP_REMOVED lines=20> */
.L_x_998:
[----:B------:R-:W-:Y:S05]  /*2ab0*/  BSYNC B0 ;  /* 0x0000000000007941 */ /* 0x000fea0003800000 */
.L_x_997:
[----:B------:R-:W-:Y:S01]  /*2ac0*/  ULDC.64 UR30, c[0x0][0x198] ;  /* 0x00006600001e7ab9 */ /* 0x000fe20000000a00 */
[----:B-1----:R-:W-:Y:S01]  /*2ad0*/  IMAD.WIDE.U32 R4, R14, c[0x0][0x198], R220 ;  /* 0x000066000e047a25 */ /* 0x002fe200078e00dc */
[----:B------:R-:W-:Y:S01]  /*2ae0*/  UIMAD UR28, UR28, UR30, URZ ;  /* 0x0000001e1c1c72a4 */ /* 0x000fe2000f8e023f */
[----:B------:R-:W-:Y:S02]  /*2af0*/  SHF.R.S32.HI R12, RZ, 0x1f, R245 ;  /* 0x0000001fff0c7819 */ /* 0x000fe400000114f5 */
[C---:B------:R-:W-:Y:S01]  /*2b00*/  IMAD.SHL.U32 R10, R245.reuse, 0x4, RZ ;  /* 0x00000004f50a7824 */ /* 0x040fe200078e00ff */
[----:B------:R-:W-:Y:S01]  /*2b10*/  UIMAD UR28, UR35, UR31, UR28 ;  /* 0x0000001f231c72a4 */ /* 0x000fe2000f8e021c */
[----:B------:R-:W-:Y:S01]  /*2b20*/  IADD3 R6, P0, R4, UR38, RZ ;  /* 0x0000002604067c10 */ /* 0x000fe2000ff1e0ff */
[----:B------:R-:W-:Y:S01]  /*2b30*/  IMAD.MOV.U32 R238, RZ, RZ, 0x7f800000 ;  /* 0x7f800000ffee7424 */ /* 0x000fe200078e00ff */
[C---:B------:R-:W-:Y:S02]  /*2b40*/  ISETP.GE.AND P2, PT, R245.reuse, UR8, PT ;  /* 0x00000008f5007c0c */ /* 0x040fe4000bf46270 */
[----:B------:R-:W-:Y:S01]  /*2b50*/  IADD3 R11, R245, 0x8, RZ ;  /* 0x00000008f50b7810 */ /* 0x000fe20007ffe0ff */
[----:B------:R-:W-:-:S05]  /*2b60*/  IMAD.U32 R4, RZ, RZ, UR28 ;  /* 0x0000001cff047e24 */ /* 0x000fca000f8e00ff */
[----:B------:R-:W-:Y:S02]  /*2b70*/  IADD3.X R7, R5, UR39, R4, P0, !PT ;  /* 0x0000002705077c10 */ /* 0x000fe400087fe404 */
[----:B------:R-:W-:-:S04]  /*2b80*/  IADD3 R4, R245, 0x28, RZ ;  /* 0x00000028f5047810 */ /* 0x000fc80007ffe0ff */
[----:B------:R-:W-:Y:S02]  /*2b90*/  ISETP.GE.AND P1, PT, R4, UR8, PT ;  /* 0x0000000804007c0c */ /* 0x000fe4000bf26270 */
[----:B------:R-:W-:Y:S01]  /*2ba0*/  SHF.R.S32.HI R5, RZ, 0x1f, R4 ;  /* 0x0000001fff057819 */ /* 0x000fe20000011404 */
[----:B------:R-:W-:-:S10]  /*2bb0*/  IMAD.MOV.U32 R236, RZ, RZ, 0x7f800000 ;  /* 0x7f800000ffec7424 */ /* 0x000fd400078e00ff */
[----:B---3--:R-:W-:-:S04]  /*2bc0*/  @!P1 LEA R8, P0, R4, UR10, 0x2 ;  /* 0x0000000a04089c11 */ /* 0x008fc8000f8010ff */
[----:B------:R-:W-:Y:S02]  /*2bd0*/  @!P1 LEA.HI.X R9, R4, UR9, R5, 0x2, P0 ;  /* 0x0000000904099c11 */ /* 0x000fe400080f1405 */
[----:B------:R-:W-:Y:S02]  /*2be0*/  IADD3 R4, P0, R10, UR10, RZ ;  /* 0x0000000a0a047c10 */ /* 0x000fe4000ff1e0ff */
[C---:B------:R-:W-:Y:S01]  /*2bf0*/  SHF.L.U64.HI R5, R245.reuse, 0x2, R12 ;  /* 0x00000002f5057819 */ /* 0x040fe2000001020c */
[----:B------:R1:W5:Y:S01]  /*2c00*/  @!P1 LDG.E R236, [R8.64] ;  /* 0x0000000408ec9981 */ /* 0x000362000c1e1900 */
[----:B------:R-:W-:Y:S02]  /*2c10*/  IADD3 R10, R245, 0x20, RZ ;  /* 0x00000020f50a7810 */ /* 0x000fe40007ffe0ff */
[----:B------:R-:W-:Y:S02]  /*2c20*/  IADD3.X R5, R5, UR9, RZ, P0, !PT ;  /* 0x0000000905057c10 */ /* 0x000fe400087fe4ff */
[----:B------:R-:W-:-:S03]  /*2c30*/  ISETP.GE.AND P0, PT, R11, UR8, PT ;  /* 0x000000080b007c0c */ /* 0x000fc6000bf06270 */
[----:B------:R3:W5:Y:S01]  /*2c40*/  @!P2 LDG.E R238, [R4.64] ;  /* 0x0000000404eea981 */ /* 0x000762000c1e1900 */
[----:B------:R-:W-:Y:S01]  /*2c50*/  ISETP.GE.AND P2, PT, R10, UR8, PT ;  /* 0x000000080a007c0c */ /* 0x000fe2000bf46270 */
[----:B------:R-:W-:Y:S02]  /*2c60*/  IMAD.MOV.U32 R237, RZ, RZ, 0x7f800000 ;  /* 0x7f800000ffed7424 */ /* 0x000fe400078e00ff */
[----:B------:R1:W-:Y:S01]  /*2c70*/  @P6 STS.128 [R0+0x6000], RZ ;  /* 0x006000ff00006388 */ /* 0x0003e20000000c00 */
[----:B------:R-:W-:-:S05]  /*2c80*/  IMAD.MOV.U32 R235, RZ, RZ, 0x7f800000 ;  /* 0x7f800000ffeb7424 */ /* 0x000fca00078e00ff */
[----:B------:R3:W5:Y:S04]  /*2c90*/  @!P0 LDG.E R237, [R4.64+0x20] ;  /* 0x0000200404ed8981 */ /* 0x000768000c1e1900 */
[----:B------:R3:W5:Y:S01]  /*2ca0*/  @!P2 LDG.E R235, [R4.64+0x80] ;  /* 0x0000800404eba981 */ /* 0x000762000c1e1900 */
[----:B------:R-:W-:Y:S01]  /*2cb0*/  BSSY B0, `(.L_x_999) ;  /* 0x0000015000007945 */ /* 0x000fe20003800000 */
[----:B---3--:R-:W-:-:S04]  /*2cc0*/  IMAD R4, R15, c[0x0][0x1b0], RZ ;  /* 0x00006c000f047a24 */ /* 0x008fc800078e02ff */
        /* <DEDUP_REMOVED lines=19> */
.L_x_1000:
[----:B-1----:R-:W-:Y:S05]  /*2e00*/  BSYNC B0 ;  /* 0x0000000000007941 */ /* 0x002fea0003800000 */
.L_x_999:
        /* <DEDUP_REMOVED lines=20> */
.L_x_1002:
[----:B------:R-:W-:Y:S05]  /*2f50*/  BSYNC B0 ;  /* 0x0000000000007941 */ /* 0x000fea0003800000 */
.L_x_1001:
        /* <DEDUP_REMOVED lines=20> */
.L_x_1004:
[----:B------:R-:W-:Y:S05]  /*30a0*/  BSYNC B0 ;  /* 0x0000000000007941 */ /* 0x000fea0003800000 */
.L_x_1003:
        /* <DEDUP_REMOVED lines=19> */
.L_x_1006:
[----:B------:R-:W-:Y:S05]  /*31e0*/  BSYNC B0 ;  /* 0x0000000000007941 */ /* 0x000fea0003800000 */
.L_x_1005:
[----:B------:R-:W0:Y:S01]  /*31f0*/  LDGDEPBAR ;  /* 0x00000000000079af */ /* 0x000e220000000000 */
[----:B-1234-:R-:W-:Y:S01]  /*3200*/  LEA.HI R0, R17, R18, RZ, 0x4 ;  /* 0x0000001211007211 */ /* 0x01efe200078f20ff */
[----:B------:R-:W-:Y:S01]  /*3210*/  IMAD.MOV.U32 R182, RZ, RZ, 0x20 ;  /* 0x00000020ffb67424 */ /* 0x000fe200078e00ff */
[----:B------:R-:W-:Y:S01]  /*3220*/  PLOP3.LUT P3, PT, PT, PT, UP3, 0x40, 0x0 ;  /* 0x000000000000781c */ /* 0x000fe20003f6e838 */
[----:B------:R-:W-:Y:S01]  /*3230*/  IMAD.MOV.U32 R128, RZ, RZ, 0x40 ;  /* 0x00000040ff807424 */ /* 0x000fe200078e00ff */
[----:B------:R-:W-:Y:S01]  /*3240*/  LOP3.LUT R0, R0, 0xfffffff0, RZ, 0xc0, !PT ;  /* 0xfffffff000007812 */ /* 0x000fe200078ec0ff */
[----:B------:R-:W-:Y:S01]  /*3250*/  IMAD.SHL.U32 R174, R184, 0x2, RZ ;  /* 0x00000002b8ae7824 */ /* 0x000fe200078e00ff */
[----:B------:R-:W-:Y:S01]  /*3260*/  PLOP3.LUT P2, PT, PT, PT, UP3, 0x40, 0x0 ;  /* 0x000000000000781c */ /* 0x000fe20003f4e838 */
[----:B------:R-:W-:Y:S01]  /*3270*/  UIADD3 UR8, UR35, 0x80, URZ ;  /* 0x0000008023087890 */ /* 0x000fe2000fffe03f */
[----:B------:R-:W-:Y:S01]  /*3280*/  IMAD.MOV.U32 R203, RZ, RZ, R185 ;  /* 0x000000ffffcb7224 */ /* 0x000fe200078e00b9 */
[----:B------:R-:W-:Y:S01]  /*3290*/  CS2R R94, SRZ ;  /* 0x00000000005e7805 */ /* 0x000fe2000001ff00 */
[----:B------:R-:W-:Y:S01]  /*32a0*/  IMAD.IADD R0, R18, 0x1, -R0 ;  /* 0x0000000112007824 */ /* 0x000fe200078e0a00 */
[----:B------:R-:W-:Y:S01]  /*32b0*/  CS2R R92, SRZ ;  /* 0x00000000005c7805 */ /* 0x000fe2000001ff00 */
[----:B------:R-:W-:Y:S01]  /*32c0*/  IMAD R250, RZ, RZ, -UR54 ;  /* 0x80000036fffa7e24 */ /* 0x000fe2000f8e02ff */
        /* <DEDUP_REMOVED lines=10> */
[----:B------:R-:W-:-:S04]  /*3370*/  DEPBAR.LE SB0, 0x1 ;  /* 0x000080400000791a */ /* 0x000fc80000000000 */
[----:B------:R-:W-:Y:S01]  /*3380*/  BAR.SYNC.DEFER_BLOCKING 0x0 ;  /* 0x0000000000007b1d */ /* 0x000fe20000010000 */
        /* <DEDUP_REMOVED lines=16> */
[----:B------:R-:W-:Y:S01]  /*3490*/  SEL R2, R2, R184, P3 ;  /* 0x000000b802027207 */ /* 0x000fe20001800000 */
[----:B------:R-:W-:Y:S01]  /*34a0*/  CS2R R58, SRZ ;  /* 0x00000000003a7805 */ /* 0x000fe2000001ff00 */
[----:B------:R-:W-:Y:S01]  /*34b0*/  SEL R0, R0, R183, P2 ;  /* 0x000000b700007207 */ /* 0x000fe20001000000 */
[----:B------:R-:W-:Y:S01]  /*34c0*/  CS2R R56, SRZ ;  /* 0x0000000000387805 */ /* 0x000fe2000001ff00 */
[----:B------:R-:W-:Y:S01]  /*34d0*/  SEL R182, R182, 0xffffffe0, !P0 ;  /* 0xffffffe0b6b67807 */ /* 0x000fe20004000000 */
        /* <DEDUP_REMOVED lines=13> */
[----:B------:R-:W-:Y:S01]  /*35b0*/  IMAD.SHL.U32 R173, R2, 0x2, RZ ;  /* 0x0000000202ad7824 */ /* 0x000fe200078e00ff */
[----:B------:R1:W1:Y:S01]  /*35c0*/  LDSM.16.M88.4 R152, [R181+0xa800] ;  /* 0x00a80000b598783b */ /* 0x0002620000000200 */
[----:B------:R-:W-:Y:S01]  /*35d0*/  IMAD.SHL.U32 R172, R0, 0x2, RZ ;  /* 0x0000000200ac7824 */ /* 0x000fe200078e00ff */
[----:B------:R-:W-:Y:S01]  /*35e0*/  SEL R128, R128, 0xffffffc0, !P1 ;  /* 0xffffffc080807807 */ /* 0x000fe20004800000 */
[C---:B------:R-:W-:Y:S01]  /*35f0*/  IMAD.SHL.U32 R240, R245.reuse, 0x4, RZ ;  /* 0x00000004f5f07824 */ /* 0x040fe200078e00ff */
[----:B------:R1:W1:Y:S01]  /*3600*/  LDSM.16.M88.4 R156, [R179+0xa000] ;  /* 0x00a00000b39c783b */ /* 0x0002620000000200 */
[----:B------:R-:W-:Y:S01]  /*3610*/  SHF.L.U64.HI R239, R245, 0x2, R12 ;  /* 0x00000002f5ef7819 */ /* 0x000fe2000001020c */
[----:B------:R-:W-:Y:S01]  /*3620*/  IMAD.IADD R176, R175, 0x1, R182 ;  /* 0x00000001afb07824 */ /* 0x000fe200078e02b6 */
[----:B------:R-:W-:Y:S01]  /*3630*/  UISETP.GE.AND UP0, UPT, UR8, UR6, UPT ;  /* 0x000000060800728c */ /* 0x000fe2000bf06270 */
[----:B------:R1:W1:Y:S01]  /*3640*/  LDSM.16.M88.4 R160, [R179+0xa800] ;  /* 0x00a80000b3a0783b */ /* 0x0002620000000200 */
[----:B------:R-:W-:-:S03]  /*3650*/  IMAD.IADD R177, R182, 0x1, R174 ;  /* 0x00000001b6b17824 */ /* 0x000fc600078e02ae */
[----:B------:R1:W1:Y:S04]  /*3660*/  LDSM.16.M88.4 R164, [R180+0xa000] ;  /* 0x00a00000b4a4783b */ /* 0x0002680000000200 */
[----:B------:R1:W1:Y:S03]  /*3670*/  LDSM.16.M88.4 R168, [R180+0xa800] ;  /* 0x00a80000b4a8783b */ /* 0x0002660000000200 */
.L_x_1009:
        /* <DEDUP_REMOVED lines=19> */
[----:B------:R4:W1:Y:S01]  /*37b0*/  LDSM.16.M88.4 R112, [R0+0x1000] ;  /* 0x001000000070783b */ /* 0x0008620000000200 */
[C---:B---3--:R-:W-:Y:S07]  /*37c0*/  HMMA.16816.F32 R8, R28.reuse, R16, RZ ;  /* 0x000000101c08723c */ /* 0x048fee00000018ff */
[----:B------:R-:W3:Y:S01]  /*37d0*/  LDSM.16.M88.4 R116, [R181+0x6800] ;  /* 0x00680000b574783b */ /* 0x000ee20000000200 */
[-C--:B------:R-:W-:Y:S07]  /*37e0*/  HMMA.16816.F32 R12, R28, R18.reuse, RZ ;  /* 0x000000121c0c723c */ /* 0x080fee00000018ff */
[----:B------:R-:W-:Y:S01]  /*37f0*/  LDSM.16.M88.4 R120, [R2] ;  /* 0x000000000278783b */ /* 0x000fe20000000200 */
[C---:B------:R-:W-:Y:S07]  /*3800*/  HMMA.16816.F32 R16, R32.reuse, R18, RZ ;  /* 0x000000122010723c */ /* 0x040fee00000018ff */
[----:B------:R-:W3:Y:S01]  /*3810*/  LDSM.16.M88.4 R124, [R179+0x6000] ;  /* 0x00600000b37c783b */ /* 0x000ee20000000200 */
[----:B----4-:R-:W-:Y:S01]  /*3820*/  IADD3 R0, R0, R128, RZ ;  /* 0x0000008000007210 */ /* 0x010fe20007ffe0ff */
[-C--:B--2---:R-:W-:Y:S06]  /*3830*/  HMMA.16816.F32 R20, R32, R100.reuse, RZ ;  /* 0x000000642014723c */ /* 0x084fec00000018ff */
[----:B------:R-:W-:Y:S02]  /*3840*/  LDSM.16.M88.4 R128, [R179+0x6800] ;  /* 0x00680000b380783b */ /* 0x000fe40000000200 */
[C---:B------:R-:W-:Y:S06]  /*3850*/  HMMA.16816.F32 R24, R28.reuse, R100, RZ ;  /* 0x000000641c18723c */ /* 0x040fec00000018ff */
[----:B------:R-:W-:Y:S02]  /*3860*/  LDSM.16.M88.4 R132, [R0] ;  /* 0x000000000084783b */ /* 0x000fe40000000200 */
[-C--:B------:R-:W-:Y:S06]  /*3870*/  HMMA.16816.F32 R28, R28, R102.reuse, RZ ;  /* 0x000000661c1c723c */ /* 0x080fec00000018ff */
[----:B------:R-:W-:Y:S02]  /*3880*/  LDSM.16.M88.4 R136, [R180+0x6000] ;  /* 0x00600000b488783b */ /* 0x000fe40000000200 */
[----:B------:R-:W-:Y:S06]  /*3890*/  HMMA.16816.F32 R32, R32, R102, RZ ;  /* 0x000000662020723c */ /* 0x000fec00000018ff */
[----:B------:R-:W2:Y:S02]  /*38a0*/  LDSM.16.M88.4 R100, [R2+0x1000] ;  /* 0x001000000264783b */ /* 0x000ea40000000200 */
[-C--:B-1----:R-:W-:Y:S08]  /*38b0*/  HMMA.16816.F32 R4, R104, R108.reuse, R4 ;  /* 0x0000006c6804723c */ /* 0x082ff00000001804 */
[C---:B------:R-:W-:Y:S07]  /*38c0*/  HMMA.16816.F32 R8, R112.reuse, R108, R8 ;  /* 0x0000006c7008723c */ /* 0x040fee0000001808 */
[----:B------:R-:W-:Y:S01]  /*38d0*/  MOV R108, 0x40 ;  /* 0x00000040006c7802 */ /* 0x000fe20000000f00 */
[-C--:B------:R-:W-:Y:S08]  /*38e0*/  HMMA.16816.F32 R12, R112, R110.reuse, R12 ;  /* 0x0000006e700c723c */ /* 0x080ff0000000180c */
[C---:B------:R-:W-:Y:S08]  /*38f0*/  HMMA.16816.F32 R16, R104.reuse, R110, R16 ;  /* 0x0000006e6810723c */ /* 0x040ff00000001810 */
[-C--:B---3--:R-:W-:Y:S08]  /*3900*/  HMMA.16816.F32 R20, R104, R116.reuse, R20 ;  /* 0x000000746814723c */ /* 0x088ff00000001814 */
[C---:B------:R-:W-:Y:S08]  /*3910*/  HMMA.16816.F32 R24, R112.reuse, R116, R24 ;  /* 0x000000747018723c */ /* 0x040ff00000001818 */
[-C--:B------:R-:W-:Y:S08]  /*3920*/  HMMA.16816.F32 R28, R112, R118.reuse, R28 ;  /* 0x00000076701c723c */ /* 0x080ff0000000181c */
[----:B------:R-:W-:Y:S01]  /*3930*/  HMMA.16816.F32 R32, R104, R118, R32 ;  /* 0x000000766820723c */ /* 0x000fe20000001820 */
[----:B------:R-:W1:Y:S07]  /*3940*/  LDSM.16.M88.4 R104, [R0+0x1000] ;  /* 0x001000000068783b */ /* 0x000e6e0000000200 */
[-C--:B------:R-:W-:Y:S08]  /*3950*/  HMMA.16816.F32 R4, R120, R124.reuse, R4 ;  /* 0x0000007c7804723c */ /* 0x080ff00000001804 */
[C---:B--2---:R-:W-:Y:S08]  /*3960*/  HMMA.16816.F32 R8, R100.reuse, R124, R8 ;  /* 0x0000007c6408723c */ /* 0x044ff00000001808 */
        /* <DEDUP_REMOVED lines=8> */
[C---:B-1----:R-:W-:Y:S08]  /*39f0*/  HMMA.16816.F32 R8, R104.reuse, R136, R8 ;  /* 0x000000886808723c */ /* 0x042ff00000001808 */
        /* <DEDUP_REMOVED lines=30> */
[----:B------:R-:W-:Y:S01]  /*3be0*/  @P5 ISETP.GE.AND P5, PT, R0, UR6, PT ;  /* 0x0000000600005c0c */ /* 0x000fe2000bfa6270 */
[----:B------:R3:W2:Y:S01]  /*3bf0*/  MUFU.TANH R200, R7 ;  /* 0x0000000700c87308 */ /* 0x0006a20000002400 */
[----:B-1----:R-:W-:Y:S02]  /*3c00*/  MOV R0, R109 ;  /* 0x0000006d00007202 */ /* 0x002fe40000000f00 */
[----:B------:R-:W-:Y:S02]  /*3c10*/  FSEL R8, R8, RZ, P3 ;  /* 0x000000ff08087208 */ /* 0x000fe40001800000 */
        /* <DEDUP_REMOVED lines=276> */
[----:B-1----:R-:W-:Y:S01]  /*4d60*/  FFMA.FTZ R2, -R109, R109, 1 ;  /* 0x3f8000006d027423 */ /* 0x002fe2000001016d */
[C---:B--2---:R-:W-:Y:S06]  /*4d70*/  IADD3 R0, R128.reuse, R174, RZ ;  /* 0x000000ae80007210 */ /* 0x044fec0007ffe0ff */
[----:B------:R-:W1:Y:S01]  /*4d80*/  LDSM.16.M88.4 R104, [R177+0x5000] ;  /* 0x00500000b168783b */ /* 0x000e620000000200 */
        /* <DEDUP_REMOVED lines=14> */
[-C--:B------:R-:W-:Y:S01]  /*4e70*/  HMMA.16816.F32 R28, R104, R154.reuse, R28 ;  /* 0x0000009a681c723c */ /* 0x080fe2000000181c */
[----:B------:R-:W1:Y:S07]  /*4e80*/  LDSM.16.M88.4 R104, [R0+0x4000] ;  /* 0x004000000068783b */ /* 0x000e6e0000000200 */
[----:B------:R-:W-:Y:S01]  /*4e90*/  HMMA.16816.F32 R32, R100, R154, R32 ;  /* 0x0000009a6420723c */ /* 0x000fe20000001820 */
[----:B------:R2:W4:Y:S03]  /*4ea0*/  LDSM.16.M88.4 R100, [R0+0x5000] ;  /* 0x005000000064783b */ /* 0x0005260000000200 */
[----:B--2---:R-:W-:Y:S04]  /*4eb0*/  IADD3 R0, R128, R177, RZ ;  /* 0x000000b180007210 */ /* 0x004fe80007ffe0ff */
[-C--:B-1----:R-:W-:Y:S08]  /*4ec0*/  HMMA.16816.F32 R4, R104, R156.reuse, R4 ;  /* 0x0000009c6804723c */ /* 0x082ff00000001804 */
[C---:B----4-:R-:W-:Y:S08]  /*4ed0*/  HMMA.16816.F32 R8, R100.reuse, R156, R8 ;  /* 0x0000009c6408723c */ /* 0x050ff00000001808 */
        /* <DEDUP_REMOVED lines=8> */
[----:B--2---:R-:W-:Y:S05]  /*4f60*/  FMUL.FTZ R0, R2, c[0x0][0x2ec] ;  /* 0x0000bb0002007a20 */ /* 0x004fea0000410000 */
[----:B------:R3:W2:Y:S01]  /*4f70*/  LDG.E R2, [R110.64+0x80] ;  /* 0x000080046e027981 */ /* 0x0006a2000c1e1900 */
[-C--:B-1----:R-:W-:Y:S08]  /*4f80*/  HMMA.16816.F32 R4, R100, R164.reuse, R4 ;  /* 0x000000a46404723c */ /* 0x082ff00000001804 */
[C---:B----4-:R-:W-:Y:S08]  /*4f90*/  HMMA.16816.F32 R8, R104.reuse, R164, R8 ;  /* 0x000000a46808723c */ /* 0x050ff00000001808 */
[-C--:B------:R-:W-:Y:S08]  /*4fa0*/  HMMA.16816.F32 R12, R104, R166.reuse, R12 ;  /* 0x000000a6680c723c */ /* 0x080ff0000000180c */
[C---:B---3--:R-:W-:Y:S01]  /*4fb0*/  FADD.FTZ R4, -R108.reuse, R4 ;  /* 0x000000046c047221 */ /* 0x048fe20000010100 */
[C---:B------:R-:W-:Y:S03]  /*4fc0*/  HMMA.16816.F32 R16, R100.reuse, R166, R16 ;  /* 0x000000a66410723c */ /* 0x040fe60000001810 */
[----:B------:R-:W-:Y:S02]  /*4fd0*/  FADD.FTZ R5, -R108, R5 ;  /* 0x000000056c057221 */ /* 0x000fe40000010100 */
[----:B------:R-:W-:Y:S02]  /*4fe0*/  FMUL.FTZ R4, R197, R4 ;  /* 0x00000004c5047220 */ /* 0x000fe40000410000 */
[----:B------:R-:W-:Y:S01]  /*4ff0*/  FMUL.FTZ R109, R112, R5 ;  /* 0x00000005706d7220 */ /* 0x000fe20000410000 */
[-C--:B------:R-:W-:Y:S01]  /*5000*/  HMMA.16816.F32 R20, R100, R168.reuse, R20 ;  /* 0x000000a86414723c */ /* 0x080fe20000001814 */
[----:B------:R-:W-:Y:S02]  /*5010*/  FMUL.FTZ R112, R4, R0 ;  /* 0x0000000004707220 */ /* 0x000fe40000410000 */
[----:B------:R1:W3:Y:S01]  /*5020*/  LDG.E R4, [R110.64+0x20] ;  /* 0x000020046e047981 */ /* 0x0002e2000c1e1900 */
[----:B------:R-:W-:Y:S03]  /*5030*/  FFMA.FTZ R5, -R130, R130, 1 ;  /* 0x3f80000082057423 */ /* 0x000fe60000010182 */
[----:B------:R1:W4:Y:S01]  /*5040*/  LDG.E R0, [R110.64+0xa0] ;  /* 0x0000a0046e007981 */ /* 0x000322000c1e1900 */
[----:B------:R-:W-:Y:S01]  /*5050*/  FMUL.FTZ R5, R5, c[0x0][0x2ec] ;  /* 0x0000bb0005057a20 */ /* 0x000fe20000410000 */
[C---:B------:R-:W-:Y:S07]  /*5060*/  HMMA.16816.F32 R24, R104.reuse, R168, R24 ;  /* 0x000000a86818723c */ /* 0x040fee0000001818 */
[C---:B------:R-:W-:Y:S01]  /*5070*/  FADD.FTZ R16, -R108.reuse, R16 ;  /* 0x000000106c107221 */ /* 0x040fe20000010100 */
[-C--:B------:R-:W-:Y:S01]  /*5080*/  HMMA.16816.F32 R28, R104, R170.reuse, R28 ;  /* 0x000000aa681c723c */ /* 0x080fe2000000181c */
[C---:B------:R-:W-:Y:S04]  /*5090*/  FADD.FTZ R17, -R108.reuse, R17 ;  /* 0x000000116c117221 */ /* 0x040fe80000010100 */
[----:B------:R-:W-:Y:S02]  /*50a0*/  FMUL.FTZ R17, R121, R17 ;  /* 0x0000001179117220 */ /* 0x000fe40000410000 */
[C---:B------:R-:W-:Y:S01]  /*50b0*/  FADD.FTZ R21, -R108.reuse, R21 ;  /* 0x000000156c157221 */ /* 0x040fe20000010100 */
[----:B------:R-:W-:Y:S01]  /*50c0*/  HMMA.16816.F32 R32, R100, R170, R32 ;  /* 0x000000aa6420723c */ /* 0x000fe20000001820 */
[----:B------:R-:W-:Y:S03]  /*50d0*/  FADD.FTZ R20, -R108, R20 ;  /* 0x000000146c147221 */ /* 0x000fe60000010100 */
[----:B-1----:R-:W-:Y:S03]  /*50e0*/  FMUL.FTZ R110, R109, R5 ;  /* 0x000000056d6e7220 */ /* 0x002fe60000410000 */
[----:B------:R-:W-:Y:S02]  /*50f0*/  FMUL.FTZ R100, R123, R16 ;  /* 0x000000107b647220 */ /* 0x000fe40000410000 */
[----:B------:R-:W-:Y:S03]  /*5100*/  FFMA.FTZ R16, -R124, R124, 1 ;  /* 0x3f8000007c107423 */ /* 0x000fe6000001017c */
[----:B------:R-:W-:Y:S02]  /*5110*/  FFMA.FTZ R5, -R122, R122, 1 ;  /* 0x3f8000007a057423 */ /* 0x000fe4000001017a */
[----:B------:R-:W-:Y:S02]  /*5120*/  FMUL.FTZ R16, R16, c[0x0][0x2ec] ;  /* 0x0000bb0010107a20 */ /* 0x000fe40000410000 */
[----:B------:R-:W-:Y:S02]  /*5130*/  FMUL.FTZ R5, R5, c[0x0][0x2ec] ;  /* 0x0000bb0005057a20 */ /* 0x000fe40000410000 */
[----:B------:R-:W-:Y:S02]  /*5140*/  FMUL.FTZ R101, R119, R21 ;  /* 0x0000001577657220 */ /* 0x000fe40000410000 */
[----:B------:R-:W-:Y:S04]  /*5150*/  FMUL.FTZ R109, R100, R16 ;  /* 0x00000010646d7220 */ /* 0x000fe80000410000 */
[C---:B------:R-:W-:Y:S02]  /*5160*/  FADD.FTZ R32, -R108.reuse, R32 ;  /* 0x000000206c207221 */ /* 0x040fe40000010100 */
[----:B------:R-:W-:Y:S02]  /*5170*/  FADD.FTZ R21, -R108, R33 ;  /* 0x000000216c157221 */ /* 0x000fe40000010100 */
[----:B------:R-:W-:Y:S02]  /*5180*/  FMUL.FTZ R108, R17, R5 ;  /* 0x00000005116c7220 */ /* 0x000fe40000410000 */
[----:B------:R-:W-:Y:S02]  /*5190*/  FFMA.FTZ R16, -R114, R114, 1 ;  /* 0x3f80000072107423 */ /* 0x000fe40000010172 */
[----:B------:R-:W-:Y:S02]  /*51a0*/  FFMA.FTZ R5, -R113, R113, 1 ;  /* 0x3f80000071057423 */ /* 0x000fe40000010171 */
[----:B------:R-:W-:Y:S02]  /*51b0*/  FMUL.FTZ R32, R118, R32 ;  /* 0x0000002076207220 */ /* 0x000fe40000410000 */
[----:B------:R-:W-:Y:S01]  /*51c0*/  FMUL.FTZ R21, R117, R21 ;  /* 0x0000001575157220 */ /* 0x000fe20000410000 */
[----:B------:R-:W-:Y:S01]  /*51d0*/  MOV R117, R194 ;  /* 0x000000c200757202 */ /* 0x000fe20000000f00 */
[----:B------:R-:W-:Y:S02]  /*51e0*/  FMUL.FTZ R16, R16, c[0x0][0x2ec] ;  /* 0x0000bb0010107a20 */ /* 0x000fe40000410000 */
[----:B------:R-:W-:Y:S02]  /*51f0*/  FMUL.FTZ R5, R5, c[0x0][0x2ec] ;  /* 0x0000bb0005057a20 */ /* 0x000fe40000410000 */
[----:B------:R-:W-:Y:S02]  /*5200*/  FMUL.FTZ R102, R120, R20 ;  /* 0x0000001478667220 */ /* 0x000fe40000410000 */
[----:B------:R-:W-:Y:S02]  /*5210*/  FFMA.FTZ R20, -R126, R126, 1 ;  /* 0x3f8000007e147423 */ /* 0x000fe4000001017e */
[----:B------:R-:W-:Y:S02]  /*5220*/  FMUL.FTZ R105, R32, R16 ;  /* 0x0000001020697220 */ /* 0x000fe40000410000 */
[----:B------:R-:W-:Y:S02]  /*5230*/  FMUL.FTZ R104, R21, R5 ;  /* 0x0000000515687220 */ /* 0x000fe40000410000 */
[----:B------:R-:W-:Y:S02]  /*5240*/  FFMA.FTZ R5, -R200, R200, 1 ;  /* 0x3f800000c8057423 */ /* 0x000fe400000101c8 */
[----:B------:R-:W-:Y:S02]  /*5250*/  FMUL.FTZ R20, R20, c[0x0][0x2ec] ;  /* 0x0000bb0014147a20 */ /* 0x000fe40000410000 */
[----:B------:R-:W-:Y:S02]  /*5260*/  FMUL.FTZ R5, R5, c[0x0][0x2ec] ;  /* 0x0000bb0005057a20 */ /* 0x000fe40000410000 */
[----:B------:R-:W-:Y:S02]  /*5270*/  FFMA.FTZ R17, -R125, R125, 1 ;  /* 0x3f8000007d117423 */ /* 0x000fe4000001017d */
[----:B------:R-:W-:Y:S02]  /*5280*/  FMUL.FTZ R107, R102, R20 ;  /* 0x00000014666b7220 */ /* 0x000fe40000410000 */
[----:B------:R-:W-:Y:S02]  /*5290*/  FMUL.FTZ R17, R17, c[0x0][0x2ec] ;  /* 0x0000bb0011117a20 */ /* 0x000fe40000410000 */
[----:B------:R-:W-:Y:S02]  /*52a0*/  FFMA.FTZ R20, -R210, R210, 1 ;  /* 0x3f800000d2147423 */ /* 0x000fe400000101d2 */
[----:B------:R-:W-:Y:S02]  /*52b0*/  FMUL.FTZ R106, R101, R17 ;  /* 0x00000011656a7220 */ /* 0x000fe40000410000 */
[----:B------:R-:W-:Y:S02]  /*52c0*/  FFMA.FTZ R21, -R202, R202, 1 ;  /* 0x3f800000ca157423 */ /* 0x000fe400000101ca */
[----:B------:R-:W-:Y:S02]  /*52d0*/  FMUL.FTZ R20, R20, c[0x0][0x2ec] ;  /* 0x0000bb0014147a20 */ /* 0x000fe40000410000 */
[----:B------:R-:W-:Y:S02]  /*52e0*/  FMUL.FTZ R21, R21, c[0x0][0x2ec] ;  /* 0x0000bb0015157a20 */ /* 0x000fe40000410000 */
[----:B--2---:R-:W-:Y:S02]  /*52f0*/  FADD.FTZ R24, -R2, R24 ;  /* 0x0000001802187221 */ /* 0x004fe40000010100 */
[C---:B---3--:R-:W-:Y:S02]  /*5300*/  FADD.FTZ R16, -R4.reuse, R6 ;  /* 0x0000000604107221 */ /* 0x048fe40000010100 */
[----:B------:R-:W-:Y:S02]  /*5310*/  FADD.FTZ R7, -R4, R7 ;  /* 0x0000000704077221 */ /* 0x000fe40000010100 */
[----:B------:R-:W-:Y:S02]  /*5320*/  FFMA.FTZ R6, -R201, R201, 1 ;  /* 0x3f800000c9067423 */ /* 0x000fe400000101c9 */
[----:B------:R-:W-:Y:S02]  /*5330*/  FMUL.FTZ R16, R224, R16 ;  /* 0x00000010e0107220 */ /* 0x000fe40000410000 */
[----:B------:R-:W-:Y:S02]  /*5340*/  FMUL.FTZ R7, R222, R7 ;  /* 0x00000007de077220 */ /* 0x000fe40000410000 */
        /* <DEDUP_REMOVED lines=18> */
[----:B------:R-:W-:Y:S01]  /*5470*/  FFMA.FTZ R5, -R116, R116, 1 ;  /* 0x3f80000074057423 */ /* 0x000fe20000010174 */
[----:B------:R-:W-:Y:S01]  /*5480*/  MOV R116, R195 ;  /* 0x000000c300747202 */ /* 0x000fe20000000f00 */
[----:B------:R-:W-:Y:S02]  /*5490*/  FFMA.FTZ R4, -R115, R115, 1 ;  /* 0x3f80000073047423 */ /* 0x000fe40000010173 */
        /* <DEDUP_REMOVED lines=10> */
[C---:B------:R-:W-:Y:S02]  /*5540*/  FADD.FTZ R4, -R2.reuse, R8 ;  /* 0x0000000802047221 */ /* 0x040fe40000010100 */
        /* <DEDUP_REMOVED lines=80> */
[----:B------:R-:W-:Y:S02]  /*5a50*/  ISETP.GE.AND P3, PT, R220, c[0x0][0x220], PT ;  /* 0x00008800dc007a0c */ /* 0x000fe40003f66270 */
[----:B------:R-:W-:Y:S01]  /*5a60*/  IMAD.U32 R0, R10, -0x40, RZ ;  /* 0xffffffc00a007824 */ /* 0x000fe200078e00ff */
[----:B------:R-:W-:Y:S04]  /*5a70*/  UISETP.NE.U32.AND UP3, UPT, UR8, 0x1, UPT ;  /* 0x000000010800788c */ /* 0x000fe8000bf65070 */
[----:B------:R-:W-:Y:S01]  /*5a80*/  USEL UR8, UR51, 0x2000, !UP3 ;  /* 0x0000200033087887 */ /* 0x000fe2000d800000 */
[C---:B------:R-:W-:Y:S04]  /*5a90*/  LEA R2, P0, R0.reuse, R192, 0x1 ;  /* 0x000000c000027211 */ /* 0x040fe800078008ff */
[----:B------:R-:W-:Y:S01]  /*5aa0*/  LEA.HI.X.SX32 R0, R0, R193, 0x1, P0 ;  /* 0x000000c100007211 */ /* 0x000fe200000f0eff */
[----:B------:R-:W-:Y:S01]  /*5ab0*/  IMAD.MOV.U32 R192, RZ, RZ, R2 ;  /* 0x000000ffffc07224 */ /* 0x000fe200078e0002 */
[----:B------:R-:W-:Y:S01]  /*5ac0*/  IADD3 R185, R185, UR8, RZ ;  /* 0x00000008b9b97c10 */ /* 0x000fe2000fffe0ff */
[----:B------:R-:W-:Y:S01]  /*5ad0*/  @!P3 IMAD.MOV.U32 R5, RZ, RZ, c[0x0][0x194] ;  /* 0x00006500ff05b624 */ /* 0x000fe200078e00ff */
[----:B------:R-:W-:Y:S01]  /*5ae0*/  IADD3 R203, R203, UR8, RZ ;  /* 0x00000008cbcb7c10 */ /* 0x000fe2000fffe0ff */
[----:B------:R-:W-:Y:S01]  /*5af0*/  IMAD.MOV.U32 R193, RZ, RZ, R0 ;  /* 0x000000ffffc17224 */ /* 0x000fe200078e0000 */
[C---:B------:R-:W-:Y:S01]  /*5b00*/  @!P3 LEA R4, P0, R10.reuse, R192, 0x6 ;  /* 0x000000c00a04b211 */ /* 0x040fe200078030ff */
[----:B------:R1:W-:Y:S01]  /*5b10*/  @P3 STS [R185], RZ ;  /* 0x000000ffb9003388 */ /* 0x0003e20000000800 */
[----:B------:R-:W-:Y:S02]  /*5b20*/  IADD3 R173, R173, UR8, RZ ;  /* 0x00000008adad7c10 */ /* 0x000fe4000fffe0ff */
[----:B------:R-:W-:Y:S01]  /*5b30*/  @!P3 LEA.HI.X R5, R10, R193, R5, 0x6, P0 ;  /* 0x000000c10a05b211 */ /* 0x000fe200000f3405 */
[----:B------:R1:W-:Y:S04]  /*5b40*/  @P3 STS [R185+0x4], RZ ;  /* 0x000004ffb9003388 */ /* 0x0003e80000000800 */
        /* <DEDUP_REMOVED lines=15> */
.L_x_1007:
        /* <DEDUP_REMOVED lines=109> */
.L_x_1008:
        /* <DEDUP_REMOVED lines=317> */
.L_x_1010:
        /* <DEDUP_REMOVED lines=19> */
.L_x_1011:
[----:B------:R-:W-:Y:S01]  /*7810*/  BAR.SYNC.DEFER_BLOCKING 0x0 ;  /* 0x0000000000007b1d */ /* 0x000fe20000010000 */
[----:B------:R-:W-:Y:S01]  /*7820*/  USHF.L.U32 UR7, UR27, 0x7, URZ ;  /* 0x000000071b077899 */ /* 0x000fe2000800063f */
[--C-:B-1----:R-:W-:Y:S01]  /*7830*/  SHF.R.S32.HI R7, RZ, 0x1f, R220.reuse ;  /* 0x0000001fff077819 */ /* 0x102fe200000114dc */
[----:B------:R-:W-:Y:S01]  /*7840*/  IMAD.MOV.U32 R6, RZ, RZ, R220 ;  /* 0x000000ffff067224 */ /* 0x000fe200078e00dc */
[----:B------:R-:W-:Y:S01]  /*7850*/  UIMAD UR6, UR27, -0x80, UR6 ;  /* 0xffffff801b0678a4 */ /* 0x000fe2000f8e0206 */
[----:B------:R-:W-:Y:S01]  /*7860*/  ISETP.GE.AND P1, PT, R220, c[0x0][0x220], PT ;  /* 0x00008800dc007a0c */ /* 0x000fe20003f26270 */
[----:B------:R-:W-:Y:S01]  /*7870*/  USHF.R.S32.HI UR8, URZ, 0x1f, UR7 ;  /* 0x0000001f3f087899 */ /* 0x000fe20008011407 */
[----:B------:R-:W1:Y:S01]  /*7880*/  S2R R2, SR_TID.X ;  /* 0x0000000000027919 */ /* 0x000e620000002100 */
[----:B------:R-:W-:Y:S01]  /*7890*/  ULDC.64 UR28, c[0x0][0x3a0] ;  /* 0x0000e800001c7ab9 */ /* 0x000fe20000000a00 */
[----:B------:R-:W-:Y:S01]  /*78a0*/  IMAD.U32 R13, RZ, RZ, UR7 ;  /* 0x00000007ff0d7e24 */ /* 0x000fe2000f8e00ff */
[----:B------:R-:W-:Y:S01]  /*78b0*/  UIMAD UR11, UR8, UR28, URZ ;  /* 0x0000001c080b72a4 */ /* 0x000fe2000f8e023f */
[----:B------:R-:W-:Y:S01]  /*78c0*/  BSSY B0, `(.L_x_1012) ;  /* 0x0000024000007945 */ /* 0x000fe20003800000 */
[----:B------:R-:W-:Y:S01]  /*78d0*/  USHF.R.S32.HI UR12, URZ, 0x1f, UR47 ;  /* 0x0000001f3f0c7899 */ /* 0x000fe2000801142f */
[----:B------:R-:W-:Y:S01]  /*78e0*/  IMAD.WIDE.U32 R4, R13, c[0x0][0x3a0], R6 ;  /* 0x0000e8000d047a25 */ /* 0x000fe200078e0006 */
[----:B------:R-:W-:-:S03]  /*78f0*/  UIMAD UR11, UR7, UR29, UR11 ;  /* 0x0000001d070b72a4 */ /* 0x000fc6000f8e020b */
[----:B------:R-:W-:Y:S01]  /*7900*/  ULDC.64 UR28, c[0x0][0x3b8] ;  /* 0x0000ee00001c7ab9 */ /* 0x000fe20000000a00 */
[----:B------:R-:W-:Y:S02]  /*7910*/  IADD3 R4, P0, R4, UR30, RZ ;  /* 0x0000001e04047c10 */ /* 0x000fe4000ff1e0ff */
[----:B------:R-:W-:Y:S01]  /*7920*/  IMAD.U32 R0, RZ, RZ, UR11 ;  /* 0x0000000bff007e24 */ /* 0x000fe2000f8e00ff */
[----:B------:R-:W-:Y:S01]  /*7930*/  UIMAD UR11, UR12, UR28, URZ ;  /* 0x0000001c0c0b72a4 */ /* 0x000fe2000f8e023f */
[----:B------:R2:W3:Y:S03]  /*7940*/  LDS.128 R16, [R114+0x7000] ;  /* 0x0070000072107984 */ /* 0x0004e60000000c00 */
[----:B------:R-:W-:Y:S01]  /*7950*/  IADD3.X R5, R5, UR31, R0, P0, !PT ;  /* 0x0000001f05057c10 */ /* 0x000fe200087fe400 */
[----:B------:R-:W-:Y:S01]  /*7960*/  IMAD.U32 R0, RZ, RZ, UR47 ;  /* 0x0000002fff007e24 */ /* 0x000fe2000f8e00ff */
[----:B------:R-:W-:Y:S01]  /*7970*/  UIMAD UR11, UR47, UR29, UR11 ;  /* 0x0000001d2f0b72a4 */ /* 0x000fe2000f8e020b */
[----:B------:R2:W4:Y:S02]  /*7980*/  LDS.128 R20, [R114+0x8000] ;  /* 0x0080000072147984 */ /* 0x0005240000000c00 */
[----:B------:R-:W-:Y:S01]  /*7990*/  IMAD.WIDE.U32 R4, R0, c[0x0][0x3b8], R4 ;  /* 0x0000ee0000047a25 */ /* 0x000fe200078e0004 */
[----:B-1----:R-:W-:Y:S01]  /*79a0*/  SHF.R.S32.HI R0, RZ, 0x1f, R2 ;  /* 0x0000001fff007819 */ /* 0x002fe20000011402 */
[----:B------:R2:W1:Y:S03]  /*79b0*/  LDS.128 R24, [R114+0x9000] ;  /* 0x0090000072187984 */ /* 0x0004660000000c00 */
[----:B------:R-:W-:Y:S01]  /*79c0*/  LEA.HI R0, R0, R2, RZ, 0x3 ;  /* 0x0000000200007211 */ /* 0x000fe200078f18ff */
[----:B------:R2:W1:Y:S01]  /*79d0*/  LDS.128 R28, [R114+0xa000] ;  /* 0x00a00000721c7984 */ /* 0x0004620000000c00 */
[----:B------:R-:W-:-:S02]  /*79e0*/  IADD3 R12, R5, UR11, RZ ;  /* 0x0000000b050c7c10 */ /* 0x000fc4000fffe0ff */
        /* <DEDUP_REMOVED lines=17> */
.L_x_1013:
[----:B------:R-:W-:Y:S05]  /*7b00*/  BSYNC B0 ;  /* 0x0000000000007941 */ /* 0x000fea0003800000 */
.L_x_1012:
        /* <DEDUP_REMOVED lines=15> */
.L_x_1015:
[----:B------:R-:W-:Y:S05]  /*7c00*/  BSYNC B0 ;  /* 0x0000000000007941 */ /* 0x000fea0003800000 */
.L_x_1014:
        /* <DEDUP_REMOVED lines=15> */
.L_x_1017:
[----:B------:R-:W-:Y:S05]  /*7d00*/  BSYNC B0 ;  /* 0x0000000000007941 */ /* 0x000fea0003800000 */
.L_x_1016:
        /* <DEDUP_REMOVED lines=13> */
[----:B-1----:R1:W-:Y:S02]  /*7de0*/  STG.E.128 [R4.64], R24 ;  /* 0x0000001804007986 */ /* 0x0023e4000c101d04 */
.L_x_1019:
[----:B------:R-:W-:Y:S05]  /*7df0*/  BSYNC B0 ;  /* 0x0000000000007941 */ /* 0x000fea0003800000 */
.L_x_1018:
        /* <DEDUP_REMOVED lines=25> */
.L_x_1021:
[----:B------:R-:W-:Y:S05]  /*7f90*/  BSYNC B0 ;  /* 0x0000000000007941 */ /* 0x000fea0003800000 */
.L_x_1020:
        /* <DEDUP_REMOVED lines=13> */
.L_x_1023:
[----:B------:R-:W-:Y:S05]  /*8070*/  BSYNC B0 ;  /* 0x0000000000007941 */ /* 0x000fea0003800000 */
.L_x_1022:
        /* <DEDUP_REMOVED lines=13> */
.L_x_1025:
[----:B------:R-:W-:Y:S05]  /*8150*/  BSYNC B0 ;  /* 0x0000000000007941 */ /* 0x000fea0003800000 */
.L_x_1024:
        /* <DEDUP_REMOVED lines=12> */
.L_x_982:
        /* <DEDUP_REMOVED lines=21> */
.L_x_1027:
        /* <DEDUP_REMOVED lines=19> */
.L_x_1028:
[----:B------:R-:W-:Y:S01]  /*84a0*/  USHF.L.U32 UR7, UR27, 0x7, URZ ;  /* 0x000000071b077899 */ /* 0x000fe2000800063f */
[----:B------:R-:W1:Y:S01]  /*84b0*/  S2R R2, SR_TID.X ;  /* 0x0000000000027919 */ /* 0x000e620000002100 */
[----:B------:R-:W-:Y:S01]  /*84c0*/  ULDC.64 UR28, c[0x0][0x3a0] ;  /* 0x0000e800001c7ab9 */ /* 0x000fe20000000a00 */
[----:B------:R-:W-:Y:S01]  /*84d0*/  ISETP.GE.AND P1, PT, R220, c[0x0][0x220], PT ;  /* 0x00008800dc007a0c */ /* 0x000fe20003f26270 */
[----:B------:R-:W-:Y:S01]  /*84e0*/  USHF.R.S32.HI UR8, URZ, 0x1f, UR7 ;  /* 0x0000001f3f087899 */ /* 0x000fe20008011407 */
[----:B------:R-:W-:Y:S01]  /*84f0*/  BSSY B0, `(.L_x_1029) ;  /* 0x000001f000007945 */ /* 0x000fe20003800000 */
[----:B------:R-:W-:Y:S01]  /*8500*/  IMAD.U32 R11, RZ, RZ, UR7 ;  /* 0x00000007ff0b7e24 */ /* 0x000fe2000f8e00ff */
[----:B------:R-:W-:Y:S02]  /*8510*/  UIMAD UR6, UR27, -0x80, UR6 ;  /* 0xffffff801b0678a4 */ /* 0x000fe4000f8e0206 */
[----:B------:R-:W-:Y:S01]  /*8520*/  UIMAD UR11, UR8, UR28, URZ ;  /* 0x0000001c080b72a4 */ /* 0x000fe2000f8e023f */
[----:B------:R-:W-:Y:S01]  /*8530*/  IMAD.WIDE.U32 R4, R11, c[0x0][0x3a0], R220 ;  /* 0x0000e8000b047a25 */ /* 0x000fe200078e00dc */
[----:B------:R-:W-:-:S02]  /*8540*/  USHF.R.S32.HI UR12, URZ, 0x1f, UR47 ;  /* 0x0000001f3f0c7899 */ /* 0x000fc4000801142f */
[----:B------:R-:W-:Y:S02]  /*8550*/  UIMAD UR11, UR7, UR29, UR11 ;  /* 0x0000001d070b72a4 */ /* 0x000fe4000f8e020b */
[----:B------:R-:W-:Y:S01]  /*8560*/  IADD3 R4, P0, R4, UR30, RZ ;  /* 0x0000001e04047c10 */ /* 0x000fe2000ff1e0ff */
[----:B------:R-:W-:-:S03]  /*8570*/  ULDC.64 UR28, c[0x0][0x3b8] ;  /* 0x0000ee00001c7ab9 */ /* 0x000fc60000000a00 */
[----:B------:R-:W-:Y:S01]  /*8580*/  IMAD.U32 R0, RZ, RZ, UR11 ;  /* 0x0000000bff007e24 */ /* 0x000fe2000f8e00ff */
[----:B------:R-:W-:-:S04]  /*8590*/  UIMAD UR11, UR12, UR28, URZ ;  /* 0x0000001c0c0b72a4 */ /* 0x000fc8000f8e023f */
[----:B------:R-:W-:Y:S01]  /*85a0*/  IADD3.X R5, R5, UR31, R0, P0, !PT ;  /* 0x0000001f05057c10 */ /* 0x000fe200087fe400 */
[----:B------:R-:W-:Y:S01]  /*85b0*/  IMAD.U32 R0, RZ, RZ, UR47 ;  /* 0x0000002fff007e24 */ /* 0x000fe2000f8e00ff */
[----:B------:R-:W-:-:S03]  /*85c0*/  UIMAD UR11, UR47, UR29, UR11 ;  /* 0x0000001d2f0b72a4 */ /* 0x000fc6000f8e020b */
[----:B------:R-:W-:Y:S01]  /*85d0*/  IMAD.WIDE.U32 R4, R0, c[0x0][0x3b8], R4 ;  /* 0x0000ee0000047a25 */ /* 0x000fe200078e0004 */
[----:B-1----:R-:W-:-:S04]  /*85e0*/  SHF.R.S32.HI R0, RZ, 0x1f, R2 ;  /* 0x0000001fff007819 */ /* 0x002fc80000011402 */
[----:B------:R-:W-:Y:S02]  /*85f0*/  LEA.HI R0, R0, R2, RZ, 0x3 ;  /* 0x0000000200007211 */ /* 0x000fe400078f18ff */
[----:B------:R-:W-:Y:S02]  /*8600*/  IADD3 R10, R5, UR11, RZ ;  /* 0x0000000b050a7c10 */ /* 0x000fe4000fffe0ff */
[----:B------:R-:W-:-:S04]  /*8610*/  SHF.R.S32.HI R0, RZ, 0x3, R0 ;  /* 0x00000003ff007819 */ /* 0x000fc80000011400 */
[----:B------:R-:W-:Y:S02]  /*8620*/  ISETP.GE.OR P4, PT, R0, UR6, P1 ;  /* 0x0000000600007c0c */ /* 0x000fe40008f86670 */
[----:B------:R-:W-:-:S11]  /*8630*/  SHF.R.S32.HI R12, RZ, 0x1f, R0 ;  /* 0x0000001fff0c7819 */ /* 0x000fd60000011400 */
        /* <DEDUP_REMOVED lines=10> */
.L_x_1030:
[----:B------:R-:W-:Y:S05]  /*86e0*/  BSYNC B0 ;  /* 0x0000000000007941 */ /* 0x000fea0003800000 */
.L_x_1029:
        /* <DEDUP_REMOVED lines=15> */
.L_x_1032:
[----:B------:R-:W-:Y:S05]  /*87e0*/  BSYNC B0 ;  /* 0x0000000000007941 */ /* 0x000fea0003800000 */
.L_x_1031:
        /* <DEDUP_REMOVED lines=15> */
.L_x_1034:
[----:B------:R-:W-:Y:S05]  /*88e0*/  BSYNC B0 ;  /* 0x0000000000007941 */ /* 0x000fea0003800000 */
.L_x_1033:
        /* <DEDUP_REMOVED lines=14> */
.L_x_1036:
[----:B------:R-:W-:Y:S05]  /*89d0*/  BSYNC B0 ;  /* 0x0000000000007941 */ /* 0x000fea0003800000 */
.L_x_1035:
        /* <DEDUP_REMOVED lines=25> */
.L_x_1038:
[----:B------:R-:W-:Y:S05]  /*8b70*/  BSYNC B0 ;  /* 0x0000000000007941 */ /* 0x000fea0003800000 */
.L_x_1037:
        /* <DEDUP_REMOVED lines=13> */
.L_x_1040:
[----:B------:R-:W-:Y:S05]  /*8c50*/  BSYNC B0 ;  /* 0x0000000000007941 */ /* 0x000fea0003800000 */
.L_x_1039:
        /* <DEDUP_REMOVED lines=13> */
.L_x_1042:
[----:B------:R-:W-:Y:S05]  /*8d30*/  BSYNC B0 ;  /* 0x0000000000007941 */ /* 0x000fea0003800000 */
.L_x_1041:
        /* <DEDUP_REMOVED lines=11> */
.L_x_1026:
[----:B------:R-:W-:Y:S05]  /*8df0*/  BSYNC B1 ;  /* 0x0000000000017941 */ /* 0x000fea0003800000 */
.L_x_977:
        /* <DEDUP_REMOVED lines=11> */
.L_x_1043:
[----:B------:R-:W-:Y:S05]  /*8eb0*/  EXIT ;  /* 0x000000000000794d */ /* 0x000fea0003800000 */
.L_x_1045:
        /* <DEDUP_REMOVED lines=12> */
.L_x_2469:


//--------------------- .text._ZN5flash44flash_bwd_dq_dk_dv_loop_seqk_parallel_kernelI23Flash_bwd_kernel_traitsILi64ELi64ELi128ELi8ELi2ELi4ELi4ELb1ELb0EN7cutlass6half_tE19Flash_kernel_traitsILi64ELi64ELi128ELi8ES3_EELb1ELb0ELb1ELb0ELb0ELb0ELb0EEEvNS_16Flash_bwd_paramsE --------------------------
	.section	.text._ZN5flash44flash_bwd_dq_dk_dv_loop_seqk_parallel_kernelI23Flash_bwd_kernel_traitsILi64ELi64ELi128ELi8ELi2ELi4ELi4ELb1ELb0EN7cutlass6half_tE19Flash_kernel_traitsILi64ELi64ELi128ELi8ES3_EELb1ELb0ELb1ELb0ELb0ELb0ELb0EEEvNS_16Flash_bwd_paramsE,"ax",@progbits
	.sectioninfo	@"SHI_REGISTERS=253"
	.align	128
        .global         _ZN5flash44flash_bwd_dq_dk_dv_loop_seqk_parallel_kernelI23Flash_bwd_kernel_traitsILi64ELi64ELi128ELi8ELi2ELi4ELi4ELb1ELb0EN7cutlass6half_tE19Flash_kernel_traitsILi64ELi64ELi128ELi8ES3_EELb1ELb0ELb1ELb0ELb0ELb0ELb0EEEvNS_16Flash_bwd_paramsE
        .type           _ZN5flash44flash_bwd_dq_dk_dv_loop_seqk_parallel_kernelI23Flash_bwd_kernel_traitsILi64ELi64ELi128ELi8ELi2ELi4ELi4ELb1ELb0EN7cutlass6half_tE19Flash_kernel_traitsILi64ELi64ELi128ELi8ES3_EELb1ELb0ELb1ELb0ELb0ELb0ELb0EEEvNS_16Flash_bwd_paramsE,@function
        .size           _ZN5flash44flash_bwd_dq_dk_dv_loop_seqk_parallel_kernelI23Flash_bwd_kernel_traitsILi64ELi64ELi128ELi8ELi2ELi4ELi4ELb1ELb0EN7cutlass6half_tE19Flash_kernel_traitsILi64ELi64ELi128ELi8ES3_EELb1ELb0ELb1ELb0ELb0ELb0ELb0EEEvNS_16Flash_bwd_paramsE,(.L_x_2470 - _ZN5flash44flash_bwd_dq_dk_dv_loop_seqk_parallel_kernelI23Flash_bwd_kernel_traitsILi64ELi64ELi128ELi8ELi2ELi4ELi4ELb1ELb0EN7cutlass6half_tE19Flash_kernel_traitsILi64ELi64ELi128ELi8ES3_EELb1ELb0ELb1ELb0ELb0ELb0ELb0EEEvNS_16Flash_bwd_paramsE)
        .other          _ZN5flash44flash_bwd_dq_dk_dv_loop_seqk_parallel_kernelI23Flash_bwd_kernel_traitsILi64ELi64ELi128ELi8ELi2ELi4ELi4ELb1ELb0EN7cutlass6half_tE19Flash_kernel_traitsILi64ELi64ELi128ELi8ES3_EELb1ELb0ELb1ELb0ELb0ELb0ELb0EEEvNS_16Flash_bwd_paramsE,@"STO_CUDA_ENTRY STV_DEFAULT"
_ZN5flash44flash_bwd_dq_dk_dv_loop_seqk_parallel_kernelI23Flash_bwd_kernel_traitsILi64ELi64ELi128ELi8ELi2ELi4ELi4ELb1ELb0EN7cutlass6half_tE19Flash_kernel_traitsILi64ELi64ELi128ELi8ES3_EELb1ELb0ELb1ELb0ELb0ELb0ELb0EEEvNS_16Flash_bwd_paramsE:
.text._ZN5flash44flash_bwd_dq_dk_dv_loop_seqk_parallel_kernelI23Flash_bwd_kernel_traitsILi64ELi64ELi128ELi8ELi2ELi4ELi4ELb1ELb0EN7cutlass6half_tE19Flash_kernel_traitsILi64ELi64ELi128ELi8ES3_EELb1ELb0ELb1ELb0ELb0ELb0ELb0EEEvNS_16Flash_bwd_paramsE:
        /* <DEDUP_REMOVED lines=23> */
[C---:B------:R-:W-:Y:S01]  /*0170*/  IMAD.IADD R7, R14.reuse, 0x1, -R7 ;  /* 0x000000010e077824 */ /* 0x040fe200078e0a07 */
[----:B------:R-:W-:Y:S01]  /*0180*/  LOP3.LUT R2, R5, 0xfffffff0, RZ, 0xc0, !PT ;  /* 0xfffffff005027812 */ /* 0x000fe200078ec0ff */
[C---:B------:R-:W-:Y:S01]  /*0190*/  IMAD.IADD R0, R14.reuse, 0x1, -R0 ;  /* 0x000000010e007824 */ /* 0x040fe200078e0a00 */
[----:B------:R-:W-:Y:S01]  /*01a0*/  SHF.R.S32.HI R10, RZ, 0x5, R178 ;  /* 0x00000005ff0a7819 */ /* 0x000fe200000114b2 */
[----:B------:R-:W-:Y:S01]  /*01b0*/  IMAD.IADD R168, R14, 0x1, -R168 ;  /* 0x000000010ea87824 */ /* 0x000fe200078e0aa8 */
[----:B------:R-:W-:Y:S02]  /*01c0*/  SHF.R.S32.HI R3, RZ, 0x1f, R178 ;  /* 0x0000001fff037819 */ /* 0x000fe400000114b2 */
[-C--:B------:R-:W-:Y:S01]  /*01d0*/  LEA.HI R179, R8, R14.reuse, RZ, 0x6 ;  /* 0x0000000e08b37211 */ /* 0x080fe200078f30ff */
[----:B------:R-:W-:Y:S01]  /*01e0*/  IMAD.SHL.U32 R182, R168, 0x8, RZ ;  /* 0x00000008a8b67824 */ /* 0x000fe200078e00ff */
[----:B------:R-:W-:Y:S01]  /*01f0*/  LEA.HI R8, R8, R14, RZ, 0x7 ;  /* 0x0000000e08087211 */ /* 0x000fe200078f38ff */
[----:B------:R-:W-:Y:S01]  /*0200*/  IMAD.IADD R14, R14, 0x1, -R2 ;  /* 0x000000010e0e7824 */ /* 0x000fe200078e0a02 */
[----:B------:R-:W-:-:S02]  /*0210*/  LEA.HI R3, R3, R10, RZ, 0x2 ;  /* 0x0000000a03037211 */ /* 0x000fc400078f10ff */
[----:B------:R-:W-:Y:S02]  /*0220*/  SHF.R.S32.HI R2, RZ, 0x4, R5 ;  /* 0x00000004ff027819 */ /* 0x000fe40000011405 */
[----:B------:R-:W-:Y:S02]  /*0230*/  LEA.HI R178, R178, R10, RZ, 0x1 ;  /* 0x0000000ab2b27211 */ /* 0x000fe400078f08ff */
[----:B------:R-:W-:Y:S02]  /*0240*/  LOP3.LUT R3, R3, 0xfffffffc, RZ, 0xc0, !PT ;  /* 0xfffffffc03037812 */ /* 0x000fe400078ec0ff */
[--C-:B------:R-:W-:Y:S02]  /*0250*/  SHF.R.S32.HI R9, RZ, 0x2, R4.reuse ;  /* 0x00000002ff097819 */ /* 0x100fe40000011404 */
[----:B------:R-:W-:Y:S01]  /*0260*/  LEA.HI R5, R5, R2, RZ, 0x1 ;  /* 0x0000000205057211 */ /* 0x000fe200078f08ff */
[----:B------:R-:W-:Y:S01]  /*0270*/  IMAD.IADD R3, R10, 0x1, -R3 ;  /* 0x000000010a037824 */ /* 0x000fe200078e0a03 */
[----:B------:R-:W-:-:S02]  /*0280*/  SHF.R.S32.HI R4, RZ, 0x1f, R4 ;  /* 0x0000001fff047819 */ /* 0x000fc40000011404 */
[----:B------:R-:W-:Y:S02]  /*0290*/  LOP3.LUT R178, R178, 0xfffffffe, RZ, 0xc0, !PT ;  /* 0xfffffffeb2b27812 */ /* 0x000fe400078ec0ff */
[----:B------:R-:W-:Y:S02]  /*02a0*/  SHF.R.S32.HI R180, RZ, 0x3, R13 ;  /* 0x00000003ffb47819 */ /* 0x000fe4000001140d */
[----:B------:R-:W-:Y:S01]  /*02b0*/  LOP3.LUT P4, RZ, R168, 0x2, RZ, 0xc0, !PT ;  /* 0x00000002a8ff7812 */ /* 0x000fe2000788c0ff */
[----:B------:R-:W-:Y:S01]  /*02c0*/  IMAD.IADD R178, R10, 0x1, -R178 ;  /* 0x000000010ab27824 */ /* 0x000fe200078e0ab2 */
[C---:B------:R-:W-:Y:S01]  /*02d0*/  LOP3.LUT P3, RZ, R168.reuse, 0x4, RZ, 0xc0, !PT ;  /* 0x00000004a8ff7812 */ /* 0x040fe2000786c0ff */
[----:B------:R-:W-:Y:S01]  /*02e0*/  IMAD.SHL.U32 R168, R168, 0x40, RZ ;  /* 0x00000040a8a87824 */ /* 0x000fe200078e00ff */
[----:B------:R-:W-:Y:S01]  /*02f0*/  LOP3.LUT R5, R5, 0xfffffffe, RZ, 0xc0, !PT ;  /* 0xfffffffe05057812 */ /* 0x000fe200078ec0ff */
[----:B------:R-:W-:Y:S01]  /*0300*/  IMAD.SHL.U32 R6, R180, 0x40, RZ ;  /* 0x00000040b4067824 */ /* 0x000fe200078e00ff */
[----:B------:R-:W-:Y:S01]  /*0310*/  LEA.HI R4, R4, R9, RZ, 0x3 ;  /* 0x0000000904047211 */ /* 0x000fe200078f18ff */
[----:B------:R-:W-:Y:S01]  /*0320*/  IMAD.SHL.U32 R10, R3, 0x10, RZ ;  /* 0x00000010030a7824 */ /* 0x000fe200078e00ff */
[----:B------:R-:W-:Y:S01]  /*0330*/  LOP3.LUT R168, R168, 0x1c0, RZ, 0xc0, !PT ;  /* 0x000001c0a8a87812 */ /* 0x000fe200078ec0ff */
[----:B------:R-:W-:Y:S01]  /*0340*/  IMAD.IADD R5, R2, 0x1, -R5 ;  /* 0x0000000102057824 */ /* 0x000fe200078e0a05 */
[----:B------:R-:W-:-:S02]  /*0350*/  LOP3.LUT R4, R4, 0xfffffff8, RZ, 0xc0, !PT ;  /* 0xfffffff804047812 */ /* 0x000fc400078ec0ff */
[----:B------:R-:W-:Y:S01]  /*0360*/  SHF.R.S32.HI R2, RZ, 0x1f, R7 ;  /* 0x0000001fff027819 */ /* 0x000fe20000011407 */
[----:B------:R-:W-:Y:S01]  /*0370*/  IMAD.SHL.U32 R172, R5, 0x10, RZ ;  /* 0x0000001005ac7824 */ /* 0x000fe200078e00ff */
[----:B------:R-:W-:Y:S01]  /*0380*/  LOP3.LUT R6, R6, 0x1c0, RZ, 0xc0, !PT ;  /* 0x000001c006067812 */ /* 0x000fe200078ec0ff */
[----:B------:R-:W-:Y:S01]  /*0390*/  IMAD.IADD R4, R9, 0x1, -R4 ;  /* 0x0000000109047824 */ /* 0x000fe200078e0a04 */
[----:B------:R-:W-:Y:S01]  /*03a0*/  LOP3.LUT R10, R168, 0x30, R10, 0xf8, !PT ;  /* 0x00000030a80a7812 */ /* 0x000fe200078ef80a */
[----:B------:R-:W-:Y:S01]  /*03b0*/  IMAD.SHL.U32 R9, R5, 0x200, RZ ;  /* 0x0000020005097824 */ /* 0x000fe200078e00ff */
[----:B------:R-:W-:Y:S02]  /*03c0*/  LEA.HI R2, R2, R7, RZ, 0x2 ;  /* 0x0000000702027211 */ /* 0x000fe400078f10ff */
[----:B------:R-:W-:Y:S02]  /*03d0*/  SHF.R.S32.HI R7, RZ, 0x1f, R14 ;  /* 0x0000001fff077819 */ /* 0x000fe4000001140e */
[----:B------:R-:W-:-:S02]  /*03e0*/  LOP3.LUT R164, R168, 0x8, R13, 0xf8, !PT ;  /* 0x00000008a8a47812 */ /* 0x000fc400078ef80d */
[----:B------:R-:W-:Y:S02]  /*03f0*/  SHF.R.U32.HI R168, RZ, 0x3, R168 ;  /* 0x00000003ffa87819 */ /* 0x000fe400000116a8 */
[----:B------:R-:W-:Y:S02]  /*0400*/  SHF.R.U32.HI R185, RZ, 0x3, R6 ;  /* 0x00000003ffb97819 */ /* 0x000fe40000011606 */
[----:B------:R-:W-:Y:S02]  /*0410*/  LOP3.LUT R10, R10, 0x8, R13, 0xf8, !PT ;  /* 0x000000080a0a7812 */ /* 0x000fe400078ef80d */
[----:B------:R-:W-:Y:S02]  /*0420*/  LOP3.LUT R6, R6, 0x38, R182, 0xf8, !PT ;  /* 0x0000003806067812 */ /* 0x000fe400078ef8b6 */
[----:B------:R-:W-:Y:S02]  /*0430*/  LEA.HI R7, R7, R14, RZ, 0x3 ;  /* 0x0000000e07077211 */ /* 0x000fe400078f18ff */
[----:B------:R-:W-:-:S02]  /*0440*/  LOP3.LUT R11, R4, 0x1, RZ, 0xc0, !PT ;  /* 0x00000001040b7812 */ /* 0x000fc400078ec0ff */
[----:B------:R-:W-:Y:S02]  /*0450*/  SHF.R.S32.HI R179, RZ, 0x6, R179 ;  /* 0x00000006ffb37819 */ /* 0x000fe400000114b3 */
[----:B------:R-:W-:Y:S02]  /*0460*/  LOP3.LUT R164, R164, R168, RZ, 0x3c, !PT ;  /* 0x000000a8a4a47212 */ /* 0x000fe400078e3cff */
[----:B------:R-:W-:Y:S01]  /*0470*/  SHF.R.S32.HI R8, RZ, 0x7, R8 ;  /* 0x00000007ff087819 */ /* 0x000fe20000011408 */
[----:B------:R-:W-:Y:S01]  /*0480*/  IMAD R12, R179, 0x800, R9 ;  /* 0x00000800b30c7824 */ /* 0x000fe200078e0209 */
[----:B------:R-:W-:Y:S01]  /*0490*/  LOP3.LUT R168, R9, R10, R168, 0xf6, !PT ;  /* 0x0000000a09a87212 */ /* 0x000fe200078ef6a8 */
[----:B------:R-:W-:Y:S01]  /*04a0*/  IMAD.SHL.U32 R10, R4, 0x40, RZ ;  /* 0x00000040040a7824 */ /* 0x000fe200078e00ff */
[----:B------:R-:W-:Y:S01]  /*04b0*/  LOP3.LUT R185, R6, R185, RZ, 0x3c, !PT ;  /* 0x000000b906b97212 */ /* 0x000fe200078e3cff */
[----:B------:R-:W-:Y:S01]  /*04c0*/  IMAD.SHL.U32 R187, R8, 0x8, RZ ;  /* 0x0000000808bb7824 */ /* 0x000fe200078e00ff */
[----:B------:R-:W-:Y:S01]  /*04d0*/  LOP3.LUT R6, R7, 0xfffffff8, RZ, 0xc0, !PT ;  /* 0xfffffff807067812 */ /* 0x000fe200078ec0ff */
[----:B------:R-:W-:Y:S01]  /*04e0*/  IMAD.SHL.U32 R9, R179, 0x20, RZ ;  /* 0x00000020b3097824 */ /* 0x000fe200078e00ff */
[----:B------:R-:W-:Y:S01]  /*04f0*/  ISETP.NE.U32.AND P0, PT, R11, 0x1, PT ;  /* 0x000000010b00780c */ /* 0x000fe20003f05070 */
[----:B------:R-:W-:Y:S01]  /*0500*/  IMAD.SHL.U32 R7, R7, 0x40, RZ ;  /* 0x0000004007077824 */ /* 0x000fe200078e00ff */
[----:B------:R-:W-:Y:S01]  /*0510*/  LOP3.LUT R10, R10, 0x1c0, RZ, 0xc0, !PT ;  /* 0x000001c00a0a7812 */ /* 0x000fe200078ec0ff */
[----:B------:R-:W-:Y:S01]  /*0520*/  IMAD.IADD R6, R14, 0x1, -R6 ;  /* 0x000000010e067824 */ /* 0x000fe200078e0a06 */
[----:B------:R-:W-:Y:S01]  /*0530*/  R2P PR, R4, 0x6 ;  /* 0x0000000604007804 */ /* 0x000fe20000000000 */
[----:B------:R-:W-:Y:S01]  /*0540*/  IMAD.SHL.U32 R4, R0, 0x2, RZ ;  /* 0x0000000200047824 */ /* 0x000fe200078e00ff */
[----:B------:R-:W-:Y:S01]  /*0550*/  LOP3.LUT R187, R187, 0x8, RZ, 0xc0, !PT ;  /* 0x00000008bbbb7812 */ /* 0x000fe200078ec0ff */
[----:B------:R-:W-:Y:S01]  /*0560*/  IMAD.SHL.U32 R6, R6, 0x40, RZ ;  /* 0x0000004006067824 */ /* 0x000fe200078e00ff */
[----:B------:R-:W-:Y:S01]  /*0570*/  SHF.R.U32.HI R0, RZ, 0x3, R10 ;  /* 0x00000003ff007819 */ /* 0x000fe2000001160a */
[--C-:B------:R-:W-:Y:S01]  /*0580*/  IMAD R8, R8, 0x1000, R4.reuse ;  /* 0x0000100008087824 */ /* 0x100fe200078e0204 */
[----:B------:R-:W-:Y:S01]  /*0590*/  LOP3.LUT R9, R10, 0x20, R9, 0xf8, !PT ;  /* 0x000000200a097812 */ /* 0x000fe200078ef809 */
[----:B------:R-:W-:Y:S01]  /*05a0*/  IMAD R4, R3, 0x400, R4 ;  /* 0x0000040003047824 */ /* 0x000fe200078e0204 */
[----:B------:R-:W-:Y:S01]  /*05b0*/  LOP3.LUT R172, R187, 0x10, R172, 0xf8, !PT ;  /* 0x00000010bbac7812 */ /* 0x000fe200078ef8ac */
[----:B------:R-:W-:Y:S01]  /*05c0*/  IMAD R8, R178, 0x400, R8 ;  /* 0x00000400b2087824 */ /* 0x000fe200078e0208 */
[----:B------:R-:W-:Y:S01]  /*05d0*/  LOP3.LUT R187, R0, R10, R187, 0x1e, !PT ;  /* 0x0000000a00bb7212 */ /* 0x000fe200078e1ebb */
[----:B------:R-:W-:Y:S01]  /*05e0*/  IMAD.IADD R164, R12, 0x1, R164 ;  /* 0x000000010ca47824 */ /* 0x000fe200078e02a4 */
[----:B------:R-:W-:Y:S01]  /*05f0*/  LOP3.LUT R9, R9, R0, RZ, 0x3c, !PT ;  /* 0x0000000009097212 */ /* 0x000fe200078e3cff */
[----:B------:R-:W-:Y:S01]  /*0600*/  IMAD.SHL.U32 R0, R5, 0x8, RZ ;  /* 0x0000000805007824 */ /* 0x000fe200078e00ff */
[----:B------:R-:W-:Y:S01]  /*0610*/  LOP3.LUT R6, R6, 0x1c0, RZ, 0xc0, !PT ;  /* 0x000001c006067812 */ /* 0x000fe200078ec0ff */
[----:B------:R-:W-:Y:S01]  /*0620*/  IMAD.IADD R187, R4, 0x1, R187 ;  /* 0x0000000104bb7824 */ /* 0x000fe200078e02bb */
[----:B------:R-:W-:Y:S01]  /*0630*/  SHF.R.S32.HI R184, RZ, 0x2, R2 ;  /* 0x00000002ffb87819 */ /* 0x000fe20000011402 */
[----:B------:R-:W-:Y:S01]  /*0640*/  IMAD.IADD R188, R9, 0x1, R8 ;  /* 0x0000000109bc7824 */ /* 0x000fe200078e0208 */
[----:B------:R-:W-:Y:S01]  /*0650*/  LOP3.LUT R8, R6, 0x8, R0, 0xf8, !PT ;  /* 0x0000000806087812 */ /* 0x000fe200078ef800 */
[----:B------:R-:W-:Y:S01]  /*0660*/  IMAD.SHL.U32 R171, R164, 0x2, RZ ;  /* 0x00000002a4ab7824 */ /* 0x000fe200078e00ff */
[----:B------:R-:W-:Y:S01]  /*0670*/  LOP3.LUT R0, R7, 0xfffffe00, RZ, 0xc0, !PT ;  /* 0xfffffe0007007812 */ /* 0x000fe200078ec0ff */
[----:B------:R-:W-:Y:S01]  /*0680*/  IMAD.SHL.U32 R188, R188, 0x2, RZ ;  /* 0x00000002bcbc7824 */ /* 0x000fe200078e00ff */
[----:B------:R-:W-:Y:S01]  /*0690*/  SHF.R.U32.HI R5, RZ, 0x3, R6 ;  /* 0x00000003ff057819 */ /* 0x000fe20000011606 */
[----:B------:R-:W-:Y:S01]  /*06a0*/  IMAD R185, R179, 0x200, R185 ;  /* 0x00000200b3b97824 */ /* 0x000fe200078e02b9 */
[----:B------:R-:W-:Y:S01]  /*06b0*/  SEL R2, R197, 0xffffffe0, !P4 ;  /* 0xffffffe0c5027807 */ /* 0x000fe20006000000 */
[--C-:B------:R-:W-:Y:S01]  /*06c0*/  IMAD R170, R3, 0x400, R0.reuse ;  /* 0x0000040003aa7824 */ /* 0x100fe200078e0200 */
[----:B------:R-:W-:Y:S01]  /*06d0*/  LOP3.LUT R8, R8, R5, RZ, 0x3c, !PT ;  /* 0x0000000508087212 */ /* 0x000fe200078e3cff */
[----:B------:R-:W-:Y:S01]  /*06e0*/  IMAD.MOV.U32 R3, RZ, RZ, 0x40 ;  /* 0x00000040ff037424 */ /* 0x000fe200078e00ff */
[----:B------:R-:W-:Y:S01]  /*06f0*/  LEA R187, R187, 0x6000, 0x1 ;  /* 0x00006000bbbb7811 */ /* 0x000fe200078e08ff */
[----:B------:R-:W-:Y:S01]  /*0700*/  IMAD R173, R178, 0x400, R0 ;  /* 0x00000400b2ad7824 */ /* 0x000fe200078e0200 */
[----:B------:R-:W-:Y:S01]  /*0710*/  SEL R197, R197, 0xffffffe0, !P1 ;  /* 0xffffffe0c5c57807 */ /* 0x000fe20004800000 */
[----:B------:R-:W-:Y:S01]  /*0720*/  IMAD.IADD R170, R8, 0x1, R170 ;  /* 0x0000000108aa7824 */ /* 0x000fe200078e02aa */
[----:B------:R-:W-:Y:S01]  /*0730*/  SEL R3, R3, 0xffffffc0, !P3 ;  /* 0xffffffc003037807 */ /* 0x000fe20005800000 */
[----:B------:R-:W-:Y:S01]  /*0740*/  IMAD.IADD R173, R173, 0x1, R8 ;  /* 0x00000001adad7824 */ /* 0x000fe200078e0208 */
[----:B------:R-:W-:Y:S01]  /*0750*/  SEL R224, R224, 0x10, !P0 ;  /* 0x00000010e0e07807 */ /* 0x000fe20004000000 */
[----:B------:R-:W-:Y:S01]  /*0760*/  IMAD.IADD R192, R188, 0x1, R197 ;  /* 0x00000001bcc07824 */ /* 0x000fe200078e02c5 */
[C---:B------:R-:W-:Y:S01]  /*0770*/  IADD3 R189, R187.reuse, 0x40, RZ ;  /* 0x00000040bbbd7810 */ /* 0x040fe20007ffe0ff */
[C---:B------:R-:W-:Y:S01]  /*0780*/  IMAD R3, R164.reuse, 0x2, R3 ;  /* 0x00000002a4037824 */ /* 0x040fe200078e0203 */
[----:B------:R-:W-:Y:S01]  /*0790*/  @P2 IADD3 R189, R187, -0x40, RZ ;  /* 0xffffffc0bbbd2810 */ /* 0x000fe20007ffe0ff */
[----:B------:R-:W-:Y:S01]  /*07a0*/  IMAD R164, R164, 0x2, R2 ;  /* 0x00000002a4a47824 */ /* 0x000fe200078e0202 */
[----:B------:R-:W-:Y:S01]  /*07b0*/  LOP3.LUT R172, R5, R172, R6, 0x1e, !PT ;  /* 0x000000ac05ac7212 */ /* 0x000fe200078e1e06 */
[----:B------:R-:W-:Y:S01]  /*07c0*/  IMAD.IADD R193, R188, 0x1, R224 ;  /* 0x00000001bcc17824 */ /* 0x000fe200078e02e0 */
[----:B------:R-:W-:Y:S01]  /*07d0*/  IADD3 R190, R187, 0x420, RZ ;  /* 0x00000420bbbe7810 */ /* 0x000fe20007ffe0ff */
[----:B------:R-:W-:Y:S01]  /*07e0*/  IMAD.IADD R191, R197, 0x1, R187 ;  /* 0x00000001c5bf7824 */ /* 0x000fe200078e02bb */
[----:B------:R-:W-:Y:S01]  /*07f0*/  LOP3.LUT R172, R172, R0, RZ, 0xfc, !PT ;  /* 0x00000000acac7212 */ /* 0x000fe200078efcff */
[----:B------:R-:W-:Y:S01]  /*0800*/  IMAD R184, R178, 0x10, R184 ;  /* 0x00000010b2b87824 */ /* 0x000fe200078e02b8 */
[----:B------:R-:W-:Y:S01]  /*0810*/  LEA R170, R170, 0xa000, 0x1 ;  /* 0x0000a000aaaa7811 */ /* 0x000fe200078e08ff */
[----:B------:R-:W-:Y:S01]  /*0820*/  IMAD.SHL.U32 R168, R168, 0x2, RZ ;  /* 0x00000002a8a87824 */ /* 0x000fe200078e00ff */
[----:B------:R-:W-:Y:S01]  /*0830*/  @P1 IADD3 R190, R187, 0x3e0, RZ ;  /* 0x000003e0bbbe1810 */ /* 0x000fe20007ffe0ff */
[----:B------:R-:W-:-:S02]  /*0840*/  IMAD.IADD R2, R2, 0x1, R3 ;  /* 0x0000000102027824 */ /* 0x000fc400078e0203 */
[----:B------:R-:W-:Y:S02]  /*0850*/  IMAD.IADD R224, R224, 0x1, R192 ;  /* 0x00000001e0e07824 */ /* 0x000fe400078e02c0 */
[----:B------:R-:W-:Y:S02]  /*0860*/  IMAD.SHL.U32 R169, R173, 0x2, RZ ;  /* 0x00000002ada97824 */ /* 0x000fe400078e00ff */
[----:B--23--:R-:W-:Y:S02]  /*0870*/  IMAD.IADD R197, R197, 0x1, R189 ;  /* 0x00000001c5c57824 */ /* 0x00cfe400078e02bd */
.L_x_1116:
[----:B-1--4-:R-:W1:Y:S01]  /*0880*/  LDC.U8 R4, c[0x0][0x312] ;  /* 0x0000c480ff047b82 */ /* 0x012e620000000000 */
[----:B------:R-:W-:Y:S01]  /*0890*/  ISETP.NE.U32.AND P3, PT, RZ, c[0x0][0x250], PT ;  /* 0x00009400ff007a0c */ /* 0x000fe20003f65070 */
[----:B------:R-:W-:Y:S01]  /*08a0*/  IMAD.SHL.U32 R5, R181, 0x4, RZ ;  /* 0x00000004b5057824 */ /* 0x000fe200078e00ff */
[----:B------:R-:W-:Y:S01]  /*08b0*/  ISETP.NE.U32.AND P2, PT, RZ, c[0x0][0x240], PT ;  /* 0x00009000ff007a0c */ /* 0x000fe20003f45070 */
[----:B------:R-:W-:Y:S01]  /*08c0*/  IMAD.MOV.U32 R16, RZ, RZ, -0x1 ;  /* 0xffffffffff107424 */ /* 0x000fe200078e00ff */
[----:B------:R-:W-:Y:S02]  /*08d0*/  ISETP.NE.AND.EX P3, PT, RZ, c[0x0][0x254], PT, P3 ;  /* 0x00009500ff007a0c */ /* 0x000fe40003f65330 */
[----:B---3--:R-:W-:-:S02]  /*08e0*/  SHF.R.S32.HI R11, RZ, 0x1f, R181 ;  /* 0x0000001fff0b7819 */ /* 0x008fc400000114b5 */
[----:B------:R-:W-:Y:S02]  /*08f0*/  ISETP.NE.AND.EX P2, PT, RZ, c[0x0][0x244], PT, P2 ;  /* 0x00009100ff007a0c */ /* 0x000fe40003f45320 */
[----:B------:R-:W-:Y:S02]  /*0900*/  SHF.L.U64.HI R0, R181, 0x2, R11 ;  /* 0x00000002b5007819 */ /* 0x000fe4000001020b */
[C---:B------:R-:W-:Y:S02]  /*0910*/  IADD3 R222, P0, R5.reuse, c[0x0][0x240], RZ ;  /* 0x0000900005de7a10 */ /* 0x040fe40007f1e0ff */
[----:B------:R-:W-:Y:S02]  /*0920*/  ISETP.EQ.U32.AND P5, PT, RZ, c[0x0][0x248], PT ;  /* 0x00009200ff007a0c */ /* 0x000fe40003fa2070 */
[----:B------:R-:W-:Y:S02]  /*0930*/  IADD3.X R223, R0, c[0x0][0x244], RZ, P0, !PT ;  /* 0x0000910000df7a10 */ /* 0x000fe400007fe4ff */
[----:B------:R-:W-:-:S02]  /*0940*/  @P3 IADD3 R8, P0, R5, c[0x0][0x250], RZ ;  /* 0x0000940005083a10 */ /* 0x000fc40007f1e0ff */
[----:B-1----:R-:W-:Y:S01]  /*0950*/  ISETP.NE.AND P4, PT, R4, RZ, PT ;  /* 0x000000ff0400720c */ /* 0x002fe20003f85270 */
[----:B--2---:R1:W2:Y:S03]  /*0960*/  @P2 LDG.E R16, [R222.64] ;  /* 0x00000006de102981 */ /* 0x0042a6000c1e1900 */
[----:B------:R-:W-:Y:S02]  /*0970*/  ISETP.EQ.OR.EX P5, PT, RZ, c[0x0][0x24c], !P4, P5 ;  /* 0x00009300ff007a0c */ /* 0x000fe400067a2750 */
[----:B------:R-:W-:Y:S01]  /*0980*/  IADD3 R6, P1, R5, c[0x0][0x248], RZ ;  /* 0x0000920005067a10 */ /* 0x000fe20007f3e0ff */
[----:B------:R-:W-:Y:S01]  /*0990*/  IMAD.MOV.U32 R221, RZ, RZ, RZ ;  /* 0x000000ffffdd7224 */ /* 0x000fe200078e00ff */
[C---:B------:R-:W-:Y:S02]  /*09a0*/  @P3 IADD3.X R9, R0.reuse, c[0x0][0x254], RZ, P0, !PT ;  /* 0x0000950000093a10 */ /* 0x040fe400007fe4ff */
        /* <DEDUP_REMOVED lines=14> */
.L_x_1046:
        /* <DEDUP_REMOVED lines=52> */
.L_x_1048:
        /* <DEDUP_REMOVED lines=16> */
.L_x_1049:
[----:B------:R-:W-:Y:S01]  /*0ed0*/  IABS R6, c[0x0][0x1c8] ;  /* 0x0000720000067a13 */ /* 0x000fe20000000000 */
[----:B------:R-:W1:Y:S01]  /*0ee0*/  LDC.U8 R14, c[0x0][0x328] ;  /* 0x0000ca00ff0e7b82 */ /* 0x000e620000000000 */
[----:B------:R-:W-:Y:S01]  /*0ef0*/  IABS R20, R203 ;  /* 0x000000cb00147213 */ /* 0x000fe20000000000 */
[----:B------:R-:W-:Y:S01]  /*0f00*/  @!P1 IMAD R7, R11, c[0x0][0x368], RZ ;  /* 0x0000da000b079a24 */ /* 0x000fe200078e02ff */
[----:B------:R-:W2:Y:S01]  /*0f10*/  I2F.RP R4, R6 ;  /* 0x0000000600047306 */ /* 0x000ea20000209400 */
[----:B------:R-:W-:Y:S01]  /*0f20*/  MOV R15, c[0x0][0x224] ;  /* 0x00008900000f7a02 */ /* 0x000fe20000000f00 */
[----:B------:R-:W-:Y:S01]  /*0f30*/  @P1 IMAD.WIDE.U32 R24, R16, c[0x0][0x370], RZ ;  /* 0x0000dc0010181a25 */ /* 0x000fe200078e00ff */
[----:B------:R-:W-:Y:S02]  /*0f40*/  MOV R205, c[0x0][0x22c] ;  /* 0x00008b0000cd7a02 */ /* 0x000fe40000000f00 */
[----:B------:R-:W-:Y:S01]  /*0f50*/  SHF.R.S32.HI R15, RZ, 0x1f, R15 ;  /* 0x0000001fff0f7819 */ /* 0x000fe2000001140f */
[C---:B------:R-:W-:Y:S01]  /*0f60*/  @!P1 IMAD R7, R181.reuse, c[0x0][0x36c], R7 ;  /* 0x0000db00b5079a24 */ /* 0x040fe200078e0207 */
[C---:B------:R-:W-:Y:S01]  /*0f70*/  SHF.L.U32 R30, R181.reuse, 0x7, RZ ;  /* 0x00000007b51e7819 */ /* 0x040fe200000006ff */
[----:B------:R-:W-:Y:S01]  /*0f80*/  IMAD.WIDE.U32 R34, R181, c[0x0][0x224], RZ ;  /* 0x00008900b5227a25 */ /* 0x000fe200078e00ff */
[----:B------:R-:W-:-:S02]  /*0f90*/  LOP3.LUT R21, R203, c[0x0][0x1c8], RZ, 0x3c, !PT ;  /* 0x00007200cb157a12 */ /* 0x000fc400078e3cff */
[----:B------:R-:W-:Y:S01]  /*0fa0*/  SEL R30, R30, RZ, P2 ;  /* 0x000000ff1e1e7207 */ /* 0x000fe20001000000 */
[----:B------:R-:W-:Y:S01]  /*0fb0*/  IMAD R15, R15, R181, RZ ;  /* 0x000000b50f0f7224 */ /* 0x000fe200078e02ff */
[----:B------:R-:W-:Y:S01]  /*0fc0*/  ISETP.GE.AND P4, PT, R21, RZ, PT ;  /* 0x000000ff1500720c */ /* 0x000fe20003f86270 */
[----:B------:R-:W-:Y:S01]  /*0fd0*/  IMAD.WIDE R32, R205, c[0x0][0x1c0], RZ ;  /* 0x00007000cd207a25 */ /* 0x000fe200078e02ff */
[----:B--2---:R-:W2:Y:S03]  /*0fe0*/  MUFU.RCP R4, R4 ;  /* 0x0000000400047308 */ /* 0x004ea60000001000 */
[----:B------:R-:W-:Y:S02]  /*0ff0*/  IMAD R15, R11, c[0x0][0x224], R15 ;  /* 0x000089000b0f7a24 */ /* 0x000fe400078e020f */
[----:B------:R-:W-:Y:S01]  /*1000*/  IMAD R21, R33, R34, RZ ;  /* 0x0000002221157224 */ /* 0x000fe200078e02ff */
[----:B-1----:R-:W-:Y:S01]  /*1010*/  ISETP.NE.AND P3, PT, R14, RZ, PT ;  /* 0x000000ff0e00720c */ /* 0x002fe20003f65270 */
[----:B------:R-:W-:-:S02]  /*1020*/  IMAD.IADD R15, R35, 0x1, R15 ;  /* 0x00000001230f7824 */ /* 0x000fc400078e020f */
[----:B------:R-:W-:-:S04]  /*1030*/  IMAD.WIDE.U32 R34, R32, R34, RZ ;  /* 0x0000002220227225 */ /* 0x000fc800078e00ff */
[C---:B------:R-:W-:Y:S02]  /*1040*/  IMAD R21, R32.reuse, R15, R21 ;  /* 0x0000000f20157224 */ /* 0x040fe400078e0215 */
[----:B------:R-:W-:Y:S01]  /*1050*/  IMAD.WIDE.U32 R14, R32, R16, RZ ;  /* 0x00000010200e7225 */ /* 0x000fe200078e00ff */
[----:B--2---:R-:W-:Y:S02]  /*1060*/  IADD3 R4, R4, 0xffffffe, RZ ;  /* 0x0ffffffe04047810 */ /* 0x004fe40007ffe0ff */
[----:B------:R-:W-:Y:S01]  /*1070*/  IADD3 R21, R35, R21, RZ ;  /* 0x0000001523157210 */ /* 0x000fe20007ffe0ff */
[----:B------:R-:W-:Y:S01]  /*1080*/  @P3 IMAD R237, R181, c[0x0][0x214], RZ ;  /* 0x00008500b5ed3a24 */ /* 0x000fe200078e02ff */
[----:B------:R-:W1:Y:S01]  /*1090*/  F2I.FTZ.U32.TRUNC.NTZ R5, R4 ;  /* 0x0000000400057305 */ /* 0x000e62000021f000 */
[----:B------:R-:W-:Y:S02]  /*10a0*/  SEL R238, R34, R14, !P1 ;  /* 0x0000000e22ee7207 */ /* 0x000fe40004800000 */
[----:B------:R-:W-:-:S02]  /*10b0*/  SHF.R.S32.HI R14, RZ, 0x1f, R203 ;  /* 0x0000001fff0e7819 */ /* 0x000fc400000114cb */
        /* <DEDUP_REMOVED lines=15> */
[----:B------:R-:W2:Y:S02]  /*11b0*/  LDC.U8 R5, c[0x0][0x3d0] ;  /* 0x0000f400ff057b82 */ /* 0x000ea40000000000 */
[----:B------:R-:W-:-:S02]  /*11c0*/  SEL R7, R7, RZ, P2 ;  /* 0x000000ff07077207 */ /* 0x000fc40001000000 */
[----:B------:R-:W-:Y:S02]  /*11d0*/  ISETP.GT.U32.AND P5, PT, R6, R18, PT ;  /* 0x000000120600720c */ /* 0x000fe40003fa4070 */
[----:B------:R-:W-:-:S04]  /*11e0*/  IADD3 R30, P2, R28, R30, RZ ;  /* 0x0000001e1c1e7210 */ /* 0x000fc80007f5e0ff */
[----:B------:R-:W-:Y:S01]  /*11f0*/  IADD3.X R7, R19, R7, RZ, P2, !PT ;  /* 0x0000000713077210 */ /* 0x000fe200017fe4ff */
[-C--:B------:R-:W-:Y:S02]  /*1200*/  IMAD R26, R33, R30.reuse, RZ ;  /* 0x0000001e211a7224 */ /* 0x080fe400078e02ff */
[----:B------:R-:W-:-:S04]  /*1210*/  IMAD.WIDE.U32 R30, R32, R30, RZ ;  /* 0x0000001e201e7225 */ /* 0x000fc800078e00ff */
[----:B------:R-:W-:Y:S01]  /*1220*/  @!P5 IMAD.IADD R18, R18, 0x1, -R6 ;  /* 0x000000011212d824 */ /* 0x000fe200078e0a06 */
[----:B------:R-:W-:Y:S01]  /*1230*/  @!P5 IADD3 R8, R8, 0x1, RZ ;  /* 0x000000010808d810 */ /* 0x000fe20007ffe0ff */
[----:B------:R-:W-:Y:S01]  /*1240*/  IMAD R26, R32, R7, R26 ;  /* 0x00000007201a7224 */ /* 0x000fe200078e021a */
[----:B------:R-:W-:Y:S02]  /*1250*/  ISETP.NE.AND P5, PT, RZ, c[0x0][0x1c8], PT ;  /* 0x00007200ff007a0c */ /* 0x000fe40003fa5270 */
[----:B------:R-:W-:Y:S01]  /*1260*/  ISETP.GE.U32.AND P6, PT, R18, R6, PT ;  /* 0x000000061200720c */ /* 0x000fe20003fc6070 */
[----:B------:R-:W-:Y:S01]  /*1270*/  IMAD R6, R33, R16, RZ ;  /* 0x0000001021067224 */ /* 0x000fe200078e02ff */
[----:B--2---:R-:W-:Y:S01]  /*1280*/  ISETP.NE.AND P2, PT, R5, RZ, PT ;  /* 0x000000ff0500720c */ /* 0x004fe20003f45270 */
[----:B------:R-:W-:Y:S01]  /*1290*/  IMAD R18, R203, c[0x0][0x22c], RZ ;  /* 0x00008b00cb127a24 */ /* 0x000fe200078e02ff */
[----:B------:R-:W-:Y:S01]  /*12a0*/  IADD3 R26, R31, R26, RZ ;  /* 0x0000001a1f1a7210 */ /* 0x000fe20007ffe0ff */
[----:B------:R-:W-:-:S02]  /*12b0*/  @P1 IMAD.IADD R21, R15, 0x1, R6 ;  /* 0x000000010f151824 */ /* 0x000fc400078e0206 */
[----:B-1----:R-:W-:Y:S01]  /*12c0*/  IMAD.WIDE.U32 R6, R4, c[0x0][0x3d8], RZ ;  /* 0x0000f60004067a25 */ /* 0x002fe200078e00ff */
[----:B------:R-:W-:-:S03]  /*12d0*/  SHF.R.S32.HI R27, RZ, 0x1f, R18 ;  /* 0x0000001fff1b7819 */ /* 0x000fc60000011412 */
[----:B------:R-:W-:Y:S01]  /*12e0*/  IMAD R23, R4, c[0x0][0x3dc], R7 ;  /* 0x0000f70004177a24 */ /* 0x000fe200078e0207 */
[----:B------:R-:W-:Y:S01]  /*12f0*/  SEL R15, R6, RZ, P2 ;  /* 0x000000ff060f7207 */ /* 0x000fe20001000000 */
[----:B------:R-:W-:Y:S01]  /*1300*/  @!P3 IMAD R4, R181, c[0x0][0x1c0], R203 ;  /* 0x00007000b504ba24 */ /* 0x000fe200078e02cb */
[----:B------:R-:W-:Y:S02]  /*1310*/  @P6 IADD3 R8, R8, 0x1, RZ ;  /* 0x0000000108086810 */ /* 0x000fe40007ffe0ff */
[----:B------:R-:W-:Y:S01]  /*1320*/  SHF.R.S32.HI R6, RZ, 0x1f, R196 ;  /* 0x0000001fff067819 */ /* 0x000fe200000114c4 */
[----:B------:R-:W-:Y:S01]  /*1330*/  @!P3 IMAD R237, R4, c[0x0][0x214], RZ ;  /* 0x0000850004edba24 */ /* 0x000fe200078e02ff */
[----:B------:R-:W-:Y:S02]  /*1340*/  @!P4 IADD3 R8, -R8, RZ, RZ ;  /* 0x000000ff0808c210 */ /* 0x000fe40007ffe1ff */
[----:B------:R-:W-:Y:S02]  /*1350*/  @!P5 LOP3.LUT R8, RZ, c[0x0][0x1c8], RZ, 0x33, !PT ;  /* 0x00007200ff08da12 */ /* 0x000fe400078e33ff */
[----:B------:R-:W-:-:S02]  /*1360*/  SEL R23, R23, RZ, P2 ;  /* 0x000000ff17177207 */ /* 0x000fc40001000000 */
        /* <DEDUP_REMOVED lines=9> */
.L_x_1050:
[----:B------:R-:W-:-:S04]  /*1400*/  IMAD R16, R181, c[0x0][0x1c0], R203 ;  /* 0x00007000b5107a24 */ /* 0x000fc800078e02cb */
[----:B------:R-:W-:Y:S02]  /*1410*/  IMAD R16, R16, c[0x0][0x224], RZ ;  /* 0x0000890010107a24 */ /* 0x000fe400078e02ff */
.L_x_1051:
        /* <DEDUP_REMOVED lines=15> */
[----:B------:R-:W-:Y:S01]  /*1510*/  IADD3 R27, -R220, R222, R196 ;  /* 0x000000dedc1b7210 */ /* 0x000fe20007ffe1c4 */
[----:B------:R-:W-:Y:S01]  /*1520*/  IMAD.IADD R25, R25, 0x1, R20 ;  /* 0x0000000119197824 */ /* 0x000fe200078e0214 */
[----:B------:R-:W-:Y:S01]  /*1530*/  IADD3 R28, P4, R180, R28, RZ ;  /* 0x0000001cb41c7210 */ /* 0x000fe20007f9e0ff */
[----:B------:R-:W-:Y:S01]  /*1540*/  IMAD.MOV.U32 R236, RZ, RZ, 0x4 ;  /* 0x00000004ffec7424 */ /* 0x000fe200078e00ff */
[----:B------:R-:W-:Y:S01]  /*1550*/  SHF.R.S32.HI R5, RZ, 0x1f, R180 ;  /* 0x0000001fff057819 */ /* 0x000fe200000114b4 */
[----:B------:R-:W-:Y:S01]  /*1560*/  IMAD.WIDE.U32 R24, R203, c[0x0][0x378], R24 ;  /* 0x0000de00cb187a25 */ /* 0x000fe200078e0018 */
[----:B------:R-:W-:Y:S02]  /*1570*/  IADD3 R27, R27, -c[0x0][0x2e8], RZ ;  /* 0x8000ba001b1b7a10 */ /* 0x000fe40007ffe0ff */
[----:B------:R-:W-:Y:S01]  /*1580*/  IADD3 R238, P3, P1, R15, R18, R238 ;  /* 0x000000120fee7210 */ /* 0x000fe2000797e0ee */
[----:B------:R-:W-:Y:S01]  /*1590*/  IMAD.X R19, R5, 0x1, R19, P4 ;  /* 0x0000000105137824 */ /* 0x000fe200020e0613 */
[----:B-1----:R-:W-:Y:S01]  /*15a0*/  SHF.R.S32.HI R0, RZ, 0x1f, R4 ;  /* 0x0000001fff007819 */ /* 0x002fe20000011404 */
[----:B------:R-:W-:Y:S01]  /*15b0*/  IMAD R18, R14, c[0x0][0x378], RZ ;  /* 0x0000de000e127a24 */ /* 0x000fe200078e02ff */
[----:B------:R-:W-:Y:S01]  /*15c0*/  SHF.R.S32.HI R15, RZ, 0x1f, R27 ;  /* 0x0000001fff0f7819 */ /* 0x000fe2000001141b */
[----:B------:R-:W-:Y:S01]  /*15d0*/  IMAD R19, R19, c[0x0][0x190], RZ ;  /* 0x0000640013137a24 */ /* 0x000fe200078e02ff */
[----:B------:R-:W-:Y:S01]  /*15e0*/  LEA.HI R20, R0, R4, RZ, 0x5 ;  /* 0x0000000400147211 */ /* 0x000fe200078f28ff */
[----:B------:R-:W-:Y:S01]  /*15f0*/  IMAD R18, R203, c[0x0][0x37c], R18 ;  /* 0x0000df00cb127a24 */ /* 0x000fe200078e0212 */
[----:B------:R-:W-:Y:S01]  /*1600*/  LEA.HI R15, R15, R27, RZ, 0x6 ;  /* 0x0000001b0f0f7211 */ /* 0x000fe200078f30ff */
[----:B------:R-:W-:Y:S01]  /*1610*/  IMAD R19, R28, c[0x0][0x194], R19 ;  /* 0x000065001c137a24 */ /* 0x000fe200078e0213 */
[----:B------:R-:W-:Y:S01]  /*1620*/  LOP3.LUT R202, R20, 0xffffffe0, RZ, 0xc0, !PT ;  /* 0xffffffe014ca7812 */ /* 0x000fe200078ec0ff */
[----:B------:R-:W-:Y:S01]  /*1630*/  IMAD.WIDE.U32 R28, R28, c[0x0][0x190], R182 ;  /* 0x000064001c1c7a25 */ /* 0x000fe200078e00b6 */
[----:B------:R-:W-:-:S02]  /*1640*/  SHF.R.S32.HI R195, RZ, 0x6, R15 ;  /* 0x00000006ffc37819 */ /* 0x000fc4000001140f */
[----:B------:R-:W-:Y:S01]  /*1650*/  SHF.R.S32.HI R20, RZ, 0x5, R20 ;  /* 0x00000005ff147819 */ /* 0x000fe20000011414 */
[----:B------:R-:W-:Y:S01]  /*1660*/  IMAD.IADD R25, R25, 0x1, R18 ;  /* 0x0000000119197824 */ /* 0x000fe200078e0212 */
[----:B------:R-:W-:Y:S01]  /*1670*/  IADD3 R202, -R202, R4, RZ ;  /* 0x00000004caca7210 */ /* 0x000fe20007ffe1ff */
[----:B------:R-:W-:Y:S01]  /*1680*/  IMAD R15, R5, c[0x0][0x370], RZ ;  /* 0x0000dc00050f7a24 */ /* 0x000fe200078e02ff */
[----:B------:R-:W-:Y:S01]  /*1690*/  IMNMX R195, RZ, R195, !PT ;  /* 0x000000c3ffc37217 */ /* 0x000fe20007800200 */
[----:B------:R-:W-:Y:S01]  /*16a0*/  IMAD.WIDE.U32 R24, R180, c[0x0][0x370], R24 ;  /* 0x0000dc00b4187a25 */ /* 0x000fe200078e0018 */
[----:B------:R-:W-:Y:S02]  /*16b0*/  IADD3 R22, P4, R22, R28, RZ ;  /* 0x0000001c16167210 */ /* 0x000fe40007f9e0ff */
[----:B------:R-:W-:Y:S01]  /*16c0*/  IADD3.X R21, R23, R26, R21, P3, P1 ;  /* 0x0000001a17157210 */ /* 0x000fe20001fe2415 */
[----:B------:R-:W-:Y:S01]  /*16d0*/  IMAD R20, R20, R205, R202 ;  /* 0x000000cd14147224 */ /* 0x000fe200078e02ca */
[----:B------:R-:W-:-:S02]  /*16e0*/  ISETP.GT.AND P5, PT, R219, R195, PT ;  /* 0x000000c3db00720c */ /* 0x000fc40003fa4270 */
[----:B------:R-:W-:Y:S01]  /*16f0*/  IADD3.X R23, R17, R29, R19, P4, !PT ;  /* 0x0000001d11177210 */ /* 0x000fe200027fe413 */
[----:B------:R-:W-:Y:S01]  /*1700*/  IMAD R17, R14, c[0x0][0x1a8], RZ ;  /* 0x00006a000e117a24 */ /* 0x000fe200078e02ff */
[----:B------:R-:W-:Y:S01]  /*1710*/  IADD3 R238, P1, R20, R238, RZ ;  /* 0x000000ee14ee7210 */ /* 0x000fe20007f3e0ff */
[----:B------:R-:W-:Y:S01]  /*1720*/  IMAD.WIDE R18, R16, R236, c[0x0][0x3c8] ;  /* 0x0000f20010127625 */ /* 0x000fe200078e02ec */
[----:B------:R-:W-:Y:S02]  /*1730*/  LEA R232, P3, R24, c[0x0][0x330], 0x1 ;  /* 0x0000cc0018e87a11 */ /* 0x000fe400078608ff */
[----:B------:R-:W-:Y:S01]  /*1740*/  LEA.HI.X.SX32 R20, R20, R21, 0x1, P1 ;  /* 0x0000001514147211 */ /* 0x000fe200008f0eff */
[C---:B------:R-:W-:Y:S01]  /*1750*/  IMAD R17, R203.reuse, c[0x0][0x1ac], R17 ;  /* 0x00006b00cb117a24 */ /* 0x040fe200078e0211 */
[----:B------:R-:W-:Y:S01]  /*1760*/  LEA R231, P1, R238, c[0x0][0x350], 0x2 ;  /* 0x0000d400eee77a11 */ /* 0x000fe200078210ff */
[----:B------:R-:W-:Y:S01]  /*1770*/  IMAD.WIDE.U32 R22, R203, c[0x0][0x1a8], R22 ;  /* 0x00006a00cb167a25 */ /* 0x000fe200078e0016 */
[----:B------:R-:W-:-:S02]  /*1780*/  IADD3 R219, R219, -0x1, RZ ;  /* 0xffffffffdbdb7810 */ /* 0x000fc40007ffe0ff */
[----:B------:R-:W-:Y:S01]  /*1790*/  LEA.HI.X R238, R238, c[0x0][0x354], R20, 0x2, P1 ;  /* 0x0000d500eeee7a11 */ /* 0x000fe200008f1414 */
[----:B------:R-:W-:Y:S01]  /*17a0*/  IMAD R16, R180, c[0x0][0x374], R15 ;  /* 0x0000dd00b4107a24 */ /* 0x000fe200078e020f */
[----:B------:R-:W-:Y:S01]  /*17b0*/  IADD3 R15, R23, R17, RZ ;  /* 0x00000011170f7210 */ /* 0x000fe20007ffe0ff */
[----:B------:R-:W-:Y:S01]  /*17c0*/  IMAD.MOV.U32 R200, RZ, RZ, R18 ;  /* 0x000000ffffc87224 */ /* 0x000fe200078e0012 */
[C---:B------:R-:W-:Y:S01]  /*17d0*/  LEA R234, P4, R22.reuse, c[0x0][0x160], 0x1 ;  /* 0x0000580016ea7a11 */ /* 0x040fe200078808ff */
[----:B------:R-:W-:Y:S02]  /*17e0*/  IMAD.IADD R16, R25, 0x1, R16 ;  /* 0x0000000119107824 */ /* 0x000fe400078e0210 */
[----:B------:R-:W-:Y:S01]  /*17f0*/  IMAD.MOV.U32 R199, RZ, RZ, R19 ;  /* 0x000000ffffc77224 */ /* 0x000fe200078e0013 */
[----:B------:R-:W-:Y:S01]  /*1800*/  LEA.HI.X R235, R22, c[0x0][0x164], R15, 0x1, P4 ;  /* 0x0000590016eb7a11 */ /* 0x000fe200020f0c0f */
[----:B------:R-:W-:Y:S01]  /*1810*/  IMAD.WIDE R236, R237, R236, c[0x0][0x200] ;  /* 0x00008000edec7625 */ /* 0x000fe200078e02ec */
        /* <DEDUP_REMOVED lines=15> */
.L_x_1053:
        /* <DEDUP_REMOVED lines=15> */
.L_x_1054:
        /* <DEDUP_REMOVED lines=23> */
.L_x_1056:
[----:B------:R-:W-:Y:S05]  /*1b70*/  BSYNC B0 ;  /* 0x0000000000007941 */ /* 0x000fea0003800000 */
.L_x_1055:
        /* <DEDUP_REMOVED lines=15> */
.L_x_1058:
[----:B------:R-:W-:Y:S05]  /*1c70*/  BSYNC B0 ;  /* 0x0000000000007941 */ /* 0x000fea0003800000 */
.L_x_1057:
        /* <DEDUP_REMOVED lines=15> */
.L_x_1060:
[----:B------:R-:W-:Y:S05]  /*1d70*/  BSYNC B0 ;  /* 0x0000000000007941 */ /* 0x000fea0003800000 */
.L_x_1059:
        /* <DEDUP_REMOVED lines=14> */
.L_x_1062:
[----:B------:R-:W-:Y:S05]  /*1e60*/  BSYNC B0 ;  /* 0x0000000000007941 */ /* 0x000fea0003800000 */
.L_x_1061:
        /* <DEDUP_REMOVED lines=20> */
.L_x_1064:
[----:B------:R-:W-:Y:S05]  /*1fb0*/  BSYNC B0 ;  /* 0x0000000000007941 */ /* 0x000fea0003800000 */
.L_x_1063:
        /* <DEDUP_REMOVED lines=13> */
.L_x_1066:
[----:B------:R-:W-:Y:S05]  /*2090*/  BSYNC B0 ;  /* 0x0000000000007941 */ /* 0x000fea0003800000 */
.L_x_1065:
        /* <DEDUP_REMOVED lines=13> */
.L_x_1068:
[----:B------:R-:W-:Y:S05]  /*2170*/  BSYNC B0 ;  /* 0x0000000000007941 */ /* 0x000fea0003800000 */
.L_x_1067:
        /* <DEDUP_REMOVED lines=13> */
.L_x_1052:
[----:B------:R-:W-:Y:S01]  /*2250*/  @P2 BAR.SYNC.DEFER_BLOCKING 0x0 ;  /* 0x0000000000002b1d */ /* 0x000fe20000010000 */
[----:B------:R-:W-:Y:S01]  /*2260*/  IMAD R15, R186, -0x80, R220 ;  /* 0xffffff80ba0f7824 */ /* 0x000fe200078e02dc */
[----:B------:R-:W-:Y:S01]  /*2270*/  SHF.L.U32 R11, R185, 0x1, RZ ;  /* 0x00000001b90b7819 */ /* 0x000fe200000006ff */
[----:B------:R-:W-:Y:S01]  /*2280*/  IMAD.WIDE.U32 R18, R196, c[0x0][0x1a0], R182 ;  /* 0x00006800c4127a25 */ /* 0x000fe200078e00b6 */
[----:B------:R-:W-:Y:S02]  /*2290*/  LEA.HI R17, R219, R219, RZ, 0x1 ;  /* 0x000000dbdb117211 */ /* 0x000fe400078f08ff */
        /* <DEDUP_REMOVED lines=30> */
.L_x_1071:
[----:B------:R-:W-:Y:S05]  /*2480*/  BSYNC B0 ;  /* 0x0000000000007941 */ /* 0x000fea0003800000 */
.L_x_1070:
        /* <DEDUP_REMOVED lines=22> */
.L_x_1073:
[----:B------:R-:W-:Y:S05]  /*25f0*/  BSYNC B0 ;  /* 0x0000000000007941 */ /* 0x000fea0003800000 */
.L_x_1072:
        /* <DEDUP_REMOVED lines=22> */
.L_x_1075:
[----:B------:R-:W-:Y:S05]  /*2760*/  BSYNC B0 ;  /* 0x0000000000007941 */ /* 0x000fea0003800000 */
.L_x_1074:
        /* <DEDUP_REMOVED lines=21> */
.L_x_1077:
[----:B------:R-:W-:Y:S05]  /*28c0*/  BSYNC B0 ;  /* 0x0000000000007941 */ /* 0x000fea0003800000 */
.L_x_1076:
        /* <DEDUP_REMOVED lines=13> */
.L_x_1079:
[----:B------:R-:W-:Y:S05]  /*29a0*/  BSYNC B0 ;  /* 0x0000000000007941 */ /* 0x000fea0003800000 */
.L_x_1078:
        /* <DEDUP_REMOVED lines=15> */
.L_x_1081:
[----:B------:R-:W-:Y:S05]  /*2aa0*/  BSYNC B0 ;  /* 0x0000000000007941 */ /* 0x000fea0003800000 */
.L_x_1080:
        /* <DEDUP_REMOVED lines=19> */
.L_x_1083:
[----:B------:R-:W-:Y:S05]  /*2be0*/  BSYNC B0 ;  /* 0x0000000000007941 */ /* 0x000fea0003800000 */
.L_x_1082:
        /* <DEDUP_REMOVED lines=20> */
.L_x_1085:
[----:B------:R-:W-:Y:S05]  /*2d30*/  BSYNC B0 ;  /* 0x0000000000007941 */ /* 0x000fea0003800000 */
.L_x_1084:
[C---:B------:R-:W-:Y:S01]  /*2d40*/  IADD3 R13, R184.reuse, 0x8, RZ ;  /* 0x00000008b80d7810 */ /* 0x040fe20007ffe0ff */
[----:B-1----:R-:W-:Y:S01]  /*2d50*/  IMAD.WIDE R16, R184, 0x4, R236 ;  /* 0x00000004b8107825 */ /* 0x002fe200078e02ec */
[----:B------:R-:W-:Y:S02]  /*2d60*/  MOV R217, 0x7f800000 ;  /* 0x7f80000000d97802 */ /* 0x000fe40000000f00 */
[----:B------:R-:W-:Y:S01]  /*2d70*/  ISETP.GE.AND P2, PT, R13, R12, PT ;  /* 0x0000000c0d00720c */ /* 0x000fe20003f46270 */
[----:B------:R-:W-:Y:S01]  /*2d80*/  IMAD.MOV.U32 R216, RZ, RZ, 0x7f800000 ;  /* 0x7f800000ffd87424 */ /* 0x000fe200078e00ff */
[----:B------:R-:W-:Y:S02]  /*2d90*/  ISETP.NE.AND P3, PT, R14, RZ, PT ;  /* 0x000000ff0e00720c */ /* 0x000fe40003f65270 */
[----:B------:R-:W-:Y:S02]  /*2da0*/  IADD3 R14, R184, 0x20, RZ ;  /* 0x00000020b80e7810 */ /* 0x000fe40007ffe0ff */
[----:B------:R-:W-:-:S02]  /*2db0*/  MOV R214, 0x7f800000 ;  /* 0x7f80000000d67802 */ /* 0x000fc40000000f00 */
[C---:B------:R-:W-:Y:S02]  /*2dc0*/  ISETP.GE.AND P0, PT, R184.reuse, R12, PT ;  /* 0x0000000cb800720c */ /* 0x040fe40003f06270 */
[----:B------:R-:W-:-:S03]  /*2dd0*/  IADD3 R13, R184, 0x28, RZ ;  /* 0x00000028b80d7810 */ /* 0x000fc60007ffe0ff */
[----:B------:R1:W5:Y:S01]  /*2de0*/  @!P2 LDG.E R217, [R16.64+0x20] ;  /* 0x0000200610d9a981 */ /* 0x000362000c1e1900 */
[----:B------:R-:W-:-:S07]  /*2df0*/  ISETP.GE.AND P2, PT, R14, R12, PT ;  /* 0x0000000c0e00720c */ /* 0x000fce0003f46270 */
[----:B------:R1:W5:Y:S01]  /*2e00*/  @!P0 LDG.E R216, [R16.64] ;  /* 0x0000000610d88981 */ /* 0x000362000c1e1900 */
[----:B------:R-:W-:-:S05]  /*2e10*/  ISETP.GE.AND P0, PT, R13, R12, PT ;  /* 0x0000000c0d00720c */ /* 0x000fca0003f06270 */
[----:B------:R1:W5:Y:S01]  /*2e20*/  @!P2 LDG.E R214, [R16.64+0x80] ;  /* 0x0000800610d6a981 */ /* 0x000362000c1e1900 */
[----:B------:R-:W-:-:S03]  /*2e30*/  IMAD.MOV.U32 R215, RZ, RZ, 0x7f800000 ;  /* 0x7f800000ffd77424 */ /* 0x000fc600078e00ff */
[----:B------:R1:W-:Y:S04]  /*2e40*/  @P3 STS.128 [R11+0x6000], RZ ;  /* 0x006000ff0b003388 */ /* 0x0003e80000000c00 */
[----:B------:R-:W-:-:S04]  /*2e50*/  @!P0 IMAD.WIDE R12, R13, 0x4, R236 ;  /* 0x000000040d0c8825 */ /* 0x000fc800078e02ec */
[----:B------:R-:W-:Y:S01]  /*2e60*/  IMAD R6, R6, c[0x0][0x198], RZ ;  /* 0x0000660006067a24 */ /* 0x000fe200078e02ff */
[----:B------:R2:W5:Y:S03]  /*2e70*/  @!P0 LDG.E R215, [R12.64] ;  /* 0x000000060cd78981 */ /* 0x000566000c1e1900 */
[C---:B------:R-:W-:Y:S01]  /*2e80*/  IMAD R6, R196.reuse, c[0x0][0x19c], R6 ;  /* 0x00006700c4067a24 */ /* 0x040fe200078e0206 */
[----:B------:R-:W-:Y:S01]  /*2e90*/  BSSY B0, `(.L_x_1086) ;  /* 0x0000018000007945 */ /* 0x000fe20003800000 */
[----:B--2---:R-:W-:-:S05]  /*2ea0*/  IMAD.WIDE.U32 R12, R196, c[0x0][0x198], R182 ;  /* 0x00006600c40c7a25 */ /* 0x004fca00078e00b6 */
        /* <DEDUP_REMOVED lines=22> */
.L_x_1087:
[----:B-1----:R-:W-:Y:S05]  /*3010*/  BSYNC B0 ;  /* 0x0000000000007941 */ /* 0x002fea0003800000 */
.L_x_1086:
        /* <DEDUP_REMOVED lines=16> */
[----:B------:R-:W-:Y:S01]  /*3120*/  @!PT LDS RZ, [RZ] ;  /* 0x00000000fffff984 */ /* 0x000fe20000000800 */
[----:B------:R-:W-:Y:S01]  /*3130*/  @!PT LDS RZ, [RZ] ;  /* 0x00000000fffff984 */ /* 0x000fe20000000800 */
[----:B------:R-:W-:Y:S01]  /*3140*/  @!PT LDS RZ, [RZ] ;  /* 0x00000000fffff984 */ /* 0x000fe20000000800 */
[----:B------:R2:W-:Y:S02]  /*3150*/  LDGSTS.E.BYPASS.LTC128B.128 [R11+0x7000], [R16.64] ;  /* 0x07000000100b7fae */ /* 0x0005e4000b901d46 */
.L_x_1089:
[----:B------:R-:W-:Y:S05]  /*3160*/  BSYNC B0 ;  /* 0x0000000000007941 */ /* 0x000fea0003800000 */
.L_x_1088:
        /* <DEDUP_REMOVED lines=20> */
.L_x_1091:
[----:B------:R-:W-:Y:S05]  /*32b0*/  BSYNC B0 ;  /* 0x0000000000007941 */ /* 0x000fea0003800000 */
.L_x_1090:
        /* <DEDUP_REMOVED lines=20> */
.L_x_1093:
[----:B------:R-:W-:Y:S05]  /*3400*/  BSYNC B0 ;  /* 0x0000000000007941 */ /* 0x000fea0003800000 */
.L_x_1092:
[----:B------:R-:W0:Y:S01]  /*3410*/  LDGDEPBAR ;  /* 0x00000000000079af */ /* 0x000e220000000000 */
[----:B------:R-:W-:Y:S02]  /*3420*/  IMAD.MOV.U32 R176, RZ, RZ, c[0x0][0x308] ;  /* 0x0000c200ffb07624 */ /* 0x000fe400078e00ff */
[----:B------:R-:W-:Y:S01]  /*3430*/  IMAD.MOV.U32 R177, RZ, RZ, c[0x0][0x30c] ;  /* 0x0000c300ffb17624 */ /* 0x000fe200078e00ff */
[----:B------:R-:W-:-:S04]  /*3440*/  DEPBAR.LE SB0, 0x1 ;  /* 0x000080400000791a */ /* 0x000fc80000000000 */
[----:B------:R-:W-:Y:S06]  /*3450*/  BAR.SYNC.DEFER_BLOCKING 0x0 ;  /* 0x0000000000007b1d */ /* 0x000fec0000010000 */
[----:B-12---:R1:W2:Y:S01]  /*3460*/  LDG.E.64 R6, [R176.64+0x8] ;  /* 0x00000806b0067981 */ /* 0x0062a2000c1e1b00 */
[----:B------:R-:W-:-:S03]  /*3470*/  LEA.HI R5, R0, R4, RZ, 0x4 ;  /* 0x0000000400057211 */ /* 0x000fc600078f20ff */
[----:B------:R3:W4:Y:S04]  /*3480*/  LDSM.16.M88.4 R132, [R171+0xa000] ;  /* 0x00a00000ab84783b */ /* 0x0007280000000200 */
[----:B------:R3:W2:Y:S04]  /*3490*/  LDSM.16.M88.4 R136, [R171+0xa800] ;  /* 0x00a80000ab88783b */ /* 0x0006a80000000200 */
[----:B------:R3:W2:Y:S04]  /*34a0*/  LDSM.16.M88.4 R140, [R164+0xa000] ;  /* 0x00a00000a48c783b */ /* 0x0006a80000000200 */
[----:B------:R3:W2:Y:S04]  /*34b0*/  LDSM.16.M88.4 R144, [R164+0xa800] ;  /* 0x00a80000a490783b */ /* 0x0006a80000000200 */
[----:B------:R3:W2:Y:S04]  /*34c0*/  LDSM.16.M88.4 R148, [R3+0xa000] ;  /* 0x00a000000394783b */ /* 0x0006a80000000200 */
[----:B------:R3:W2:Y:S04]  /*34d0*/  LDSM.16.M88.4 R152, [R3+0xa800] ;  /* 0x00a800000398783b */ /* 0x0006a80000000200 */
[----:B-1----:R-:W3:Y:S01]  /*34e0*/  LDG.E.64 R176, [R176.64] ;  /* 0x00000006b0b07981 */ /* 0x002ee2000c1e1b00 */
[----:B------:R-:W-:Y:S01]  /*34f0*/  LOP3.LUT R5, R5, 0xfffffff0, RZ, 0xc0, !PT ;  /* 0xfffffff005057812 */ /* 0x000fe200078ec0ff */
[C---:B------:R-:W-:Y:S01]  /*3500*/  IMAD.SHL.U32 R210, R205.reuse, 0x10, RZ ;  /* 0x00000010cdd27824 */ /* 0x040fe200078e00ff */
[----:B------:R-:W-:Y:S01]  /*3510*/  SHF.R.S32.HI R230, RZ, 0x1f, R202 ;  /* 0x0000001fffe67819 */ /* 0x000fe200000114ca */
[----:B------:R1:W1:Y:S01]  /*3520*/  LDSM.16.M88.4 R156, [R2+0xa000] ;  /* 0x00a00000029c783b */ /* 0x0002620000000200 */
[----:B------:R-:W-:Y:S01]  /*3530*/  IMAD.SHL.U32 R211, R205, 0x8, RZ ;  /* 0x00000008cdd37824 */ /* 0x000fe200078e00ff */
[----:B------:R-:W-:Y:S01]  /*3540*/  IADD3 R167, R173, 0x1000, RZ ;  /* 0x00001000ada77810 */ /* 0x000fe20007ffe0ff */
[----:B------:R-:W-:Y:S01]  /*3550*/  IMAD.IADD R5, R4, 0x1, -R5 ;  /* 0x0000000104057824 */ /* 0x000fe200078e0a05 */
[----:B------:R1:W1:Y:S01]  /*3560*/  LDSM.16.M88.4 R160, [R2+0xa800] ;  /* 0x00a8000002a0783b */ /* 0x0002620000000200 */
[----:B------:R-:W-:Y:S01]  /*3570*/  IADD3 R204, R210, 0x20, RZ ;  /* 0x00000020d2cc7810 */ /* 0x000fe20007ffe0ff */
[----:B------:R-:W-:Y:S01]  /*3580*/  IMAD R4, R181, c[0x0][0x1c0], R203 ;  /* 0x00007000b5047a24 */ /* 0x000fe200078e02cb */
[----:B------:R-:W-:Y:S01]  /*3590*/  MOV R165, 0x20 ;  /* 0x0000002000a57802 */ /* 0x000fe20000000f00 */
[----:B------:R-:W-:Y:S01]  /*35a0*/  IMAD.IADD R194, R196, 0x1, R222 ;  /* 0x00000001c4c27824 */ /* 0x000fe200078e02de */
[----:B------:R-:W-:Y:S01]  /*35b0*/  SHF.R.S32.HI R0, RZ, 0x1f, R5 ;  /* 0x0000001fff007819 */ /* 0x000fe20000011405 */
[C---:B------:R-:W-:Y:S01]  /*35c0*/  IMAD.IADD R229, R211.reuse, 0x1, R204 ;  /* 0x00000001d3e57824 */ /* 0x040fe200078e02cc */
[----:B------:R-:W-:Y:S01]  /*35d0*/  IADD3 R166, R172, 0x1000, RZ ;  /* 0x00001000aca67810 */ /* 0x000fe20007ffe0ff */
[----:B------:R-:W-:Y:S01]  /*35e0*/  IMAD.SHL.U32 R4, R4, 0x20, RZ ;  /* 0x0000002004047824 */ /* 0x000fe200078e00ff */
[----:B------:R-:W-:Y:S01]  /*35f0*/  LEA.HI R0, R0, R5, RZ, 0x3 ;  /* 0x0000000500007211 */ /* 0x000fe200078f18ff */
[----:B------:R-:W-:Y:S01]  /*3600*/  IMAD.IADD R228, R211, 0x1, R229 ;  /* 0x00000001d3e47824 */ /* 0x000fe200078e02e5 */
[----:B------:R-:W-:Y:S01]  /*3610*/  SEL R167, R167, R173, !P1 ;  /* 0x000000ada7a77207 */ /* 0x000fe20004800000 */
[----:B------:R-:W-:Y:S01]  /*3620*/  IMAD.MOV.U32 R174, RZ, RZ, 0x40 ;  /* 0x00000040ffae7424 */ /* 0x000fe200078e00ff */
[----:B------:R-:W-:Y:S01]  /*3630*/  LOP3.LUT R0, R0, 0xfffffff8, RZ, 0xc0, !PT ;  /* 0xfffffff800007812 */ /* 0x000fe200078ec0ff */
[----:B------:R-:W-:Y:S01]  /*3640*/  IMAD.IADD R227, R211, 0x1, R228 ;  /* 0x00000001d3e37824 */ /* 0x000fe200078e02e4 */
[----:B------:R-:W-:Y:S01]  /*3650*/  SEL R166, R166, R172, !P1 ;  /* 0x000000aca6a67207 */ /* 0x000fe20004800000 */
[----:B------:R-:W-:Y:S01]  /*3660*/  IMAD R209, R205, 0x18, RZ ;  /* 0x00000018cdd17824 */ /* 0x000fe200078e02ff */
[----:B------:R-:W-:Y:S01]  /*3670*/  IADD3 R194, -R220, 0x80, R194 ;  /* 0x00000080dcc27810 */ /* 0x000fe20007ffe1c2 */
[----:B------:R-:W-:Y:S01]  /*3680*/  IMAD.IADD R0, R5, 0x1, -R0 ;  /* 0x0000000105007824 */ /* 0x000fe200078e0a00 */
[----:B------:R-:W-:Y:S01]  /*3690*/  IADD3 R226, R211, R227, RZ ;  /* 0x000000e3d3e27210 */ /* 0x000fe20007ffe0ff */
[C---:B------:R-:W-:Y:S01]  /*36a0*/  IMAD.SHL.U32 R208, R205.reuse, 0x20, RZ ;  /* 0x00000020cdd07824 */ /* 0x040fe200078e00ff */
[----:B------:R-:W-:Y:S01]  /*36b0*/  IADD3 R198, -R198, RZ, RZ ;  /* 0x000000ffc6c67210 */ /* 0x000fe20007ffe1ff */
[C---:B------:R-:W-:Y:S01]  /*36c0*/  IMAD R207, R205.reuse, 0x28, RZ ;  /* 0x00000028cdcf7824 */ /* 0x040fe200078e02ff */
[C---:B------:R-:W-:Y:S01]  /*36d0*/  LOP3.LUT P0, RZ, R0.reuse, 0x2, RZ, 0xc0, !PT ;  /* 0x0000000200ff7812 */ /* 0x040fe2000780c0ff */
[C---:B------:R-:W-:Y:S01]  /*36e0*/  IMAD R206, R205.reuse, 0x30, RZ ;  /* 0x00000030cdce7824 */ /* 0x040fe200078e02ff */
[----:B------:R-:W-:Y:S01]  /*36f0*/  LOP3.LUT P2, RZ, R0, 0x4, RZ, 0xc0, !PT ;  /* 0x0000000400ff7812 */ /* 0x000fe2000784c0ff */
[----:B------:R-:W-:Y:S01]  /*3700*/  IMAD R205, R205, 0x38, RZ ;  /* 0x00000038cdcd7824 */ /* 0x000fe200078e02ff */
[----:B------:R-:W-:Y:S01]  /*3710*/  SEL R165, R165, 0xffffffe0, !P0 ;  /* 0xffffffe0a5a57807 */ /* 0x000fe20004000000 */
[----:B------:R-:W-:Y:S01]  /*3720*/  IMAD.MOV.U32 R213, RZ, RZ, c[0x0][0x2e4] ;  /* 0x0000b900ffd57624 */ /* 0x000fe200078e00ff */
[----:B------:R-:W-:Y:S01]  /*3730*/  CS2R R94, SRZ ;  /* 0x00000000005e7805 */ /* 0x000fe2000001ff00 */
[----:B------:R-:W-:Y:S01]  /*3740*/  IMAD.MOV.U32 R212, RZ, RZ, R218 ;  /* 0x000000ffffd47224 */ /* 0x000fe200078e00da */
        /* <DEDUP_REMOVED lines=33> */
[----:B------:R-:W-:Y:S01]  /*3960*/  IMAD.IADD R0, R170, 0x1, R165 ;  /* 0x00000001aa007824 */ /* 0x000fe200078e02a5 */
[----:B------:R-:W-:Y:S01]  /*3970*/  IADD3 R194, R194, -c[0x0][0x2e8], RZ ;  /* 0x8000ba00c2c27a10 */ /* 0x000fe20007ffe0ff */
[----:B------:R-:W-:Y:S01]  /*3980*/  IMAD.IADD R225, R211, 0x1, R226 ;  /* 0x00000001d3e17824 */ /* 0x000fe200078e02e2 */
[----:B------:R-:W-:-:S02]  /*3990*/  SEL R174, R174, 0xffffffc0, !P2 ;  /* 0xffffffc0aeae7807 */ /* 0x000fc40005000000 */
[----:B--2---:R-:W-:Y:S02]  /*39a0*/  IADD3 R202, P4, P3, R4, R6, R202 ;  /* 0x0000000604ca7210 */ /* 0x004fe40007b9e0ca */
[----:B------:R-:W-:-:S04]  /*39b0*/  SHF.R.S32.HI R4, RZ, 0x1f, R4 ;  /* 0x0000001fff047819 */ /* 0x000fc80000011404 */
[----:B------:R-:W-:-:S04]  /*39c0*/  IADD3.X R230, R4, R7, R230, P4, P3 ;  /* 0x0000000704e67210 */ /* 0x000fc800027e64e6 */
[----:B-1-34-:R-:W-:Y:S02]  /*39d0*/  LOP3.LUT R230, R230, R176, RZ, 0x3c, !PT ;  /* 0x000000b0e6e67212 */ /* 0x01afe400078e3cff */
.L_x_1098:
[----:B------:R-:W0:Y:S01]  /*39e0*/  LDGDEPBAR ;  /* 0x00000000000079af */ /* 0x000e220000000000 */
[----:B------:R-:W-:Y:S01]  /*39f0*/  IMAD.MOV.U32 R201, RZ, RZ, R199 ;  /* 0x000000ffffc97224 */ /* 0x000fe200078e00c7 */
[C---:B------:R-:W-:Y:S01]  /*3a00*/  LEA R4, P0, R184.reuse, R200, 0x2 ;  /* 0x000000c8b8047211 */ /* 0x040fe200078010ff */
[C---:B------:R-:W-:Y:S01]  /*3a10*/  IMAD.IADD R175, R167.reuse, 0x1, R165 ;  /* 0x00000001a7af7824 */ /* 0x040fe200078e02a5 */
[----:B------:R-:W-:Y:S02]  /*3a20*/  IADD3 R124, R167, R174, RZ ;  /* 0x000000aea77c7210 */ /* 0x000fe40007ffe0ff */
[----:B------:R-:W-:Y:S01]  /*3a30*/  LEA.HI.X.SX32 R5, R184, R201, 0x2, P0 ;  /* 0x000000c9b8057211 */ /* 0x000fe200000f16ff */
        /* <DEDUP_REMOVED lines=41> */
[----:B------:R-:W-:Y:S01]  /*3cd0*/  IMAD.MOV.U32 R121, RZ, RZ, R238 ;  /* 0x000000ffff797224 */ /* 0x000fe200078e00ee */
[-C--:B------:R-:W-:Y:S04]  /*3ce0*/  HMMA.16816.F32 R12, R124, R122.reuse, R12 ;  /* 0x0000007a7c0c723c */ /* 0x080fe8000000180c */
[----:B------:R-:W-:Y:S04]  /*3cf0*/  MOV R120, R231 ;  /* 0x000000e700787202 */ /* 0x000fe80000000f00 */
        /* <DEDUP_REMOVED lines=27> */
.L_x_1094:
[--C-:B------:R-:W-:Y:S01]  /*3eb0*/  IADD3 R108, R220, 0x1, -R222.reuse ;  /* 0x00000001dc6c7810 */ /* 0x100fe20007ffe8de */
[----:B------:R-:W1:Y:S01]  /*3ec0*/  S2R R101, SR_TID.X ;  /* 0x0000000000657919 */ /* 0x000e620000002100 */
[----:B------:R-:W-:Y:S01]  /*3ed0*/  IADD3 R102, -R100, R220, -R222 ;  /* 0x000000dc64667210 */ /* 0x000fe20007ffe9de */
[----:B------:R-:W-:Y:S01]  /*3ee0*/  IMAD.IADD R114, R184, 0x1, R114 ;  /* 0x00000001b8727824 */ /* 0x000fe200078e0272 */
[----:B------:R-:W-:Y:S01]  /*3ef0*/  IADD3 R108, R108, c[0x0][0x2e8], RZ ;  /* 0x0000ba006c6c7a10 */ /* 0x000fe20007ffe0ff */
[----:B------:R-:W-:Y:S02]  /*3f00*/  IMAD.SHL.U32 R107, R179, 0x20, RZ ;  /* 0x00000020b36b7824 */ /* 0x000fe400078e00ff */
[C---:B------:R-:W-:Y:S01]  /*3f10*/  IMAD.IADD R115, R114.reuse, 0x1, R102 ;  /* 0x0000000172737824 */ /* 0x040fe200078e0266 */
[C---:B------:R-:W-:Y:S01]  /*3f20*/  IADD3 R105, R114.reuse, 0x8, RZ ;  /* 0x0000000872697810 */ /* 0x040fe20007ffe0ff */
[----:B------:R-:W-:Y:S01]  /*3f30*/  IMAD.MOV.U32 R213, RZ, RZ, R100 ;  /* 0x000000ffffd57224 */ /* 0x000fe200078e0064 */
[----:B------:R-:W-:Y:S02]  /*3f40*/  IADD3 R103, R114, 0x20, RZ ;  /* 0x0000002072677810 */ /* 0x000fe40007ffe0ff */
[----:B------:R-:W-:Y:S01]  /*3f50*/  IMNMX R115, RZ, R115, !PT ;  /* 0x00000073ff737217 */ /* 0x000fe20007800200 */
[--C-:B------:R-:W-:Y:S02]  /*3f60*/  IMAD.IADD R106, R102, 0x1, R105.reuse ;  /* 0x00000001666a7824 */ /* 0x100fe400078e0269 */
[----:B------:R-:W-:Y:S02]  /*3f70*/  IMAD.IADD R105, R108, 0x1, R105 ;  /* 0x000000016c697824 */ /* 0x000fe400078e0269 */
[--C-:B------:R-:W-:Y:S01]  /*3f80*/  IMAD.IADD R104, R102, 0x1, R103.reuse ;  /* 0x0000000166687824 */ /* 0x100fe200078e0267 */
[----:B------:R-:W-:Y:S01]  /*3f90*/  IMNMX R106, RZ, R106, !PT ;  /* 0x0000006aff6a7217 */ /* 0x000fe20007800200 */
[----:B------:R-:W-:Y:S01]  /*3fa0*/  IMAD.IADD R103, R108, 0x1, R103 ;  /* 0x000000016c677824 */ /* 0x000fe200078e0267 */
[----:B------:R-:W-:Y:S02]  /*3fb0*/  IMNMX R105, R105, R220, PT ;  /* 0x000000dc69697217 */ /* 0x000fe40003800200 */
[----:B------:R-:W-:Y:S02]  /*3fc0*/  IMNMX R104, RZ, R104, !PT ;  /* 0x00000068ff687217 */ /* 0x000fe40007800200 */
[-C--:B------:R-:W-:Y:S01]  /*3fd0*/  IMNMX R103, R103, R220.reuse, PT ;  /* 0x000000dc67677217 */ /* 0x080fe20003800200 */
[----:B-1----:R-:W-:Y:S05]  /*3fe0*/  IMAD.SHL.U32 R101, R101, 0x2, RZ ;  /* 0x0000000265657824 */ /* 0x002fea00078e00ff */
[----:B------:R-:W-:Y:S02]  /*3ff0*/  LOP3.LUT R107, R107, 0x6, R101, 0xf8, !PT ;  /* 0x000000066b6b7812 */ /* 0x000fe400078ef865 */
[C---:B------:R-:W-:Y:S01]  /*4000*/  IADD3 R101, R114.reuse, 0x28, RZ ;  /* 0x0000002872657810 */ /* 0x040fe20007ffe0ff */
[----:B------:R-:W-:Y:S02]  /*4010*/  IMAD.IADD R114, R114, 0x1, R108 ;  /* 0x0000000172727824 */ /* 0x000fe400078e026c */
[----:B------:R-:W-:Y:S02]  /*4020*/  IMAD R107, R186, 0x80, R107 ;  /* 0x00000080ba6b7824 */ /* 0x000fe400078e026b */
[--C-:B------:R-:W-:Y:S01]  /*4030*/  IMAD.IADD R102, R102, 0x1, R101.reuse ;  /* 0x0000000166667824 */ /* 0x100fe200078e0265 */
[----:B------:R-:W-:Y:S01]  /*4040*/  IMNMX R114, R114, R220, PT ;  /* 0x000000dc72727217 */ /* 0x000fe20003800200 */
[----:B------:R-:W-:Y:S01]  /*4050*/  IMAD.IADD R101, R108, 0x1, R101 ;  /* 0x000000016c657824 */ /* 0x000fe200078e0265 */
[C---:B------:R-:W-:Y:S02]  /*4060*/  ISETP.GE.AND P1, PT, R107.reuse, R115, PT ;  /* 0x000000736b00720c */ /* 0x040fe40003f26270 */
[C---:B------:R-:W-:Y:S02]  /*4070*/  ISETP.GE.AND P0, PT, R107.reuse, R106, PT ;  /* 0x0000006a6b00720c */ /* 0x040fe40003f06270 */
[----:B------:R-:W-:Y:S02]  /*4080*/  IMNMX R102, RZ, R102, !PT ;  /* 0x00000066ff667217 */ /* 0x000fe40007800200 */
[C---:B------:R-:W-:Y:S02]  /*4090*/  IADD3 R113, R107.reuse, 0x1, RZ ;  /* 0x000000016b717810 */ /* 0x040fe40007ffe0ff */
[C---:B------:R-:W-:Y:S02]  /*40a0*/  IADD3 R112, R107.reuse, 0x8, RZ ;  /* 0x000000086b707810 */ /* 0x040fe40007ffe0ff */
[C---:B------:R-:W-:Y:S02]  /*40b0*/  IADD3 R111, R107.reuse, 0x9, RZ ;  /* 0x000000096b6f7810 */ /* 0x040fe40007ffe0ff */
[C---:B------:R-:W-:Y:S02]  /*40c0*/  IADD3 R110, R107.reuse, 0x10, RZ ;  /* 0x000000106b6e7810 */ /* 0x040fe40007ffe0ff */
[C---:B------:R-:W-:Y:S02]  /*40d0*/  ISETP.GE.OR P1, PT, R107.reuse, R114, !P1 ;  /* 0x000000726b00720c */ /* 0x040fe40004f26670 */
[----:B------:R-:W-:Y:S02]  /*40e0*/  ISETP.GE.OR P0, PT, R107, R105, !P0 ;  /* 0x000000696b00720c */ /* 0x000fe40004706670 */
[----:B------:R-:W-:Y:S02]  /*40f0*/  IMNMX R101, R101, R220, PT ;  /* 0x000000dc65657217 */ /* 0x000fe40003800200 */
[C---:B------:R-:W-:Y:S02]  /*4100*/  ISETP.GE.AND P6, PT, R107.reuse, R104, PT ;  /* 0x000000686b00720c */ /* 0x040fe40003fc6270 */
[----:B------:R-:W-:Y:S02]  /*4110*/  ISETP.GE.AND P5, PT, R107, R102, PT ;  /* 0x000000666b00720c */ /* 0x000fe40003fa6270 */
[-C--:B------:R-:W-:Y:S02]  /*4120*/  ISETP.GE.AND P4, PT, R113, R115.reuse, PT ;  /* 0x000000737100720c */ /* 0x080fe40003f86270 */
[-C--:B------:R-:W-:Y:S02]  /*4130*/  ISETP.GE.AND P3, PT, R112, R115.reuse, PT ;  /* 0x000000737000720c */ /* 0x080fe40003f66270 */
[----:B------:R-:W-:Y:S02]  /*4140*/  FSEL R4, R4, -INF , !P1 ;  /* 0xff80000004047808 */ /* 0x000fe40004800000 */
[-C--:B------:R-:W-:Y:S02]  /*4150*/  ISETP.GE.AND P1, PT, R111, R115.reuse, PT ;  /* 0x000000736f00720c */ /* 0x080fe40003f26270 */
[----:B------:R-:W-:Y:S02]  /*4160*/  FSEL R6, R6, -INF , !P0 ;  /* 0xff80000006067808 */ /* 0x000fe40004000000 */
[----:B------:R-:W-:Y:S02]  /*4170*/  ISETP.GE.AND P0, PT, R110, R115, PT ;  /* 0x000000736e00720c */ /* 0x000fe40003f06270 */
[C---:B------:R-:W-:Y:S02]  /*4180*/  IADD3 R109, R107.reuse, 0x11, RZ ;  /* 0x000000116b6d7810 */ /* 0x040fe40007ffe0ff */
[C---:B------:R-:W-:Y:S02]  /*4190*/  IADD3 R108, R107.reuse, 0x18, RZ ;  /* 0x000000186b6c7810 */ /* 0x040fe40007ffe0ff */
[C---:B------:R-:W-:Y:S02]  /*41a0*/  ISETP.GE.OR P6, PT, R107.reuse, R103, !P6 ;  /* 0x000000676b00720c */ /* 0x040fe400077c6670 */
[C---:B------:R-:W-:Y:S02]  /*41b0*/  ISETP.GE.OR P5, PT, R107.reuse, R101, !P5 ;  /* 0x000000656b00720c */ /* 0x040fe40006fa6670 */
[----:B------:R-:W-:Y:S02]  /*41c0*/  IADD3 R107, R107, 0x19, RZ ;  /* 0x000000196b6b7810 */ /* 0x000fe40007ffe0ff */
        /* <DEDUP_REMOVED lines=18> */
[----:B------:R-:W-:Y:S02]  /*42f0*/  ISETP.GE.OR P4, PT, R107, R114, !P4 ;  /* 0x000000726b00720c */ /* 0x000fe40006786670 */
        /* <DEDUP_REMOVED lines=33> */
[-C--:B------:R-:W-:Y:S02]  /*4510*/  ISETP.GE.OR P6, PT, R111, R103.reuse, !P6 ;  /* 0x000000676f00720c */ /* 0x080fe400077c6670 */
[-C--:B------:R-:W-:Y:S02]  /*4520*/  ISETP.GE.OR P5, PT, R110, R103.reuse, !P5 ;  /* 0x000000676e00720c */ /* 0x080fe40006fa6670 */
[-C--:B------:R-:W-:Y:S02]  /*4530*/  ISETP.GE.OR P4, PT, R109, R103.reuse, !P4 ;  /* 0x000000676d00720c */ /* 0x080fe40006786670 */
[-C--:B------:R-:W-:Y:S02]  /*4540*/  ISETP.GE.OR P3, PT, R108, R103.reuse, !P3 ;  /* 0x000000676c00720c */ /* 0x080fe40005f66670 */
[----:B------:R-:W-:Y:S02]  /*4550*/  ISETP.GE.OR P1, PT, R107, R103, !P1 ;  /* 0x000000676b00720c */ /* 0x000fe40004f26670 */
        /* <DEDUP_REMOVED lines=25> */
.L_x_1095:
[C---:B------:R-:W-:Y:S01]  /*46f0*/  FSETP.NEU.FTZ.AND P0, PT, R216.reuse, -INF , PT ;  /* 0xff800000d800780b */ /* 0x040fe20003f1d000 */
[----:B------:R-:W-:Y:S01]  /*4700*/  FMUL.FTZ R100, R216, 1.4426950216293334961 ;  /* 0x3fb8aa3bd8647820 */ /* 0x000fe20000410000 */
[----:B------:R-:W-:Y:S01]  /*4710*/  IADD3 R104, R177, 0x76cf5d0a, RZ ;  /* 0x76cf5d0ab1687810 */ /* 0x000fe20007ffe0ff */
[C---:B------:R-:W-:Y:S01]  /*4720*/  FMUL.FTZ R101, R217.reuse, 1.4426950216293334961 ;  /* 0x3fb8aa3bd9657820 */ /* 0x040fe20000410000 */
[----:B------:R-:W-:Y:S01]  /*4730*/  ULDC.U8 UR4, c[0x0][0x2d8] ;  /* 0x0000b60000047ab9 */ /* 0x000fe20000000000 */
[----:B------:R-:W-:Y:S01]  /*4740*/  IMAD.MOV.U32 R174, RZ, RZ, 0x40 ;  /* 0x00000040ffae7424 */ /* 0x000fe200078e00ff */
[----:B------:R-:W-:Y:S02]  /*4750*/  FSEL R100, R100, RZ, P0 ;  /* 0x000000ff64647208 */ /* 0x000fe40000000000 */
[----:B------:R-:W-:Y:S02]  /*4760*/  FSETP.NEU.FTZ.AND P0, PT, R217, -INF , PT ;  /* 0xff800000d900780b */ /* 0x000fe40003f1d000 */
[----:B------:R-:W-:Y:S01]  /*4770*/  SEL R174, R174, 0xffffffc0, !P2 ;  /* 0xffffffc0aeae7807 */ /* 0x000fe20005000000 */
[--C-:B------:R-:W-:Y:S01]  /*4780*/  FFMA.FTZ R32, R32, c[0x0][0x23c], -R100.reuse ;  /* 0x00008f0020207a23 */ /* 0x100fe20000010864 */
[----:B------:R-:W-:Y:S01]  /*4790*/  FSEL R101, R101, RZ, P0 ;  /* 0x000000ff65657208 */ /* 0x000fe20000000000 */
[--C-:B------:R-:W-:Y:S01]  /*47a0*/  FFMA.FTZ R33, R33, c[0x0][0x23c], -R100.reuse ;  /* 0x00008f0021217a23 */ /* 0x100fe20000010864 */
[----:B------:R-:W-:Y:S01]  /*47b0*/  FSETP.NEU.FTZ.AND P0, PT, R214, -INF , PT ;  /* 0xff800000d600780b */ /* 0x000fe20003f1d000 */
[----:B------:R1:W-:Y:S01]  /*47c0*/  MUFU.EX2 R110, R32 ;  /* 0x00000020006e7308 */ /* 0x0003e20000000800 */
[--C-:B------:R-:W-:Y:S02]  /*47d0*/  FFMA.FTZ R16, R16, c[0x0][0x23c], -R100.reuse ;  /* 0x00008f0010107a23 */ /* 0x100fe40000010864 */
[--C-:B------:R-:W-:Y:S02]  /*47e0*/  FFMA.FTZ R35, R35, c[0x0][0x23c], -R101.reuse ;  /* 0x00008f0023237a23 */ /* 0x100fe40000010865 */
[--C-:B------:R-:W-:Y:S02]  /*47f0*/  FFMA.FTZ R34, R34, c[0x0][0x23c], -R101.reuse ;  /* 0x00008f0022227a23 */ /* 0x100fe40000010865 */
[--C-:B------:R-:W-:Y:S02]  /*4800*/  FFMA.FTZ R7, R7, c[0x0][0x23c], -R101.reuse ;  /* 0x00008f0007077a23 */ /* 0x100fe40000010865 */
[--C-:B------:R-:W-:Y:S01]  /*4810*/  FFMA.FTZ R19, R19, c[0x0][0x23c], -R101.reuse ;  /* 0x00008f0013137a23 */ /* 0x100fe20000010865 */
[----:B------:R2:W3:Y:S01]  /*4820*/  MUFU.EX2 R111, R35 ;  /* 0x00000023006f7308 */ /* 0x0004e20000000800 */
[--C-:B------:R-:W-:Y:S02]  /*4830*/  FFMA.FTZ R18, R18, c[0x0][0x23c], -R101.reuse ;  /* 0x00008f0012127a23 */ /* 0x100fe40000010865 */
[--C-:B------:R-:W-:Y:S02]  /*4840*/  FFMA.FTZ R23, R23, c[0x0][0x23c], -R101.reuse ;  /* 0x00008f0017177a23 */ /* 0x100fe40000010865 */
[--C-:B------:R-:W-:Y:S02]  /*4850*/  FFMA.FTZ R22, R22, c[0x0][0x23c], -R101.reuse ;  /* 0x00008f0016167a23 */ /* 0x100fe40000010865 */
[--C-:B------:R-:W-:Y:S02]  /*4860*/  FFMA.FTZ R20, R20, c[0x0][0x23c], -R100.reuse ;  /* 0x00008f0014147a23 */ /* 0x100fe40000010864 */
[--C-:B------:R-:W-:Y:S01]  /*4870*/  FFMA.FTZ R125, R4, c[0x0][0x23c], -R100.reuse ;  /* 0x00008f00047d7a23 */ /* 0x100fe20000010864 */
[----:B------:R-:W-:Y:S01]  /*4880*/  IADD3 R4, R177, -0x4498517b, RZ ;  /* 0xbb67ae85b1047810 */ /* 0x000fe20007ffe0ff */
[----:B------:R-:W-:Y:S01]  /*4890*/  MUFU.EX2 R116, R34 ;  /* 0x0000002200747308 */ /* 0x000fe20000000800 */
[--C-:B------:R-:W-:Y:S02]  /*48a0*/  FFMA.FTZ R17, R17, c[0x0][0x23c], -R100.reuse ;  /* 0x00008f0011117a23 */ /* 0x100fe40000010864 */
[----:B-1----:R-:W-:Y:S02]  /*48b0*/  FMUL.FTZ R32, R214, 1.4426950216293334961 ;  /* 0x3fb8aa3bd6207820 */ /* 0x002fe40000410000 */
[----:B------:R-:W-:Y:S01]  /*48c0*/  FFMA.FTZ R101, R6, c[0x0][0x23c], -R101 ;  /* 0x00008f0006657a23 */ /* 0x000fe20000010865 */
[----:B------:R-:W-:Y:S01]  /*48d0*/  IADD3 R6, R176, -0x61c88647, RZ ;  /* 0x9e3779b9b0067810 */ /* 0x000fe20007ffe0ff */
[--C-:B------:R-:W-:Y:S01]  /*48e0*/  FFMA.FTZ R21, R21, c[0x0][0x23c], -R100.reuse ;  /* 0x00008f0015157a23 */ /* 0x100fe20000010864 */
[----:B------:R-:W-:Y:S01]  /*48f0*/  FSEL R32, R32, RZ, P0 ;  /* 0x000000ff20207208 */ /* 0x000fe20000000000 */
[----:B------:R-:W-:Y:S01]  /*4900*/  FFMA.FTZ R100, R5, c[0x0][0x23c], -R100 ;  /* 0x00008f0005647a23 */ /* 0x000fe20000010864 */
[----:B------:R-:W-:Y:S01]  /*4910*/  FSETP.NEU.FTZ.AND P0, PT, R215, -INF , PT ;  /* 0xff800000d700780b */ /* 0x000fe20003f1d000 */
[----:B------:R1:W-:Y:S01]  /*4920*/  MUFU.EX2 R122, R7 ;  /* 0x00000007007a7308 */ /* 0x0003e20000000800 */
[----:B------:R-:W-:Y:S02]  /*4930*/  IMAD R5, R219, 0x4, R178 ;  /* 0x00000004db057824 */ /* 0x000fe400078e02b2 */
[--C-:B------:R-:W-:Y:S02]  /*4940*/  FFMA.FTZ R28, R28, c[0x0][0x23c], -R32.reuse ;  /* 0x00008f001c1c7a23 */ /* 0x100fe40000010820 */
[--C-:B------:R-:W-:Y:S02]  /*4950*/  FFMA.FTZ R12, R12, c[0x0][0x23c], -R32.reuse ;  /* 0x00008f000c0c7a23 */ /* 0x100fe40000010820 */
[----:B--2---:R-:W-:Y:S02]  /*4960*/  FMUL.FTZ R35, R215, 1.4426950216293334961 ;  /* 0x3fb8aa3bd7237820 */ /* 0x004fe40000410000 */
[--C-:B------:R-:W-:Y:S01]  /*4970*/  FFMA.FTZ R8, R8, c[0x0][0x23c], -R32.reuse ;  /* 0x00008f0008087a23 */ /* 0x100fe20000010820 */
[----:B------:R2:W4:Y:S01]  /*4980*/  MUFU.EX2 R112, R28 ;  /* 0x0000001c00707308 */ /* 0x0005220000000800 */
[--C-:B------:R-:W-:Y:S02]  /*4990*/  FFMA.FTZ R13, R13, c[0x0][0x23c], -R32.reuse ;  /* 0x00008f000d0d7a23 */ /* 0x100fe40000010820 */
[--C-:B------:R-:W-:Y:S02]  /*49a0*/  FFMA.FTZ R9, R9, c[0x0][0x23c], -R32.reuse ;  /* 0x00008f0009097a23 */ /* 0x100fe40000010820 */
[--C-:B------:R-:W-:Y:S02]  /*49b0*/  FFMA.FTZ R24, R24, c[0x0][0x23c], -R32.reuse ;  /* 0x00008f0018187a23 */ /* 0x100fe40000010820 */
[--C-:B------:R-:W-:Y:S02]  /*49c0*/  FFMA.FTZ R25, R25, c[0x0][0x23c], -R32.reuse ;  /* 0x00008f0019197a23 */ /* 0x100fe40000010820 */
[----:B------:R-:W-:Y:S01]  /*49d0*/  FFMA.FTZ R32, R29, c[0x0][0x23c], -R32 ;  /* 0x00008f001d207a23 */ /* 0x000fe20000010820 */
[----:B------:R-:W-:Y:S01]  /*49e0*/  MUFU.EX2 R118, R19 ;  /* 0x0000001300767308 */ /* 0x000fe20000000800 */
[----:B-1----:R-:W-:Y:S09]  /*49f0*/  IMAD R7, R186, 0x4, R179 ;  /* 0x00000004ba077824 */ /* 0x002ff200078e02b3 */
[----:B------:R1:W-:Y:S01]  /*4a00*/  MUFU.EX2 R119, R18 ;  /* 0x0000001200777308 */ /* 0x0003e20000000800 */
[----:B--2---:R-:W-:Y:S01]  /*4a10*/  FSEL R28, R35, RZ, P0 ;  /* 0x000000ff231c7208 */ /* 0x004fe20000000000 */
[----:B------:R-:W-:Y:S04]  /*4a20*/  IMAD.WIDE.U32 R34, R202, -0x2daee0ad, RZ ;  /* 0xd2511f53ca227825 */ /* 0x000fe800078e00ff */
[--C-:B------:R-:W-:Y:S01]  /*4a30*/  FFMA.FTZ R31, R31, c[0x0][0x23c], -R28.reuse ;  /* 0x00008f001f1f7a23 */ /* 0x100fe2000001081c */
[----:B------:R-:W-:Y:S03]  /*4a40*/  LOP3.LUT R7, R35, R177, R7, 0x96, !PT ;  /* 0x000000b123077212 */ /* 0x000fe600078e9607 */
[----:B------:R2:W-:Y:S01]  /*4a50*/  MUFU.EX2 R231, R12 ;  /* 0x0000000c00e77308 */ /* 0x0005e20000000800 */
[----:B------:R-:W-:Y:S01]  /*4a60*/  LOP3.LUT R4, R34, R4, RZ, 0x3c, !PT ;  /* 0x0000000422047212 */ /* 0x000fe200078e3cff */
[--C-:B------:R-:W-:Y:S02]  /*4a70*/  FFMA.FTZ R14, R14, c[0x0][0x23c], -R28.reuse ;  /* 0x00008f000e0e7a23 */ /* 0x100fe4000001081c */
[----:B------:R-:W-:Y:S04]  /*4a80*/  IMAD.WIDE.U32 R34, R7, -0x326172a9, RZ ;  /* 0xcd9e8d5707227825 */ /* 0x000fe800078e00ff */
[--C-:B------:R-:W-:Y:S02]  /*4a90*/  FFMA.FTZ R15, R15, c[0x0][0x23c], -R28.reuse ;  /* 0x00008f000f0f7a23 */ /* 0x100fe4000001081c */
[----:B------:R-:W-:Y:S01]  /*4aa0*/  MUFU.EX2 R115, R23 ;  /* 0x0000001700737308 */ /* 0x000fe20000000800 */
[--C-:B------:R-:W-:Y:S02]  /*4ab0*/  FFMA.FTZ R11, R11, c[0x0][0x23c], -R28.reuse ;  /* 0x00008f000b0b7a23 */ /* 0x100fe4000001081c */
[--C-:B------:R-:W-:Y:S02]  /*4ac0*/  FFMA.FTZ R10, R10, c[0x0][0x23c], -R28.reuse ;  /* 0x00008f000a0a7a23 */ /* 0x100fe4000001081c */
[--C-:B------:R-:W-:Y:S02]  /*4ad0*/  FFMA.FTZ R27, R27, c[0x0][0x23c], -R28.reuse ;  /* 0x00008f001b1b7a23 */ /* 0x100fe4000001081c */
[--C-:B------:R-:W-:Y:S02]  /*4ae0*/  FFMA.FTZ R26, R26, c[0x0][0x23c], -R28.reuse ;  /* 0x00008f001a1a7a23 */ /* 0x100fe4000001081c */
[----:B------:R-:W-:Y:S01]  /*4af0*/  FFMA.FTZ R28, R30, c[0x0][0x23c], -R28 ;  /* 0x00008f001e1c7a23 */ /* 0x000fe2000001081c */
[----:B------:R3:W-:Y:S01]  /*4b00*/  MUFU.EX2 R123, R22 ;  /* 0x00000016007b7308 */ /* 0x0007e20000000800 */
[C---:B-1----:R-:W-:Y:S01]  /*4b10*/  IMAD.WIDE.U32 R18, R5.reuse, -0x326172a9, RZ ;  /* 0xcd9e8d5705127825 */ /* 0x042fe200078e00ff */
[----:B--2---:R-:W-:Y:S04]  /*4b20*/  IADD3 R12, R5, 0x2, RZ ;  /* 0x00000002050c7810 */ /* 0x004fe80007ffe0ff */
[--C-:B------:R-:W-:Y:S02]  /*4b30*/  LOP3.LUT R18, R35, R18, R6.reuse, 0x96, !PT ;  /* 0x0000001223127212 */ /* 0x100fe400078e9606 */
[----:B------:R-:W-:Y:S01]  /*4b40*/  IADD3 R5, R176, 0x3c6ef372, RZ ;  /* 0x3c6ef372b0057810 */ /* 0x000fe20007ffe0ff */
[----:B------:R-:W-:Y:S01]  /*4b50*/  IMAD.WIDE.U32 R102, R12, -0x326172a9, RZ ;  /* 0xcd9e8d570c667825 */ /* 0x000fe200078e00ff */
[----:B------:R-:W-:Y:S01]  /*4b60*/  LOP3.LUT R12, R19, R230, RZ, 0x3c, !PT ;  /* 0x000000e6130c7212 */ /* 0x000fe200078e3cff */
[----:B------:R-:W-:Y:S01]  /*4b70*/  MUFU.EX2 R124, R33 ;  /* 0x00000021007c7308 */ /* 0x000fe20000000800 */
[----:B------:R-:W-:Y:S01]  /*4b80*/  LOP3.LUT R5, R34, R5, RZ, 0x3c, !PT ;  /* 0x0000000522057212 */ /* 0x000fe200078e3cff */
[----:B------:R-:W-:Y:S01]  /*4b90*/  IMAD.WIDE.U32 R18, R18, -0x2daee0ad, RZ ;  /* 0xd2511f5312127825 */ /* 0x000fe200078e00ff */
[----:B------:R-:W-:Y:S02]  /*4ba0*/  LOP3.LUT R6, R35, R102, R6, 0x96, !PT ;  /* 0x0000006623067212 */ /* 0x000fe400078e9606 */
[----:B------:R-:W-:Y:S01]  /*4bb0*/  LOP3.LUT R7, R103, R230, RZ, 0x3c, !PT ;  /* 0x000000e667077212 */ /* 0x000fe200078e3cff */
[----:B------:R-:W-:Y:S01]  /*4bc0*/  IMAD.WIDE.U32 R106, R12, -0x2daee0ad, RZ ;  /* 0xd2511f530c6a7825 */ /* 0x000fe200078e00ff */
[----:B------:R-:W-:Y:S03]  /*4bd0*/  IADD3 R34, R176, -0x255992d5, RZ ;  /* 0xdaa66d2bb0227810 */ /* 0x000fe60007ffe0ff */
[----:B------:R1:W2:Y:S01]  /*4be0*/  MUFU.EX2 R113, R31 ;  /* 0x0000001f00717308 */ /* 0x0002a20000000800 */
[----:B------:R-:W-:Y:S02]  /*4bf0*/  LOP3.LUT R12, R4, R107, RZ, 0x3c, !PT ;  /* 0x0000006b040c7212 */ /* 0x000fe400078e3cff */
[--C-:B------:R-:W-:Y:S01]  /*4c00*/  LOP3.LUT R106, R19, R106, R104.reuse, 0x96, !PT ;  /* 0x0000006a136a7212 */ /* 0x100fe200078e9668 */
[----:B---3--:R-:W-:Y:S04]  /*4c10*/  IMAD.WIDE.U32 R22, R7, -0x2daee0ad, RZ ;  /* 0xd2511f5307167825 */ /* 0x008fe800078e00ff */
[----:B------:R-:W-:Y:S01]  /*4c20*/  IMAD.WIDE.U32 R6, R6, -0x2daee0ad, RZ ;  /* 0xd2511f5306067825 */ /* 0x000fe200078e00ff */
[----:B------:R-:W-:Y:S01]  /*4c30*/  LOP3.LUT R4, R4, R23, RZ, 0x3c, !PT ;  /* 0x0000001704047212 */ /* 0x000fe200078e3cff */
[----:B------:R-:W-:Y:S02]  /*4c40*/  MUFU.EX2 R249, R101 ;  /* 0x0000006500f97308 */ /* 0x000fe40000000800 */
[----:B------:R-:W-:Y:S01]  /*4c50*/  IMAD.WIDE.U32 R102, R12, -0x326172a9, RZ ;  /* 0xcd9e8d570c667825 */ /* 0x000fe200078e00ff */
[----:B------:R-:W-:Y:S03]  /*4c60*/  LOP3.LUT R104, R7, R22, R104, 0x96, !PT ;  /* 0x0000001607687212 */ /* 0x000fe600078e9668 */
[----:B------:R-:W-:Y:S01]  /*4c70*/  IMAD.WIDE.U32 R106, R106, -0x326172a9, RZ ;  /* 0xcd9e8d576a6a7825 */ /* 0x000fe200078e00ff */
[----:B------:R-:W-:Y:S03]  /*4c80*/  LOP3.LUT R7, R5, R103, RZ, 0x3c, !PT ;  /* 0x0000006705077212 */ /* 0x000fe600078e3cff */
[----:B------:R-:W3:Y:S01]  /*4c90*/  MUFU.EX2 R117, R16 ;  /* 0x0000001000757308 */ /* 0x000ee20000000800 */
[--C-:B------:R-:W-:Y:S01]  /*4ca0*/  LOP3.LUT R102, R107, R102, R34.reuse, 0x96, !PT ;  /* 0x000000666b667212 */ /* 0x100fe200078e9622 */
[----:B------:R-:W-:Y:S04]  /*4cb0*/  IMAD.WIDE.U32 R104, R104, -0x326172a9, RZ ;  /* 0xcd9e8d5768687825 */ /* 0x000fe800078e00ff */
[----:B------:R-:W-:Y:S01]  /*4cc0*/  IMAD.WIDE.U32 R22, R4, -0x326172a9, RZ ;  /* 0xcd9e8d5704167825 */ /* 0x000fe200078e00ff */
[----:B------:R-:W-:Y:S03]  /*4cd0*/  IADD3 R4, R177, 0x32370b8f, RZ ;  /* 0x32370b8fb1047810 */ /* 0x000fe60007ffe0ff */
[----:B------:R2:W-:Y:S01]  /*4ce0*/  MUFU.EX2 R238, R17 ;  /* 0x0000001100ee7308 */ /* 0x0005e20000000800 */
[----:B------:R-:W-:Y:S01]  /*4cf0*/  LOP3.LUT R5, R5, R23, RZ, 0x3c, !PT ;  /* 0x0000001705057212 */ /* 0x000fe200078e3cff */
[----:B------:R-:W-:Y:S01]  /*4d00*/  IMAD.WIDE.U32 R102, R102, -0x2daee0ad, RZ ;  /* 0xd2511f5366667825 */ /* 0x000fe200078e00ff */
[----:B------:R-:W-:Y:S02]  /*4d10*/  LOP3.LUT R34, R105, R22, R34, 0x96, !PT ;  /* 0x0000001669227212 */ /* 0x000fe400078e9622 */
[----:B------:R-:W-:Y:S01]  /*4d20*/  IADD3 R22, R177, -0x126145ec, RZ ;  /* 0xed9eba14b1167810 */ /* 0x000fe20007ffe0ff */
[----:B------:R-:W-:Y:S04]  /*4d30*/  IMAD.WIDE.U32 R108, R7, -0x2daee0ad, RZ ;  /* 0xd2511f53076c7825 */ /* 0x000fe800078e00ff */
[----:B------:R3:W3:Y:S01]  /*4d40*/  MUFU.EX2 R114, R20 ;  /* 0x0000001400727308 */ /* 0x0006e20000000800 */
[----:B------:R-:W-:Y:S04]  /*4d50*/  IMAD.WIDE.U32 R34, R34, -0x2daee0ad, RZ ;  /* 0xd2511f5322227825 */ /* 0x000fe800078e00ff */
[----:B-1----:R-:W-:Y:S01]  /*4d60*/  IMAD.WIDE.U32 R30, R5, -0x2daee0ad, RZ ;  /* 0xd2511f53051e7825 */ /* 0x002fe200078e00ff */
[----:B------:R-:W-:Y:S02]  /*4d70*/  LOP3.LUT R5, R109, R18, R4, 0x96, !PT ;  /* 0x000000126d057212 */ /* 0x000fe400078e9604 */
[----:B------:R-:W-:Y:S02]  /*4d80*/  LOP3.LUT R18, R103, R108, R22, 0x96, !PT ;  /* 0x0000006c67127212 */ /* 0x000fe400078e9616 */
[----:B------:R-:W-:Y:S01]  /*4d90*/  LOP3.LUT R4, R31, R6, R4, 0x96, !PT ;  /* 0x000000061f047212 */ /* 0x000fe200078e9604 */
[----:B------:R1:W-:Y:S01]  /*4da0*/  MUFU.EX2 R248, R8 ;  /* 0x0000000800f87308 */ /* 0x0003e20000000800 */
[----:B------:R-:W-:Y:S01]  /*4db0*/  LOP3.LUT R22, R35, R30, R22, 0x96, !PT ;  /* 0x0000001e23167212 */ /* 0x000fe200078e9616 */
[----:B------:R-:W-:Y:S01]  /*4dc0*/  IMAD.WIDE.U32 R108, R5, -0x326172a9, RZ ;  /* 0xcd9e8d57056c7825 */ /* 0x000fe200078e00ff */
[C---:B------:R-:W-:Y:S02]  /*4dd0*/  IADD3 R6, R176.reuse, 0x78dde6e4, RZ ;  /* 0x78dde6e4b0067810 */ /* 0x040fe40007ffe0ff */
[----:B------:R-:W-:Y:S01]  /*4de0*/  IADD3 R30, R176, 0x1715609d, RZ ;  /* 0x1715609db01e7810 */ /* 0x000fe20007ffe0ff */
[----:B------:R-:W-:Y:S01]  /*4df0*/  IMAD.WIDE.U32 R18, R18, -0x326172a9, RZ ;  /* 0xcd9e8d5712127825 */ /* 0x000fe200078e00ff */
[----:B------:R-:W-:Y:S03]  /*4e00*/  IADD3 R5, R177, 0x646e171e, RZ ;  /* 0x646e171eb1057810 */ /* 0x000fe60007ffe0ff */
[----:B------:R4:W-:Y:S01]  /*4e10*/  MUFU.EX2 R243, R14 ;  /* 0x0000000e00f37308 */ /* 0x0009e20000000800 */
[----:B------:R-:W-:Y:S01]  /*4e20*/  LOP3.LUT R7, R19, R108, R30, 0x96, !PT ;  /* 0x0000006c13077212 */ /* 0x000fe200078e961e */
[----:B--2---:R-:W-:Y:S01]  /*4e30*/  IMAD.WIDE.U32 R16, R4, -0x326172a9, RZ ;  /* 0xcd9e8d5704107825 */ /* 0x004fe200078e00ff */
[--C-:B------:R-:W-:Y:S02]  /*4e40*/  LOP3.LUT R4, R109, R106, R6.reuse, 0x96, !PT ;  /* 0x0000006a6d047212 */ /* 0x100fe400078e9606 */
[----:B---3--:R-:W-:Y:S01]  /*4e50*/  IADD3 R20, R177, -0x56f99767, RZ ;  /* 0xa9066899b1147810 */ /* 0x008fe20007ffe0ff */
[----:B------:R-:W-:Y:S01]  /*4e60*/  IMAD.WIDE.U32 R22, R22, -0x326172a9, RZ ;  /* 0xcd9e8d5716167825 */ /* 0x000fe200078e00ff */
[----:B------:R-:W-:Y:S03]  /*4e70*/  LOP3.LUT R6, R17, R104, R6, 0x96, !PT ;  /* 0x0000006811067212 */ /* 0x000fe600078e9606 */
[----:B------:R2:W-:Y:S01]  /*4e80*/  MUFU.EX2 R242, R15 ;  /* 0x0000000f00f27308 */ /* 0x0005e20000000800 */
[----:B------:R-:W-:Y:S01]  /*4e90*/  LOP3.LUT R30, R23, R16, R30, 0x96, !PT ;  /* 0x00000010171e7212 */ /* 0x000fe200078e961e */
[----:B------:R-:W-:Y:S04]  /*4ea0*/  IMAD.WIDE.U32 R16, R4, -0x2daee0ad, RZ ;  /* 0xd2511f5304107825 */ /* 0x000fe800078e00ff */
[----:B------:R-:W-:Y:S01]  /*4eb0*/  IMAD.WIDE.U32 R104, R7, -0x2daee0ad, RZ ;  /* 0xd2511f5307687825 */ /* 0x000fe200078e00ff */
[----:B------:R-:W-:Y:S03]  /*4ec0*/  LOP3.LUT R17, R17, R102, R20, 0x96, !PT ;  /* 0x0000006611117212 */ /* 0x000fe600078e9614 */
[----:B------:R-:W-:Y:S01]  /*4ed0*/  IMAD.WIDE.U32 R106, R6, -0x2daee0ad, RZ ;  /* 0xd2511f53066a7825 */ /* 0x000fe200078e00ff */
[----:B------:R-:W-:Y:S01]  /*4ee0*/  SHF.R.U32.HI R12, RZ, 0x18, R104 ;  /* 0x00000018ff0c7819 */ /* 0x000fe20000011668 */
[----:B------:R-:W-:Y:S01]  /*4ef0*/  MUFU.EX2 R250, R100 ;  /* 0x0000006400fa7308 */ /* 0x000fe20000000800 */
[----:B-1----:R-:W-:Y:S01]  /*4f00*/  LOP3.LUT R8, R104, 0xff, RZ, 0xc0, !PT ;  /* 0x000000ff68087812 */ /* 0x002fe200078ec0ff */
[----:B------:R-:W-:Y:S01]  /*4f10*/  IMAD.WIDE.U32 R30, R30, -0x2daee0ad, RZ ;  /* 0xd2511f531e1e7825 */ /* 0x000fe200078e00ff */
[----:B------:R-:W-:Y:S02]  /*4f20*/  LOP3.LUT R7, R105, R16, R5, 0x96, !PT ;  /* 0x0000001069077212 */ /* 0x000fe400078e9605 */
[----:B------:R-:W-:Y:S01]  /*4f30*/  ISETP.LE.U32.AND P3, PT, R12, UR4, PT ;  /* 0x000000040c007c0c */ /* 0x000fe2000bf63070 */
[----:B------:R-:W-:Y:S01]  /*4f40*/  IMAD.IADD R108, R169, 0x1, R165 ;  /* 0x00000001a96c7824 */ /* 0x000fe200078e02a5 */
[----:B------:R-:W-:Y:S01]  /*4f50*/  LOP3.LUT R5, R31, R106, R5, 0x96, !PT ;  /* 0x0000006a1f057212 */ /* 0x000fe200078e9605 */
[----:B------:R-:W-:Y:S01]  /*4f60*/  IMAD.IADD R109, R169, 0x1, R174 ;  /* 0x00000001a96d7824 */ /* 0x000fe200078e02ae */
[C---:B------:R-:W-:Y:S01]  /*4f70*/  LOP3.LUT R16, R30.reuse, 0xff, RZ, 0xc0, !PT ;  /* 0x000000ff1e107812 */ /* 0x040fe200078ec0ff */
[----:B------:R-:W-:Y:S01]  /*4f80*/  MUFU.EX2 R175, R21 ;  /* 0x0000001500af7308 */ /* 0x000fe20000000800 */
[--C-:B----4-:R-:W-:Y:S02]  /*4f90*/  SHF.R.U32.HI R14, RZ, 0x18, R30.reuse ;  /* 0x00000018ff0e7819 */ /* 0x110fe4000001161e */
[----:B------:R-:W-:Y:S02]  /*4fa0*/  SHF.R.U32.HI R6, RZ, 0x10, R30 ;  /* 0x00000010ff067819 */ /* 0x000fe4000001161e */
[----:B------:R-:W-:Y:S01]  /*4fb0*/  LOP3.LUT R4, R30, 0xffff, RZ, 0xc0, !PT ;  /* 0x0000ffff1e047812 */ /* 0x000fe200078ec0ff */
[----:B------:R-:W-:Y:S01]  /*4fc0*/  IMAD.WIDE.U32 R30, R17, -0x326172a9, RZ ;  /* 0xcd9e8d57111e7825 */ /* 0x000fe200078e00ff */
[----:B------:R-:W-:Y:S02]  /*4fd0*/  ISETP.LE.U32.AND P4, PT, R8, UR4, PT ;  /* 0x0000000408007c0c */ /* 0x000fe4000bf83070 */
[----:B------:R-:W-:Y:S01]  /*4fe0*/  IADD3 R8, R176, -0x4ab325aa, RZ ;  /* 0xb54cda56b0087810 */ /* 0x000fe20007ffe0ff */
[----:B------:R1:W-:Y:S01]  /*4ff0*/  MUFU.EX2 R244, R13 ;  /* 0x0000000d00f47308 */ /* 0x0003e20000000800 */
[----:B------:R-:W-:Y:S02]  /*5000*/  ISETP.LE.U32.AND P1, PT, R16, UR4, PT ;  /* 0x0000000410007c0c */ /* 0x000fe4000bf23070 */
[----:B------:R-:W-:Y:S02]  /*5010*/  ISETP.LE.U32.AND P0, PT, R14, UR4, PT ;  /* 0x000000040e007c0c */ /* 0x000fe4000bf03070 */
[----:B------:R-:W-:Y:S02]  /*5020*/  SHF.R.U32.HI R17, RZ, 0x18, R30 ;  /* 0x00000018ff117819 */ /* 0x000fe4000001161e */
[----:B------:R-:W-:Y:S02]  /*5030*/  LOP3.LUT R12, R31, R18, R8, 0x96, !PT ;  /* 0x000000121f0c7212 */ /* 0x000fe400078e9608 */
[----:B------:R-:W-:Y:S01]  /*5040*/  LOP3.LUT R18, R30, 0xff, RZ, 0xc0, !PT ;  /* 0x000000ff1e127812 */ /* 0x000fe200078ec0ff */
[----:B------:R3:W-:Y:S01]  /*5050*/  MUFU.EX2 R245, R11 ;  /* 0x0000000b00f57308 */ /* 0x0007e20000000800 */
[----:B------:R-:W-:Y:S02]  /*5060*/  ISETP.LE.U32.AND P5, PT, R17, UR4, PT ;  /* 0x0000000411007c0c */ /* 0x000fe4000bfa3070 */
[----:B------:R-:W-:Y:S02]  /*5070*/  SHF.R.U32.HI R17, RZ, 0x18, R7 ;  /* 0x00000018ff117819 */ /* 0x000fe40000011607 */
[----:B--2---:R-:W-:Y:S02]  /*5080*/  SHF.R.U32.HI R15, RZ, 0x10, R104 ;  /* 0x00000010ff0f7819 */ /* 0x004fe40000011668 */
[----:B------:R-:W-:Y:S02]  /*5090*/  ISETP.LE.U32.AND P6, PT, R18, UR4, PT ;  /* 0x0000000412007c0c */ /* 0x000fe4000bfc3070 */
[----:B------:R-:W-:Y:S01]  /*50a0*/  LOP3.LUT R18, R7, 0xff, RZ, 0xc0, !PT ;  /* 0x000000ff07127812 */ /* 0x000fe200078ec0ff */
[----:B------:R2:W-:Y:S01]  /*50b0*/  MUFU.EX2 R246, R10 ;  /* 0x0000000a00f67308 */ /* 0x0005e20000000800 */
[----:B------:R-:W-:Y:S02]  /*50c0*/  LOP3.LUT R15, R15, 0xff, RZ, 0xc0, !PT ;  /* 0x000000ff0f0f7812 */ /* 0x000fe400078ec0ff */
[----:B------:R-:W-:Y:S02]  /*50d0*/  LOP3.LUT R19, R5, 0xff, RZ, 0xc0, !PT ;  /* 0x000000ff05137812 */ /* 0x000fe400078ec0ff */
[----:B------:R-:W-:Y:S02]  /*50e0*/  LOP3.LUT R20, R107, R34, R20, 0x96, !PT ;  /* 0x000000226b147212 */ /* 0x000fe400078e9614 */
[----:B------:R-:W-:Y:S02]  /*50f0*/  SHF.R.U32.HI R16, RZ, 0x10, R30 ;  /* 0x00000010ff107819 */ /* 0x000fe4000001161e */
[----:B-1----:R-:W-:Y:S01]  /*5100*/  SHF.R.U32.HI R13, RZ, 0x18, R5 ;  /* 0x00000018ff0d7819 */ /* 0x002fe20000011605 */
[----:B------:R-:W-:Y:S01]  /*5110*/  MUFU.EX2 R125, R125 ;  /* 0x0000007d007d7308 */ /* 0x000fe20000000800 */
[----:B------:R-:W-:Y:S01]  /*5120*/  LOP3.LUT R16, R16, 0xff, RZ, 0xc0, !PT ;  /* 0x000000ff10107812 */ /* 0x000fe200078ec0ff */
[----:B------:R-:W-:Y:S01]  /*5130*/  IMAD.WIDE.U32 R20, R20, -0x326172a9, RZ ;  /* 0xcd9e8d5714147825 */ /* 0x000fe200078e00ff */
[----:B------:R-:W-:Y:S02]  /*5140*/  LOP3.LUT R14, R30, 0xffff, RZ, 0xc0, !PT ;  /* 0x0000ffff1e0e7812 */ /* 0x000fe400078ec0ff */
[----:B---3--:R-:W-:Y:S02]  /*5150*/  LOP3.LUT R11, R104, 0xffff, RZ, 0xc0, !PT ;  /* 0x0000ffff680b7812 */ /* 0x008fe400078ec0ff */
[----:B------:R-:W-:Y:S02]  /*5160*/  LOP3.LUT R8, R21, R22, R8, 0x96, !PT ;  /* 0x0000001615087212 */ /* 0x000fe400078e9608 */
[----:B------:R-:W-:Y:S01]  /*5170*/  SHF.R.U32.HI R11, RZ, 0x8, R11 ;  /* 0x00000008ff0b7819 */ /* 0x000fe2000001160b */
[----:B------:R1:W-:Y:S01]  /*5180*/  MUFU.EX2 R247, R9 ;  /* 0x0000000900f77308 */ /* 0x0003e20000000800 */
[----:B------:R-:W-:Y:S02]  /*5190*/  SHF.R.U32.HI R14, RZ, 0x8, R14 ;  /* 0x00000008ff0e7819 */ /* 0x000fe4000001160e */
[----:B------:R-:W-:Y:S02]  /*51a0*/  LOP3.LUT R11, R11, 0xffff, RZ, 0xc0, !PT ;  /* 0x0000ffff0b0b7812 */ /* 0x000fe400078ec0ff */
[----:B--2---:R-:W-:Y:S02]  /*51b0*/  LOP3.LUT R10, R20, 0xffff, RZ, 0xc0, !PT ;  /* 0x0000ffff140a7812 */ /* 0x004fe400078ec0ff */
[----:B------:R-:W-:Y:S02]  /*51c0*/  LOP3.LUT R14, R14, 0xffff, RZ, 0xc0, !PT ;  /* 0x0000ffff0e0e7812 */ /* 0x000fe400078ec0ff */
[----:B------:R-:W-:Y:S01]  /*51d0*/  LOP3.LUT R6, R6, 0xff, RZ, 0xc0, !PT ;  /* 0x000000ff06067812 */ /* 0x000fe200078ec0ff */
[----:B------:R-:W-:Y:S01]  /*51e0*/  MUFU.EX2 R129, R32 ;  /* 0x0000002000817308 */ /* 0x000fe20000000800 */
[----:B------:R-:W-:Y:S02]  /*51f0*/  SHF.R.U32.HI R10, RZ, 0x8, R10 ;  /* 0x00000008ff0a7819 */ /* 0x000fe4000001160a */
[----:B------:R-:W-:Y:S02]  /*5200*/  SHF.R.U32.HI R4, RZ, 0x8, R4 ;  /* 0x00000008ff047819 */ /* 0x000fe40000011604 */
[----:B------:R-:W-:Y:S02]  /*5210*/  LOP3.LUT R10, R10, 0xffff, RZ, 0xc0, !PT ;  /* 0x0000ffff0a0a7812 */ /* 0x000fe400078ec0ff */
[----:B------:R-:W-:Y:S03]  /*5220*/  LOP3.LUT R4, R4, 0xffff, RZ, 0xc0, !PT ;  /* 0x0000ffff04047812 */ /* 0x000fe600078ec0ff */
[----:B------:R-:W-:Y:S01]  /*5230*/  MUFU.EX2 R126, R28 ;  /* 0x0000001c007e7308 */ /* 0x000fe20000000800 */
[----:B-1----:R-:W-:Y:S04]  /*5240*/  SHF.R.U32.HI R9, RZ, 0x10, R12 ;  /* 0x00000010ff097819 */ /* 0x002fe8000001160c */
[----:B------:R-:W-:Y:S05]  /*5250*/  LOP3.LUT R9, R9, 0xff, RZ, 0xc0, !PT ;  /* 0x000000ff09097812 */ /* 0x000fea00078ec0ff */
[----:B------:R-:W1:Y:S10]  /*5260*/  MUFU.EX2 R131, R24 ;  /* 0x0000001800837308 */ /* 0x000e740000000800 */
[----:B------:R-:W2:Y:S10]  /*5270*/  MUFU.EX2 R127, R27 ;  /* 0x0000001b007f7308 */ /* 0x000eb40000000800 */
[----:B------:R-:W-:Y:S10]  /*5280*/  MUFU.EX2 R130, R25 ;  /* 0x0000001900827308 */ /* 0x000ff40000000800 */
[----:B------:R-:W3:Y:S01]  /*5290*/  MUFU.EX2 R128, R26 ;  /* 0x0000001a00807308 */ /* 0x000ee20000000800 */
[----:B------:R-:W-:Y:S01]  /*52a0*/  @!P3 FADD.FTZ R111, -R111, -RZ ;  /* 0x800000ff6f6fb221 */ /* 0x000fe20000010100 */
[----:B------:R-:W-:Y:S01]  /*52b0*/  ISETP.LE.U32.AND P3, PT, R17, UR4, PT ;  /* 0x0000000411007c0c */ /* 0x000fe2000bf63070 */
[----:B------:R-:W-:Y:S01]  /*52c0*/  @!P4 FADD.FTZ R110, -R110, -RZ ;  /* 0x800000ff6e6ec221 */ /* 0x000fe20000010100 */
[----:B------:R-:W-:Y:S01]  /*52d0*/  ISETP.LE.U32.AND P4, PT, R18, UR4, PT ;  /* 0x0000000412007c0c */ /* 0x000fe2000bf83070 */
[----:B------:R-:W-:Y:S01]  /*52e0*/  @!P1 FADD.FTZ R112, -R112, -RZ ;  /* 0x800000ff70709221 */ /* 0x000fe20000010100 */
[----:B------:R-:W-:Y:S01]  /*52f0*/  ISETP.LE.U32.AND P1, PT, R15, UR4, PT ;  /* 0x000000040f007c0c */ /* 0x000fe2000bf23070 */
[----:B------:R-:W-:Y:S01]  /*5300*/  @!P0 FADD.FTZ R113, -R113, -RZ ;  /* 0x800000ff71718221 */ /* 0x000fe20000010100 */
[----:B------:R-:W-:Y:S01]  /*5310*/  ISETP.LE.U32.AND P0, PT, R19, UR4, PT ;  /* 0x0000000413007c0c */ /* 0x000fe2000bf03070 */
[----:B------:R-:W-:Y:S01]  /*5320*/  @!P5 FADD.FTZ R118, -R118, -RZ ;  /* 0x800000ff7676d221 */ /* 0x000fe20000010100 */
[----:B------:R-:W-:Y:S01]  /*5330*/  LOP3.LUT R19, R12, 0xff, RZ, 0xc0, !PT ;  /* 0x000000ff0c137812 */ /* 0x000fe200078ec0ff */
[----:B------:R-:W-:Y:S01]  /*5340*/  @!P6 FADD.FTZ R117, -R117, -RZ ;  /* 0x800000ff7575e221 */ /* 0x000fe20000010100 */
[----:B------:R-:W-:Y:S02]  /*5350*/  LOP3.LUT R18, R20, 0xff, RZ, 0xc0, !PT ;  /* 0x000000ff14127812 */ /* 0x000fe400078ec0ff */
[----:B------:R-:W-:Y:S01]  /*5360*/  ISETP.LE.U32.AND P5, PT, R19, UR4, PT ;  /* 0x0000000413007c0c */ /* 0x000fe2000bfa3070 */
[----:B------:R-:W-:Y:S01]  /*5370*/  @!P3 FADD.FTZ R115, -R115, -RZ ;  /* 0x800000ff7373b221 */ /* 0x000fe20000010100 */
[----:B------:R-:W-:Y:S01]  /*5380*/  ISETP.LE.U32.AND P3, PT, R16, UR4, PT ;  /* 0x0000000410007c0c */ /* 0x000fe2000bf63070 */
[----:B------:R-:W-:Y:S01]  /*5390*/  @!P4 FADD.FTZ R114, -R114, -RZ ;  /* 0x800000ff7272c221 */ /* 0x000fe20000010100 */
[----:B------:R-:W-:Y:S01]  /*53a0*/  ISETP.LE.U32.AND P4, PT, R13, UR4, PT ;  /* 0x000000040d007c0c */ /* 0x000fe2000bf83070 */
[----:B------:R-:W-:Y:S01]  /*53b0*/  @!P1 FADD.FTZ R116, -R116, -RZ ;  /* 0x800000ff74749221 */ /* 0x000fe20000010100 */
[----:B------:R-:W-:Y:S01]  /*53c0*/  SHF.R.U32.HI R13, RZ, 0x10, R7 ;  /* 0x00000010ff0d7819 */ /* 0x000fe20000011607 */
[----:B-1----:R-:W-:Y:S01]  /*53d0*/  @!P0 FADD.FTZ R131, -R131, -RZ ;  /* 0x800000ff83838221 */ /* 0x002fe20000010100 */
[--C-:B------:R-:W-:Y:S02]  /*53e0*/  SHF.R.U32.HI R17, RZ, 0x18, R20.reuse ;  /* 0x00000018ff117819 */ /* 0x100fe40000011614 */
[----:B------:R-:W-:Y:S02]  /*53f0*/  ISETP.LE.U32.AND P1, PT, R18, UR4, PT ;  /* 0x0000000412007c0c */ /* 0x000fe4000bf23070 */
[----:B------:R-:W-:Y:S01]  /*5400*/  LOP3.LUT R13, R13, 0xff, RZ, 0xc0, !PT ;  /* 0x000000ff0d0d7812 */ /* 0x000fe200078ec0ff */
[----:B------:R-:W-:Y:S01]  /*5410*/  @!P5 FADD.FTZ R125, -R125, -RZ ;  /* 0x800000ff7d7dd221 */ /* 0x000fe20000010100 */
[----:B------:R-:W-:Y:S01]  /*5420*/  SHF.R.U32.HI R15, RZ, 0x10, R20 ;  /* 0x00000010ff0f7819 */ /* 0x000fe20000011614 */
[----:B------:R-:W-:Y:S01]  /*5430*/  @!P3 FADD.FTZ R119, -R119, -RZ ;  /* 0x800000ff7777b221 */ /* 0x000fe20000010100 */
[----:B------:R-:W-:Y:S01]  /*5440*/  SHF.R.U32.HI R20, RZ, 0x18, R12 ;  /* 0x00000018ff147819 */ /* 0x000fe2000001160c */
[----:B--2---:R-:W-:Y:S01]  /*5450*/  @!P4 FADD.FTZ R127, -R127, -RZ ;  /* 0x800000ff7f7fc221 */ /* 0x004fe20000010100 */
[----:B------:R-:W-:Y:S02]  /*5460*/  ISETP.LE.U32.AND P5, PT, R13, UR4, PT ;  /* 0x000000040d007c0c */ /* 0x000fe4000bfa3070 */
[----:B------:R-:W-:Y:S02]  /*5470*/  ISETP.LE.U32.AND P6, PT, R20, UR4, PT ;  /* 0x0000000414007c0c */ /* 0x000fe4000bfc3070 */
[----:B------:R-:W-:Y:S01]  /*5480*/  ISETP.LE.U32.AND P3, PT, R11, UR4, PT ;  /* 0x000000040b007c0c */ /* 0x000fe2000bf63070 */
[----:B------:R-:W-:Y:S01]  /*5490*/  @!P1 FADD.FTZ R231, -R231, -RZ ;  /* 0x800000ffe7e79221 */ /* 0x000fe20000010100 */
[----:B------:R-:W-:Y:S02]  /*54a0*/  ISETP.LE.U32.AND P1, PT, R9, UR4, PT ;  /* 0x0000000409007c0c */ /* 0x000fe4000bf23070 */
[----:B------:R-:W-:Y:S02]  /*54b0*/  LOP3.LUT R9, R8, 0xff, RZ, 0xc0, !PT ;  /* 0x000000ff08097812 */ /* 0x000fe400078ec0ff */
[----:B------:R-:W-:Y:S02]  /*54c0*/  LOP3.LUT R15, R15, 0xff, RZ, 0xc0, !PT ;  /* 0x000000ff0f0f7812 */ /* 0x000fe400078ec0ff */
[----:B------:R-:W-:Y:S01]  /*54d0*/  LOP3.LUT R12, R12, 0xffff, RZ, 0xc0, !PT ;  /* 0x0000ffff0c0c7812 */ /* 0x000fe200078ec0ff */
[----:B------:R-:W-:Y:S01]  /*54e0*/  @!P5 FADD.FTZ R123, -R123, -RZ ;  /* 0x800000ff7b7bd221 */ /* 0x000fe20000010100 */
[----:B------:R-:W-:Y:S01]  /*54f0*/  ISETP.LE.U32.AND P5, PT, R9, UR4, PT ;  /* 0x0000000409007c0c */ /* 0x000fe2000bfa3070 */
[----:B------:R-:W-:Y:S01]  /*5500*/  @!P6 FADD.FTZ R122, -R122, -RZ ;  /* 0x800000ff7a7ae221 */ /* 0x000fe20000010100 */
[----:B------:R-:W-:Y:S01]  /*5510*/  ISETP.LE.U32.AND P6, PT, R17, UR4, PT ;  /* 0x0000000411007c0c */ /* 0x000fe2000bfc3070 */
[----:B------:R-:W-:Y:S01]  /*5520*/  @!P3 FADD.FTZ R124, -R124, -RZ ;  /* 0x800000ff7c7cb221 */ /* 0x000fe20000010100 */
[--C-:B------:R-:W-:Y:S01]  /*5530*/  SHF.R.U32.HI R9, RZ, 0x18, R8.reuse ;  /* 0x00000018ff097819 */ /* 0x100fe20000011608 */
[----:B------:R-:W-:Y:S01]  /*5540*/  @!P1 FADD.FTZ R249, -R249, -RZ ;  /* 0x800000fff9f99221 */ /* 0x000fe20000010100 */
[----:B------:R-:W-:Y:S02]  /*5550*/  ISETP.LE.U32.AND P1, PT, R15, UR4, PT ;  /* 0x000000040f007c0c */ /* 0x000fe4000bf23070 */
[----:B------:R-:W-:Y:S02]  /*5560*/  ISETP.LE.U32.AND P3, PT, R9, UR4, PT ;  /* 0x0000000409007c0c */ /* 0x000fe4000bf63070 */
[----:B------:R-:W-:Y:S02]  /*5570*/  SHF.R.U32.HI R9, RZ, 0x10, R8 ;  /* 0x00000010ff097819 */ /* 0x000fe40000011608 */
[----:B------:R-:W-:Y:S01]  /*5580*/  LOP3.LUT R7, R7, 0xffff, RZ, 0xc0, !PT ;  /* 0x0000ffff07077812 */ /* 0x000fe200078ec0ff */
[----:B------:R-:W-:Y:S01]  /*5590*/  @!P5 FADD.FTZ R248, -R248, -RZ ;  /* 0x800000fff8f8d221 */ /* 0x000fe20000010100 */
[----:B------:R-:W-:Y:S01]  /*55a0*/  LOP3.LUT R9, R9, 0xff, RZ, 0xc0, !PT ;  /* 0x000000ff09097812 */ /* 0x000fe200078ec0ff */
[----:B------:R-:W-:Y:S01]  /*55b0*/  @!P6 FADD.FTZ R242, -R242, -RZ ;  /* 0x800000fff2f2e221 */ /* 0x000fe20000010100 */
[----:B------:R-:W-:Y:S02]  /*55c0*/  ISETP.LE.U32.AND P6, PT, R14, UR4, PT ;  /* 0x000000040e007c0c */ /* 0x000fe4000bfc3070 */
[----:B------:R-:W-:Y:S01]  /*55d0*/  SHF.R.U32.HI R12, RZ, 0x8, R12 ;  /* 0x00000008ff0c7819 */ /* 0x000fe2000001160c */
[----:B------:R-:W-:Y:S01]  /*55e0*/  @!P1 FADD.FTZ R243, -R243, -RZ ;  /* 0x800000fff3f39221 */ /* 0x000fe20000010100 */
[----:B------:R-:W-:Y:S01]  /*55f0*/  SHF.R.U32.HI R7, RZ, 0x8, R7 ;  /* 0x00000008ff077819 */ /* 0x000fe20000011607 */
[----:B------:R-:W-:Y:S01]  /*5600*/  @!P3 FADD.FTZ R245, -R245, -RZ ;  /* 0x800000fff5f5b221 */ /* 0x000fe20000010100 */
[----:B------:R-:W-:Y:S02]  /*5610*/  ISETP.LE.U32.AND P3, PT, R9, UR4, PT ;  /* 0x0000000409007c0c */ /* 0x000fe4000bf63070 */
[----:B------:R-:W-:Y:S02]  /*5620*/  LOP3.LUT R12, R12, 0xffff, RZ, 0xc0, !PT ;  /* 0x0000ffff0c0c7812 */ /* 0x000fe400078ec0ff */
[----:B------:R-:W-:Y:S02]  /*5630*/  LOP3.LUT R7, R7, 0xffff, RZ, 0xc0, !PT ;  /* 0x0000ffff07077812 */ /* 0x000fe400078ec0ff */
[----:B------:R-:W-:Y:S01]  /*5640*/  ISETP.LE.U32.AND P1, PT, R6, UR4, PT ;  /* 0x0000000406007c0c */ /* 0x000fe2000bf23070 */
[----:B------:R-:W-:Y:S01]  /*5650*/  @!P6 FADD.FTZ R238, -R238, -RZ ;  /* 0x800000ffeeeee221 */ /* 0x000fe20000010100 */
[----:B------:R-:W-:Y:S02]  /*5660*/  SHF.R.U32.HI R6, RZ, 0x10, R5 ;  /* 0x00000010ff067819 */ /* 0x000fe40000011605 */
[----:B------:R-:W-:Y:S02]  /*5670*/  ISETP.LE.U32.AND P5, PT, R12, UR4, PT ;  /* 0x000000040c007c0c */ /* 0x000fe4000bfa3070 */
[----:B------:R-:W-:Y:S01]  /*5680*/  ISETP.LE.U32.AND P6, PT, R7, UR4, PT ;  /* 0x0000000407007c0c */ /* 0x000fe2000bfc3070 */
[----:B------:R-:W-:Y:S01]  /*5690*/  @!P3 FADD.FTZ R246, -R246, -RZ ;  /* 0x800000fff6f6b221 */ /* 0x000fe20000010100 */
[----:B------:R-:W-:Y:S02]  /*56a0*/  LOP3.LUT R6, R6, 0xff, RZ, 0xc0, !PT ;  /* 0x000000ff06067812 */ /* 0x000fe400078ec0ff */
[----:B------:R-:W-:Y:S02]  /*56b0*/  LOP3.LUT R8, R8, 0xffff, RZ, 0xc0, !PT ;  /* 0x0000ffff08087812 */ /* 0x000fe400078ec0ff */
[----:B------:R-:W-:Y:S01]  /*56c0*/  ISETP.LE.U32.AND P3, PT, R6, UR4, PT ;  /* 0x0000000406007c0c */ /* 0x000fe2000bf63070 */
[----:B------:R-:W-:Y:S01]  /*56d0*/  @!P1 FADD.FTZ R126, -R126, -RZ ;  /* 0x800000ff7e7e9221 */ /* 0x000fe20000010100 */
[----:B------:R-:W-:Y:S02]  /*56e0*/  F2FP.RELU.PACK_AB R6, R122, R249 ;  /* 0x000000f97a06723e */ /* 0x000fe400000008ff */
[----:B------:R-:W-:Y:S01]  /*56f0*/  SHF.R.U32.HI R8, RZ, 0x8, R8 ;  /* 0x00000008ff087819 */ /* 0x000fe20000011608 */
[----:B------:R-:W-:Y:S01]  /*5700*/  @!P5 FADD.FTZ R250, -R250, -RZ ;  /* 0x800000fffafad221 */ /* 0x000fe20000010100 */
[----:B------:R-:W-:Y:S01]  /*5710*/  LOP3.LUT R5, R5, 0xffff, RZ, 0xc0, !PT ;  /* 0x0000ffff05057812 */ /* 0x000fe200078ec0ff */
[----:B------:R1:W-:Y:S01]  /*5720*/  STS [R188+0xe400], R6 ;  /* 0x00e40006bc007388 */ /* 0x0003e20000000800 */
[----:B------:R-:W-:Y:S01]  /*5730*/  LOP3.LUT R8, R8, 0xffff, RZ, 0xc0, !PT ;  /* 0x0000ffff08087812 */ /* 0x000fe200078ec0ff */
[----:B------:R-:W-:Y:S01]  /*5740*/  @!P6 FADD.FTZ R175, -R175, -RZ ;  /* 0x800000ffafafe221 */ /* 0x000fe20000010100 */
[----:B------:R-:W-:Y:S02]  /*5750*/  ISETP.LE.U32.AND P6, PT, R10, UR4, PT ;  /* 0x000000040a007c0c */ /* 0x000fe4000bfc3070 */
[----:B------:R-:W-:Y:S01]  /*5760*/  ISETP.LE.U32.AND P5, PT, R8, UR4, PT ;  /* 0x0000000408007c0c */ /* 0x000fe2000bfa3070 */
[----:B---3--:R-:W-:Y:S01]  /*5770*/  @!P3 FADD.FTZ R128, -R128, -RZ ;  /* 0x800000ff8080b221 */ /* 0x008fe20000010100 */
[----:B------:R-:W-:Y:S02]  /*5780*/  SHF.R.U32.HI R5, RZ, 0x8, R5 ;  /* 0x00000008ff057819 */ /* 0x000fe40000011605 */
[----:B------:R-:W-:Y:S02]  /*5790*/  F2FP.RELU.PACK_AB R8, R250, R125 ;  /* 0x0000007dfa08723e */ /* 0x000fe400000008ff */
[----:B------:R-:W-:Y:S02]  /*57a0*/  LOP3.LUT R5, R5, 0xffff, RZ, 0xc0, !PT ;  /* 0x0000ffff05057812 */ /* 0x000fe400078ec0ff */
[----:B------:R-:W-:Y:S01]  /*57b0*/  FSETP.GE.FTZ.AND P1, PT, R249, RZ, PT ;  /* 0x000000fff900720b */ /* 0x000fe20003f36000 */
[----:B------:R2:W-:Y:S01]  /*57c0*/  STS [R188+0xe000], R8 ;  /* 0x00e00008bc007388 */ /* 0x0005e20000000800 */
[----:B------:R-:W-:Y:S01]  /*57d0*/  FSETP.GE.FTZ.AND P0, PT, R122, RZ, PT ;  /* 0x000000ff7a00720b */ /* 0x000fe20003f16000 */
[----:B------:R-:W-:Y:S01]  /*57e0*/  @!P6 FADD.FTZ R244, -R244, -RZ ;  /* 0x800000fff4f4e221 */ /* 0x000fe20000010100 */
[----:B------:R-:W-:Y:S01]  /*57f0*/  ISETP.LE.U32.AND P6, PT, R4, UR4, PT ;  /* 0x0000000404007c0c */ /* 0x000fe2000bfc3070 */
[----:B------:R-:W-:Y:S01]  /*5800*/  @!P5 FADD.FTZ R247, -R247, -RZ ;  /* 0x800000fff7f7d221 */ /* 0x000fe20000010100 */
[----:B------:R-:W-:Y:S02]  /*5810*/  F2FP.RELU.PACK_AB R4, R118, R119 ;  /* 0x000000777604723e */ /* 0x000fe400000008ff */
[----:B------:R-:W-:Y:S02]  /*5820*/  ISETP.LE.U32.AND P5, PT, R5, UR4, PT ;  /* 0x0000000405007c0c */ /* 0x000fe4000bfa3070 */
[----:B------:R-:W-:Y:S01]  /*5830*/  F2FP.RELU.PACK_AB R5, R238, R117 ;  /* 0x00000075ee05723e */ /* 0x000fe200000008ff */
[----:B------:R3:W-:Y:S01]  /*5840*/  STS [R193+0xe400], R4 ;  /* 0x00e40004c1007388 */ /* 0x0007e20000000800 */
[----:B------:R-:W-:Y:S02]  /*5850*/  F2FP.RELU.PACK_AB R7, R247, R248 ;  /* 0x000000f8f707723e */ /* 0x000fe400000008ff */
[----:B-1----:R-:W-:Y:S01]  /*5860*/  F2FP.RELU.PACK_AB R6, R245, R246 ;  /* 0x000000f6f506723e */ /* 0x002fe200000008ff */
[----:B------:R1:W-:Y:S01]  /*5870*/  STS [R193+0xe000], R5 ;  /* 0x00e00005c1007388 */ /* 0x0003e20000000800 */
[----:B------:R-:W-:Y:S01]  /*5880*/  FSETP.GE.FTZ.AND P3, PT, R250, RZ, PT ;  /* 0x000000fffa00720b */ /* 0x000fe20003f76000 */
[----:B------:R-:W-:Y:S01]  /*5890*/  @!P6 FADD.FTZ R129, -R129, -RZ ;  /* 0x800000ff8181e221 */ /* 0x000fe20000010100 */
[----:B------:R-:W-:Y:S01]  /*58a0*/  FSETP.GE.FTZ.AND P4, PT, R125, RZ, PT ;  /* 0x000000ff7d00720b */ /* 0x000fe20003f96000 */
[----:B------:R4:W-:Y:S01]  /*58b0*/  STS [R188+0xf000], R7 ;  /* 0x00f00007bc007388 */ /* 0x0009e20000000800 */
[----:B------:R-:W-:Y:S01]  /*58c0*/  FSETP.GE.FTZ.AND P6, PT, R124, RZ, PT ;  /* 0x000000ff7c00720b */ /* 0x000fe20003fd6000 */
[----:B------:R-:W-:Y:S01]  /*58d0*/  @!P5 FADD.FTZ R130, -R130, -RZ ;  /* 0x800000ff8282d221 */ /* 0x000fe20000010100 */
[----:B------:R-:W-:Y:S01]  /*58e0*/  FSETP.GE.FTZ.AND P5, PT, R111, RZ, PT ;  /* 0x000000ff6f00720b */ /* 0x000fe20003fb6000 */
[----:B------:R4:W-:Y:S01]  /*58f0*/  STS [R188+0xf400], R6 ;  /* 0x00f40006bc007388 */ /* 0x0009e20000000800 */
[----:B--2---:R-:W-:Y:S05]  /*5900*/  F2FP.RELU.PACK_AB R8, R244, R231 ;  /* 0x000000e7f408723e */ /* 0x004fea00000008ff */
[----:B------:R2:W-:Y:S01]  /*5910*/  STS [R193+0xf000], R8 ;  /* 0x00f00008c1007388 */ /* 0x0005e20000000800 */
[----:B---3--:R-:W-:Y:S02]  /*5920*/  F2FP.RELU.PACK_AB R4, R124, R110 ;  /* 0x0000006e7c04723e */ /* 0x008fe400000008ff */
[----:B-1----:R-:W-:Y:S02]  /*5930*/  F2FP.RELU.PACK_AB R5, R115, R123 ;  /* 0x0000007b7305723e */ /* 0x002fe400000008ff */
[----:B----4-:R-:W-:Y:S02]  /*5940*/  F2FP.RELU.PACK_AB R7, R242, R243 ;  /* 0x000000f3f207723e */ /* 0x010fe400000008ff */
[----:B------:R-:W-:Y:S03]  /*5950*/  F2FP.RELU.PACK_AB R6, R175, R114 ;  /* 0x00000072af06723e */ /* 0x000fe600000008ff */
[----:B------:R1:W-:Y:S04]  /*5960*/  STS [R193+0xf400], R7 ;  /* 0x00f40007c1007388 */ /* 0x0003e80000000800 */
[----:B------:R3:W-:Y:S01]  /*5970*/  STS [R192+0xe000], R6 ;  /* 0x00e00006c0007388 */ /* 0x0007e20000000800 */
[----:B--2---:R-:W-:Y:S03]  /*5980*/  F2FP.RELU.PACK_AB R8, R130, R131 ;  /* 0x000000838208723e */ /* 0x004fe600000008ff */
[----:B------:R2:W-:Y:S04]  /*5990*/  STS [R192+0xe400], R5 ;  /* 0x00e40005c0007388 */ /* 0x0005e80000000800 */
[----:B------:R4:W-:Y:S01]  /*59a0*/  STS [R224+0xe000], R4 ;  /* 0x00e00004e0007388 */ /* 0x0009e20000000800 */
[----:B-1----:R-:W-:Y:S02]  /*59b0*/  F2FP.RELU.PACK_AB R7, R127, R128 ;  /* 0x000000807f07723e */ /* 0x002fe400000008ff */
[----:B---3--:R-:W-:Y:S02]  /*59c0*/  F2FP.RELU.PACK_AB R6, R111, R116 ;  /* 0x000000746f06723e */ /* 0x008fe400000008ff */
[----:B--2---:R-:W-:Y:S03]  /*59d0*/  F2FP.RELU.PACK_AB R5, R129, R112 ;  /* 0x000000708105723e */ /* 0x004fe600000008ff */
[----:B------:R-:W-:Y:S01]  /*59e0*/  STS [R224+0xe400], R6 ;  /* 0x00e40006e0007388 */ /* 0x000fe20000000800 */
[----:B----4-:R-:W-:Y:S03]  /*59f0*/  F2FP.RELU.PACK_AB R4, R113, R126 ;  /* 0x0000007e7104723e */ /* 0x010fe600000008ff */
[----:B------:R-:W-:Y:S04]  /*5a00*/  STS [R192+0xf000], R8 ;  /* 0x00f00008c0007388 */ /* 0x000fe80000000800 */
[----:B------:R-:W-:Y:S04]  /*5a10*/  STS [R192+0xf400], R7 ;  /* 0x00f40007c0007388 */ /* 0x000fe80000000800 */
[----:B------:R-:W-:Y:S04]  /*5a20*/  STS [R224+0xf000], R5 ;  /* 0x00f00005e0007388 */ /* 0x000fe80000000800 */
[----:B------:R-:W-:Y:S04]  /*5a30*/  STS [R224+0xf400], R4 ;  /* 0x00f40004e0007388 */ /* 0x000fe80000000800 */
[----:B------:R-:W1:Y:S08]  /*5a40*/  LDSM.16.M88.4 R32, [R169+0x4000] ;  /* 0x00400000a920783b */ /* 0x000e700000000200 */
[----:B------:R-:W2:Y:S08]  /*5a50*/  LDSM.16.M88.4 R28, [R169+0x5000] ;  /* 0x00500000a91c783b */ /* 0x000eb00000000200 */
[----:B------:R-:W3:Y:S08]  /*5a60*/  LDSM.16.M88.4 R100, [R108+0x4000] ;  /* 0x004000006c64783b */ /* 0x000ef00000000200 */
[----:B------:R4:W3:Y:S01]  /*5a70*/  LDSM.16.M88.4 R104, [R108+0x5000] ;  /* 0x005000006c68783b */ /* 0x0008e20000000200 */
[-C--:B-1----:R-:W-:Y:S01]  /*5a80*/  HMMA.16816.F32 R4, R32, R132.reuse, RZ ;  /* 0x000000842004723c */ /* 0x082fe200000018ff */
[----:B----4-:R-:W-:Y:S07]  /*5a90*/  IMAD.IADD R108, R174, 0x1, R108 ;  /* 0x00000001ae6c7824 */ /* 0x010fee00078e026c */
[C---:B--2---:R-:W-:Y:S08]  /*5aa0*/  HMMA.16816.F32 R8, R28.reuse, R132, RZ ;  /* 0x000000841c08723c */ /* 0x044ff000000018ff */
[-C--:B------:R-:W-:Y:S08]  /*5ab0*/  HMMA.16816.F32 R12, R28, R134.reuse, RZ ;  /* 0x000000861c0c723c */ /* 0x080ff000000018ff */
[C---:B------:R-:W-:Y:S08]  /*5ac0*/  HMMA.16816.F32 R16, R32.reuse, R134, RZ ;  /* 0x000000862010723c */ /* 0x040ff000000018ff */
[-C--:B------:R-:W-:Y:S08]  /*5ad0*/  HMMA.16816.F32 R20, R32, R136.reuse, RZ ;  /* 0x000000882014723c */ /* 0x080ff000000018ff */
[C---:B------:R-:W-:Y:S08]  /*5ae0*/  HMMA.16816.F32 R24, R28.reuse, R136, RZ ;  /* 0x000000881c18723c */ /* 0x040ff000000018ff */
[-C--:B------:R-:W-:Y:S08]  /*5af0*/  HMMA.16816.F32 R28, R28, R138.reuse, RZ ;  /* 0x0000008a1c1c723c */ /* 0x080ff000000018ff */
[----:B------:R-:W-:Y:S08]  /*5b00*/  HMMA.16816.F32 R32, R32, R138, RZ ;  /* 0x0000008a2020723c */ /* 0x000ff000000018ff */
[-C--:B---3--:R-:W-:Y:S08]  /*5b10*/  HMMA.16816.F32 R4, R100, R140.reuse, R4 ;  /* 0x0000008c6404723c */ /* 0x088ff00000001804 */
        /* <DEDUP_REMOVED lines=23> */
[C---:B------:R-:W-:Y:S03]  /*5c90*/  HMMA.16816.F32 R16, R100.reuse, R158, R16 ;  /* 0x0000009e6410723c */ /* 0x040fe60000001810 */
[----:B------:R-:W-:Y:S01]  /*5ca0*/  FADD.FTZ R5, -R240, R6 ;  /* 0x00000006f0057221 */ /* 0x000fe20000010100 */
[----:B------:R-:W-:Y:S01]  /*5cb0*/  FSEL R6, R108, R241, P3 ;  /* 0x000000f16c067208 */ /* 0x000fe20001800000 */
[----:B------:R-:W-:Y:S01]  /*5cc0*/  FADD.FTZ R109, -R241, R4 ;  /* 0x00000004f16d7221 */ /* 0x000fe20000010100 */
[----:B------:R-:W-:Y:S01]  /*5cd0*/  FSETP.GE.FTZ.AND P3, PT, R247, RZ, PT ;  /* 0x000000fff700720b */ /* 0x000fe20003f76000 */
[----:B------:R-:W-:Y:S01]  /*5ce0*/  FADD.FTZ R4, -R240, R7 ;  /* 0x00000007f0047221 */ /* 0x000fe20000010100 */
[-C--:B------:R-:W-:Y:S01]  /*5cf0*/  HMMA.16816.F32 R20, R100, R160.reuse, R20 ;  /* 0x000000a06414723c */ /* 0x080fe20000001814 */
[C---:B------:R-:W-:Y:S03]  /*5d00*/  FADD.FTZ R10, -R201.reuse, R10 ;  /* 0x0000000ac90a7221 */ /* 0x040fe60000010100 */
[----:B------:R-:W-:Y:S01]  /*5d10*/  FADD.FTZ R11, -R201, R11 ;  /* 0x0000000bc90b7221 */ /* 0x000fe20000010100 */
[-C--:B------:R-:W-:Y:S01]  /*5d20*/  FSEL R5, R5, R240.reuse, P1 ;  /* 0x000000f005057208 */ /* 0x080fe20000800000 */
[----:B------:R-:W-:Y:S01]  /*5d30*/  FADD.FTZ R9, -R239, R9 ;  /* 0x00000009ef097221 */ /* 0x000fe20000010100 */
[----:B------:R-:W-:Y:S01]  /*5d40*/  FSETP.GE.FTZ.AND P1, PT, R246, RZ, PT ;  /* 0x000000fff600720b */ /* 0x000fe20003f36000 */
[C---:B------:R-:W-:Y:S01]  /*5d50*/  FADD.FTZ R14, -R201.reuse, R14 ;  /* 0x0000000ec90e7221 */ /* 0x040fe20000010100 */
[C---:B------:R-:W-:Y:S03]  /*5d60*/  HMMA.16816.F32 R24, R104.reuse, R160, R24 ;  /* 0x000000a06818723c */ /* 0x040fe60000001818 */
[----:B------:R-:W-:Y:S01]  /*5d70*/  FADD.FTZ R15, -R201, R15 ;  /* 0x0000000fc90f7221 */ /* 0x000fe20000010100 */
[-C--:B------:R-:W-:Y:S01]  /*5d80*/  FSEL R4, R4, R240.reuse, P0 ;  /* 0x000000f004047208 */ /* 0x080fe20000000000 */
[----:B------:R-:W-:Y:S01]  /*5d90*/  FADD.FTZ R13, -R239, R13 ;  /* 0x0000000def0d7221 */ /* 0x000fe20000010100 */
[----:B------:R-:W-:Y:S01]  /*5da0*/  FSETP.GE.FTZ.AND P0, PT, R245, RZ, PT ;  /* 0x000000fff500720b */ /* 0x000fe20003f16000 */
[C---:B------:R-:W-:Y:S01]  /*5db0*/  FADD.FTZ R18, -R240.reuse, R18 ;  /* 0x00000012f0127221 */ /* 0x040fe20000010100 */
[-C--:B------:R-:W-:Y:S01]  /*5dc0*/  HMMA.16816.F32 R28, R104, R162.reuse, R28 ;  /* 0x000000a2681c723c */ /* 0x080fe2000000181c */
[----:B------:R-:W-:Y:S03]  /*5dd0*/  FADD.FTZ R19, -R240, R19 ;  /* 0x00000013f0137221 */ /* 0x000fe60000010100 */
[----:B------:R-:W-:Y:S01]  /*5de0*/  FADD.FTZ R8, -R239, R8 ;  /* 0x00000008ef087221 */ /* 0x000fe20000010100 */
[-C--:B------:R-:W-:Y:S01]  /*5df0*/  FSEL R10, R10, R201.reuse, P1 ;  /* 0x000000c90a0a7208 */ /* 0x080fe20000800000 */
[----:B------:R-:W-:Y:S01]  /*5e00*/  FADD.FTZ R17, -R241, R17 ;  /* 0x00000011f1117221 */ /* 0x000fe20000010100 */
[----:B------:R-:W-:Y:S01]  /*5e10*/  FSETP.GE.FTZ.AND P1, PT, R243, RZ, PT ;  /* 0x000000fff300720b */ /* 0x000fe20003f36000 */
[C---:B------:R-:W-:Y:S01]  /*5e20*/  FADD.FTZ R22, -R240.reuse, R22 ;  /* 0x00000016f0167221 */ /* 0x040fe20000010100 */
[----:B------:R-:W-:Y:S03]  /*5e30*/  HMMA.16816.F32 R32, R100, R162, R32 ;  /* 0x000000a26420723c */ /* 0x000fe60000001820 */
[----:B------:R-:W-:Y:S01]  /*5e40*/  FADD.FTZ R23, -R240, R23 ;  /* 0x00000017f0177221 */ /* 0x000fe20000010100 */
[-C--:B------:R-:W-:Y:S01]  /*5e50*/  FSEL R11, R11, R201.reuse, P0 ;  /* 0x000000c90b0b7208 */ /* 0x080fe20000000000 */
[----:B------:R-:W-:Y:S01]  /*5e60*/  FADD.FTZ R12, -R239, R12 ;  /* 0x0000000cef0c7221 */ /* 0x000fe20000010100 */
[----:B------:R-:W-:Y:S01]  /*5e70*/  FSETP.GE.FTZ.AND P0, PT, R242, RZ, PT ;  /* 0x000000fff200720b */ /* 0x000fe20003f16000 */
[C---:B------:R-:W-:Y:S01]  /*5e80*/  FADD.FTZ R26, -R201.reuse, R26 ;  /* 0x0000001ac91a7221 */ /* 0x040fe20000010100 */
[-C--:B------:R-:W-:Y:S01]  /*5e90*/  FSEL R14, R14, R201.reuse, P1 ;  /* 0x000000c90e0e7208 */ /* 0x080fe20000800000 */
[----:B------:R-:W-:Y:S01]  /*5ea0*/  FADD.FTZ R27, -R201, R27 ;  /* 0x0000001bc91b7221 */ /* 0x000fe20000010100 */
[----:B------:R-:W-:Y:S02]  /*5eb0*/  FSETP.GE.FTZ.AND P1, PT, R119, RZ, PT ;  /* 0x000000ff7700720b */ /* 0x000fe40003f36000 */
[----:B------:R-:W-:Y:S01]  /*5ec0*/  FADD.FTZ R21, -R241, R21 ;  /* 0x00000015f1157221 */ /* 0x000fe20000010100 */
[----:B------:R-:W-:Y:S01]  /*5ed0*/  FSEL R15, R15, R201, P0 ;  /* 0x000000c90f0f7208 */ /* 0x000fe20000000000 */
[----:B------:R-:W-:Y:S01]  /*5ee0*/  FADD.FTZ R16, -R241, R16 ;  /* 0x00000010f1107221 */ /* 0x000fe20000010100 */
[----:B------:R-:W-:Y:S01]  /*5ef0*/  FSETP.GE.FTZ.AND P0, PT, R118, RZ, PT ;  /* 0x000000ff7600720b */ /* 0x000fe20003f16000 */
        /* <DEDUP_REMOVED lines=9> */
[-C--:B------:R-:W-:Y:S01]  /*5f90*/  FSEL R18, R18, R240.reuse, P1 ;  /* 0x000000f012127208 */ /* 0x080fe20000800000 */
[----:B------:R-:W-:Y:S01]  /*5fa0*/  FADD.FTZ R28, -R239, R28 ;  /* 0x0000001cef1c7221 */ /* 0x000fe20000010100 */
        /* <DEDUP_REMOVED lines=30> */
[-C--:B------:R-:W-:Y:S01]  /*6190*/  FSEL R26, R26, R201.reuse, P1 ;  /* 0x000000c91a1a7208 */ /* 0x080fe20000800000 */
        /* <DEDUP_REMOVED lines=9> */
[----:B------:R-:W-:Y:S02]  /*6230*/  FSETP.GE.FTZ.AND P3, PT, R131, RZ, PT ;  /* 0x000000ff8300720b */ /* 0x000fe40003f76000 */
[----:B------:R-:W-:Y:S01]  /*6240*/  FSEL R16, R16, R241, P4 ;  /* 0x000000f110107208 */ /* 0x000fe20002000000 */
[----:B------:R-:W-:Y:S01]  /*6250*/  FMUL.FTZ R21, R175, R21 ;  /* 0x00000015af157220 */ /* 0x000fe20000410000 */
[----:B------:R-:W-:Y:S02]  /*6260*/  FSETP.GE.FTZ.AND P4, PT, R114, RZ, PT ;  /* 0x000000ff7200720b */ /* 0x000fe40003f96000 */
[----:B------:R-:W-:Y:S01]  /*6270*/  FSEL R30, R30, R201, P1 ;  /* 0x000000c91e1e7208 */ /* 0x000fe20000800000 */
[----:B------:R-:W-:Y:S01]  /*6280*/  FMUL.FTZ R16, R117, R16 ;  /* 0x0000001075107220 */ /* 0x000fe20000410000 */
[----:B------:R-:W-:Y:S01]  /*6290*/  FSETP.GE.FTZ.AND P1, PT, R110, RZ, PT ;  /* 0x000000ff6e00720b */ /* 0x000fe20003f36000 */
[----:B------:R-:W-:Y:S01]  /*62a0*/  @P0 FADD.FTZ R201, -R201, R31 ;  /* 0x0000001fc9c90221 */ /* 0x000fe20000010100 */
[----:B------:R-:W-:Y:S01]  /*62b0*/  FSEL R24, R24, R239, P3 ;  /* 0x000000ef18187208 */ /* 0x000fe20001800000 */
[----:B------:R-:W-:Y:S01]  /*62c0*/  FMUL.FTZ R30, R126, R30 ;  /* 0x0000001e7e1e7220 */ /* 0x000fe20000410000 */
[----:B------:R-:W-:Y:S01]  /*62d0*/  FSETP.GE.FTZ.AND P3, PT, R129, RZ, PT ;  /* 0x000000ff8100720b */ /* 0x000fe20003f76000 */
[----:B------:R-:W-:Y:S01]  /*62e0*/  FMUL.FTZ R113, R113, R201 ;  /* 0x000000c971717220 */ /* 0x000fe20000410000 */
[-C--:B------:R-:W-:Y:S01]  /*62f0*/  FSEL R20, R20, R241.reuse, P4 ;  /* 0x000000f114147208 */ /* 0x080fe20002000000 */
[----:B------:R-:W-:Y:S01]  /*6300*/  FMUL.FTZ R24, R131, R24 ;  /* 0x0000001883187220 */ /* 0x000fe20000410000 */
[----:B------:R-:W-:Y:S01]  /*6310*/  FSEL R32, R32, R241, P1 ;  /* 0x000000f120207208 */ /* 0x000fe20000800000 */
[----:B------:R-:W-:Y:S01]  /*6320*/  @P6 FADD.FTZ R241, -R241, R33 ;  /* 0x00000021f1f16221 */ /* 0x000fe20000010100 */
[----:B------:R-:W-:Y:S01]  /*6330*/  ISETP.GT.AND P6, PT, R219, R195, PT ;  /* 0x000000c3db00720c */ /* 0x000fe20003fc4270 */
[----:B------:R-:W-:Y:S01]  /*6340*/  FMUL.FTZ R20, R114, R20 ;  /* 0x0000001472147220 */ /* 0x000fe20000410000 */
[----:B------:R-:W-:Y:S01]  /*6350*/  FSETP.GE.FTZ.AND P4, PT, R130, RZ, PT ;  /* 0x000000ff8200720b */ /* 0x000fe20003f96000 */
[----:B------:R-:W-:Y:S01]  /*6360*/  FMUL.FTZ R32, R110, R32 ;  /* 0x000000206e207220 */ /* 0x000fe20000410000 */
[----:B------:R-:W-:Y:S01]  /*6370*/  FSETP.GE.FTZ.AND P0, PT, R116, RZ, PT ;  /* 0x000000ff7400720b */ /* 0x000fe20003f16000 */
[----:B------:R-:W-:Y:S01]  /*6380*/  FMUL.FTZ R124, R124, R241 ;  /* 0x000000f17c7c7220 */ /* 0x000fe20000410000 */
[-C--:B------:R-:W-:Y:S02]  /*6390*/  FSEL R25, R25, R239.reuse, P4 ;  /* 0x000000ef19197208 */ /* 0x080fe40002000000 */
[----:B------:R-:W-:Y:S02]  /*63a0*/  FSETP.GE.FTZ.AND P4, PT, R112, RZ, PT ;  /* 0x000000ff7000720b */ /* 0x000fe40003f96000 */
[----:B------:R-:W-:Y:S01]  /*63b0*/  FSEL R34, R34, R240, P0 ;  /* 0x000000f022227208 */ /* 0x000fe20000000000 */
[----:B------:R-:W-:Y:S01]  /*63c0*/  @P5 FADD.FTZ R240, -R240, R35 ;  /* 0x00000023f0f05221 */ /* 0x000fe20000010100 */
[----:B------:R-:W-:Y:S01]  /*63d0*/  FSEL R28, R28, R239, P4 ;  /* 0x000000ef1c1c7208 */ /* 0x000fe20002000000 */
[----:B------:R-:W-:Y:S02]  /*63e0*/  @P3 FADD.FTZ R239, -R239, R29 ;  /* 0x0000001defef3221 */ /* 0x000fe40000010100 */
        /* <DEDUP_REMOVED lines=38> */
.L_x_1096:
[----:B------:R-:W-:Y:S01]  /*6650*/  F2FP.PACK_AB R125, R250, R125 ;  /* 0x0000007dfa7d723e */ /* 0x000fe200000000ff */
[----:B------:R-:W-:Y:S01]  /*6660*/  IMAD.SHL.U32 R116, R172, 0x2, RZ ;  /* 0x00000002ac747824 */ /* 0x000fe200078e00ff */
[----:B------:R-:W-:Y:S02]  /*6670*/  F2FP.PACK_AB R122, R122, R249 ;  /* 0x000000f97a7a723e */ /* 0x000fe400000000ff */
[----:B------:R-:W-:Y:S01]  /*6680*/  F2FP.PACK_AB R16, R17, R16 ;  /* 0x000000101110723e */ /* 0x000fe200000000ff */
[----:B------:R-:W-:Y:S01]  /*6690*/  STS [R188+0xa000], R125 ;  /* 0x00a0007dbc007388 */ /* 0x000fe20000000800 */
[----:B------:R-:W-:Y:S02]  /*66a0*/  F2FP.PACK_AB R18, R19, R18 ;  /* 0x000000121312723e */ /* 0x000fe400000000ff */
[----:B------:R-:W-:Y:S01]  /*66b0*/  F2FP.PACK_AB R9, R9, R248 ;  /* 0x000000f80909723e */ /* 0x000fe200000000ff */
[----:B------:R2:W-:Y:S01]  /*66c0*/  STS [R188+0xa400], R122 ;  /* 0x00a4007abc007388 */ /* 0x0005e20000000800 */
        /* <DEDUP_REMOVED lines=18> */
[----:B-1----:R-:W-:Y:S01]  /*67f0*/  IADD3 R100, R116, 0x4040, RZ ;  /* 0x0000404074647810 */ /* 0x002fe20007ffe0ff */
[----:B--2---:R-:W-:Y:S01]  /*6800*/  IMAD.SHL.U32 R122, R185, 0x2, RZ ;  /* 0x00000002b97a7824 */ /* 0x004fe200078e00ff */
        /* <DEDUP_REMOVED lines=79> */
.L_x_1097:
[----:B------:R-:W-:Y:S01]  /*6d00*/  LDSM.16.M88.4 R16, [R170] ;  /* 0x00000000aa10783b */ /* 0x000fe20000000200 */
[--C-:B------:R-:W-:Y:S01]  /*6d10*/  IMAD.IADD R117, R116, 0x1, R174.reuse ;  /* 0x0000000174757824 */ /* 0x100fe200078e02ae */
[----:B------:R-:W-:Y:S01]  /*6d20*/  LEA R231, P0, R198, R120, 0x2 ;  /* 0x00000078c6e77211 */ /* 0x000fe200078010ff */
[----:B------:R-:W-:Y:S01]  /*6d30*/  IMAD.IADD R119, R170, 0x1, R174 ;  /* 0x00000001aa777824 */ /* 0x000fe200078e02ae */
[----:B------:R-:W2:Y:S01]  /*6d40*/  LDSM.16.MT88.4 R8, [R116+0x6000] ;  /* 0x006000007408783b */ /* 0x000ea20000004200 */
[----:B------:R-:W-:Y:S01]  /*6d50*/  IMAD.IADD R118, R174, 0x1, R0 ;  /* 0x00000001ae767824 */ /* 0x000fe200078e0200 */
        /* <DEDUP_REMOVED lines=52> */
[----:B------:R-:W-:Y:S01]  /*70a0*/  @P6 IADD3 R20, R184, -0x40, RZ ;  /* 0xffffffc0b8146810 */ /* 0x000fe20007ffe0ff */
[----:B------:R-:W-:Y:S04]  /*70b0*/  HMMA.16816.F32 R16, R108, R22, R16 ;  /* 0x000000166c10723c */ /* 0x000fe80000001810 */
[----:B------:R-:W-:Y:S04]  /*70c0*/  @P6 IMAD.WIDE R20, R20, 0x4, R236 ;  /* 0x0000000414146825 */ /* 0x000fe800078e02ec */
[C---:B---3--:R-:W-:Y:S01]  /*70d0*/  HMMA.16816.F32 R4, R28.reuse, R32, R4 ;  /* 0x000000201c04723c */ /* 0x048fe20000001804 */
[----:B------:R1:W5:Y:S04]  /*70e0*/  @P6 LDG.E R216, [R20.64] ;  /* 0x0000000614d86981 */ /* 0x000368000c1e1900 */
[----:B------:R1:W5:Y:S03]  /*70f0*/  @P6 LDG.E R217, [R20.64+0x20] ;  /* 0x0000200614d96981 */ /* 0x000366000c1e1900 */
[C---:B------:R-:W-:Y:S01]  /*7100*/  HMMA.16816.F32 R8, R28.reuse, R34, R8 ;  /* 0x000000221c08723c */ /* 0x040fe20000001808 */
[----:B------:R-:W-:Y:S04]  /*7110*/  LDSM.16.MT88.4 R32, [R168+0xc800] ;  /* 0x00c80000a820783b */ /* 0x000fe80000004200 */
[----:B------:R1:W5:Y:S03]  /*7120*/  @P6 LDG.E R214, [R20.64+0x80] ;  /* 0x0000800614d66981 */ /* 0x000366000c1e1900 */
[C---:B--2---:R-:W-:Y:S01]  /*7130*/  HMMA.16816.F32 R12, R28.reuse, R24, R12 ;  /* 0x000000181c0c723c */ /* 0x044fe2000000180c */
[----:B------:R1:W5:Y:S06]  /*7140*/  @P6 LDG.E R215, [R20.64+0xa0] ;  /* 0x0000a00614d76981 */ /* 0x00036c000c1e1900 */
[----:B------:R-:W-:Y:S01]  /*7150*/  IMAD.MOV.U32 R24, RZ, RZ, R231 ;  /* 0x000000ffff187224 */ /* 0x000fe200078e00e7 */
[----:B------:R-:W-:Y:S01]  /*7160*/  HMMA.16816.F32 R16, R28, R26, R16 ;  /* 0x0000001a1c10723c */ /* 0x000fe20000001810 */
[----:B------:R-:W-:Y:S03]  /*7170*/  LDSM.16.MT88.4 R28, [R168+0xa800] ;  /* 0x00a80000a81c783b */ /* 0x000fe60000004200 */
[----:B------:R-:W-:Y:S01]  /*7180*/  IMAD.MOV.U32 R25, RZ, RZ, R238 ;  /* 0x000000ffff197224 */ /* 0x000fe200078e00ee */
[CC--:B------:R-:W-:Y:S04]  /*7190*/  LEA R22, P1, R211.reuse, R24.reuse, 0x2 ;  /* 0x00000018d3167211 */ /* 0x0c0fe800078210ff */
[-C--:B------:R-:W-:Y:S01]  /*71a0*/  LEA.HI.X.SX32 R23, R211, R25.reuse, 0x2, P1 ;  /* 0x00000019d3177211 */ /* 0x080fe200008f16ff */
[----:B------:R2:W-:Y:S04]  /*71b0*/  RED.E.ADD.F32.FTZ.RN.STRONG.GPU [R24.64], R4 ;  /* 0x000000041800798e */ /* 0x0005e8000c10e786 */
[----:B------:R3:W-:Y:S01]  /*71c0*/  RED.E.ADD.F32.FTZ.RN.STRONG.GPU [R22.64], R5 ;  /* 0x000000051600798e */ /* 0x0007e2000c10e786 */
        /* <DEDUP_REMOVED lines=21> */
[----:B------:R-:W-:Y:S01]  /*7320*/  RED.E.ADD.F32.FTZ.RN.STRONG.GPU [R24.64+0x80], R12 ;  /* 0x0000800c1800798e */ /* 0x000fe2000c10e786 */
[-C--:B-1----:R-:W-:Y:S03]  /*7330*/  LEA R20, P4, R228, R24.reuse, 0x2 ;  /* 0x00000018e4147211 */ /* 0x082fe600078810ff */
[----:B------:R-:W-:Y:S01]  /*7340*/  RED.E.ADD.F32.FTZ.RN.STRONG.GPU [R22.64+0x80], R13 ;  /* 0x0000800d1600798e */ /* 0x000fe2000c10e786 */
[-C--:B------:R-:W-:Y:S02]  /*7350*/  LEA.HI.X.SX32 R9, R226, R25.reuse, 0x2, P1 ;  /* 0x00000019e2097211 */ /* 0x080fe400008f16ff */
[----:B------:R-:W-:Y:S02]  /*7360*/  LEA.HI.X.SX32 R21, R228, R25, 0x2, P4 ;  /* 0x00000019e4157211 */ /* 0x000fe400020f16ff */
[----:B------:R-:W-:Y:S02]  /*7370*/  ISETP.GT.AND P4, PT, R219, R195, PT ;  /* 0x000000c3db00720c */ /* 0x000fe40003f84270 */
[----:B------:R-:W-:Y:S04]  /*7380*/  @P6 IADD3 R200, P1, R200, -0x100, RZ ;  /* 0xffffff00c8c86810 */ /* 0x000fe80007f3e0ff */
[----:B------:R-:W-:Y:S02]  /*7390*/  @P6 IADD3.X R199, R199, -0x1, RZ, P1, !PT ;  /* 0xffffffffc7c76810 */ /* 0x000fe40000ffe4ff */
[CC--:B--2---:R-:W-:Y:S02]  /*73a0*/  LEA R6, P0, R204.reuse, R24.reuse, 0x2 ;  /* 0x00000018cc067211 */ /* 0x0c4fe400078010ff */
[CC--:B------:R-:W-:Y:S02]  /*73b0*/  LEA R10, P3, R227.reuse, R24.reuse, 0x2 ;  /* 0x00000018e30a7211 */ /* 0x0c0fe400078610ff */
[-C--:B------:R-:W-:Y:S02]  /*73c0*/  LEA.HI.X.SX32 R7, R204, R25.reuse, 0x2, P0 ;  /* 0x00000019cc077211 */ /* 0x080fe400000f16ff */
[-C--:B---3--:R-:W-:Y:S02]  /*73d0*/  LEA.HI.X.SX32 R11, R227, R25.reuse, 0x2, P3 ;  /* 0x00000019e30b7211 */ /* 0x088fe400018f16ff */
[C---:B------:R-:W-:Y:S01]  /*73e0*/  LEA R4, P0, R225.reuse, R24, 0x2 ;  /* 0x00000018e1047211 */ /* 0x040fe200078010ff */
[----:B------:R-:W-:Y:S03]  /*73f0*/  RED.E.ADD.F32.FTZ.RN.STRONG.GPU [R6.64], R14 ;  /* 0x0000000e0600798e */ /* 0x000fe6000c10e786 */
[----:B------:R-:W-:Y:S01]  /*7400*/  LEA.HI.X.SX32 R5, R225, R25, 0x2, P0 ;  /* 0x00000019e1057211 */ /* 0x000fe200000f16ff */
[----:B------:R-:W-:Y:S04]  /*7410*/  RED.E.ADD.F32.FTZ.RN.STRONG.GPU [R26.64], R15 ;  /* 0x0000000f1a00798e */ /* 0x000fe8000c10e786 */
        /* <DEDUP_REMOVED lines=63> */
[----:B------:R-:W-:-:S02]  /*7810*/  FMUL.FTZ R69, R69, c[0x0][0x2e0] ;  /* 0x0000b80045457a20 */ /* 0x000fc40000410000 */
[----:B------:R-:W-:Y:S02]  /*7820*/  FMUL.FTZ R70, R70, c[0x0][0x2e0] ;  /* 0x0000b80046467a20 */ /* 0x000fe40000410000 */
        /* <DEDUP_REMOVED lines=119> */
[----:B------:R-:W-:Y:S01]  /*7fa0*/  @P0 IMAD.WIDE.U32 R4, R35, c[0x0][0x3a0], RZ ;  /* 0x0000e80023040a25 */ /* 0x000fe200078e00ff */
[----:B------:R1:W-:Y:S02]  /*7fb0*/  STS [R197+0x4000], R64 ;  /* 0x00400040c5007388 */ /* 0x0003e40000000800 */
[----:B------:R-:W-:Y:S01]  /*7fc0*/  F2FP.PACK_AB R62, R63, R62 ;  /* 0x0000003e3f3e723e */ /* 0x000fe200000000ff */
[----:B------:R-:W-:Y:S01]  /*7fd0*/  @P0 IMAD R35, R35, c[0x0][0x3a4], R5 ;  /* 0x0000e90023230a24 */ /* 0x000fe200078e0205 */
[----:B------:R1:W-:Y:S01]  /*7fe0*/  STS [R197+0x4400], R66 ;  /* 0x00440042c5007388 */ /* 0x0003e20000000800 */
[----:B------:R-:W-:-:S02]  /*7ff0*/  @P0 MOV R33, R4 ;  /* 0x0000000400210202 */ /* 0x000fc40000000f00 */
[----:B------:R-:W-:Y:S01]  /*8000*/  SHF.R.S32.HI R4, RZ, 0x1f, R181 ;  /* 0x0000001fff047819 */ /* 0x000fe200000114b5 */
        /* <DEDUP_REMOVED lines=15> */
.L_x_1099:
        /* <DEDUP_REMOVED lines=15> */
.L_x_1100:
[----:B------:R-:W-:Y:S01]  /*81f0*/  BAR.SYNC.DEFER_BLOCKING 0x0 ;  /* 0x0000000000007b1d */ /* 0x000fe20000010000 */
[--C-:B------:R-:W-:Y:S01]  /*8200*/  SHF.R.S32.HI R41, RZ, 0x1f, R182.reuse ;  /* 0x0000001fff297819 */ /* 0x100fe200000114b6 */
[----:B-1----:R-:W-:Y:S01]  /*8210*/  IMAD.MOV.U32 R40, RZ, RZ, R182 ;  /* 0x000000ffff287224 */ /* 0x002fe200078e00b6 */
[----:B------:R-:W-:Y:S01]  /*8220*/  SHF.R.S32.HI R34, RZ, 0x1f, R196 ;  /* 0x0000001fff227819 */ /* 0x000fe200000114c4 */
[----:B------:R-:W-:Y:S01]  /*8230*/  IMAD R220, R186, -0x80, R220 ;  /* 0xffffff80badc7824 */ /* 0x000fe200078e02dc */
[----:B------:R-:W-:Y:S01]  /*8240*/  ISETP.GE.AND P1, PT, R182, c[0x0][0x220], PT ;  /* 0x00008800b6007a0c */ /* 0x000fe20003f26270 */
[----:B------:R-:W-:Y:S01]  /*8250*/  IMAD.WIDE.U32 R38, R196, c[0x0][0x3a0], R40 ;  /* 0x0000e800c4267a25 */ /* 0x000fe200078e0028 */
[----:B------:R-:W-:Y:S02]  /*8260*/  BSSY B0, `(.L_x_1101) ;  /* 0x000001e000007945 */ /* 0x000fe40003800000 */
[----:B------:R-:W-:Y:S01]  /*8270*/  ISETP.GE.OR P4, PT, R180, R220, P1 ;  /* 0x000000dcb400720c */ /* 0x000fe20000f86670 */
[----:B------:R-:W-:Y:S01]  /*8280*/  IMAD R36, R34, c[0x0][0x3a0], RZ ;  /* 0x0000e80022247a24 */ /* 0x000fe200078e02ff */
[----:B------:R-:W-:-:S02]  /*8290*/  IADD3 R42, P0, R33, R38, RZ ;  /* 0x00000026212a7210 */ /* 0x000fc40007f1e0ff */
[----:B------:R-:W-:Y:S01]  /*82a0*/  SHF.R.S32.HI R33, RZ, 0x1f, R203 ;  /* 0x0000001fff217819 */ /* 0x000fe200000114cb */
[----:B------:R-:W-:-:S05]  /*82b0*/  IMAD R36, R196, c[0x0][0x3a4], R36 ;  /* 0x0000e900c4247a24 */ /* 0x000fca00078e0224 */
[----:B------:R-:W-:Y:S01]  /*82c0*/  IADD3.X R43, R35, R39, R36, P0, !PT ;  /* 0x00000027232b7210 */ /* 0x000fe200007fe424 */
[----:B------:R-:W-:Y:S01]  /*82d0*/  IMAD R36, R33, c[0x0][0x3b8], RZ ;  /* 0x0000ee0021247a24 */ /* 0x000fe200078e02ff */
[----:B------:R-:W-:Y:S01]  /*82e0*/  SHF.R.S32.HI R35, RZ, 0x1f, R180 ;  /* 0x0000001fff237819 */ /* 0x000fe200000114b4 */
[----:B------:R1:W2:Y:S02]  /*82f0*/  LDS.128 R28, [R122+0x7000] ;  /* 0x007000007a1c7984 */ /* 0x0002a40000000c00 */
        /* <DEDUP_REMOVED lines=10> */
[----:B-1----:R-:W1:Y:S01]  /*83a0*/  LDS.128 R120, [R122+0x6000] ;  /* 0x006000007a787984 */ /* 0x002e620000000c00 */
        /* <DEDUP_REMOVED lines=9> */
.L_x_1102:
[----:B------:R-:W-:Y:S05]  /*8440*/  BSYNC B0 ;  /* 0x0000000000007941 */ /* 0x000fea0003800000 */
.L_x_1101:
[----:B------:R-:W-:Y:S01]  /*8450*/  IADD3 R37, R180, 0x20, RZ ;  /* 0x00000020b4257810 */ /* 0x000fe20007ffe0ff */
[----:B------:R-:W-:Y:S03]  /*8460*/  BSSY B0, `(.L_x_1103) ;  /* 0x000000e000007945 */ /* 0x000fe60003800000 */
[----:B------:R-:W-:-:S13]  /*8470*/  ISETP.GE.OR P3, PT, R37, R220, P1 ;  /* 0x000000dc2500720c */ /* 0x000fda0000f66670 */
[----:B------:R-:W-:Y:S05]  /*8480*/  @P3 BRA `(.L_x_1104) ;  /* 0x000000b000003947 */ /* 0x000fea0003800000 */
[----:B------:R-:W-:Y:S01]  /*8490*/  IADD3 R38, P0, R180, 0x20, RZ ;  /* 0x00000020b4267810 */ /* 0x000fe20007f1e0ff */
[----:B-1----:R-:W-:Y:S01]  /*84a0*/  IMAD.MOV.U32 R44, RZ, RZ, R42 ;  /* 0x000000ffff2c7224 */ /* 0x002fe200078e002a */
        /* <DEDUP_REMOVED lines=8> */
[----:B--2---:R1:W-:Y:S02]  /*8530*/  STG.E.128 [R38.64], R28 ;  /* 0x0000001c26007986 */ /* 0x0043e4000c101d06 */
.L_x_1104:
[----:B------:R-:W-:Y:S05]  /*8540*/  BSYNC B0 ;  /* 0x0000000000007941 */ /* 0x000fea0003800000 */
.L_x_1103:
[----:B-12---:R-:W-:Y:S01]  /*8550*/  IADD3 R28, R180, 0x40, RZ ;  /* 0x00000040b41c7810 */ /* 0x006fe20007ffe0ff */
        /* <DEDUP_REMOVED lines=14> */
.L_x_1106:
[----:B------:R-:W-:Y:S05]  /*8640*/  BSYNC B0 ;  /* 0x0000000000007941 */ /* 0x000fea0003800000 */
.L_x_1105:
[----:B-1-3--:R-:W-:Y:S01]  /*8650*/  IADD3 R24, R180, 0x60, RZ ;  /* 0x00000060b4187810 */ /* 0x00afe20007ffe0ff */
        /* <DEDUP_REMOVED lines=13> */
[----:B----4-:R1:W-:Y:S02]  /*8730*/  STG.E.128 [R28.64], R20 ;  /* 0x000000141c007986 */ /* 0x0103e4000c101d06 */
.L_x_1108:
[----:B------:R-:W-:Y:S05]  /*8740*/  BSYNC B0 ;  /* 0x0000000000007941 */ /* 0x000fea0003800000 */
.L_x_1107:
[----:B------:R-:W-:Y:S01]  /*8750*/  IMAD.WIDE.U32 R40, R196, c[0x0][0x3a8], R40 ;  /* 0x0000ea00c4287a25 */ /* 0x000fe200078e0028 */
[----:B------:R-:W-:Y:S03]  /*8760*/  BSSY B0, `(.L_x_1109) ;  /* 0x0000013000007945 */ /* 0x000fe60003800000 */
[----:B------:R-:W-:Y:S01]  /*8770*/  IMAD R34, R34, c[0x0][0x3a8], RZ ;  /* 0x0000ea0022227a24 */ /* 0x000fe200078e02ff */
[----:B-1--4-:R-:W-:Y:S01]  /*8780*/  IADD3 R22, P0, R32, R40, RZ ;  /* 0x0000002820167210 */ /* 0x012fe20007f1e0ff */
        /* <DEDUP_REMOVED lines=16> */
.L_x_1110:
[----:B------:R-:W-:Y:S05]  /*8890*/  BSYNC B0 ;  /* 0x0000000000007941 */ /* 0x000fea0003800000 */
.L_x_1109:
        /* <DEDUP_REMOVED lines=13> */
.L_x_1112:
[----:B------:R-:W-:Y:S05]  /*8970*/  BSYNC B0 ;  /* 0x0000000000007941 */ /* 0x000fea0003800000 */
.L_x_1111:
        /* <DEDUP_REMOVED lines=13> */
.L_x_1114:
[----:B------:R-:W-:Y:S05]  /*8a50*/  BSYNC B0 ;  /* 0x0000000000007941 */ /* 0x000fea0003800000 */
.L_x_1113:
        /* <DEDUP_REMOVED lines=12> */
.L_x_1069:
[----:B------:R-:W-:Y:S05]  /*8b20*/  BSYNC B1 ;  /* 0x0000000000017941 */ /* 0x000fea0003800000 */
.L_x_1047:
        /* <DEDUP_REMOVED lines=9> */
.L_x_1115:
[----:B------:R-:W-:Y:S05]  /*8bc0*/  EXIT ;  /* 0x000000000000794d */ /* 0x000fea0003800000 */
.L_x_1117:
        /* <DEDUP_REMOVED lines=11> */
.L_x_2470:


//--------------------- .text._ZN5flash44flash_bwd_dq_dk_dv_loop_seqk_parallel_kernelI23Flash_bwd_kernel_traitsILi64ELi64ELi128ELi8ELi2ELi4ELi4ELb1ELb0EN7cutlass6half_tE19Flash_kernel_traitsILi64ELi64ELi128ELi8ES3_EELb0ELb0ELb1ELb0ELb0ELb0ELb1EEEvNS_16Flash_bwd_paramsE --------------------------
	.section	.text._ZN5flash44flash_bwd_dq_dk_dv_loop_seqk_parallel_kernelI23Flash_bwd_kernel_traitsILi64ELi64ELi128ELi8ELi2ELi4ELi4ELb1ELb0EN7cutlass6half_tE19Flash_kernel_traitsILi64ELi64ELi128ELi8ES3_EELb0ELb0ELb1ELb0ELb0ELb0ELb1EEEvNS_16Flash_bwd_paramsE,"ax",@progbits
	.sectioninfo	@"SHI_REGISTERS=255"
	.align	128
        .global         _ZN5flash44flash_bwd_dq_dk_dv_loop_seqk_parallel_kernelI23Flash_bwd_kernel_traitsILi64ELi64ELi128ELi8ELi2ELi4ELi4ELb1ELb0EN7cutlass6half_tE19Flash_kernel_traitsILi64ELi64ELi128ELi8ES3_EELb0ELb0ELb1ELb0ELb0ELb0ELb1EEEvNS_16Flash_bwd_paramsE
        .type           _ZN5flash44flash_bwd_dq_dk_dv_loop_seqk_parallel_kernelI23Flash_bwd_kernel_traitsILi64ELi64ELi128ELi8ELi2ELi4ELi4ELb1ELb0EN7cutlass6half_tE19Flash_kernel_traitsILi64ELi64ELi128ELi8ES3_EELb0ELb0ELb1ELb0ELb0ELb0ELb1EEEvNS_16Flash_bwd_paramsE,@function
        .size           _ZN5flash44flash_bwd_dq_dk_dv_loop_seqk_parallel_kernelI23Flash_bwd_kernel_traitsILi64ELi64ELi128ELi8ELi2ELi4ELi4ELb1ELb0EN7cutlass6half_tE19Flash_kernel_traitsILi64ELi64ELi128ELi8ES3_EELb0ELb0ELb1ELb0ELb0ELb0ELb1EEEvNS_16Flash_bwd_paramsE,(.L_x_2471 - _ZN5flash44flash_bwd_dq_dk_dv_loop_seqk_parallel_kernelI23Flash_bwd_kernel_traitsILi64ELi64ELi128ELi8ELi2ELi4ELi4ELb1ELb0EN7cutlass6half_tE19Flash_kernel_traitsILi64ELi64ELi128ELi8ES3_EELb0ELb0ELb1ELb0ELb0ELb0ELb1EEEvNS_16Flash_bwd_paramsE)
        .other          _ZN5flash44flash_bwd_dq_dk_dv_loop_seqk_parallel_kernelI23Flash_bwd_kernel_traitsILi64ELi64ELi128ELi8ELi2ELi4ELi4ELb1ELb0EN7cutlass6half_tE19Flash_kernel_traitsILi64ELi64ELi128ELi8ES3_EELb0ELb0ELb1ELb0ELb0ELb0ELb1EEEvNS_16Flash_bwd_paramsE,@"STO_CUDA_ENTRY STV_DEFAULT"
_ZN5flash44flash_bwd_dq_dk_dv_loop_seqk_parallel_kernelI23Flash_bwd_kernel_traitsILi64ELi64ELi128ELi8ELi2ELi4ELi4ELb1ELb0EN7cutlass6half_tE19Flash_kernel_traitsILi64ELi64ELi128ELi8ES3_EELb0ELb0ELb1ELb0ELb0ELb0ELb1EEEvNS_16Flash_bwd_paramsE:
.text._ZN5flash44flash_bwd_dq_dk_dv_loop_seqk_parallel_kernelI23Flash_bwd_kernel_traitsILi64ELi64ELi128ELi8ELi2ELi4ELi4ELb1ELb0EN7cutlass6half_tE19Flash_kernel_traitsILi64ELi64ELi128ELi8ES3_EELb0ELb0ELb1ELb0ELb0ELb0ELb1EEEvNS_16Flash_bwd_paramsE:
        /* <DEDUP_REMOVED lines=12> */
[----:B------:R-:W-:Y:S01]  /*00c0*/  UMOV UR6, 0x80 ;  /* 0x0000008000067882 */ /* 0x000fe20000000000 */
[----:B------:R-:W2:Y:S01]  /*00d0*/  S2UR UR51, SR_CTAID.Z ;  /* 0x00000000003379c3 */ /* 0x000ea20000002700 */
[----:B------:R-:W-:Y:S01]  /*00e0*/  ULDC UR5, c[0x0][0x210] ;  /* 0x0000840000057ab9 */ /* 0x000fe20000000800 */
[----:B------:R-:W-:Y:S01]  /*00f0*/  IMAD.MOV.U32 R194, RZ, RZ, -0x10 ;  /* 0xfffffff0ffc27424 */ /* 0x000fe200078e00ff */
[----:B------:R-:W-:Y:S02]  /*0100*/  ULDC UR4, c[0x0][0x234] ;  /* 0x00008d0000047ab9 */ /* 0x000fe40000000800 */
[----:B------:R-:W-:Y:S02]  /*0110*/  UIMAD UR4, UR6, UR5, UR4 ;  /* 0x00000005060472a4 */ /* 0x000fe4000f8e0204 */
[----:B------:R-:W-:Y:S01]  /*0120*/  ULDC UR61, c[0x0][0x22c] ;  /* 0x00008b00003d7ab9 */ /* 0x000fe20000000800 */
[----:B------:R-:W3:Y:S01]  /*0130*/  S2UR UR48, SR_CTAID.Y ;  /* 0x00000000003079c3 */ /* 0x000ee20000002600 */
[----:B------:R-:W-:-:S02]  /*0140*/  ULDC UR14, c[0x0][0x1c8] ;  /* 0x00007200000e7ab9 */ /* 0x000fc40000000800 */
[----:B------:R-:W-:Y:S02]  /*0150*/  ULDC.U8 UR10, c[0x0][0x328] ;  /* 0x0000ca00000a7ab9 */ /* 0x000fe40000000000 */
[----:B------:R-:W-:Y:S02]  /*0160*/  UISETP.NE.AND UP5, UPT, UR10, URZ, UPT ;  /* 0x0000003f0a00728c */ /* 0x000fe4000bfa5270 */
[----:B------:R-:W-:Y:S02]  /*0170*/  ULDC UR7, c[0x0][0x1c0] ;  /* 0x0000700000077ab9 */ /* 0x000fe40000000800 */
[----:B------:R-:W-:Y:S02]  /*0180*/  ULDC UR52, c[0x0][0x1c0] ;  /* 0x0000700000347ab9 */ /* 0x000fe40000000800 */
[----:B------:R-:W-:Y:S02]  /*0190*/  ULDC UR13, c[0x0][0x1c0] ;  /* 0x00007000000d7ab9 */ /* 0x000fe40000000800 */
[----:B------:R-:W-:Y:S01]  /*01a0*/  ULDC UR12, c[0x0][0x214] ;  /* 0x00008500000c7ab9 */ /* 0x000fe20000000800 */
[----:B-1----:R-:W-:Y:S01]  /*01b0*/  SHF.R.S32.HI R7, RZ, 0x1f, R9 ;  /* 0x0000001fff077819 */ /* 0x002fe20000011409 */
[----:B------:R-:W-:Y:S01]  /*01c0*/  UIMAD.WIDE UR52, UR61, UR52, URZ ;  /* 0x000000343d3472a5 */ /* 0x000fe2000f8e023f */
[----:B------:R-:W-:Y:S01]  /*01d0*/  IMAD.SHL.U32 R245, R9, 0x2, RZ ;  /* 0x0000000209f57824 */ /* 0x000fe200078e00ff */
[----:B--2---:R-:W-:Y:S01]  /*01e0*/  UIMAD UR17, UR51, UR61, URZ ;  /* 0x0000003d331172a4 */ /* 0x004fe2000f8e023f */
[CC--:B------:R-:W-:Y:S01]  /*01f0*/  LEA.HI R4, R7.reuse, R9.reuse, RZ, 0x5 ;  /* 0x0000000907047211 */ /* 0x0c0fe200078f28ff */
[----:B------:R-:W-:Y:S01]  /*0200*/  ULOP3.LUT UR6, UR51, UR14, URZ, 0x3c, !UPT ;  /* 0x0000000e33067292 */ /* 0x000fe2000f8e3c3f */
[C---:B------:R-:W-:Y:S01]  /*0210*/  LEA.HI R6, R7.reuse, R9, RZ, 0x4 ;  /* 0x0000000907067211 */ /* 0x040fe200078f20ff */
[----:B------:R-:W-:Y:S01]  /*0220*/  UIMAD UR61, UR61, UR13, URZ ;  /* 0x0000000d3d3d72a4 */ /* 0x000fe2000f8e023f */
[--C-:B------:R-:W-:Y:S01]  /*0230*/  SHF.R.S32.HI R3, RZ, 0x5, R4.reuse ;  /* 0x00000005ff037819 */ /* 0x100fe20000011404 */
[----:B------:R-:W-:Y:S01]  /*0240*/  ULDC UR18, c[0x0][0x224] ;  /* 0x0000890000127ab9 */ /* 0x000fe20000000800 */
[----:B------:R-:W-:Y:S01]  /*0250*/  SHF.R.S32.HI R0, RZ, 0x1f, R4 ;  /* 0x0000001fff007819 */ /* 0x000fe20000011404 */
[----:B---3--:R-:W-:Y:S01]  /*0260*/  @UP5 UIMAD UR13, UR48, UR12, URZ ;  /* 0x0000000c300d52a4 */ /* 0x008fe2000f8e023f */
[-C--:B------:R-:W-:Y:S01]  /*0270*/  LEA.HI R2, R4, R3.reuse, RZ, 0x1 ;  /* 0x0000000304027211 */ /* 0x080fe200078f08ff */
[----:B------:R-:W-:Y:S01]  /*0280*/  USHF.R.S32.HI UR5, URZ, 0x1f, UR18 ;  /* 0x0000001f3f057899 */ /* 0x000fe20008011412 */
[----:B------:R-:W-:Y:S01]  /*0290*/  LEA.HI R0, R0, R3, RZ, 0x2 ;  /* 0x0000000300007211 */ /* 0x000fe200078f10ff */
[----:B------:R-:W-:Y:S01]  /*02a0*/  ULDC UR16, c[0x0][0x224] ;  /* 0x0000890000107ab9 */ /* 0x000fe20000000800 */
[----:B------:R-:W-:Y:S01]  /*02b0*/  LOP3.LUT R2, R2, 0xfffffffe, RZ, 0xc0, !PT ;  /* 0xfffffffe02027812 */ /* 0x000fe200078ec0ff */
[----:B------:R-:W-:Y:S01]  /*02c0*/  ULDC.U8 UR11, c[0x0][0x3d0] ;  /* 0x0000f400000b7ab9 */ /* 0x000fe20000000000 */
[----:B------:R-:W-:Y:S01]  /*02d0*/  LOP3.LUT R0, R0, 0xfffffffc, RZ, 0xc0, !PT ;  /* 0xfffffffc00007812 */ /* 0x000fe200078ec0ff */
[----:B------:R-:W-:Y:S01]  /*02e0*/  UISETP.NE.AND UP6, UPT, UR11, URZ, UPT ;  /* 0x0000003f0b00728c */ /* 0x000fe2000bfc5270 */
[-C--:B------:R-:W-:Y:S01]  /*02f0*/  LEA.HI R15, R7, R9.reuse, RZ, 0x2 ;  /* 0x00000009070f7211 */ /* 0x080fe200078f10ff */
[C---:B------:R-:W-:Y:S01]  /*0300*/  IMAD.IADD R12, R3.reuse, 0x1, -R2 ;  /* 0x00000001030c7824 */ /* 0x040fe200078e0a02 */
[----:B------:R-:W-:Y:S01]  /*0310*/  SHF.R.S32.HI R2, RZ, 0x4, R6 ;  /* 0x00000004ff027819 */ /* 0x000fe20000011406 */
[----:B------:R-:W-:Y:S01]  /*0320*/  IMAD.IADD R174, R3, 0x1, -R0 ;  /* 0x0000000103ae7824 */ /* 0x000fe200078e0a00 */
[--C-:B------:R-:W-:Y:S01]  /*0330*/  SHF.R.S32.HI R5, RZ, 0x2, R15.reuse ;  /* 0x00000002ff057819 */ /* 0x100fe2000001140f */
[----:B------:R-:W-:Y:S01]  /*0340*/  UIMAD.WIDE.U32 UR10, UR48, UR18, URZ ;  /* 0x00000012300a72a5 */ /* 0x000fe2000f8e003f */
[----:B------:R-:W-:Y:S01]  /*0350*/  LEA.HI R0, R6, R2, RZ, 0x1 ;  /* 0x0000000206007211 */ /* 0x000fe200078f08ff */
[----:B------:R-:W-:Y:S01]  /*0360*/  ULDC UR15, c[0x0][0x1c0] ;  /* 0x00007000000f7ab9 */ /* 0x000fe20000000800 */
[----:B------:R-:W-:Y:S01]  /*0370*/  SHF.R.S32.HI R3, RZ, 0x1f, R15 ;  /* 0x0000001fff037819 */ /* 0x000fe2000001140f */
[----:B------:R-:W-:Y:S01]  /*0380*/  USHF.L.U32 UR25, UR61, 0x4, URZ ;  /* 0x000000043d197899 */ /* 0x000fe2000800063f */
[----:B------:R-:W-:Y:S01]  /*0390*/  LOP3.LUT R0, R0, 0xfffffffe, RZ, 0xc0, !PT ;  /* 0xfffffffe00007812 */ /* 0x000fe200078ec0ff */
[----:B------:R-:W-:Y:S01]  /*03a0*/  USHF.L.U32 UR19, UR61, 0x3, URZ ;  /* 0x000000033d137899 */ /* 0x000fe2000800063f */
[----:B------:R-:W-:Y:S01]  /*03b0*/  LEA.HI R14, R7, R9, RZ, 0x3 ;  /* 0x00000009070e7211 */ /* 0x000fe200078f18ff */
[----:B------:R-:W-:Y:S01]  /*03c0*/  UIADD3 UR24, UR25, 0x20, URZ ;  /* 0x0000002019187890 */ /* 0x000fe2000fffe03f */
[----:B------:R-:W-:Y:S01]  /*03d0*/  IMAD.U32 R18, RZ, RZ, UR10 ;  /* 0x0000000aff127e24 */ /* 0x000fe2000f8e00ff */
[----:B------:R-:W-:Y:S01]  /*03e0*/  USHF.L.U32 UR60, UR61, 0x6, URZ ;  /* 0x000000063d3c7899 */ /* 0x000fe2000800063f */
[----:B------:R-:W-:Y:S01]  /*03f0*/  IMAD.IADD R10, R2, 0x1, -R0 ;  /* 0x00000001020a7824 */ /* 0x000fe200078e0a00 */
[----:B------:R-:W-:Y:S01]  /*0400*/  LEA.HI R0, R3, R5, RZ, 0x3 ;  /* 0x0000000503007211 */ /* 0x000fe200078f18ff */
[----:B------:R-:W-:Y:S01]  /*0410*/  UIADD3 UR23, UR19, UR24, URZ ;  /* 0x0000001813177290 */ /* 0x000fe2000fffe03f */
[----:B------:R-:W-:Y:S01]  /*0420*/  LOP3.LUT R3, R4, 0xffffffe0, RZ, 0xc0, !PT ;  /* 0xffffffe004037812 */ /* 0x000fe200078ec0ff */
[----:B------:R-:W-:Y:S01]  /*0430*/  IMAD.U32 R19, RZ, RZ, UR11 ;  /* 0x0000000bff137e24 */ /* 0x000fe2000f8e00ff */
[----:B------:R-:W-:Y:S01]  /*0440*/  LOP3.LUT R2, R0, 0xfffffff8, RZ, 0xc0, !PT ;  /* 0xfffffff800027812 */ /* 0x000fe200078ec0ff */
[----:B------:R-:W-:Y:S01]  /*0450*/  UIADD3 UR22, UR19, UR23, URZ ;  /* 0x0000001713167290 */ /* 0x000fe2000fffe03f */
[----:B------:R-:W-:Y:S01]  /*0460*/  SHF.R.S32.HI R238, RZ, 0x3, R14 ;  /* 0x00000003ffee7819 */ /* 0x000fe2000001140e */
[----:B------:R-:W-:Y:S01]  /*0470*/  IMAD.IADD R0, R9, 0x1, -R3 ;  /* 0x0000000109007824 */ /* 0x000fe200078e0a03 */
[----:B------:R-:W-:Y:S01]  /*0480*/  ULDC.64 UR8, c[0x0][0x118] ;  /* 0x0000460000087ab9 */ /* 0x000fe20000000a00 */
[----:B------:R-:W-:Y:S01]  /*0490*/  IMAD.IADD R8, R5, 0x1, -R2 ;  /* 0x0000000105087824 */ /* 0x000fe200078e0a02 */
[----:B------:R-:W-:Y:S01]  /*04a0*/  UIADD3 UR21, UR19, UR22, URZ ;  /* 0x0000001613157290 */ /* 0x000fe2000fffe03f */
[----:B------:R-:W-:Y:S01]  /*04b0*/  IMAD.U32 R3, RZ, RZ, UR4 ;  /* 0x00000004ff037e24 */ /* 0x000fe2000f8e00ff */
[----:B------:R-:W-:Y:S01]  /*04c0*/  SHF.R.S32.HI R2, RZ, 0x1f, R0 ;  /* 0x0000001fff027819 */ /* 0x000fe20000011400 */
[----:B------:R-:W-:-:S02]  /*04d0*/  UIMAD UR4, UR48, UR7, UR51 ;  /* 0x00000007300472a4 */ /* 0x000fc4000f8e0233 */
[----:B------:R-:W-:Y:S01]  /*04e0*/  USHF.R.S32.HI UR7, URZ, 0x1f, UR51 ;  /* 0x0000001f3f077899 */ /* 0x000fe20008011433 */
[----:B------:R-:W-:Y:S01]  /*04f0*/  LEA.HI R16, R2, R0, RZ, 0x2 ;  /* 0x0000000002107211 */ /* 0x000fe200078f10ff */
[----:B------:R1:W-:Y:S01]  /*0500*/  STL [R1+0x20], R3 ;  /* 0x0000200301007387 */ /* 0x0003e20000100800 */
[----:B------:R-:W-:Y:S01]  /*0510*/  LOP3.LUT R0, R14, 0xfffffff8, RZ, 0xc0, !PT ;  /* 0xfffffff80e007812 */ /* 0x000fe200078ec0ff */
[----:B------:R-:W-:Y:S01]  /*0520*/  UIADD3 UR20, UR19, UR21, URZ ;  /* 0x0000001513147290 */ /* 0x000fe2000fffe03f */
[----:B------:R-:W-:Y:S01]  /*0530*/  LOP3.LUT R2, R6, 0xfffffff0, RZ, 0xc0, !PT ;  /* 0xfffffff006027812 */ /* 0x000fe200078ec0ff */
[----:B------:R-:W-:Y:S01]  /*0540*/  IMAD.U32 R6, RZ, RZ, UR17 ;  /* 0x00000011ff067e24 */ /* 0x000fe2000f8e00ff */
[----:B------:R-:W-:Y:S01]  /*0550*/  ULDC UR57, c[0x0][0x2e8] ;  /* 0x0000ba0000397ab9 */ /* 0x000fe20000000800 */
[C---:B------:R-:W-:Y:S01]  /*0560*/  IMAD.IADD R0, R9.reuse, 0x1, -R0 ;  /* 0x0000000109007824 */ /* 0x040fe200078e0a00 */
[----:B------:R-:W-:Y:S01]  /*0570*/  UIMAD.WIDE.U32 UR58, UR52, UR10, URZ ;  /* 0x0000000a343a72a5 */ /* 0x000fe2000f8e003f */
[----:B------:R-:W-:Y:S01]  /*0580*/  IMAD.IADD R2, R9, 0x1, -R2 ;  /* 0x0000000109027824 */ /* 0x000fe200078e0a02 */
[----:B------:R2:W-:Y:S01]  /*0590*/  STL [R1+0x1c], R6 ;  /* 0x00001c0601007387 */ /* 0x0005e20000100800 */
[C---:B------:R-:W-:Y:S01]  /*05a0*/  IMAD.SHL.U32 R232, R0.reuse, 0x8, RZ ;  /* 0x0000000800e87824 */ /* 0x040fe200078e00ff */
[C---:B------:R-:W-:Y:S01]  /*05b0*/  LOP3.LUT P4, RZ, R0.reuse, 0x2, RZ, 0xc0, !PT ;  /* 0x0000000200ff7812 */ /* 0x040fe2000788c0ff */
[----:B------:R-:W-:Y:S01]  /*05c0*/  UIMAD UR31, UR61, 0x18, URZ ;  /* 0x000000183d1f78a4 */ /* 0x000fe2000f8e023f */
[----:B------:R-:W-:Y:S01]  /*05d0*/  SHF.R.S32.HI R5, RZ, 0x1f, R2 ;  /* 0x0000001fff057819 */ /* 0x000fe20000011402 */
[----:B------:R-:W-:Y:S01]  /*05e0*/  USHF.L.U32 UR30, UR61, 0x5, URZ ;  /* 0x000000053d1e7899 */ /* 0x000fe2000800063f */
[C---:B------:R-:W-:Y:S01]  /*05f0*/  LOP3.LUT P3, RZ, R0.reuse, 0x4, RZ, 0xc0, !PT ;  /* 0x0000000400ff7812 */ /* 0x040fe2000786c0ff */
[----:B------:R-:W-:Y:S01]  /*0600*/  IMAD.SHL.U32 R0, R0, 0x40, RZ ;  /* 0x0000004000007824 */ /* 0x000fe200078e00ff */
[----:B------:R-:W-:Y:S01]  /*0610*/  LEA.HI R11, R5, R2, RZ, 0x3 ;  /* 0x00000002050b7211 */ /* 0x000fe200078f18ff */
[----:B------:R-:W-:Y:S01]  /*0620*/  IMAD.SHL.U32 R5, R10, 0x200, RZ ;  /* 0x000002000a057824 */ /* 0x000fe200078e00ff */
[----:B------:R-:W-:-:S02]  /*0630*/  UIMAD UR29, UR61, 0x28, URZ ;  /* 0x000000283d1d78a4 */ /* 0x000fc4000f8e023f */
[----:B------:R-:W-:Y:S01]  /*0640*/  LOP3.LUT R0, R0, 0x1c0, RZ, 0xc0, !PT ;  /* 0x000001c000007812 */ /* 0x000fe200078ec0ff */
[----:B------:R-:W-:Y:S02]  /*0650*/  UIMAD UR28, UR61, 0x30, URZ ;  /* 0x000000303d1c78a4 */ /* 0x000fe4000f8e023f */
[----:B------:R-:W-:Y:S01]  /*0660*/  UIMAD UR27, UR61, 0x38, URZ ;  /* 0x000000383d1b78a4 */ /* 0x000fe2000f8e023f */
[----:B-1----:R-:W-:Y:S01]  /*0670*/  IMAD.SHL.U32 R3, R238, 0x40, RZ ;  /* 0x00000040ee037824 */ /* 0x002fe200078e00ff */
[----:B------:R-:W-:Y:S01]  /*0680*/  LOP3.LUT R176, R0, 0x8, R14, 0xf8, !PT ;  /* 0x0000000800b07812 */ /* 0x000fe200078ef80e */
[----:B------:R-:W-:Y:S02]  /*0690*/  UIADD3 UR26, UR19, UR20, URZ ;  /* 0x00000014131a7290 */ /* 0x000fe4000fffe03f */
[----:B------:R-:W-:Y:S01]  /*06a0*/  UMOV UR56, 0xffffe000 ;  /* 0xffffe00000387882 */ /* 0x000fe20000000000 */
[----:B------:R-:W-:-:S04]  /*06b0*/  LOP3.LUT R3, R3, 0x1c0, RZ, 0xc0, !PT ;  /* 0x000001c003037812 */ /* 0x000fc800078ec0ff */
[----:B------:R-:W-:Y:S02]  /*06c0*/  SHF.R.U32.HI R4, RZ, 0x3, R3 ;  /* 0x00000003ff047819 */ /* 0x000fe40000011603 */
[----:B------:R-:W-:-:S04]  /*06d0*/  LOP3.LUT R3, R3, 0x38, R232, 0xf8, !PT ;  /* 0x0000003803037812 */ /* 0x000fc800078ef8e8 */
[----:B------:R-:W-:Y:S01]  /*06e0*/  LOP3.LUT R242, R3, R4, RZ, 0x3c, !PT ;  /* 0x0000000403f27212 */ /* 0x000fe200078e3cff */
[----:B------:R-:W-:Y:S01]  /*06f0*/  IMAD.U32 R4, RZ, RZ, UR6 ;  /* 0x00000006ff047e24 */ /* 0x000fe2000f8e00ff */
[----:B------:R-:W-:Y:S01]  /*0700*/  LOP3.LUT R3, R11, 0xfffffff8, RZ, 0xc0, !PT ;  /* 0xfffffff80b037812 */ /* 0x000fe200078ec0ff */
[----:B------:R-:W-:-:S03]  /*0710*/  USHF.R.S32.HI UR6, URZ, 0x1f, UR51 ;  /* 0x0000001f3f067899 */ /* 0x000fc60008011433 */
[----:B------:R1:W-:Y:S01]  /*0720*/  STL [R1+0x18], R4 ;  /* 0x0000180401007387 */ /* 0x0003e20000100800 */
[----:B------:R-:W-:Y:S01]  /*0730*/  IMAD.IADD R13, R2, 0x1, -R3 ;  /* 0x00000001020d7824 */ /* 0x000fe200078e0a03 */
[----:B------:R-:W-:Y:S01]  /*0740*/  LEA.HI R2, R7, R9, RZ, 0x6 ;  /* 0x0000000907027211 */ /* 0x000fe200078f30ff */
[----:B------:R-:W-:-:S03]  /*0750*/  IMAD.SHL.U32 R3, R174, 0x10, RZ ;  /* 0x00000010ae037824 */ /* 0x000fc600078e00ff */
[----:B------:R-:W-:Y:S02]  /*0760*/  SHF.R.S32.HI R2, RZ, 0x6, R2 ;  /* 0x00000006ff027819 */ /* 0x000fe40000011402 */
[----:B--2---:R-:W-:Y:S02]  /*0770*/  LOP3.LUT R6, R0, 0x30, R3, 0xf8, !PT ;  /* 0x0000003000067812 */ /* 0x004fe400078ef803 */
[----:B------:R-:W-:Y:S01]  /*0780*/  SHF.R.U32.HI R0, RZ, 0x3, R0 ;  /* 0x00000003ff007819 */ /* 0x000fe20000011600 */
[C---:B------:R-:W-:Y:S02]  /*0790*/  IMAD R3, R2.reuse, 0x800, R5 ;  /* 0x0000080002037824 */ /* 0x040fe400078e0205 */
[----:B------:R-:W-:Y:S01]  /*07a0*/  IMAD R242, R2, 0x200, R242 ;  /* 0x0000020002f27824 */ /* 0x000fe200078e02f2 */
[----:B------:R-:W-:-:S05]  /*07b0*/  LOP3.LUT R176, R176, R0, RZ, 0x3c, !PT ;  /* 0x00000000b0b07212 */ /* 0x000fca00078e3cff */
[----:B------:R-:W-:Y:S02]  /*07c0*/  IMAD.IADD R176, R3, 0x1, R176 ;  /* 0x0000000103b07824 */ /* 0x000fe400078e02b0 */
[----:B------:R-:W-:Y:S01]  /*07d0*/  IMAD.U32 R3, RZ, RZ, UR7 ;  /* 0x00000007ff037e24 */ /* 0x000fe2000f8e00ff */
[----:B------:R-:W-:Y:S01]  /*07e0*/  UIMAD UR7, UR4, UR16, URZ ;  /* 0x00000010040772a4 */ /* 0x000fe2000f8e023f */
[----:B------:R-:W-:Y:S01]  /*07f0*/  IMAD.U32 R3, RZ, RZ, UR13 ;  /* 0x0000000dff037e24 */ /* 0x000fe2000f8e00ff */
[----:B------:R-:W-:Y:S01]  /*0800*/  UIMAD UR4, UR5, UR48, URZ ;  /* 0x00000030050472a4 */ /* 0x000fe2000f8e023f */
[----:B-1----:R-:W-:Y:S01]  /*0810*/  IMAD.U32 R4, RZ, RZ, UR6 ;  /* 0x00000006ff047e24 */ /* 0x002fe2000f8e00ff */
[----:B------:R-:W-:Y:S01]  /*0820*/  LOP3.LUT R4, R8, 0x1, RZ, 0xc0, !PT ;  /* 0x0000000108047812 */ /* 0x000fe200078ec0ff */
[----:B------:R-:W-:Y:S01]  /*0830*/  USHF.L.U32 UR6, UR48, 0x7, URZ ;  /* 0x0000000730067899 */ /* 0x000fe2000800063f */
[----:B------:R1:W-:Y:S01]  /*0840*/  STL [R1+0x14], R3 ;  /* 0x0000140301007387 */ /* 0x0003e20000100800 */
[----:B------:R-:W-:Y:S01]  /*0850*/  IMAD.SHL.U32 R176, R176, 0x2, RZ ;  /* 0x00000002b0b07824 */ /* 0x000fe200078e00ff */
[----:B------:R-:W-:-:S02]  /*0860*/  ISETP.NE.U32.AND P0, PT, R4, 0x1, PT ;  /* 0x000000010400780c */ /* 0x000fc40003f05070 */
[----:B------:R-:W-:Y:S01]  /*0870*/  LOP3.LUT R4, R6, 0x8, R14, 0xf8, !PT ;  /* 0x0000000806047812 */ /* 0x000fe200078ef80e */
[----:B------:R-:W-:Y:S01]  /*0880*/  IMAD.U32 R17, RZ, RZ, UR6 ;  /* 0x00000006ff117e24 */ /* 0x000fe2000f8e00ff */
[----:B------:R-:W-:Y:S01]  /*0890*/  USHF.R.S32.HI UR6, URZ, 0x1f, UR48 ;  /* 0x0000001f3f067899 */ /* 0x000fe20008011430 */
[----:B------:R-:W-:Y:S02]  /*08a0*/  R2P PR, R8, 0x6 ;  /* 0x0000000608007804 */ /* 0x000fe40000000000 */
[----:B------:R-:W-:Y:S02]  /*08b0*/  LOP3.LUT R5, R5, R4, R0, 0xf6, !PT ;  /* 0x0000000405057212 */ /* 0x000fe400078ef600 */
[----:B------:R-:W-:Y:S01]  /*08c0*/  LOP3.LUT R0, R15, 0x7ffffffc, RZ, 0xc0, !PT ;  /* 0x7ffffffc0f007812 */ /* 0x000fe200078ec0ff */
[----:B------:R-:W-:Y:S01]  /*08d0*/  IMAD.U32 R6, RZ, RZ, UR6 ;  /* 0x00000006ff067e24 */ /* 0x000fe2000f8e00ff */
[----:B------:R-:W-:Y:S01]  /*08e0*/  LEA.HI R4, R7, R9, RZ, 0x7 ;  /* 0x0000000907047211 */ /* 0x000fe200078f38ff */
[----:B------:R-:W-:Y:S01]  /*08f0*/  @!UP5 UIMAD UR6, UR48, UR15, UR51 ;  /* 0x0000000f3006d2a4 */ /* 0x000fe2000f8e0233 */
[----:B------:R-:W-:Y:S01]  /*0900*/  SEL R194, R194, 0x10, !P0 ;  /* 0x00000010c2c27807 */ /* 0x000fe20004000000 */
[----:B------:R-:W-:Y:S01]  /*0910*/  IMAD.IADD R7, R9, 0x1, -R0 ;  /* 0x0000000109077824 */ /* 0x000fe200078e0a00 */
[----:B------:R-:W-:Y:S01]  /*0920*/  SHF.R.S32.HI R4, RZ, 0x7, R4 ;  /* 0x00000007ff047819 */ /* 0x000fe20000011404 */
[----:B------:R-:W-:Y:S01]  /*0930*/  IMAD.U32 R0, RZ, RZ, UR4 ;  /* 0x00000004ff007e24 */ /* 0x000fe2000f8e00ff */
[----:B------:R-:W-:Y:S01]  /*0940*/  USHF.R.S32.HI UR4, URZ, 0x1f, UR17 ;  /* 0x0000001f3f047899 */ /* 0x000fe20008011411 */
[----:B------:R-:W-:-:S02]  /*0950*/  IMAD.SHL.U32 R7, R7, 0x2, RZ ;  /* 0x0000000207077824 */ /* 0x000fc400078e00ff */
[----:B------:R-:W-:Y:S02]  /*0960*/  IMAD.SHL.U32 R6, R4, 0x8, RZ ;  /* 0x0000000804067824 */ /* 0x000fe400078e00ff */
[----:B-1----:R-:W-:-:S05]  /*0970*/  IMAD.U32 R3, RZ, RZ, UR7 ;  /* 0x00000007ff037e24 */ /* 0x002fca000f8e00ff */
[----:B------:R1:W-:Y:S04]  /*0980*/  STL [R1+0x10], R3 ;  /* 0x0000100301007387 */ /* 0x0003e80000100800 */
[----:B------:R2:W-:Y:S01]  /*0990*/  STL [R1+0xc], R0 ;  /* 0x00000c0001007387 */ /* 0x0005e20000100800 */
[----:B-1----:R-:W-:Y:S01]  /*09a0*/  IMAD.U32 R3, RZ, RZ, UR4 ;  /* 0x00000004ff037e24 */ /* 0x002fe2000f8e00ff */
[----:B------:R-:W-:Y:S01]  /*09b0*/  UIMAD UR4, UR53, UR10, URZ ;  /* 0x0000000a350472a4 */ /* 0x000fe2000f8e023f */
[----:B--2---:R-:W-:-:S03]  /*09c0*/  IMAD.SHL.U32 R0, R8, 0x40, RZ ;  /* 0x0000004008007824 */ /* 0x004fc600078e00ff */
[----:B------:R1:W-:Y:S01]  /*09d0*/  STL [R1], R3 ;  /* 0x0000000301007387 */ /* 0x0003e20000100800 */
[----:B------:R-:W-:Y:S01]  /*09e0*/  IMAD.SHL.U32 R8, R10, 0x10, RZ ;  /* 0x000000100a087824 */ /* 0x000fe200078e00ff */
[----:B------:R-:W-:Y:S01]  /*09f0*/  LOP3.LUT R0, R0, 0x1c0, RZ, 0xc0, !PT ;  /* 0x000001c000007812 */ /* 0x000fe200078ec0ff */
[----:B-1----:R-:W-:Y:S01]  /*0a00*/  IMAD.SHL.U32 R3, R2, 0x20, RZ ;  /* 0x0000002002037824 */ /* 0x002fe200078e00ff */
[----:B------:R-:W-:Y:S02]  /*0a10*/  LOP3.LUT R2, R6, 0x8, RZ, 0xc0, !PT ;  /* 0x0000000806027812 */ /* 0x000fe400078ec0ff */
[----:B------:R-:W-:Y:S02]  /*0a20*/  SHF.R.U32.HI R6, RZ, 0x3, R0 ;  /* 0x00000003ff067819 */ /* 0x000fe40000011600 */
[----:B------:R-:W-:Y:S02]  /*0a30*/  LOP3.LUT R245, R3, 0x6, R245, 0xf8, !PT ;  /* 0x0000000603f57812 */ /* 0x000fe400078ef8f5 */
[----:B------:R-:W-:-:S02]  /*0a40*/  LOP3.LUT R9, R2, 0x10, R8, 0xf8, !PT ;  /* 0x0000001002097812 */ /* 0x000fc400078ef808 */
[----:B------:R-:W-:Y:S02]  /*0a50*/  LOP3.LUT R3, R0, 0x20, R3, 0xf8, !PT ;  /* 0x0000002000037812 */ /* 0x000fe400078ef803 */
[----:B------:R-:W-:Y:S01]  /*0a60*/  LOP3.LUT R8, R6, R0, R2, 0x1e, !PT ;  /* 0x0000000006087212 */ /* 0x000fe200078e1e02 */
[----:B------:R-:W-:Y:S01]  /*0a70*/  IMAD R0, R4, 0x1000, R7 ;  /* 0x0000100004007824 */ /* 0x000fe200078e0207 */
[----:B------:R-:W-:Y:S01]  /*0a80*/  LOP3.LUT R6, R3, R6, RZ, 0x3c, !PT ;  /* 0x0000000603067212 */ /* 0x000fe200078e3cff */
[----:B------:R-:W-:Y:S01]  /*0a90*/  IMAD.U32 R2, RZ, RZ, UR4 ;  /* 0x00000004ff027e24 */ /* 0x000fe2000f8e00ff */
[----:B------:R-:W-:Y:S01]  /*0aa0*/  SHF.R.S32.HI R4, RZ, 0x2, R16 ;  /* 0x00000002ff047819 */ /* 0x000fe20000011410 */
[----:B------:R-:W-:Y:S01]  /*0ab0*/  IMAD R0, R12, 0x400, R0 ;  /* 0x000004000c007824 */ /* 0x000fe200078e0200 */
[----:B------:R-:W-:Y:S01]  /*0ac0*/  @!UP5 UIMAD UR4, UR6, UR12, URZ ;  /* 0x0000000c0604d2a4 */ /* 0x000fe2000f8e023f */
[----:B------:R-:W-:Y:S01]  /*0ad0*/  IMAD.SHL.U32 R3, R13, 0x40, RZ ;  /* 0x000000400d037824 */ /* 0x000fe200078e00ff */
[----:B------:R1:W-:Y:S01]  /*0ae0*/  STL [R1+0x8], R2 ;  /* 0x0000080201007387 */ /* 0x0003e20000100800 */
[----:B------:R-:W-:-:S02]  /*0af0*/  IMAD.IADD R196, R6, 0x1, R0 ;  /* 0x0000000106c47824 */ /* 0x000fc400078e0200 */
[----:B------:R-:W-:Y:S01]  /*0b00*/  IMAD.SHL.U32 R0, R10, 0x8, RZ ;  /* 0x000000080a007824 */ /* 0x000fe200078e00ff */
[----:B------:R-:W-:Y:S01]  /*0b10*/  LOP3.LUT R3, R3, 0x1c0, RZ, 0xc0, !PT ;  /* 0x000001c003037812 */ /* 0x000fe200078ec0ff */
[----:B------:R-:W-:Y:S02]  /*0b20*/  IMAD.SHL.U32 R6, R11, 0x40, RZ ;  /* 0x000000400b067824 */ /* 0x000fe400078e00ff */
[----:B------:R-:W-:Y:S02]  /*0b30*/  IMAD R239, R12, 0x10, R4 ;  /* 0x000000100cef7824 */ /* 0x000fe400078e0204 */
[----:B------:R-:W-:-:S03]  /*0b40*/  IMAD.SHL.U32 R196, R196, 0x2, RZ ;  /* 0x00000002c4c47824 */ /* 0x000fc600078e00ff */
[----:B------:R-:W-:Y:S01]  /*0b50*/  SHF.R.S32.HI R252, RZ, 0x1f, R239 ;  /* 0x0000001ffffc7819 */ /* 0x000fe200000114ef */
[----:B------:R-:W-:Y:S02]  /*0b60*/  IMAD.IADD R197, R196, 0x1, R194 ;  /* 0x00000001c4c57824 */ /* 0x000fe400078e02c2 */
[----:B-1----:R-:W-:Y:S01]  /*0b70*/  IMAD R2, R174, 0x400, R7 ;  /* 0x00000400ae027824 */ /* 0x002fe200078e0207 */
[----:B------:R-:W-:Y:S02]  /*0b80*/  LOP3.LUT R7, R3, 0x8, R0, 0xf8, !PT ;  /* 0x0000000803077812 */ /* 0x000fe400078ef800 */
[----:B------:R-:W-:Y:S01]  /*0b90*/  LOP3.LUT R0, R6, 0xfffffe00, RZ, 0xc0, !PT ;  /* 0xfffffe0006007812 */ /* 0x000fe200078ec0ff */
[----:B------:R-:W-:Y:S01]  /*0ba0*/  IMAD.IADD R8, R2, 0x1, R8 ;  /* 0x0000000102087824 */ /* 0x000fe200078e0208 */
[----:B------:R-:W-:-:S03]  /*0bb0*/  SHF.R.U32.HI R2, RZ, 0x3, R3 ;  /* 0x00000003ff027819 */ /* 0x000fc60000011603 */
[--C-:B------:R-:W-:Y:S01]  /*0bc0*/  IMAD R4, R12, 0x400, R0.reuse ;  /* 0x000004000c047824 */ /* 0x100fe200078e0200 */
[----:B------:R-:W-:Y:S01]  /*0bd0*/  LOP3.LUT R3, R2, R9, R3, 0x1e, !PT ;  /* 0x0000000902037212 */ /* 0x000fe200078e1e03 */
[----:B------:R-:W-:Y:S01]  /*0be0*/  IMAD R174, R174, 0x400, R0 ;  /* 0x00000400aeae7824 */ /* 0x000fe200078e0200 */
[----:B------:R-:W-:Y:S02]  /*0bf0*/  LOP3.LUT R2, R7, R2, RZ, 0x3c, !PT ;  /* 0x0000000207027212 */ /* 0x000fe400078e3cff */
[----:B------:R-:W-:Y:S01]  /*0c00*/  LOP3.LUT R182, R3, R0, RZ, 0xfc, !PT ;  /* 0x0000000003b67212 */ /* 0x000fe200078efcff */
[----:B------:R-:W-:Y:S01]  /*0c10*/  IMAD.MOV.U32 R0, RZ, RZ, 0x40 ;  /* 0x00000040ff007424 */ /* 0x000fe200078e00ff */
[----:B------:R-:W-:Y:S01]  /*0c20*/  LEA R246, R8, 0x6000, 0x1 ;  /* 0x0000600008f67811 */ /* 0x000fe200078e08ff */
[----:B------:R-:W-:Y:S02]  /*0c30*/  IMAD.IADD R181, R4, 0x1, R2 ;  /* 0x0000000104b57824 */ /* 0x000fe400078e0202 */
[----:B------:R-:W-:Y:S01]  /*0c40*/  IMAD.IADD R174, R2, 0x1, R174 ;  /* 0x0000000102ae7824 */ /* 0x000fe200078e02ae */
[----:B------:R-:W-:Y:S01]  /*0c50*/  SEL R0, R0, 0xffffffc0, !P3 ;  /* 0xffffffc000007807 */ /* 0x000fe20005800000 */
[----:B------:R-:W-:Y:S01]  /*0c60*/  IMAD.MOV.U32 R4, RZ, RZ, 0x20 ;  /* 0x00000020ff047424 */ /* 0x000fe200078e00ff */
[C---:B------:R-:W-:Y:S01]  /*0c70*/  IADD3 R247, R246.reuse, 0x40, RZ ;  /* 0x00000040f6f77810 */ /* 0x040fe20007ffe0ff */
[----:B------:R-:W-:Y:S01]  /*0c80*/  IMAD.U32 R2, RZ, RZ, UR4 ;  /* 0x00000004ff027e24 */ /* 0x000fe2000f8e00ff */
[----:B------:R-:W-:Y:S01]  /*0c90*/  USHF.R.S32.HI UR4, URZ, 0x1f, UR60 ;  /* 0x0000001f3f047899 */ /* 0x000fe2000801143c */
[----:B------:R-:W-:Y:S01]  /*0ca0*/  @P2 IADD3 R247, R246, -0x40, RZ ;  /* 0xffffffc0f6f72810 */ /* 0x000fe20007ffe0ff */
[----:B------:R-:W-:Y:S01]  /*0cb0*/  IMAD.IADD R177, R176, 0x1, R0 ;  /* 0x00000001b0b17824 */ /* 0x000fe200078e0200 */
[C---:B------:R-:W-:Y:S01]  /*0cc0*/  SEL R178, R4.reuse, 0xffffffe0, !P4 ;  /* 0xffffffe004b27807 */ /* 0x040fe20006000000 */
[----:B------:R1:W-:Y:S01]  /*0cd0*/  STL [R1+0x4], R2 ;  /* 0x0000040201007387 */ /* 0x0003e20000100800 */
[----:B------:R-:W-:Y:S01]  /*0ce0*/  SEL R4, R4, 0xffffffe0, !P1 ;  /* 0xffffffe004047807 */ /* 0x000fe20004800000 */
[----:B------:R-:W-:Y:S01]  /*0cf0*/  IMAD.U32 R3, RZ, RZ, UR4 ;  /* 0x00000004ff037e24 */ /* 0x000fe2000f8e00ff */
[----:B------:R-:W-:Y:S01]  /*0d00*/  IADD3 R251, R246, 0x420, RZ ;  /* 0x00000420f6fb7810 */ /* 0x000fe20007ffe0ff */
[----:B------:R-:W-:Y:S01]  /*0d10*/  IMAD.IADD R179, R176, 0x1, R178 ;  /* 0x00000001b0b37824 */ /* 0x000fe200078e02b2 */
[----:B------:R-:W-:Y:S01]  /*0d20*/  LEA R174, R174, 0xa000, 0x1 ;  /* 0x0000a000aeae7811 */ /* 0x000fe200078e08ff */
[----:B------:R-:W-:Y:S01]  /*0d30*/  IMAD.IADD R195, R196, 0x1, R4 ;  /* 0x00000001c4c37824 */ /* 0x000fe200078e0204 */
[----:B------:R-:W-:Y:S01]  /*0d40*/  @P1 IADD3 R251, R246, 0x3e0, RZ ;  /* 0x000003e0f6fb1810 */ /* 0x000fe20007ffe0ff */
[----:B------:R-:W-:-:S02]  /*0d50*/  IMAD.IADD R178, R178, 0x1, R177 ;  /* 0x00000001b2b27824 */ /* 0x000fc400078e02b1 */
[----:B------:R-:W-:Y:S02]  /*0d60*/  IMAD.IADD R249, R4, 0x1, R246 ;  /* 0x0000000104f97824 */ /* 0x000fe400078e02f6 */
[----:B------:R-:W-:Y:S02]  /*0d70*/  IMAD.IADD R194, R194, 0x1, R195 ;  /* 0x00000001c2c27824 */ /* 0x000fe400078e02c3 */
[----:B------:R-:W-:Y:S01]  /*0d80*/  IMAD.IADD R248, R4, 0x1, R247 ;  /* 0x0000000104f87824 */ /* 0x000fe200078e02f7 */
[----:B-1----:R-:W-:-:S04]  /*0d90*/  IADD3 R2, R239, -0x40, RZ ;  /* 0xffffffc0ef027810 */ /* 0x002fc80007ffe0ff */
[----:B------:R-:W-:Y:S01]  /*0da0*/  SHF.R.S32.HI R3, RZ, 0x1f, R2 ;  /* 0x0000001fff037819 */ /* 0x000fe20000011402 */
[----:B------:R-:W-:-:S03]  /*0db0*/  IMAD.SHL.U32 R243, R2, 0x4, RZ ;  /* 0x0000000402f37824 */ /* 0x000fc600078e00ff */
[----:B------:R-:W-:Y:S01]  /*0dc0*/  SHF.L.U64.HI R244, R2, 0x2, R3 ;  /* 0x0000000202f47819 */ /* 0x000fe20000010203 */
[----:B------:R-:W-:Y:S02]  /*0dd0*/  IMAD.SHL.U32 R3, R5, 0x2, RZ ;  /* 0x0000000205037824 */ /* 0x000fe400078e00ff */
.L_x_1188:
[----:B------:R-:W-:Y:S02]  /*0de0*/  ULDC.64 UR6, c[0x0][0x250] ;  /* 0x0000940000067ab9 */ /* 0x000fe40000000a00 */
[----:B------:R-:W-:Y:S02]  /*0df0*/  UISETP.NE.U32.AND UP3, UPT, URZ, UR6, UPT ;  /* 0x000000063f00728c */ /* 0x000fe4000bf65070 */
[----:B------:R-:W-:Y:S02]  /*0e00*/  USHF.L.U32 UR11, UR48, 0x2, URZ ;  /* 0x00000002300b7899 */ /* 0x000fe4000800063f */
[----:B------:R-:W-:Y:S02]  /*0e10*/  UISETP.NE.AND.EX UP3, UPT, URZ, UR7, UPT, UP3 ;  /* 0x000000073f00728c */ /* 0x000fe4000bf65330 */
[----:B------:R-:W-:Y:S02]  /*0e20*/  USHF.R.S32.HI UR55, URZ, 0x1f, UR48 ;  /* 0x0000001f3f377899 */ /* 0x000fe40008011430 */
[----:B------:R-:W-:-:S02]  /*0e30*/  ULDC.U8 UR4, c[0x0][0x312] ;  /* 0x0000c48000047ab9 */ /* 0x000fc40000000000 */
[----:B------:R-:W-:Y:S01]  /*0e40*/  USHF.L.U64.HI UR5, UR48, 0x2, UR55 ;  /* 0x0000000230057899 */ /* 0x000fe20008010237 */
[----:B------:R-:W-:Y:S01]  /*0e50*/  PLOP3.LUT P0, PT, PT, PT, UP3, 0x80, 0x0 ;  /* 0x000000000000781c */ /* 0x000fe20003f0f038 */
[----:B------:R-:W-:-:S03]  /*0e60*/  UISETP.NE.AND UP4, UPT, UR4, URZ, UPT ;  /* 0x0000003f0400728c */ /* 0x000fc6000bf85270 */
[----:B------:R-:W-:-:S04]  /*0e70*/  @UP3 UIADD3 UR6, UP0, UR11, UR6, URZ ;  /* 0x000000060b063290 */ /* 0x000fc8000ff1e03f */
[----:B------:R-:W-:Y:S02]  /*0e80*/  @UP3 UIADD3.X UR7, UR5, UR7, URZ, UP0, !UPT ;  /* 0x0000000705073290 */ /* 0x000fe400087fe43f */
[----:B-1----:R-:W-:-:S04]  /*0e90*/  IMAD.U32 R8, RZ, RZ, UR6 ;  /* 0x00000006ff087e24 */ /* 0x002fc8000f8e00ff */
[----:B------:R-:W-:Y:S01]  /*0ea0*/  IMAD.U32 R9, RZ, RZ, UR7 ;  /* 0x00000007ff097e24 */ /* 0x000fe2000f8e00ff */
[----:B------:R-:W-:Y:S02]  /*0eb0*/  ULDC.64 UR6, c[0x0][0x240] ;  /* 0x0000900000067ab9 */ /* 0x000fe40000000a00 */
[----:B------:R-:W-:Y:S02]  /*0ec0*/  UISETP.NE.U32.AND UP1, UPT, URZ, UR6, UPT ;  /* 0x000000063f00728c */ /* 0x000fe4000bf25070 */
[----:B------:R-:W-:Y:S01]  /*0ed0*/  UIADD3 UR6, UP0, UR11, UR6, URZ ;  /* 0x000000060b067290 */ /* 0x000fe2000ff1e03f */
[----:B--2---:R-:W2:Y:S01]  /*0ee0*/  @P0 LDG.E R8, [R8.64] ;  /* 0x0000000808080981 */ /* 0x004ea2000c1e1900 */
[----:B------:R-:W-:Y:S02]  /*0ef0*/  UISETP.NE.AND.EX UP1, UPT, URZ, UR7, UPT, UP1 ;  /* 0x000000073f00728c */ /* 0x000fe4000bf25310 */
[----:B------:R-:W-:Y:S02]  /*0f00*/  UIADD3.X UR4, UR5, UR7, URZ, UP0, !UPT ;  /* 0x0000000705047290 */ /* 0x000fe400087fe43f */
[----:B------:R-:W-:Y:S01]  /*0f10*/  IMAD.U32 R6, RZ, RZ, UR6 ;  /* 0x00000006ff067e24 */ /* 0x000fe2000f8e00ff */
[----:B------:R-:W-:Y:S01]  /*0f20*/  ULDC.64 UR6, c[0x0][0x248] ;  /* 0x0000920000067ab9 */ /* 0x000fe20000000a00 */
[----:B------:R-:W-:Y:S01]  /*0f30*/  PLOP3.LUT P2, PT, PT, PT, UP1, 0x80, 0x0 ;  /* 0x000000000000781c */ /* 0x000fe20003f4f018 */
[----:B------:R-:W-:Y:S01]  /*0f40*/  UISETP.EQ.U32.AND UP2, UPT, URZ, UR6, UPT ;  /* 0x000000063f00728c */ /* 0x000fe2000bf42070 */
[----:B------:R-:W-:Y:S01]  /*0f50*/  IMAD.U32 R7, RZ, RZ, UR4 ;  /* 0x00000004ff077e24 */ /* 0x000fe2000f8e00ff */
[----:B------:R-:W-:-:S02]  /*0f60*/  UIADD3 UR6, UP0, UR11, UR6, URZ ;  /* 0x000000060b067290 */ /* 0x000fc4000ff1e03f */
[----:B------:R-:W-:Y:S02]  /*0f70*/  UISETP.EQ.OR.EX UP2, UPT, URZ, UR7, !UP4, UP2 ;  /* 0x000000073f00728c */ /* 0x000fe4000e742720 */
[----:B------:R-:W-:Y:S02]  /*0f80*/  UIADD3.X UR7, UR5, UR7, URZ, UP0, !UPT ;  /* 0x0000000705077290 */ /* 0x000fe400087fe43f */
[----:B----4-:R-:W-:Y:S02]  /*0f90*/  MOV R4, UR6 ;  /* 0x0000000600047c02 */ /* 0x010fe40008000f00 */
[----:B------:R-:W-:Y:S02]  /*0fa0*/  PLOP3.LUT P1, PT, PT, PT, UP2, 0x80, 0x0 ;  /* 0x000000000000781c */ /* 0x000fe40003f2f028 */
[----:B---3--:R1:W3:Y:S01]  /*0fb0*/  @P2 LDG.E R2, [R6.64] ;  /* 0x0000000806022981 */ /* 0x0082e2000c1e1900 */
[----:B------:R-:W-:-:S10]  /*0fc0*/  MOV R5, UR7 ;  /* 0x0000000700057c02 */ /* 0x000fd40008000f00 */
[----:B------:R-:W4:Y:S04]  /*0fd0*/  @!P1 LDG.E R0, [R4.64] ;  /* 0x0000000804009981 */ /* 0x000f28000c1e1900 */
[----:B-1---5:R-:W5:Y:S01]  /*0fe0*/  @P2 LDG.E R6, [R6.64+0x4] ;  /* 0x0000040806062981 */ /* 0x022f62000c1e1900 */
[----:B------:R-:W-:Y:S02]  /*0ff0*/  UMOV UR4, 0xffffffff ;  /* 0xffffffff00047882 */ /* 0x000fe40000000000 */
[----:B------:R-:W-:Y:S02]  /*1000*/  UMOV UR32, URZ ;  /* 0x0000003f00207c82 */ /* 0x000fe40008000000 */
[----:B------:R-:W-:Y:S02]  /*1010*/  UMOV UR37, 0xffffffff ;  /* 0xffffffff00257882 */ /* 0x000fe40000000000 */
[----:B------:R-:W-:Y:S01]  /*1020*/  ULDC UR6, c[0x0][0x218] ;  /* 0x0000860000067ab9 */ /* 0x000fe20000000800 */
[----:B--2---:R1:W2:Y:S01]  /*1030*/  @P0 R2UR UR32, R8 ;  /* 0x00000000082003c2 */ /* 0x0042a200000e0000 */
[----:B------:R-:W-:-:S07]  /*1040*/  ISETP.NE.U32.AND P0, PT, RZ, c[0x0][0x248], PT ;  /* 0x00009200ff007a0c */ /* 0x000fce0003f05070 */
[----:B---3--:R-:W3:Y:S01]  /*1050*/  @P2 R2UR UR4, R2 ;  /* 0x00000000020423c2 */ /* 0x008ee200000e0000 */
[----:B------:R-:W-:-:S07]  /*1060*/  ISETP.NE.AND.EX P0, PT, RZ, c[0x0][0x24c], PT, P0 ;  /* 0x00009300ff007a0c */ /* 0x000fce0003f05300 */
[----:B-----5:R-:W3:Y:S08]  /*1070*/  @P2 R2UR UR10, R6 ;  /* 0x00000000060a23c2 */ /* 0x020ef000000e0000 */
[----:B----4-:R1:W4:Y:S01]  /*1080*/  @!P1 R2UR UR37, R0 ;  /* 0x00000000002593c2 */ /* 0x01032200000e0000 */
[----:B---3--:R-:W-:-:S07]  /*1090*/  @UP1 UIADD3 UR10, UR10, -UR4, URZ ;  /* 0x800000040a0a1290 */ /* 0x008fce000fffe03f */
[----:B------:R-:W-:Y:S01]  /*10a0*/  @!UP1 ULDC UR10, c[0x0][0x214] ;  /* 0x00008500000a9ab9 */ /* 0x000fe20000000800 */
[----:B------:R-:W-:Y:S05]  /*10b0*/  @!P0 BRA `(.L_x_1118) ;  /* 0x0000007000008947 */ /* 0x000fea0003800000 */
[----:B-12-4-:R-:W-:-:S13]  /*10c0*/  PLOP3.LUT P0, PT, PT, PT, UP4, 0x80, 0x0 ;  /* 0x000000000000781c */ /* 0x016fda0003f0f048 */
[----:B------:R-:W2:Y:S04]  /*10d0*/  @P0 LDG.E R0, [R4.64+0x4] ;  /* 0x0000040804000981 */ /* 0x000ea8000c1e1900 */
[----:B------:R-:W3:Y:S01]  /*10e0*/  @!P0 LDG.E R4, [R4.64] ;  /* 0x0000000804048981 */ /* 0x000ee2000c1e1900 */
[----:B--2---:R-:W1:Y:S02]  /*10f0*/  @P0 R2UR UR6, R0 ;  /* 0x00000000000603c2 */ /* 0x004e6400000e0000 */
[----:B-1----:R-:W-:-:S11]  /*1100*/  @UP4 UIADD3 UR6, UR6, -UR37, URZ ;  /* 0x8000002506064290 */ /* 0x002fd6000fffe03f */
[----:B---3--:R1:W2:Y:S01]  /*1110*/  @!P0 R2UR UR6, R4 ;  /* 0x00000000040683c2 */ /* 0x0082a200000e0000 */
[----:B------:R-:W-:-:S07]  /*1120*/  DEPBAR.LE SB1, 0x0, {2} ;  /* 0x000090040000791a */ /* 0x000fce0000000000 */
.L_x_1118:
[----:B-12-4-:R-:W-:Y:S02]  /*1130*/  ULDC.64 UR12, c[0x0][0x258] ;  /* 0x00009600000c7ab9 */ /* 0x016fe40000000a00 */
        /* <DEDUP_REMOVED lines=10> */
[----:B------:R-:W2:Y:S02]  /*11e0*/  @P0 LDG.E R0, [R4.64] ;  /* 0x0000000804000981 */ /* 0x000ea4000c1e1900 */
[----:B------:R-:W-:-:S04]  /*11f0*/  @!UP2 UISETP.NE.AND.EX UP0, UPT, URZ, UR13, UPT, UP0 ;  /* 0x0000000d3f00a28c */ /* 0x000fc8000bf05300 */
[----:B------:R-:W-:Y:S02]  /*1200*/  @!UP2 USEL UR7, URZ, UR7, !UP0 ;  /* 0x000000073f07a287 */ /* 0x000fe4000c000000 */
[----:B------:R-:W-:Y:S01]  /*1210*/  USHF.L.U32 UR17, UR33, 0x7, URZ ;  /* 0x0000000721117899 */ /* 0x000fe2000800063f */
[----:B--2---:R-:W1:Y:S02]  /*1220*/  @P0 R2UR UR5, R0 ;  /* 0x00000000000503c2 */ /* 0x004e6400000e0000 */
[----:B-1----:R-:W-:Y:S02]  /*1230*/  @UP2 UIADD3 UR5, UR5, -UR32, URZ ;  /* 0x8000002005052290 */ /* 0x002fe4000fffe03f */
        /* <DEDUP_REMOVED lines=12> */
[----:B------:R-:W-:Y:S02]  /*1300*/  ULDC UR11, c[0x0][0x2e4] ;  /* 0x0000b900000b7ab9 */ /* 0x000fe40000000800 */
[----:B------:R-:W-:Y:S02]  /*1310*/  USEL UR54, UR12, UR6, !UP3 ;  /* 0x000000060c367287 */ /* 0x000fe4000d800000 */
[----:B------:R-:W-:Y:S02]  /*1320*/  UIMAD UR6, UR4, UR15, URZ ;  /* 0x0000000f040672a4 */ /* 0x000fe4000f8e023f */
[----:B------:R-:W-:-:S02]  /*1330*/  UISETP.NE.AND UP0, UPT, UR37, -0x1, UPT ;  /* 0xffffffff2500788c */ /* 0x000fc4000bf05270 */
[----:B------:R-:W-:Y:S02]  /*1340*/  @UP3 UIADD3 UR50, UR7, UR6, URZ ;  /* 0x0000000607323290 */ /* 0x000fe4000fffe03f */
[----:B------:R-:W-:Y:S02]  /*1350*/  UIADD3 UR6, UR10, 0x3f, URZ ;  /* 0x0000003f0a067890 */ /* 0x000fe4000fffe03f */
[----:B------:R-:W-:Y:S01]  /*1360*/  ULDC.64 UR12, c[0x0][0x198] ;  /* 0x00006600000c7ab9 */ /* 0x000fe20000000a00 */
[----:B------:R-:W-:Y:S01]  /*1370*/  PLOP3.LUT P1, PT, PT, PT, UP0, 0x80, 0x0 ;  /* 0x000000000000781c */ /* 0x000fe20003f2f008 */
[----:B------:R-:W-:-:S04]  /*1380*/  USHF.R.S32.HI UR7, URZ, 0x1f, UR6 ;  /* 0x0000001f3f077899 */ /* 0x000fc80008011406 */
[----:B------:R-:W-:Y:S02]  /*1390*/  ULEA.HI UR15, UR7, UR6, URZ, 0x6 ;  /* 0x00000006070f7291 */ /* 0x000fe4000f8f303f */
[----:B------:R-:W-:-:S04]  /*13a0*/  UIADD3 UR6, UR10, 0x80, UR17 ;  /* 0x000000800a067890 */ /* 0x000fc8000fffe011 */
[----:B------:R-:W-:Y:S02]  /*13b0*/  UIADD3 UR6, UR6, UR11, -UR5 ;  /* 0x0000000b06067290 */ /* 0x000fe4000fffe805 */
[----:B------:R-:W-:Y:S02]  /*13c0*/  @UP0 UIADD3 UR11, UR32, UR37, URZ ;  /* 0x00000025200b0290 */ /* 0x000fe4000fffe03f */
[----:B------:R-:W-:-:S04]  /*13d0*/  UIADD3 UR6, UR6, 0x3f, URZ ;  /* 0x0000003f06067890 */ /* 0x000fc8000fffe03f */
[----:B------:R-:W-:-:S04]  /*13e0*/  USHF.R.S32.HI UR7, URZ, 0x1f, UR6 ;  /* 0x0000001f3f077899 */ /* 0x000fc80008011406 */
[----:B------:R-:W-:Y:S02]  /*13f0*/  ULEA.HI UR14, UR7, UR6, URZ, 0x6 ;  /* 0x00000006070e7291 */ /* 0x000fe4000f8f303f */
[----:B------:R-:W-:-:S04]  /*1400*/  @UP0 UIMAD.WIDE.U32 UR6, UR11, UR12, URZ ;  /* 0x0000000c0b0602a5 */ /* 0x000fc8000f8e003f */
[----:B------:R-:W-:Y:S02]  /*1410*/  @UP0 UIMAD UR42, UR11, UR13, UR7 ;  /* 0x0000000d0b2a02a4 */ /* 0x000fe4000f8e0207 */
[----:B------:R-:W-:Y:S02]  /*1420*/  USHF.R.S32.HI UR11, URZ, 0x6, UR15 ;  /* 0x000000063f0b7899 */ /* 0x000fe4000801140f */
[----:B------:R-:W-:Y:S02]  /*1430*/  USHF.R.S32.HI UR7, URZ, 0x6, UR14 ;  /* 0x000000063f077899 */ /* 0x000fe4000801140e */
[----:B------:R-:W-:Y:S02]  /*1440*/  @UP0 UMOV UR39, UR6 ;  /* 0x0000000600270c82 */ /* 0x000fe40008000000 */
[----:B------:R-:W-:-:S04]  /*1450*/  UISETP.LT.AND UP2, UPT, UR11, UR7, UPT ;  /* 0x000000070b00728c */ /* 0x000fc8000bf41270 */
[----:B------:R-:W-:-:S04]  /*1460*/  USEL UR46, UR11, UR7, UP2 ;  /* 0x000000070b2e7287 */ /* 0x000fc80009000000 */
[----:B------:R-:W-:-:S04]  /*1470*/  ULEA UR6, UR46, 0xffffffc0, 0x6 ;  /* 0xffffffc02e067891 */ /* 0x000fc8000f8e303f */
        /* <DEDUP_REMOVED lines=14> */
.L_x_1120:
        /* <DEDUP_REMOVED lines=18> */
.L_x_1121:
[----:B------:R-:W2:Y:S01]  /*1680*/  LDL R0, [R1+0x8] ;  /* 0x0000080001007983 */ /* 0x000ea20000100800 */
[----:B------:R-:W-:-:S03]  /*1690*/  ULDC.64 UR14, c[0x0][0x370] ;  /* 0x0000dc00000e7ab9 */ /* 0x000fc60000000a00 */
[----:B------:R-:W3:Y:S04]  /*16a0*/  LDL R5, [R1+0xc] ;  /* 0x00000c0001057983 */ /* 0x000ee80000100800 */
[----:B------:R-:W4:Y:S04]  /*16b0*/  LDL R4, [R1+0x18] ;  /* 0x0000180001047983 */ /* 0x000f280000100800 */
[----:B------:R-:W2:Y:S01]  /*16c0*/  LDL R2, [R1+0x14] ;  /* 0x0000140001027983 */ /* 0x000ea20000100800 */
[----:B------:R-:W-:-:S04]  /*16d0*/  @UP3 UIMAD.WIDE.U32 UR12, UR4, UR14, URZ ;  /* 0x0000000e040c32a5 */ /* 0x000fc8000f8e003f */
[----:B------:R-:W-:-:S03]  /*16e0*/  @UP3 UIMAD UR44, UR4, UR15, UR13 ;  /* 0x0000000f042c32a4 */ /* 0x000fc6000f8e020d */
[----:B------:R-:W-:Y:S02]  /*16f0*/  @UP3 UMOV UR41, UR12 ;  /* 0x0000000c00293c82 */ /* 0x000fe40008000000 */
[----:B------:R-:W-:Y:S02]  /*1700*/  ULDC.64 UR12, c[0x0][0x368] ;  /* 0x0000da00000c7ab9 */ /* 0x000fe40000000a00 */
[----:B------:R-:W-:Y:S02]  /*1710*/  @!UP3 UIMAD UR7, UR55, UR12, URZ ;  /* 0x0000000c3707b2a4 */ /* 0x000fe4000f8e023f */
[----:B------:R-:W-:Y:S02]  /*1720*/  ULDC UR16, c[0x0][0x224] ;  /* 0x0000890000107ab9 */ /* 0x000fe40000000800 */
[----:B------:R-:W-:Y:S02]  /*1730*/  @!UP3 UIMAD UR7, UR48, UR13, UR7 ;  /* 0x0000000d3007b2a4 */ /* 0x000fe4000f8e0207 */
[----:B------:R-:W-:-:S02]  /*1740*/  @!UP3 UIMAD.WIDE.U32 UR12, UR48, UR12, URZ ;  /* 0x0000000c300cb2a5 */ /* 0x000fc4000f8e003f */
[----:B------:R-:W-:Y:S02]  /*1750*/  UIMAD.WIDE.U32 UR34, UR48, UR16, URZ ;  /* 0x00000010302272a5 */ /* 0x000fe4000f8e003f */
[----:B------:R-:W-:Y:S01]  /*1760*/  @!UP3 UIADD3 UR44, UR13, UR7, URZ ;  /* 0x000000070d2cb290 */ /* 0x000fe2000fffe03f */
[----:B------:R-:W-:Y:S01]  /*1770*/  IABS R6, c[0x0][0x1c8] ;  /* 0x0000720000067a13 */ /* 0x000fe20000000000 */
[----:B------:R-:W-:Y:S02]  /*1780*/  ULDC.64 UR14, c[0x0][0x3d8] ;  /* 0x0000f600000e7ab9 */ /* 0x000fe40000000a00 */
[----:B------:R-:W-:Y:S02]  /*1790*/  @!UP3 UMOV UR41, UR12 ;  /* 0x0000000c0029bc82 */ /* 0x000fe40008000000 */
[----:B------:R-:W-:-:S04]  /*17a0*/  UIMAD.WIDE.U32 UR12, UR52, UR4, URZ ;  /* 0x00000004340c72a5 */ /* 0x000fc8000f8e003f */
[----:B------:R-:W-:Y:S01]  /*17b0*/  USEL UR34, UR58, UR12, !UP3 ;  /* 0x0000000c3a227287 */ /* 0x000fe2000d800000 */
[----:B--2---:R1:W2:Y:S02]  /*17c0*/  R2UR UR11, R0 ;  /* 0x00000000000b73c2 */ /* 0x0042a400000e0000 */
[----:B-1----:R-:W5:Y:S06]  /*17d0*/  LDL R0, [R1+0x4] ;  /* 0x0000040001007983 */ /* 0x002f6c0000100800 */
[----:B---3--:R-:W1:Y:S02]  /*17e0*/  R2UR UR18, R5 ;  /* 0x00000000051273c2 */ /* 0x008e6400000e0000 */
[----:B-1----:R-:W-:-:S04]  /*17f0*/  UIMAD UR7, UR55, UR16, UR18 ;  /* 0x00000010370772a4 */ /* 0x002fc8000f8e0212 */
[----:B------:R-:W-:-:S04]  /*1800*/  UIADD3 UR7, UR35, UR7, URZ ;  /* 0x0000000723077290 */ /* 0x000fc8000fffe03f */
[----:B--2---:R-:W-:Y:S01]  /*1810*/  UIMAD UR7, UR52, UR7, UR11 ;  /* 0x00000007340772a4 */ /* 0x004fe2000f8e020b */
[----:B------:R-:W1:Y:S03]  /*1820*/  S2UR UR11, SR_CTAID.X ;  /* 0x00000000000b79c3 */ /* 0x000e660000002500 */
[----:B------:R-:W-:Y:S02]  /*1830*/  UIADD3 UR16, UR59, UR7, URZ ;  /* 0x000000073b107290 */ /* 0x000fe4000fffe03f */
[----:B------:R-:W-:-:S04]  /*1840*/  UIMAD UR7, UR53, UR4, URZ ;  /* 0x00000004350772a4 */ /* 0x000fc8000f8e023f */
[----:B------:R-:W-:Y:S02]  /*1850*/  @UP3 UIADD3 UR16, UR13, UR7, URZ ;  /* 0x000000070d103290 */ /* 0x000fe4000fffe03f */
[----:B-1----:R-:W-:Y:S01]  /*1860*/  UIMAD.WIDE.U32 UR12, UR11, UR14, URZ ;  /* 0x0000000e0b0c72a5 */ /* 0x002fe2000f8e003f */
[----:B----4-:R1:W2:Y:S02]  /*1870*/  R2UR UR14, R4 ;  /* 0x00000000040e73c2 */ /* 0x0102a400000e0000 */
[----:B-1----:R-:W1:Y:S08]  /*1880*/  I2F.RP R4, R6 ;  /* 0x0000000600047306 */ /* 0x002e700000209400 */
[----:B-1----:R-:W1:Y:S02]  /*1890*/  MUFU.RCP R4, R4 ;  /* 0x0000000400047308 */ /* 0x002e640000001000 */
[----:B-1----:R-:W-:-:S06]  /*18a0*/  IADD3 R4, R4, 0xffffffe, RZ ;  /* 0x0ffffffe04047810 */ /* 0x002fcc0007ffe0ff */
[----:B------:R1:W3:Y:S01]  /*18b0*/  F2I.FTZ.U32.TRUNC.NTZ R5, R4 ;  /* 0x0000000400057305 */ /* 0x0002e2000021f000 */
[----:B------:R-:W-:Y:S01]  /*18c0*/  UIMAD UR15, UR11, UR15, UR13 ;  /* 0x0000000f0b0f72a4 */ /* 0x000fe2000f8e020d */
[----:B------:R4:W2:Y:S01]  /*18d0*/  R2UR UR35, R2 ;  /* 0x00000000022373c2 */ /* 0x0008a200000e0000 */
[----:B-1----:R-:W-:Y:S01]  /*18e0*/  IMAD.MOV.U32 R4, RZ, RZ, RZ ;  /* 0x000000ffff047224 */ /* 0x002fe200078e00ff */
[----:B----4-:R-:W-:Y:S01]  /*18f0*/  IABS R2, UR51 ;  /* 0x0000003300027c13 */ /* 0x010fe20008000000 */
[----:B------:R-:W-:Y:S02]  /*1900*/  USHF.L.U32 UR11, UR48, 0x7, URZ ;  /* 0x00000007300b7899 */ /* 0x000fe4000800063f */
[----:B------:R-:W-:Y:S02]  /*1910*/  USEL UR18, UR12, URZ, UP6 ;  /* 0x0000003f0c127287 */ /* 0x000fe4000b000000 */
[----:B------:R-:W-:Y:S02]  /*1920*/  USHF.L.U64.HI UR7, UR48, 0x7, UR55 ;  /* 0x0000000730077899 */ /* 0x000fe40008010237 */
[----:B------:R-:W-:-:S02]  /*1930*/  USEL UR12, UR11, URZ, UP1 ;  /* 0x0000003f0b0c7287 */ /* 0x000fc40008800000 */
[----:B------:R-:W-:Y:S02]  /*1940*/  USEL UR7, UR7, URZ, UP1 ;  /* 0x0000003f07077287 */ /* 0x000fe40008800000 */
[----:B------:R-:W-:-:S04]  /*1950*/  UIADD3 UR12, UP1, UR6, UR12, URZ ;  /* 0x0000000c060c7290 */ /* 0x000fc8000ff3e03f */
[----:B------:R-:W-:Y:S02]  /*1960*/  UIADD3.X UR11, UR43, UR7, URZ, UP1, !UPT ;  /* 0x000000072b0b7290 */ /* 0x000fe40008ffe43f */
[----:B------:R-:W-:Y:S01]  /*1970*/  UIMAD UR7, UR53, UR12, URZ ;  /* 0x0000000c350772a4 */ /* 0x000fe2000f8e023f */
[----:B------:R-:W-:-:S03]  /*1980*/  ISETP.NE.AND P2, PT, RZ, c[0x0][0x1c8], PT ;  /* 0x00007200ff007a0c */ /* 0x000fc60003f45270 */
[----:B------:R-:W-:Y:S02]  /*1990*/  UIMAD UR11, UR52, UR11, UR7 ;  /* 0x0000000b340b72a4 */ /* 0x000fe4000f8e0207 */
[----:B--2---:R-:W-:Y:S02]  /*19a0*/  @UP5 USEL UR7, UR35, UR4, !UP3 ;  /* 0x0000000423075287 */ /* 0x004fe4000d800000 */
[----:B------:R-:W-:Y:S02]  /*19b0*/  USEL UR15, UR15, URZ, UP6 ;  /* 0x0000003f0f0f7287 */ /* 0x000fe4000b000000 */
[----:B------:R-:W-:Y:S01]  /*19c0*/  USHF.R.S32.HI UR36, URZ, 0x1f, UR17 ;  /* 0x0000001f3f247899 */ /* 0x000fe20008011411 */
[----:B-----5:R3:W1:Y:S02]  /*19d0*/  R2UR UR13, R0 ;  /* 0x00000000000d73c2 */ /* 0x02066400000e0000 */
[----:B---3--:R-:W-:-:S04]  /*19e0*/  IMAD.MOV R0, RZ, RZ, -R5 ;  /* 0x000000ffff007224 */ /* 0x008fc800078e0a05 */
[----:B------:R-:W-:-:S04]  /*19f0*/  IMAD R0, R0, R6, RZ ;  /* 0x0000000600007224 */ /* 0x000fc800078e02ff */
[----:B------:R-:W-:-:S06]  /*1a00*/  IMAD.HI.U32 R0, R5, R0, R4 ;  /* 0x0000000005007227 */ /* 0x000fcc00078e0004 */
[----:B------:R-:W-:-:S04]  /*1a10*/  IMAD.HI.U32 R0, R0, R2, RZ ;  /* 0x0000000200007227 */ /* 0x000fc800078e00ff */
[----:B------:R-:W-:-:S04]  /*1a20*/  IMAD.MOV R4, RZ, RZ, -R0 ;  /* 0x000000ffff047224 */ /* 0x000fc800078e0a00 */
[----:B------:R-:W-:-:S05]  /*1a30*/  IMAD R2, R6, R4, R2 ;  /* 0x0000000406027224 */ /* 0x000fca00078e0202 */
[----:B------:R-:W-:-:S13]  /*1a40*/  ISETP.GT.U32.AND P0, PT, R6, R2, PT ;  /* 0x000000020600720c */ /* 0x000fda0003f04070 */
[----:B------:R-:W-:-:S05]  /*1a50*/  @!P0 IMAD.IADD R2, R2, 0x1, -R6 ;  /* 0x0000000102028824 */ /* 0x000fca00078e0a06 */
[----:B------:R-:W-:Y:S02]  /*1a60*/  ISETP.GE.U32.AND P3, PT, R2, R6, PT ;  /* 0x000000060200720c */ /* 0x000fe40003f66070 */
[----:B------:R-:W-:Y:S02]  /*1a70*/  @!P0 IADD3 R0, R0, 0x1, RZ ;  /* 0x0000000100008810 */ /* 0x000fe40007ffe0ff */
[----:B------:R-:W-:Y:S01]  /*1a80*/  ISETP.LE.AND P0, PT, RZ, UR14, PT ;  /* 0x0000000eff007c0c */ /* 0x000fe2000bf03270 */
[----:B------:R-:W-:-:S08]  /*1a90*/  ULDC UR14, c[0x0][0x234] ;  /* 0x00008d00000e7ab9 */ /* 0x000fd00000000800 */
[----:B------:R-:W-:-:S05]  /*1aa0*/  @P3 IADD3 R0, R0, 0x1, RZ ;  /* 0x0000000100003810 */ /* 0x000fca0007ffe0ff */
[----:B------:R-:W-:Y:S01]  /*1ab0*/  IMAD.MOV.U32 R11, RZ, RZ, R0 ;  /* 0x000000ffff0b7224 */ /* 0x000fe200078e0000 */
[----:B------:R-:W-:-:S03]  /*1ac0*/  @UP5 UIMAD UR7, UR51, UR14, UR7 ;  /* 0x0000000e330752a4 */ /* 0x000fc6000f8e0207 */
[----:B------:R-:W-:Y:S01]  /*1ad0*/  @!P0 IMAD.MOV R11, RZ, RZ, -R11 ;  /* 0x000000ffff0b8224 */ /* 0x000fe200078e0a0b */
[----:B------:R-:W-:-:S03]  /*1ae0*/  PLOP3.LUT P0, PT, PT, PT, UP5, 0x80, 0x0 ;  /* 0x000000000000781c */ /* 0x000fc60003f0f058 */
[----:B-1----:R-:W-:Y:S02]  /*1af0*/  @!UP5 UMOV UR7, UR13 ;  /* 0x0000000d0007dc82 */ /* 0x002fe40008000000 */
[----:B------:R-:W-:Y:S01]  /*1b00*/  UIMAD.WIDE.U32 UR12, UR52, UR12, URZ ;  /* 0x0000000c340c72a5 */ /* 0x000fe2000f8e003f */
[----:B------:R-:W-:-:S03]  /*1b10*/  @!P2 LOP3.LUT R11, RZ, c[0x0][0x1c8], RZ, 0x33, !PT ;  /* 0x00007200ff0baa12 */ /* 0x000fc600078e33ff */
[----:B------:R-:W-:Y:S01]  /*1b20*/  UIADD3 UR14, UR13, UR11, URZ ;  /* 0x0000000b0d0e7290 */ /* 0x000fe2000fffe03f */
[----:B------:R-:W-:-:S03]  /*1b30*/  SHF.R.S32.HI R12, RZ, 0x1f, R11 ;  /* 0x0000001fff0c7819 */ /* 0x000fc6000001140b */
[----:B------:R-:W-:Y:S05]  /*1b40*/  @!P0 BRA `(.L_x_1122) ;  /* 0x0000007000008947 */ /* 0x000fea0003800000 */
[----:B------:R-:W2:Y:S01]  /*1b50*/  LDL R7, [R1+0x20] ;  /* 0x0000200001077983 */ /* 0x000ea20000100800 */
[----:B------:R-:W-:Y:S02]  /*1b60*/  ULDC UR35, c[0x0][0x224] ;  /* 0x0000890000237ab9 */ /* 0x000fe40000000800 */
[----:B------:R-:W-:-:S04]  /*1b70*/  @!UP3 UIMAD UR4, UR48, UR35, URZ ;  /* 0x000000233004b2a4 */ /* 0x000fc8000f8e023f */
[----:B------:R-:W-:Y:S01]  /*1b80*/  ULEA UR4, UR48, UR4, 0x7 ;  /* 0x0000000430047291 */ /* 0x000fe2000f8e383f */
[----:B--2---:R-:W1:Y:S03]  /*1b90*/  R2UR UR11, R7 ;  /* 0x00000000070b73c2 */ /* 0x004e6600000e0000 */
[----:B-1----:R-:W-:Y:S01]  /*1ba0*/  UIMAD UR11, UR11, UR51, UR4 ;  /* 0x000000330b0b72a4 */ /* 0x002fe2000f8e0204 */
[----:B------:R-:W-:Y:S05]  /*1bb0*/  BRA `(.L_x_1123) ;  /* 0x0000003000007947 */ /* 0x000fea0003800000 */
.L_x_1122:
[----:B------:R-:W2:Y:S02]  /*1bc0*/  LDL R0, [R1+0x10] ;  /* 0x0000100001007983 */ /* 0x000ea40000100800 */
[----:B--2---:R1:W2:Y:S01]  /*1bd0*/  R2UR UR11, R0 ;  /* 0x00000000000b73c2 */ /* 0x0042a200000e0000 */
[----:B------:R-:W-:-:S07]  /*1be0*/  DEPBAR.LE SB1, 0x0, {2} ;  /* 0x000090040000791a */ /* 0x000fce0000000000 */
.L_x_1123:
[----:B------:R-:W2:Y:S04]  /*1bf0*/  LDL R2, [R1+0x1c] ;  /* 0x00001c0001027983 */ /* 0x000ea80000100800 */
[----:B------:R-:W3:Y:S01]  /*1c00*/  LDL R0, [R1] ;  /* 0x0000000001007983 */ /* 0x000ee20000100800 */
[----:B------:R-:W-:Y:S01]  /*1c10*/  USHF.R.S32.HI UR4, URZ, 0x1f, UR60 ;  /* 0x0000001f3f047899 */ /* 0x000fe2000801143c */
[----:B------:R-:W-:Y:S01]  /*1c20*/  SHF.R.S32.HI R14, RZ, 0x1f, R238 ;  /* 0x0000001fff0e7819 */ /* 0x000fe200000114ee */
[----:B------:R-:W-:Y:S01]  /*1c30*/  IMAD.U32 R10, RZ, RZ, UR9 ;  /* 0x00000009ff0a7e24 */ /* 0x000fe2000f8e00ff */
[----:B------:R-:W1:Y:S01]  /*1c40*/  S2R R15, SR_TID.X ;  /* 0x00000000000f7919 */ /* 0x000e620000002100 */
[----:B------:R-:W-:Y:S01]  /*1c50*/  SHF.R.S32.HI R233, RZ, 0x1f, R232 ;  /* 0x0000001fffe97819 */ /* 0x000fe200000114e8 */
[----:B------:R-:W-:Y:S01]  /*1c60*/  IMAD.U32 R9, RZ, RZ, UR8 ;  /* 0x00000008ff097e24 */ /* 0x000fe2000f8e00ff */
[----:B------:R-:W-:Y:S01]  /*1c70*/  ULDC.64 UR8, c[0x0][0x200] ;  /* 0x0000800000087ab9 */ /* 0x000fe20000000a00 */
[----:B------:R-:W-:Y:S01]  /*1c80*/  IMAD.U32 R8, RZ, RZ, UR6 ;  /* 0x00000006ff087e24 */ /* 0x000fe2000f8e00ff */
[----:B------:R-:W-:Y:S01]  /*1c90*/  BSSY B1, `(.L_x_1119) ;  /* 0x0000752000017945 */ /* 0x000fe20003800000 */
[----:B-1----:R-:W-:Y:S01]  /*1ca0*/  SHF.R.S32.HI R16, RZ, 0x1f, R15 ;  /* 0x0000001fff107819 */ /* 0x002fe2000001140f */
[----:B--2---:R-:W1:Y:S08]  /*1cb0*/  R2UR UR35, R2 ;  /* 0x00000000022373c2 */ /* 0x004e7000000e0000 */
[----:B---3--:R2:W3:Y:S01]  /*1cc0*/  R2UR UR38, R0 ;  /* 0x00000000002673c2 */ /* 0x0084e200000e0000 */
[----:B-1----:R-:W-:-:S02]  /*1cd0*/  UIADD3 UR12, UP4, UP3, UR12, UR60, UR35 ;  /* 0x0000003c0c0c7290 */ /* 0x002fc4000fb9e023 */
[----:B------:R-:W-:Y:S02]  /*1ce0*/  USHF.R.S32.HI UR35, URZ, 0x1f, UR51 ;  /* 0x0000001f3f237899 */ /* 0x000fe40008011433 */
[----:B------:R-:W-:-:S03]  /*1cf0*/  UIADD3 UR45, UP2, UP1, UR18, UR12, UR34 ;  /* 0x0000000c122d7290 */ /* 0x000fc6000f95e022 */
[----:B------:R-:W-:Y:S01]  /*1d00*/  ULDC.64 UR12, c[0x0][0x1a8] ;  /* 0x00006a00000c7ab9 */ /* 0x000fe20000000a00 */
[----:B--2---:R-:W-:Y:S01]  /*1d10*/  IADD3 R0, P0, R238, UR6, RZ ;  /* 0x00000006ee007c10 */ /* 0x004fe2000ff1e0ff */
[----:B---3--:R-:W-:Y:S02]  /*1d20*/  UIADD3.X UR4, UR14, UR4, UR38, UP4, UP3 ;  /* 0x000000040e047290 */ /* 0x008fe4000a7e6426 */
[----:B------:R-:W-:Y:S01]  /*1d30*/  UMOV UR18, 0x4 ;  /* 0x0000000400127882 */ /* 0x000fe20000000000 */
[----:B------:R-:W-:Y:S01]  /*1d40*/  IADD3.X R2, R14, UR43, RZ, P0, !PT ;  /* 0x0000002b0e027c10 */ /* 0x000fe200087fe4ff */
[----:B------:R-:W-:Y:S01]  /*1d50*/  UIADD3.X UR40, UR15, UR4, UR16, UP2, UP1 ;  /* 0x000000040f287290 */ /* 0x000fe200097e2410 */
[----:B------:R-:W-:Y:S01]  /*1d60*/  IMAD.WIDE.U32 R4, R0, c[0x0][0x190], R232 ;  /* 0x0000640000047a25 */ /* 0x000fe200078e00e8 */
[----:B------:R-:W-:-:S03]  /*1d70*/  UIMAD UR4, UR35, UR12, URZ ;  /* 0x0000000c230472a4 */ /* 0x000fc6000f8e023f */
[----:B------:R-:W-:Y:S01]  /*1d80*/  IMAD R2, R2, c[0x0][0x190], RZ ;  /* 0x0000640002027a24 */ /* 0x000fe200078e02ff */
[----:B------:R-:W-:Y:S01]  /*1d90*/  UIMAD UR38, UR51, UR13, UR4 ;  /* 0x0000000d332672a4 */ /* 0x000fe2000f8e0204 */
[----:B------:R-:W-:Y:S02]  /*1da0*/  IADD3 R6, P0, R4, UR54, RZ ;  /* 0x0000003604067c10 */ /* 0x000fe4000ff1e0ff */
[----:B------:R-:W-:Y:S01]  /*1db0*/  ULDC.64 UR12, c[0x0][0x378] ;  /* 0x0000de00000c7ab9 */ /* 0x000fe20000000a00 */
[----:B------:R-:W-:Y:S01]  /*1dc0*/  IMAD R0, R0, c[0x0][0x194], R2 ;  /* 0x0000650000007a24 */ /* 0x000fe200078e0202 */
[----:B------:R-:W-:Y:S01]  /*1dd0*/  UIMAD UR4, UR35, UR12, URZ ;  /* 0x0000000c230472a4 */ /* 0x000fe2000f8e023f */
[----:B------:R-:W-:-:S03]  /*1de0*/  LEA.HI R2, R16, R15, RZ, 0x5 ;  /* 0x0000000f10027211 */ /* 0x000fc600078f28ff */
[----:B------:R-:W-:Y:S01]  /*1df0*/  UIMAD UR35, UR51, UR13, UR4 ;  /* 0x0000000d332372a4 */ /* 0x000fe2000f8e0204 */
[----:B------:R-:W-:Y:S02]  /*1e00*/  IADD3.X R7, R5, UR50, R0, P0, !PT ;  /* 0x0000003205077c10 */ /* 0x000fe400087fe400 */
[----:B------:R-:W-:Y:S01]  /*1e10*/  ULDC.64 UR12, c[0x0][0x370] ;  /* 0x0000dc00000c7ab9 */ /* 0x000fe20000000a00 */
[----:B------:R-:W-:Y:S01]  /*1e20*/  LOP3.LUT R0, R2, 0xffffffe0, RZ, 0xc0, !PT ;  /* 0xffffffe002007812 */ /* 0x000fe200078ec0ff */
[----:B------:R-:W-:Y:S01]  /*1e30*/  UIMAD UR4, UR43, UR12, URZ ;  /* 0x0000000c2b0472a4 */ /* 0x000fe2000f8e023f */
[----:B------:R-:W-:Y:S01]  /*1e40*/  IADD3 R4, P0, R232, UR41, RZ ;  /* 0x00000029e8047c10 */ /* 0x000fe2000ff1e0ff */
[----:B------:R-:W-:Y:S01]  /*1e50*/  UIADD3 UR12, UR6, UR7, URZ ;  /* 0x00000007060c7290 */ /* 0x000fe2000fffe03f */
[----:B------:R-:W-:Y:S01]  /*1e60*/  SHF.R.S32.HI R2, RZ, 0x5, R2 ;  /* 0x00000005ff027819 */ /* 0x000fe20000011402 */
[----:B------:R-:W-:Y:S01]  /*1e70*/  UIMAD UR34, UR6, UR13, UR4 ;  /* 0x0000000d062272a4 */ /* 0x000fe2000f8e0204 */
[----:B------:R-:W-:Y:S01]  /*1e80*/  IMAD.IADD R0, R15, 0x1, -R0 ;  /* 0x000000010f007824 */ /* 0x000fe200078e0a00 */
[----:B------:R-:W-:Y:S01]  /*1e90*/  UIADD3 UR7, UR6, UR11, URZ ;  /* 0x0000000b06077290 */ /* 0x000fe2000fffe03f */
[----:B------:R-:W-:Y:S01]  /*1ea0*/  IADD3.X R5, R233, UR44, RZ, P0, !PT ;  /* 0x0000002ce9057c10 */ /* 0x000fe200087fe4ff */
[----:B------:R-:W-:Y:S01]  /*1eb0*/  UIMAD.WIDE UR12, UR12, UR18, UR8 ;  /* 0x000000120c0c72a5 */ /* 0x000fe2000f8e0208 */
[----:B------:R-:W-:Y:S01]  /*1ec0*/  IMAD R0, R2, UR61, R0 ;  /* 0x0000003d02007c24 */ /* 0x000fe2000f8e0200 */
[----:B------:R-:W-:-:S02]  /*1ed0*/  UIADD3 UR4, -UR5, UR10, UR17 ;  /* 0x0000000a05047290 */ /* 0x000fc4000fffe111 */
[----:B------:R-:W-:Y:S01]  /*1ee0*/  ULDC.64 UR8, c[0x0][0x3c8] ;  /* 0x0000f20000087ab9 */ /* 0x000fe20000000a00 */
[----:B------:R-:W-:Y:S01]  /*1ef0*/  IMAD.WIDE.U32 R4, R8, c[0x0][0x370], R4 ;  /* 0x0000dc0008047a25 */ /* 0x000fe200078e0004 */
[----:B------:R-:W-:Y:S01]  /*1f00*/  UIMAD.WIDE UR6, UR7, UR18, UR8 ;  /* 0x00000012070672a5 */ /* 0x000fe2000f8e0208 */
[C---:B------:R-:W-:Y:S01]  /*1f10*/  IADD3 R2, P0, R0.reuse, UR45, RZ ;  /* 0x0000002d00027c10 */ /* 0x040fe2000ff1e0ff */
[----:B------:R-:W-:Y:S01]  /*1f20*/  UMOV UR14, UR12 ;  /* 0x0000000c000e7c82 */ /* 0x000fe20008000000 */
[----:B------:R1:W2:Y:S01]  /*1f30*/  R2UR UR9, R10 ;  /* 0x000000000a0973c2 */ /* 0x0002a200000e0000 */
[----:B------:R-:W-:Y:S01]  /*1f40*/  ULDC UR18, c[0x0][0x2e8] ;  /* 0x0000ba0000127ab9 */ /* 0x000fe20000000800 */
[----:B------:R-:W-:Y:S01]  /*1f50*/  IADD3 R5, R5, UR34, RZ ;  /* 0x0000002205057c10 */ /* 0x000fe2000fffe0ff */
[----:B------:R-:W-:Y:S01]  /*1f60*/  UIADD3 UR4, UR4, -UR18, URZ ;  /* 0x8000001204047290 */ /* 0x000fe2000fffe03f */
[----:B------:R-:W-:Y:S01]  /*1f70*/  LEA.HI.X.SX32 R189, R0, UR40, 0x1, P0 ;  /* 0x0000002800bd7c11 */ /* 0x000fe200080f0eff */
[----:B------:R-:W-:Y:S01]  /*1f80*/  IMAD.U32 R0, RZ, RZ, UR51 ;  /* 0x00000033ff007e24 */ /* 0x000fe2000f8e00ff */
[----:B------:R-:W-:Y:S01]  /*1f90*/  UMOV UR16, UR6 ;  /* 0x0000000600107c82 */ /* 0x000fe20008000000 */
[----:B------:R-:W-:Y:S01]  /*1fa0*/  LEA R190, P2, R2, c[0x0][0x350], 0x2 ;  /* 0x0000d40002be7a11 */ /* 0x000fe200078410ff */
[----:B------:R-:W-:Y:S01]  /*1fb0*/  USHF.R.S32.HI UR18, URZ, 0x1f, UR4 ;  /* 0x0000001f3f127899 */ /* 0x000fe20008011404 */
[----:B------:R-:W-:Y:S01]  /*1fc0*/  IMAD.WIDE.U32 R4, R0, c[0x0][0x378], R4 ;  /* 0x0000de0000047a25 */ /* 0x000fe200078e0004 */
[----:B------:R1:W3:Y:S01]  /*1fd0*/  R2UR UR8, R9 ;  /* 0x00000000090873c2 */ /* 0x0002e200000e0000 */
[----:B------:R-:W-:Y:S01]  /*1fe0*/  UMOV UR15, UR7 ;  /* 0x00000007000f7c82 */ /* 0x000fe20008000000 */
[----:B------:R-:W-:Y:S01]  /*1ff0*/  LEA.HI.X R189, R2, c[0x0][0x354], R189, 0x2, P2 ;  /* 0x0000d50002bd7a11 */ /* 0x000fe200010f14bd */
[----:B------:R-:W-:Y:S01]  /*2000*/  ULEA.HI UR18, UR18, UR4, URZ, 0x6 ;  /* 0x0000000412127291 */ /* 0x000fe2000f8f303f */
[----:B------:R-:W-:Y:S01]  /*2010*/  IADD3 R5, R5, UR35, RZ ;  /* 0x0000002305057c10 */ /* 0x000fe2000fffe0ff */
[----:B------:R-:W-:Y:S01]  /*2020*/  IMAD.WIDE.U32 R6, R0, c[0x0][0x1a8], R6 ;  /* 0x00006a0000067a25 */ /* 0x000fe200078e0006 */
[----:B------:R-:W-:-:S02]  /*2030*/  UIADD3 UR6, UR46, -0x1, URZ ;  /* 0xffffffff2e067890 */ /* 0x000fc4000fffe03f */
[----:B------:R-:W-:Y:S01]  /*2040*/  USHF.R.S32.HI UR18, URZ, 0x6, UR18 ;  /* 0x000000063f127899 */ /* 0x000fe20008011412 */
[----:B------:R-:W-:Y:S01]  /*2050*/  IMAD R0, R14, c[0x0][0x370], RZ ;  /* 0x0000dc000e007a24 */ /* 0x000fe200078e02ff */
[----:B------:R-:W-:Y:S01]  /*2060*/  IADD3 R7, R7, UR38, RZ ;  /* 0x0000002607077c10 */ /* 0x000fe2000fffe0ff */
[----:B------:R-:W-:Y:S01]  /*2070*/  IMAD.WIDE.U32 R4, R238, c[0x0][0x370], R4 ;  /* 0x0000dc00ee047a25 */ /* 0x000fe200078e0004 */
[----:B------:R-:W-:Y:S01]  /*2080*/  UISETP.LT.AND UP1, UPT, URZ, UR18, UPT ;  /* 0x000000123f00728c */ /* 0x000fe2000bf21270 */
[----:B------:R-:W-:Y:S02]  /*2090*/  LEA R200, P4, R6, c[0x0][0x160], 0x1 ;  /* 0x0000580006c87a11 */ /* 0x000fe400078808ff */
[----:B------:R-:W-:Y:S01]  /*20a0*/  IMAD R0, R238, c[0x0][0x374], R0 ;  /* 0x0000dd00ee007a24 */ /* 0x000fe200078e0200 */
[----:B------:R-:W-:Y:S01]  /*20b0*/  USEL UR18, URZ, UR18, !UP1 ;  /* 0x000000123f127287 */ /* 0x000fe2000c800000 */
[----:B------:R-:W-:Y:S02]  /*20c0*/  LEA R198, P3, R4, c[0x0][0x330], 0x1 ;  /* 0x0000cc0004c67a11 */ /* 0x000fe400078608ff */
[----:B------:R-:W-:Y:S01]  /*20d0*/  IMAD.IADD R0, R5, 0x1, R0 ;  /* 0x0000000105007824 */ /* 0x000fe200078e0200 */
[----:B------:R-:W-:Y:S01]  /*20e0*/  UISETP.GT.AND UP1, UPT, UR46, UR18, UPT ;  /* 0x000000122e00728c */ /* 0x000fe2000bf24270 */
[----:B------:R-:W-:-:S03]  /*20f0*/  LEA.HI.X R201, R6, c[0x0][0x164], R7, 0x1, P4 ;  /* 0x0000590006c97a11 */ /* 0x000fc600020f0c07 */
[----:B------:R-:W-:Y:S02]  /*2100*/  LEA.HI.X R199, R4, c[0x0][0x334], R0, 0x1, P3 ;  /* 0x0000cd0004c77a11 */ /* 0x000fe400018f0c00 */
[----:B------:R-:W-:-:S13]  /*2110*/  PLOP3.LUT P0, PT, PT, PT, UP1, 0x80, 0x0 ;  /* 0x000000000000781c */ /* 0x000fda0003f0f018 */
[----:B-123--:R-:W-:Y:S05]  /*2120*/  @P0 BRA `(.L_x_1124) ;  /* 0x00000b2000000947 */ /* 0x00efea0003800000 */
        /* <DEDUP_REMOVED lines=18> */
.L_x_1125:
[----:B------:R-:W-:Y:S02]  /*2250*/  @UP0 UIADD3 UR4, UR32, UR37, URZ ;  /* 0x0000002520040290 */ /* 0x000fe4000fffe03f */
[----:B------:R-:W-:Y:S02]  /*2260*/  ULDC.64 UR10, c[0x0][0x3a8] ;  /* 0x0000ea00000a7ab9 */ /* 0x000fe40000000a00 */
[----:B------:R-:W-:-:S04]  /*2270*/  @UP0 UIMAD.WIDE.U32 UR6, UR4, UR10, URZ ;  /* 0x0000000a040602a5 */ /* 0x000fc8000f8e003f */
[----:B------:R-:W-:Y:S01]  /*2280*/  @UP0 UIMAD UR4, UR4, UR11, UR7 ;  /* 0x0000000b040402a4 */ /* 0x000fe2000f8e0207 */
        /* <DEDUP_REMOVED lines=11> */
[----:B------:R-:W-:Y:S02]  /*2340*/  UIADD3 UR4, UR7, UR4, URZ ;  /* 0x0000000407047290 */ /* 0x000fe4000fffe03f */
.L_x_1126:
        /* <DEDUP_REMOVED lines=8> */
[----:B------:R-:W-:Y:S02]  /*23d0*/  USHF.R.S32.HI UR12, URZ, 0x1f, UR51 ;  /* 0x0000001f3f0c7899 */ /* 0x000fe40008011433 */
        /* <DEDUP_REMOVED lines=20> */
.L_x_1128:
[----:B------:R-:W-:Y:S05]  /*2520*/  BSYNC B0 ;  /* 0x0000000000007941 */ /* 0x000fea0003800000 */
.L_x_1127:
[----:B------:R-:W-:Y:S01]  /*2530*/  IADD3 R0, R238, 0x20, RZ ;  /* 0x00000020ee007810 */ /* 0x000fe20007ffe0ff */
[----:B------:R-:W-:Y:S03]  /*2540*/  BSSY B0, `(.L_x_1129) ;  /* 0x000000e000007945 */ /* 0x000fe60003800000 */
[----:B------:R-:W-:-:S13]  /*2550*/  ISETP.GE.OR P2, PT, R0, UR5, P4 ;  /* 0x0000000500007c0c */ /* 0x000fda000a746670 */
        /* <DEDUP_REMOVED lines=12> */
.L_x_1130:
[----:B------:R-:W-:Y:S05]  /*2620*/  BSYNC B0 ;  /* 0x0000000000007941 */ /* 0x000fea0003800000 */
.L_x_1129:
        /* <DEDUP_REMOVED lines=15> */
.L_x_1132:
[----:B------:R-:W-:Y:S05]  /*2720*/  BSYNC B0 ;  /* 0x0000000000007941 */ /* 0x000fea0003800000 */
.L_x_1131:
[----:B------:R-:W-:Y:S01]  /*2730*/  IADD3 R0, R238, 0x60, RZ ;  /* 0x00000060ee007810 */ /* 0x000fe20007ffe0ff */
[----:B------:R-:W-:Y:S03]  /*2740*/  BSSY B0, `(.L_x_1133) ;  /* 0x000000d000007945 */ /* 0x000fe60003800000 */
[----:B------:R-:W-:-:S13]  /*2750*/  ISETP.GE.OR P0, PT, R0, UR5, P4 ;  /* 0x0000000500007c0c */ /* 0x000fda000a706670 */
        /* <DEDUP_REMOVED lines=11> */
.L_x_1134:
[----:B------:R-:W-:Y:S05]  /*2810*/  BSYNC B0 ;  /* 0x0000000000007941 */ /* 0x000fea0003800000 */
.L_x_1133:
[----:B------:R-:W-:Y:S01]  /*2820*/  ULDC.64 UR10, c[0x0][0x3a8] ;  /* 0x0000ea00000a7ab9 */ /* 0x000fe20000000a00 */
[----:B--2---:R-:W-:Y:S01]  /*2830*/  IMAD.U32 R4, RZ, RZ, UR17 ;  /* 0x00000011ff047e24 */ /* 0x004fe2000f8e00ff */
[----:B------:R-:W-:Y:S01]  /*2840*/  UIMAD UR5, UR36, UR10, URZ ;  /* 0x0000000a240572a4 */ /* 0x000fe2000f8e023f */
[----:B------:R-:W-:Y:S01]  /*2850*/  BSSY B0, `(.L_x_1135) ;  /* 0x0000017000007945 */ /* 0x000fe20003800000 */
[----:B------:R-:W-:Y:S01]  /*2860*/  USHF.R.S32.HI UR12, URZ, 0x1f, UR51 ;  /* 0x0000001f3f0c7899 */ /* 0x000fe20008011433 */
[----:B------:R-:W-:Y:S01]  /*2870*/  IMAD.WIDE.U32 R4, R4, c[0x0][0x3a8], R232 ;  /* 0x0000ea0004047a25 */ /* 0x000fe200078e00e8 */
[----:B------:R-:W-:-:S04]  /*2880*/  UIMAD UR5, UR17, UR11, UR5 ;  /* 0x0000000b110572a4 */ /* 0x000fc8000f8e0205 */
[----:B------:R-:W-:Y:S01]  /*2890*/  IADD3 R4, P4, R4, UR6, RZ ;  /* 0x0000000604047c10 */ /* 0x000fe2000ff9e0ff */
[----:B------:R-:W-:Y:S01]  /*28a0*/  ULDC.64 UR6, c[0x0][0x3c0] ;  /* 0x0000f00000067ab9 */ /* 0x000fe20000000a00 */
[----:B------:R-:W-:Y:S01]  /*28b0*/  MOV R0, UR5 ;  /* 0x0000000500007c02 */ /* 0x000fe20008000f00 */
        /* <DEDUP_REMOVED lines=16> */
.L_x_1136:
[----:B------:R-:W-:Y:S05]  /*29c0*/  BSYNC B0 ;  /* 0x0000000000007941 */ /* 0x000fea0003800000 */
.L_x_1135:
        /* <DEDUP_REMOVED lines=13> */
.L_x_1138:
[----:B------:R-:W-:Y:S05]  /*2aa0*/  BSYNC B0 ;  /* 0x0000000000007941 */ /* 0x000fea0003800000 */
.L_x_1137:
        /* <DEDUP_REMOVED lines=13> */
.L_x_1140:
[----:B------:R-:W-:Y:S05]  /*2b80*/  BSYNC B0 ;  /* 0x0000000000007941 */ /* 0x000fea0003800000 */
.L_x_1139:
        /* <DEDUP_REMOVED lines=12> */
.L_x_1124:
[----:B------:R-:W-:Y:S01]  /*2c50*/  ULDC.64 UR34, c[0x0][0x1a0] ;  /* 0x0000680000227ab9 */ /* 0x000fe20000000a00 */
[----:B------:R-:W-:Y:S01]  /*2c60*/  IMAD.U32 R4, RZ, RZ, UR17 ;  /* 0x00000011ff047e24 */ /* 0x000fe2000f8e00ff */
[----:B------:R-:W-:Y:S01]  /*2c70*/  UIMAD UR4, UR36, UR34, URZ ;  /* 0x00000022240472a4 */ /* 0x000fe2000f8e023f */
[----:B------:R-:W-:Y:S01]  /*2c80*/  IMAD R2, R12, c[0x0][0x1b8], RZ ;  /* 0x00006e000c027a24 */ /* 0x000fe200078e02ff */
[----:B------:R-:W-:Y:S01]  /*2c90*/  BSSY B0, `(.L_x_1142) ;  /* 0x0000023000007945 */ /* 0x000fe20003800000 */
[----:B------:R-:W-:Y:S01]  /*2ca0*/  IMAD.WIDE.U32 R4, R4, c[0x0][0x1a0], R232 ;  /* 0x0000680004047a25 */ /* 0x000fe200078e00e8 */
[----:B------:R-:W-:-:S03]  /*2cb0*/  UIMAD UR4, UR17, UR35, UR4 ;  /* 0x00000023110472a4 */ /* 0x000fc6000f8e0204 */
[----:B------:R-:W-:Y:S01]  /*2cc0*/  IMAD R2, R11, c[0x0][0x1bc], R2 ;  /* 0x00006f000b027a24 */ /* 0x000fe200078e0202 */
[----:B------:R-:W-:Y:S02]  /*2cd0*/  IADD3 R4, P0, R4, UR47, RZ ;  /* 0x0000002f04047c10 */ /* 0x000fe4000ff1e0ff */
[----:B------:R-:W-:Y:S01]  /*2ce0*/  IMAD.U32 R0, RZ, RZ, UR4 ;  /* 0x00000004ff007e24 */ /* 0x000fe2000f8e00ff */
[----:B------:R-:W-:-:S04]  /*2cf0*/  ULEA.HI UR4, UR6, UR6, URZ, 0x1 ;  /* 0x0000000606047291 */ /* 0x000fc8000f8f083f */
[----:B------:R-:W-:Y:S01]  /*2d00*/  IADD3.X R5, R5, UR49, R0, P0, !PT ;  /* 0x0000003105057c10 */ /* 0x000fe200087fe400 */
[----:B------:R-:W-:Y:S01]  /*2d10*/  ULOP3.LUT UR4, UR4, 0xfffffffe, URZ, 0xc0, !UPT ;  /* 0xfffffffe04047892 */ /* 0x000fe2000f8ec03f */
[----:B------:R-:W-:Y:S02]  /*2d20*/  PLOP3.LUT P0, PT, PT, PT, UP6, 0x80, 0x0 ;  /* 0x000000000000781c */ /* 0x000fe40003f0f068 */
[----:B------:R-:W-:Y:S01]  /*2d30*/  SHF.L.U32 R0, R242, 0x1, RZ ;  /* 0x00000001f2007819 */ /* 0x000fe200000006ff */
[----:B------:R-:W-:Y:S01]  /*2d40*/  UIADD3 UR4, UR6, -UR4, URZ ;  /* 0x8000000406047290 */ /* 0x000fe2000fffe03f */
[----:B------:R-:W-:-:S03]  /*2d50*/  IMAD.WIDE.U32 R4, R11, c[0x0][0x1b8], R4 ;  /* 0x00006e000b047a25 */ /* 0x000fc600078e0004 */
[----:B------:R-:W-:Y:S02]  /*2d60*/  UISETP.NE.AND UP0, UPT, UR4, 0x1, UPT ;  /* 0x000000010400788c */ /* 0x000fe4000bf05270 */
[----:B------:R-:W-:Y:S01]  /*2d70*/  UIMAD UR4, UR33, -0x80, UR5 ;  /* 0xffffff80210478a4 */ /* 0x000fe2000f8e0205 */
[----:B------:R-:W-:-:S03]  /*2d80*/  IADD3 R10, R5, R2, RZ ;  /* 0x00000002050a7210 */ /* 0x000fc60007ffe0ff */
[----:B------:R-:W-:Y:S02]  /*2d90*/  @P0 BAR.SYNC.DEFER_BLOCKING 0x0 ;  /* 0x0000000000000b1d */ /* 0x000fe40000010000 */
        /* <DEDUP_REMOVED lines=18> */
.L_x_1143:
[----:B------:R-:W-:Y:S05]  /*2ec0*/  BSYNC B0 ;  /* 0x0000000000007941 */ /* 0x000fea0003800000 */
.L_x_1142:
        /* <DEDUP_REMOVED lines=8> */
[----:B------:R-:W-:Y:S02]  /*2f50*/  IADD3 R2, P0, R238, 0x20, RZ ;  /* 0x00000020ee027810 */ /* 0x000fe40007f1e0ff */
[----:B------:R-:W-:-:S03]  /*2f60*/  MOV R7, R10 ;  /* 0x0000000a00077202 */ /* 0x000fc60000000f00 */
[----:B------:R-:W-:-:S04]  /*2f70*/  IMAD.X R6, RZ, RZ, R14, P0 ;  /* 0x000000ffff067224 */ /* 0x000fc800000e060e */
[----:B---3--:R-:W-:Y:S02]  /*2f80*/  IMAD R8, R6, c[0x0][0x1a0], RZ ;  /* 0x0000680006087a24 */ /* 0x008fe400078e02ff */
[----:B------:R-:W-:-:S04]  /*2f90*/  IMAD.MOV.U32 R6, RZ, RZ, R4 ;  /* 0x000000ffff067224 */ /* 0x000fc800078e0004 */
        /* <DEDUP_REMOVED lines=9> */
.L_x_1145:
[----:B------:R-:W-:Y:S05]  /*3030*/  BSYNC B0 ;  /* 0x0000000000007941 */ /* 0x000fea0003800000 */
.L_x_1144:
        /* <DEDUP_REMOVED lines=22> */
.L_x_1147:
[----:B------:R-:W-:Y:S05]  /*31a0*/  BSYNC B0 ;  /* 0x0000000000007941 */ /* 0x000fea0003800000 */
.L_x_1146:
        /* <DEDUP_REMOVED lines=21> */
.L_x_1149:
[----:B------:R-:W-:Y:S05]  /*3300*/  BSYNC B0 ;  /* 0x0000000000007941 */ /* 0x000fea0003800000 */
.L_x_1148:
        /* <DEDUP_REMOVED lines=13> */
.L_x_1151:
[----:B------:R-:W-:Y:S05]  /*33e0*/  BSYNC B0 ;  /* 0x0000000000007941 */ /* 0x000fea0003800000 */
.L_x_1150:
[----:B------:R-:W-:Y:S01]  /*33f0*/  ISETP.GE.AND P1, PT, R13, UR4, PT ;  /* 0x000000040d007c0c */ /* 0x000fe2000bf26270 */
[----:B------:R-:W-:-:S12]  /*3400*/  BSSY B0, `(.L_x_1152) ;  /* 0x000000e000007945 */ /* 0x000fd80003800000 */
[----:B------:R1:W-:Y:S01]  /*3410*/  @P1 STS.128 [R0+0x5000], RZ ;  /* 0x005000ff00001388 */ /* 0x0003e20000000c00 */
[----:B------:R-:W-:Y:S05]  /*3420*/  @P1 BRA `(.L_x_1153) ;  /* 0x000000b000001947 */ /* 0x000fea0003800000 */
[----:B------:R-:W-:-:S13]  /*3430*/  ISETP.GE.AND P0, PT, R232, c[0x0][0x220], PT ;  /* 0x00008800e8007a0c */ /* 0x000fda0003f06270 */
[----:B------:R1:W-:Y:S01]  /*3440*/  @P0 STS.128 [R0+0x5000], RZ ;  /* 0x005000ff00000388 */ /* 0x0003e20000000c00 */
[----:B------:R-:W-:Y:S05]  /*3450*/  @P0 BRA `(.L_x_1153) ;  /* 0x0000008000000947 */ /* 0x000fea0003800000 */
[----:B------:R-:W-:Y:S02]  /*3460*/  IMAD.MOV.U32 R2, RZ, RZ, c[0x0][0x370] ;  /* 0x0000dc00ff027624 */ /* 0x000fe400078e00ff */
[----:B---3--:R-:W-:-:S03]  /*3470*/  IMAD.MOV.U32 R5, RZ, RZ, c[0x0][0x374] ;  /* 0x0000dd00ff057624 */ /* 0x008fc600078e00ff */
[----:B------:R-:W-:-:S04]  /*3480*/  LEA R4, P0, R2, R198, 0x6 ;  /* 0x000000c602047211 */ /* 0x000fc800078030ff */
[----:B------:R-:W-:-:S05]  /*3490*/  LEA.HI.X R5, R2, R199, R5, 0x6, P0 ;  /* 0x000000c702057211 */ /* 0x000fca00000f3405 */
[----:B------:R-:W-:Y:S01]  /*34a0*/  @!PT LDS RZ, [RZ] ;  /* 0x00000000fffff984 */ /* 0x000fe20000000800 */
[----:B------:R-:W-:Y:S01]  /*34b0*/  @!PT LDS RZ, [RZ] ;  /* 0x00000000fffff984 */ /* 0x000fe20000000800 */
[----:B------:R-:W-:Y:S01]  /*34c0*/  @!PT LDS RZ, [RZ] ;  /* 0x00000000fffff984 */ /* 0x000fe20000000800 */
[----:B------:R3:W-:Y:S04]  /*34d0*/  LDGSTS.E.BYPASS.LTC128B.128 [R0+0x5000], [R4.64] ;  /* 0x0500000004007fae */ /* 0x0007e8000b901d48 */
.L_x_1153:
[----:B------:R-:W-:Y:S05]  /*34e0*/  BSYNC B0 ;  /* 0x0000000000007941 */ /* 0x000fea0003800000 */
.L_x_1152:
[----:B------:R-:W-:Y:S01]  /*34f0*/  PLOP3.LUT P0, PT, PT, PT, UP0, 0x40, 0x0 ;  /* 0x000000000000781c */ /* 0x000fe20003f0e808 */
[----:B------:R-:W-:Y:S01]  /*3500*/  BSSY B0, `(.L_x_1154) ;  /* 0x0000013000007945 */ /* 0x000fe20003800000 */
[----:B------:R-:W-:-:S04]  /*3510*/  IADD3 R2, R242, 0x1000, RZ ;  /* 0x00001000f2027810 */ /* 0x000fc80007ffe0ff */
        /* <DEDUP_REMOVED lines=17> */
.L_x_1155:
[----:B------:R-:W-:Y:S05]  /*3630*/  BSYNC B0 ;  /* 0x0000000000007941 */ /* 0x000fea0003800000 */
.L_x_1154:
        /* <DEDUP_REMOVED lines=20> */
.L_x_1157:
[----:B------:R-:W-:Y:S05]  /*3780*/  BSYNC B0 ;  /* 0x0000000000007941 */ /* 0x000fea0003800000 */
.L_x_1156:
[----:B------:R-:W-:Y:S01]  /*3790*/  ULDC.64 UR34, c[0x0][0x198] ;  /* 0x0000660000227ab9 */ /* 0x000fe20000000a00 */
[----:B---3--:R-:W-:Y:S01]  /*37a0*/  IMAD.U32 R4, RZ, RZ, UR17 ;  /* 0x00000011ff047e24 */ /* 0x008fe2000f8e00ff */
[----:B------:R-:W-:Y:S01]  /*37b0*/  UIMAD UR7, UR36, UR34, URZ ;  /* 0x00000022240772a4 */ /* 0x000fe2000f8e023f */
[C---:B------:R-:W-:Y:S01]  /*37c0*/  SHF.L.U64.HI R8, R239.reuse, 0x2, R252 ;  /* 0x00000002ef087819 */ /* 0x040fe200000102fc */
[----:B------:R-:W-:Y:S01]  /*37d0*/  IMAD.MOV.U32 R237, RZ, RZ, 0x7f800000 ;  /* 0x7f800000ffed7424 */ /* 0x000fe200078e00ff */
[----:B------:R-:W-:Y:S01]  /*37e0*/  ISETP.GE.AND P2, PT, R239, UR4, PT ;  /* 0x00000004ef007c0c */ /* 0x000fe2000bf46270 */
[----:B------:R-:W-:Y:S01]  /*37f0*/  UIMAD UR7, UR17, UR35, UR7 ;  /* 0x00000023110772a4 */ /* 0x000fe2000f8e0207 */
[----:B------:R-:W-:-:S05]  /*3800*/  IMAD.WIDE.U32 R4, R4, c[0x0][0x198], R232 ;  /* 0x0000660004047a25 */ /* 0x000fca00078e00e8 */
[----:B------:R-:W-:Y:S01]  /*3810*/  IMAD.U32 R2, RZ, RZ, UR7 ;  /* 0x00000007ff027e24 */ /* 0x000fe2000f8e00ff */
[----:B------:R-:W-:Y:S01]  /*3820*/  IADD3 R6, P0, R4, UR39, RZ ;  /* 0x0000002704067c10 */ /* 0x000fe2000ff1e0ff */
[----:B------:R-:W-:-:S03]  /*3830*/  IMAD.SHL.U32 R4, R239, 0x4, RZ ;  /* 0x00000004ef047824 */ /* 0x000fc600078e00ff */
[----:B------:R-:W-:Y:S02]  /*3840*/  IADD3.X R7, R5, UR42, R2, P0, !PT ;  /* 0x0000002a05077c10 */ /* 0x000fe400087fe402 */
[C---:B------:R-:W-:Y:S02]  /*3850*/  IADD3 R5, R239.reuse, 0x8, RZ ;  /* 0x00000008ef057810 */ /* 0x040fe40007ffe0ff */
[----:B------:R-:W-:Y:S02]  /*3860*/  IADD3 R4, P1, R4, UR14, RZ ;  /* 0x0000000e04047c10 */ /* 0x000fe4000ff3e0ff */
[----:B------:R-:W-:Y:S02]  /*3870*/  IADD3 R2, R239, 0x28, RZ ;  /* 0x00000028ef027810 */ /* 0x000fe40007ffe0ff */
[----:B------:R-:W-:Y:S02]  /*3880*/  ISETP.GE.AND P0, PT, R5, UR4, PT ;  /* 0x0000000405007c0c */ /* 0x000fe4000bf06270 */
[----:B------:R-:W-:-:S02]  /*3890*/  IADD3.X R5, R8, UR13, RZ, P1, !PT ;  /* 0x0000000d08057c10 */ /* 0x000fc40008ffe4ff */
[----:B------:R-:W-:Y:S01]  /*38a0*/  ISETP.GE.AND P1, PT, R2, UR4, PT ;  /* 0x0000000402007c0c */ /* 0x000fe2000bf26270 */
[----:B------:R-:W-:Y:S01]  /*38b0*/  IMAD.MOV.U32 R236, RZ, RZ, 0x7f800000 ;  /* 0x7f800000ffec7424 */ /* 0x000fe200078e00ff */
[----:B------:R-:W-:Y:S01]  /*38c0*/  IADD3 R8, R239, 0x20, RZ ;  /* 0x00000020ef087810 */ /* 0x000fe20007ffe0ff */
[----:B------:R3:W5:Y:S01]  /*38d0*/  @!P2 LDG.E R237, [R4.64] ;  /* 0x0000000804eda981 */ /* 0x000762000c1e1900 */
[----:B------:R-:W-:Y:S02]  /*38e0*/  SHF.R.S32.HI R9, RZ, 0x1f, R2 ;  /* 0x0000001fff097819 */ /* 0x000fe40000011402 */
[----:B------:R-:W-:-:S03]  /*38f0*/  ISETP.GE.AND P2, PT, R8, UR4, PT ;  /* 0x0000000408007c0c */ /* 0x000fc6000bf46270 */
[----:B------:R3:W5:Y:S01]  /*3900*/  @!P0 LDG.E R236, [R4.64+0x20] ;  /* 0x0000200804ec8981 */ /* 0x000762000c1e1900 */
[----:B------:R-:W-:Y:S02]  /*3910*/  IMAD.MOV.U32 R234, RZ, RZ, 0x7f800000 ;  /* 0x7f800000ffea7424 */ /* 0x000fe400078e00ff */
[----:B------:R-:W-:Y:S01]  /*3920*/  IMAD.MOV.U32 R235, RZ, RZ, 0x7f800000 ;  /* 0x7f800000ffeb7424 */ /* 0x000fe200078e00ff */
[----:B------:R-:W-:-:S04]  /*3930*/  @!P1 LEA R8, P0, R2, UR14, 0x2 ;  /* 0x0000000e02089c11 */ /* 0x000fc8000f8010ff */
[----:B------:R-:W-:Y:S01]  /*3940*/  @!P1 LEA.HI.X R9, R2, UR13, R9, 0x2, P0 ;  /* 0x0000000d02099c11 */ /* 0x000fe200080f1409 */
[----:B------:R1:W-:Y:S04]  /*3950*/  @P6 STS.128 [R0+0x6000], RZ ;  /* 0x006000ff00006388 */ /* 0x0003e80000000c00 */
[----:B------:R1:W5:Y:S01]  /*3960*/  @!P1 LDG.E R234, [R8.64] ;  /* 0x0000000808ea9981 */ /* 0x000362000c1e1900 */
[----:B------:R-:W-:Y:S01]  /*3970*/  IMAD R2, R12, c[0x0][0x1b0], RZ ;  /* 0x00006c000c027a24 */ /* 0x000fe200078e02ff */
[----:B------:R-:W-:Y:S02]  /*3980*/  BSSY B0, `(.L_x_1158) ;  /* 0x0000015000007945 */ /* 0x000fe40003800000 */
[----:B------:R3:W5:Y:S01]  /*3990*/  @!P2 LDG.E R235, [R4.64+0x80] ;  /* 0x0000800804eba981 */ /* 0x000762000c1e1900 */
[----:B------:R-:W-:-:S02]  /*39a0*/  IMAD R2, R11, c[0x0][0x1b4], R2 ;  /* 0x00006d000b027a24 */ /* 0x000fc400078e0202 */
[----:B---3--:R-:W-:-:S04]  /*39b0*/  IMAD.WIDE.U32 R4, R11, c[0x0][0x1b0], R6 ;  /* 0x00006c000b047a25 */ /* 0x008fc800078e0006 */
        /* <DEDUP_REMOVED lines=17> */
.L_x_1159:
[----:B-1----:R-:W-:Y:S05]  /*3ad0*/  BSYNC B0 ;  /* 0x0000000000007941 */ /* 0x002fea0003800000 */
.L_x_1158:
[----:B------:R1:W-:Y:S01]  /*3ae0*/  @P5 STS.128 [R0+0x7000], RZ ;  /* 0x007000ff00005388 */ /* 0x0003e20000000c00 */
[----:B------:R-:W-:Y:S01]  /*3af0*/  BSSY B0, `(.L_x_1160) ;  /* 0x0000013000007945 */ /* 0x000fe20003800000 */
        /* <DEDUP_REMOVED lines=18> */
.L_x_1161:
[----:B------:R-:W-:Y:S05]  /*3c20*/  BSYNC B0 ;  /* 0x0000000000007941 */ /* 0x000fea0003800000 */
.L_x_1160:
        /* <DEDUP_REMOVED lines=20> */
.L_x_1163:
[----:B------:R-:W-:Y:S05]  /*3d70*/  BSYNC B0 ;  /* 0x0000000000007941 */ /* 0x000fea0003800000 */
.L_x_1162:
        /* <DEDUP_REMOVED lines=19> */
.L_x_1165:
[----:B------:R-:W-:Y:S05]  /*3eb0*/  BSYNC B0 ;  /* 0x0000000000007941 */ /* 0x000fea0003800000 */
.L_x_1164:
[----:B------:R-:W0:Y:S01]  /*3ec0*/  LDGDEPBAR ;  /* 0x00000000000079af */ /* 0x000e220000000000 */
[----:B-1234-:R-:W-:Y:S01]  /*3ed0*/  LEA.HI R0, R16, R15, RZ, 0x4 ;  /* 0x0000000f10007211 */ /* 0x01efe200078f20ff */
[----:B------:R-:W-:Y:S01]  /*3ee0*/  IMAD.MOV.U32 R180, RZ, RZ, 0x20 ;  /* 0x00000020ffb47424 */ /* 0x000fe200078e00ff */
[----:B------:R-:W-:Y:S01]  /*3ef0*/  PLOP3.LUT P3, PT, PT, PT, UP0, 0x40, 0x0 ;  /* 0x000000000000781c */ /* 0x000fe20003f6e808 */
[----:B------:R-:W-:Y:S01]  /*3f00*/  IMAD.MOV.U32 R128, RZ, RZ, 0x40 ;  /* 0x00000040ff807424 */ /* 0x000fe200078e00ff */
[----:B------:R-:W-:Y:S01]  /*3f10*/  LOP3.LUT R0, R0, 0xfffffff0, RZ, 0xc0, !PT ;  /* 0xfffffff000007812 */ /* 0x000fe200078ec0ff */
[----:B------:R-:W-:Y:S01]  /*3f20*/  UIADD3 UR4, UR17, UR10, URZ ;  /* 0x0000000a11047290 */ /* 0x000fe2000fffe03f */
[----:B------:R-:W-:Y:S01]  /*3f30*/  PLOP3.LUT P2, PT, PT, PT, UP0, 0x40, 0x0 ;  /* 0x000000000000781c */ /* 0x000fe20003f4e808 */
[----:B------:R-:W-:Y:S01]  /*3f40*/  IMAD.MOV.U32 R219, RZ, RZ, R187 ;  /* 0x000000ffffdb7224 */ /* 0x000fe200078e00bb */
[----:B------:R-:W-:Y:S01]  /*3f50*/  CS2R R94, SRZ ;  /* 0x00000000005e7805 */ /* 0x000fe2000001ff00 */
[----:B------:R-:W-:Y:S01]  /*3f60*/  IMAD.IADD R0, R15, 0x1, -R0 ;  /* 0x000000010f007824 */ /* 0x000fe200078e0a00 */
[----:B------:R-:W-:Y:S01]  /*3f70*/  UIADD3 UR4, -UR5, 0x80, UR4 ;  /* 0x0000008005047890 */ /* 0x000fe2000fffe104 */
        /* <DEDUP_REMOVED lines=12> */
[----:B------:R-:W-:-:S04]  /*4040*/  DEPBAR.LE SB0, 0x1 ;  /* 0x000080400000791a */ /* 0x000fc80000000000 */
[----:B------:R-:W-:Y:S01]  /*4050*/  BAR.SYNC.DEFER_BLOCKING 0x0 ;  /* 0x0000000000007b1d */ /* 0x000fe20000010000 */
        /* <DEDUP_REMOVED lines=42> */
[----:B------:R-:W-:Y:S01]  /*4300*/  ULDC UR7, c[0x0][0x2e8] ;  /* 0x0000ba0000077ab9 */ /* 0x000fe20000000800 */
[----:B------:R1:W1:Y:S01]  /*4310*/  LDSM.16.M88.4 R160, [R177+0xa800] ;  /* 0x00a80000b1a0783b */ /* 0x0002620000000200 */
[----:B------:R-:W-:-:S02]  /*4320*/  UIADD3 UR34, UR4, -UR7, URZ ;  /* 0x8000000704227290 */ /* 0x000fc4000fffe03f */
[----:B------:R-:W-:Y:S01]  /*4330*/  UIADD3 UR35, UR17, 0x80, URZ ;  /* 0x0000008011237890 */ /* 0x000fe2000fffe03f */
[----:B------:R1:W1:Y:S01]  /*4340*/  LDSM.16.M88.4 R164, [R178+0xa000] ;  /* 0x00a00000b2a4783b */ /* 0x0002620000000200 */
[----:B------:R-:W-:-:S03]  /*4350*/  ULDC UR12, c[0x0][0x2e4] ;  /* 0x0000b900000c7ab9 */ /* 0x000fc60000000800 */
[----:B------:R1:W1:Y:S04]  /*4360*/  LDSM.16.M88.4 R168, [R178+0xa800] ;  /* 0x00a80000b2a8783b */ /* 0x0002680000000200 */
.L_x_1170:
[----:B------:R-:W0:Y:S01]  /*4370*/  LDGDEPBAR ;  /* 0x00000000000079af */ /* 0x000e220000000000 */
[----:B------:R-:W-:Y:S01]  /*4380*/  IADD3 R8, P0, R241, UR16, RZ ;  /* 0x00000010f1087c10 */ /* 0x000fe2000ff1e0ff */
[----:B------:R-:W-:Y:S01]  /*4390*/  USHF.L.U32 UR4, UR6, 0x6, URZ ;  /* 0x0000000606047899 */ /* 0x000fe2000800063f */
[C---:B------:R-:W-:Y:S01]  /*43a0*/  IADD3 R0, R173.reuse, R180, RZ ;  /* 0x000000b4ad007210 */ /* 0x040fe20007ffe0ff */
[----:B------:R-:W-:Y:S01]  /*43b0*/  ULDC UR7, c[0x0][0x2e4] ;  /* 0x0000b90000077ab9 */ /* 0x000fe20000000800 */
[----:B------:R-:W-:Y:S01]  /*43c0*/  IADD3.X R9, R240, UR15, RZ, P0, !PT ;  /* 0x0000000ff0097c10 */ /* 0x000fe200087fe4ff */
[----:B------:R-:W-:Y:S01]  /*43d0*/  UISETP.GE.AND UP0, UPT, UR4, UR34, UPT ;  /* 0x000000220400728c */ /* 0x000fe2000bf06270 */
[----:B------:R-:W-:Y:S02]  /*43e0*/  IADD3 R2, R173, R128, RZ ;  /* 0x00000080ad027210 */ /* 0x000fe40007ffe0ff */
[----:B------:R-:W-:Y:S02]  /*43f0*/  MOV R210, R190 ;  /* 0x000000be00d27202 */ /* 0x000fe40000000f00 */
[----:B------:R-:W-:Y:S02]  /*4400*/  MOV R211, R189 ;  /* 0x000000bd00d37202 */ /* 0x000fe40000000f00 */
[----:B------:R-:W-:Y:S01]  /*4410*/  PLOP3.LUT P0, PT, PT, PT, UP0, 0x80, 0x0 ;  /* 0x000000000000781c */ /* 0x000fe20003f0f008 */
[----:B------:R-:W-:Y:S04]  /*4420*/  DEPBAR.LE SB0, 0x0 ;  /* 0x000080000000791a */ /* 0x000fe80000000000 */
[----:B------:R-:W-:Y:S08]  /*4430*/  BAR.SYNC.DEFER_BLOCKING 0x0 ;  /* 0x0000000000007b1d */ /* 0x000ff00000010000 */
[----:B------:R-:W-:Y:S08]  /*4440*/  LDSM.16.M88.4 R32, [R173] ;  /* 0x00000000ad20783b */ /* 0x000ff00000000200 */
[----:B------:R-:W4:Y:S08]  /*4450*/  LDSM.16.M88.4 R16, [R176+0x6000] ;  /* 0x00600000b010783b */ /* 0x000f300000000200 */
[----:B------:R-:W3:Y:S08]  /*4460*/  LDSM.16.M88.4 R28, [R173+0x1000] ;  /* 0x00100000ad1c783b */ /* 0x000ef00000000200 */
[----:B-----5:R3:W5:Y:S04]  /*4470*/  LDG.E R185, [R8.64] ;  /* 0x0000000808b97981 */ /* 0x020768000c1e1900 */
[----:B------:R3:W5:Y:S04]  /*4480*/  LDG.E R186, [R8.64+0x20] ;  /* 0x0000200808ba7981 */ /* 0x000768000c1e1900 */
[----:B------:R3:W5:Y:S04]  /*4490*/  LDG.E R184, [R8.64+0x80] ;  /* 0x0000800808b87981 */ /* 0x000768000c1e1900 */
[----:B------:R3:W5:Y:S04]  /*44a0*/  LDG.E R183, [R8.64+0xa0] ;  /* 0x0000a00808b77981 */ /* 0x000768000c1e1900 */
[----:B------:R-:W2:Y:S01]  /*44b0*/  LDSM.16.M88.4 R100, [R176+0x6800] ;  /* 0x00680000b064783b */ /* 0x000ea20000000200 */
[-C--:B----4-:R-:W-:Y:S07]  /*44c0*/  HMMA.16816.F32 R4, R32, R16.reuse, RZ ;  /* 0x000000102004723c */ /* 0x090fee00000018ff */
[----:B------:R-:W-:Y:S08]  /*44d0*/  LDSM.16.M88.4 R104, [R0] ;  /* 0x000000000068783b */ /* 0x000ff00000000200 */
[----:B------:R-:W4:Y:S01]  /*44e0*/  LDSM.16.M88.4 R108, [R179+0x6000] ;  /* 0x00600000b36c783b */ /* 0x000f220000000200 */
[C---:B---3--:R-:W-:Y:S07]  /*44f0*/  HMMA.16816.F32 R8, R28.reuse, R16, RZ ;  /* 0x000000101c08723c */ /* 0x048fee00000018ff */
[----:B------:R3:W1:Y:S01]  /*4500*/  LDSM.16.M88.4 R112, [R0+0x1000] ;  /* 0x001000000070783b */ /* 0x0006620000000200 */
[-C--:B------:R-:W-:Y:S07]  /*4510*/  HMMA.16816.F32 R12, R28, R18.reuse, RZ ;  /* 0x000000121c0c723c */ /* 0x080fee00000018ff */
[----:B------:R-:W1:Y:S01]  /*4520*/  LDSM.16.M88.4 R116, [R179+0x6800] ;  /* 0x00680000b374783b */ /* 0x000e620000000200 */
[C---:B------:R-:W-:Y:S07]  /*4530*/  HMMA.16816.F32 R16, R32.reuse, R18, RZ ;  /* 0x000000122010723c */ /* 0x040fee00000018ff */
[----:B------:R-:W-:Y:S01]  /*4540*/  LDSM.16.M88.4 R120, [R2] ;  /* 0x000000000278783b */ /* 0x000fe20000000200 */
[-C--:B--2---:R-:W-:Y:S07]  /*4550*/  HMMA.16816.F32 R20, R32, R100.reuse, RZ ;  /* 0x000000642014723c */ /* 0x084fee00000018ff */
[----:B------:R-:W2:Y:S01]  /*4560*/  LDSM.16.M88.4 R124, [R177+0x6000] ;  /* 0x00600000b17c783b */ /* 0x000ea20000000200 */
[----:B---3--:R-:W-:Y:S01]  /*4570*/  IADD3 R0, R0, R128, RZ ;  /* 0x0000008000007210 */ /* 0x008fe20007ffe0ff */
[C---:B------:R-:W-:Y:S06]  /*4580*/  HMMA.16816.F32 R24, R28.reuse, R100, RZ ;  /* 0x000000641c18723c */ /* 0x040fec00000018ff */
[----:B------:R-:W-:Y:S02]  /*4590*/  LDSM.16.M88.4 R128, [R177+0x6800] ;  /* 0x00680000b180783b */ /* 0x000fe40000000200 */
[-C--:B------:R-:W-:Y:S06]  /*45a0*/  HMMA.16816.F32 R28, R28, R102.reuse, RZ ;  /* 0x000000661c1c723c */ /* 0x080fec00000018ff */
[----:B------:R-:W-:Y:S02]  /*45b0*/  LDSM.16.M88.4 R132, [R0] ;  /* 0x000000000084783b */ /* 0x000fe40000000200 */
[----:B------:R-:W-:Y:S06]  /*45c0*/  HMMA.16816.F32 R32, R32, R102, RZ ;  /* 0x000000662020723c */ /* 0x000fec00000018ff */
[----:B------:R-:W3:Y:S02]  /*45d0*/  LDSM.16.M88.4 R100, [R2+0x1000] ;  /* 0x001000000264783b */ /* 0x000ee40000000200 */
[-C--:B----4-:R-:W-:Y:S06]  /*45e0*/  HMMA.16816.F32 R4, R104, R108.reuse, R4 ;  /* 0x0000006c6804723c */ /* 0x090fec0000001804 */
[----:B------:R-:W4:Y:S02]  /*45f0*/  LDSM.16.M88.4 R136, [R178+0x6000] ;  /* 0x00600000b288783b */ /* 0x000f240000000200 */
[C---:B-1----:R-:W-:Y:S08]  /*4600*/  HMMA.16816.F32 R8, R112.reuse, R108, R8 ;  /* 0x0000006c7008723c */ /* 0x042ff00000001808 */
[-C--:B------:R-:W-:Y:S08]  /*4610*/  HMMA.16816.F32 R12, R112, R110.reuse, R12 ;  /* 0x0000006e700c723c */ /* 0x080ff0000000180c */
[C---:B------:R-:W-:Y:S08]  /*4620*/  HMMA.16816.F32 R16, R104.reuse, R110, R16 ;  /* 0x0000006e6810723c */ /* 0x040ff00000001810 */
[-C--:B------:R-:W-:Y:S08]  /*4630*/  HMMA.16816.F32 R20, R104, R116.reuse, R20 ;  /* 0x000000746814723c */ /* 0x080ff00000001814 */
[C---:B------:R-:W-:Y:S08]  /*4640*/  HMMA.16816.F32 R24, R112.reuse, R116, R24 ;  /* 0x000000747018723c */ /* 0x040ff00000001818 */
[-C--:B------:R-:W-:Y:S08]  /*4650*/  HMMA.16816.F32 R28, R112, R118.reuse, R28 ;  /* 0x00000076701c723c */ /* 0x080ff0000000181c */
[----:B------:R-:W-:Y:S01]  /*4660*/  HMMA.16816.F32 R32, R104, R118, R32 ;  /* 0x000000766820723c */ /* 0x000fe20000001820 */
[----:B------:R-:W1:Y:S07]  /*4670*/  LDSM.16.M88.4 R104, [R0+0x1000] ;  /* 0x001000000068783b */ /* 0x000e6e0000000200 */
[-C--:B--2---:R-:W-:Y:S08]  /*4680*/  HMMA.16816.F32 R4, R120, R124.reuse, R4 ;  /* 0x0000007c7804723c */ /* 0x084ff00000001804 */
[C---:B---3--:R-:W-:Y:S08]  /*4690*/  HMMA.16816.F32 R8, R100.reuse, R124, R8 ;  /* 0x0000007c6408723c */ /* 0x048ff00000001808 */
[-C--:B------:R-:W-:Y:S08]  /*46a0*/  HMMA.16816.F32 R12, R100, R126.reuse, R12 ;  /* 0x0000007e640c723c */ /* 0x080ff0000000180c */
[C---:B------:R-:W-:Y:S08]  /*46b0*/  HMMA.16816.F32 R16, R120.reuse, R126, R16 ;  /* 0x0000007e7810723c */ /* 0x040ff00000001810 */
[-C--:B------:R-:W-:Y:S08]  /*46c0*/  HMMA.16816.F32 R20, R120, R128.reuse, R20 ;  /* 0x000000807814723c */ /* 0x080ff00000001814 */
[C---:B------:R-:W-:Y:S08]  /*46d0*/  HMMA.16816.F32 R24, R100.reuse, R128, R24 ;  /* 0x000000806418723c */ /* 0x040ff00000001818 */
[-C--:B------:R-:W-:Y:S08]  /*46e0*/  HMMA.16816.F32 R28, R100, R130.reuse, R28 ;  /* 0x00000082641c723c */ /* 0x080ff0000000181c */
[----:B------:R-:W-:Y:S08]  /*46f0*/  HMMA.16816.F32 R32, R120, R130, R32 ;  /* 0x000000827820723c */ /* 0x000ff00000001820 */
[-C--:B----4-:R-:W-:Y:S08]  /*4700*/  HMMA.16816.F32 R4, R132, R136.reuse, R4 ;  /* 0x000000888404723c */ /* 0x090ff00000001804 */
        /* <DEDUP_REMOVED lines=9> */
[----:B------:R-:W2:Y:S01]  /*47a0*/  MUFU.TANH R110, R5 ;  /* 0x00000005006e7308 */ /* 0x000ea20000002400 */
        /* <DEDUP_REMOVED lines=8> */
[----:B------:R-:W-:Y:S02]  /*4830*/  FMUL.FTZ R16, R16, c[0x0][0x2ec] ;  /* 0x0000bb0010107a20 */ /* 0x000fe40000410000 */
[----:B------:R-:W-:Y:S02]  /*4840*/  FMUL.FTZ R17, R17, c[0x0][0x2ec] ;  /* 0x0000bb0011117a20 */ /* 0x000fe40000410000 */
[----:B------:R-:W-:Y:S01]  /*4850*/  FMUL.FTZ R18, R18, c[0x0][0x2ec] ;  /* 0x0000bb0012127a20 */ /* 0x000fe20000410000 */
[----:B------:R4:W1:Y:S01]  /*4860*/  MUFU.TANH R108, R7 ;  /* 0x00000007006c7308 */ /* 0x0008620000002400 */
[----:B------:R-:W-:Y:S09]  /*4870*/  FMUL.FTZ R19, R19, c[0x0][0x2ec] ;  /* 0x0000bb0013137a20 */ /* 0x000ff20000410000 */
[----:B------:R1:W1:Y:S10]  /*4880*/  MUFU.TANH R119, R8 ;  /* 0x0000000800777308 */ /* 0x0002740000002400 */
[----:B------:R1:W1:Y:S01]  /*4890*/  MUFU.TANH R114, R9 ;  /* 0x0000000900727308 */ /* 0x0002620000002400 */
[----:B----4-:R-:W4:Y:S09]  /*48a0*/  LDSM.16.M88.4 R4, [R178+0x6800] ;  /* 0x00680000b204783b */ /* 0x010f320000000200 */
[----:B------:R1:W1:Y:S10]  /*48b0*/  MUFU.TANH R113, R10 ;  /* 0x0000000a00717308 */ /* 0x0002740000002400 */
[----:B------:R1:W1:Y:S10]  /*48c0*/  MUFU.TANH R112, R11 ;  /* 0x0000000b00707308 */ /* 0x0002740000002400 */
[----:B------:R1:W1:Y:S10]  /*48d0*/  MUFU.TANH R118, R12 ;  /* 0x0000000c00767308 */ /* 0x0002740000002400 */
[----:B------:R1:W1:Y:S01]  /*48e0*/  MUFU.TANH R117, R13 ;  /* 0x0000000d00757308 */ /* 0x0002620000002400 */
[-C--:B----4-:R-:W-:Y:S09]  /*48f0*/  HMMA.16816.F32 R20, R132, R4.reuse, R20 ;  /* 0x000000048414723c */ /* 0x090ff20000001814 */
[----:B------:R4:W1:Y:S01]  /*4900*/  MUFU.TANH R116, R14 ;  /* 0x0000000e00747308 */ /* 0x0008620000002400 */
[C---:B------:R-:W-:Y:S09]  /*4910*/  HMMA.16816.F32 R24, R104.reuse, R4, R24 ;  /* 0x000000046818723c */ /* 0x040ff20000001818 */
[----:B------:R4:W1:Y:S01]  /*4920*/  MUFU.TANH R115, R15 ;  /* 0x0000000f00737308 */ /* 0x0008620000002400 */
[-C--:B------:R-:W-:Y:S04]  /*4930*/  HMMA.16816.F32 R28, R104, R6.reuse, R28 ;  /* 0x00000006681c723c */ /* 0x080fe8000000181c */
[----:B------:R-:W-:Y:S04]  /*4940*/  FMUL.FTZ R20, R20, c[0x0][0x2ec] ;  /* 0x0000bb0014147a20 */ /* 0x000fe80000410000 */
[----:B------:R-:W-:Y:S01]  /*4950*/  HMMA.16816.F32 R32, R132, R6, R32 ;  /* 0x000000068420723c */ /* 0x000fe20000001820 */
[----:B------:R4:W1:Y:S03]  /*4960*/  MUFU.TANH R123, R16 ;  /* 0x00000010007b7308 */ /* 0x0008660000002400 */
[----:B------:R-:W-:Y:S02]  /*4970*/  FMUL.FTZ R21, R21, c[0x0][0x2ec] ;  /* 0x0000bb0015157a20 */ /* 0x000fe40000410000 */
[----:B------:R-:W-:Y:S02]  /*4980*/  FMUL.FTZ R22, R22, c[0x0][0x2ec] ;  /* 0x0000bb0016167a20 */ /* 0x000fe40000410000 */
[----:B------:R-:W-:Y:S03]  /*4990*/  FMUL.FTZ R23, R23, c[0x0][0x2ec] ;  /* 0x0000bb0017177a20 */ /* 0x000fe60000410000 */
[----:B------:R4:W1:Y:S01]  /*49a0*/  MUFU.TANH R122, R17 ;  /* 0x00000011007a7308 */ /* 0x0008620000002400 */
[----:B------:R-:W-:Y:S02]  /*49b0*/  FMUL.FTZ R24, R24, c[0x0][0x2ec] ;  /* 0x0000bb0018187a20 */ /* 0x000fe40000410000 */
[----:B------:R-:W-:Y:S02]  /*49c0*/  FMUL.FTZ R25, R25, c[0x0][0x2ec] ;  /* 0x0000bb0019197a20 */ /* 0x000fe40000410000 */
[----:B------:R-:W-:Y:S02]  /*49d0*/  FMUL.FTZ R26, R26, c[0x0][0x2ec] ;  /* 0x0000bb001a1a7a20 */ /* 0x000fe40000410000 */
[----:B------:R-:W-:Y:S02]  /*49e0*/  FMUL.FTZ R27, R27, c[0x0][0x2ec] ;  /* 0x0000bb001b1b7a20 */ /* 0x000fe40000410000 */
[----:B------:R-:W-:Y:S01]  /*49f0*/  FMUL.FTZ R28, R28, c[0x0][0x2ec] ;  /* 0x0000bb001c1c7a20 */ /* 0x000fe20000410000 */
        /* <DEDUP_REMOVED lines=8> */
[----:B------:R-:W-:Y:S07]  /*4a80*/  FMUL.FTZ R35, R35, c[0x0][0x2ec] ;  /* 0x0000bb0023237a20 */ /* 0x000fee0000410000 */
[----:B------:R4:W1:Y:S10]  /*4a90*/  MUFU.TANH R127, R20 ;  /* 0x00000014007f7308 */ /* 0x0008740000002400 */
        /* <DEDUP_REMOVED lines=14> */
[----:B------:R4:W1:Y:S01]  /*4b80*/  MUFU.TANH R133, R35 ;  /* 0x0000002300857308 */ /* 0x0008620000002400 */
[----:B------:R-:W-:-:S05]  /*4b90*/  @!P0 BRA `(.L_x_1166) ;  /* 0x000002a000008947 */ /* 0x000fca0003800000 */
[----:B-123--:R-:W-:Y:S01]  /*4ba0*/  MOV R11, R129 ;  /* 0x00000081000b7202 */ /* 0x00efe20000000f00 */
[----:B------:R-:W-:Y:S01]  /*4bb0*/  UIADD3 UR7, UR17, UR10, URZ ;  /* 0x0000000a11077290 */ /* 0x000fe2000fffe03f */
[----:B----4-:R-:W-:Y:S01]  /*4bc0*/  MOV R17, R131 ;  /* 0x0000008300117202 */ /* 0x010fe20000000f00 */
[----:B------:R-:W-:Y:S01]  /*4bd0*/  IMAD.U32 R0, RZ, RZ, UR35 ;  /* 0x00000023ff007e24 */ /* 0x000fe2000f8e00ff */
[----:B------:R-:W-:Y:S01]  /*4be0*/  MOV R31, R133 ;  /* 0x00000085001f7202 */ /* 0x000fe20000000f00 */
[----:B------:R-:W-:Y:S01]  /*4bf0*/  IMAD.MOV.U32 R10, RZ, RZ, R130 ;  /* 0x000000ffff0a7224 */ /* 0x000fe200078e0082 */
[----:B------:R-:W-:Y:S01]  /*4c00*/  MOV R101, R135 ;  /* 0x0000008700657202 */ /* 0x000fe20000000f00 */
[----:B------:R-:W-:Y:S01]  /*4c10*/  IMAD.MOV.U32 R16, RZ, RZ, R132 ;  /* 0x000000ffff107224 */ /* 0x000fe200078e0084 */
[----:B------:R-:W-:Y:S01]  /*4c20*/  ISETP.LT.AND P0, PT, R0, UR5, PT ;  /* 0x0000000500007c0c */ /* 0x000fe2000bf01270 */
[----:B------:R-:W-:Y:S01]  /*4c30*/  IMAD.MOV.U32 R30, RZ, RZ, R134 ;  /* 0x000000ffff1e7224 */ /* 0x000fe200078e0086 */
[----:B------:R-:W-:Y:S01]  /*4c40*/  MOV R9, R136 ;  /* 0x0000008800097202 */ /* 0x000fe20000000f00 */
        /* <DEDUP_REMOVED lines=17> */
[----:B------:R-:W-:Y:S01]  /*4d60*/  UIADD3 UR11, UR12, UR7, -UR5 ;  /* 0x000000070c0b7290 */ /* 0x000fe2000fffe805 */
[----:B------:R-:W-:Y:S01]  /*4d70*/  MOV R21, R114 ;  /* 0x0000007200157202 */ /* 0x000fe20000000f00 */
[----:B------:R-:W-:Y:S01]  /*4d80*/  IMAD.MOV.U32 R12, RZ, RZ, R113 ;  /* 0x000000ffff0c7224 */ /* 0x000fe200078e0071 */
[----:B------:R-:W-:Y:S01]  /*4d90*/  UIADD3 UR7, UR4, 0x40, URZ ;  /* 0x0000004004077890 */ /* 0x000fe2000fffe03f */
[----:B------:R-:W-:Y:S01]  /*4da0*/  MOV R25, R108 ;  /* 0x0000006c00197202 */ /* 0x000fe20000000f00 */
[----:B------:R-:W-:Y:S01]  /*4db0*/  IMAD.MOV.U32 R20, RZ, RZ, R119 ;  /* 0x000000ffff147224 */ /* 0x000fe200078e0077 */
[----:B------:R-:W-:Y:S01]  /*4dc0*/  MOV R33, R110 ;  /* 0x0000006e00217202 */ /* 0x000fe20000000f00 */
[----:B------:R-:W-:Y:S01]  /*4dd0*/  UISETP.GE.AND UP0, UPT, UR7, UR11, UPT ;  /* 0x0000000b0700728c */ /* 0x000fe2000bf06270 */
[----:B------:R-:W-:Y:S02]  /*4de0*/  IMAD.MOV.U32 R24, RZ, RZ, R109 ;  /* 0x000000ffff187224 */ /* 0x000fe400078e006d */
[----:B------:R-:W-:Y:S01]  /*4df0*/  UMOV UR7, UR12 ;  /* 0x0000000c00077c82 */ /* 0x000fe20008000000 */
[----:B------:R-:W-:Y:S02]  /*4e00*/  IMAD.MOV.U32 R32, RZ, RZ, R111 ;  /* 0x000000ffff207224 */ /* 0x000fe400078e006f */
[----:B------:R-:W-:Y:S11]  /*4e10*/  PLOP3.LUT P2, PT, PT, PT, UP0, 0x80, 0x0 ;  /* 0x000000000000781c */ /* 0x000ff60003f4f008 */
[----:B------:R-:W-:Y:S02]  /*4e20*/  @!UPT UIADD3 URZ, URZ, URZ, URZ ;  /* 0x0000003f3f3ff290 */ /* 0x000fe4000fffe03f */
[----:B------:R-:W-:-:S05]  /*4e30*/  @!P2 BRA P0, `(.L_x_1167) ;  /* 0x000008100000a947 */ /* 0x000fca0000000000 */
.L_x_1166:
[----:B--23--:R-:W-:Y:S01]  /*4e40*/  IADD3 R0, R239, UR4, RZ ;  /* 0x00000004ef007c10 */ /* 0x00cfe2000fffe0ff */
[----:B------:R-:W-:Y:S02]  /*4e50*/  UIADD3 UR4, -UR7, UR5, -UR10 ;  /* 0x0000000507047290 */ /* 0x000fe4000fffe90a */
[----:B------:R-:W-:Y:S01]  /*4e60*/  UMOV UR12, UR7 ;  /* 0x00000007000c7c82 */ /* 0x000fe20008000000 */
[C---:B------:R-:W-:Y:S02]  /*4e70*/  IADD3 R5, R0.reuse, 0x8, RZ ;  /* 0x0000000800057810 */ /* 0x040fe40007ffe0ff */
[C---:B------:R-:W-:Y:S02]  /*4e80*/  IADD3 R4, R0.reuse, 0x20, RZ ;  /* 0x0000002000047810 */ /* 0x040fe40007ffe0ff */
[C---:B------:R-:W-:Y:S02]  /*4e90*/  IADD3 R2, R0.reuse, 0x28, RZ ;  /* 0x0000002800027810 */ /* 0x040fe40007ffe0ff */
[----:B------:R-:W-:Y:S02]  /*4ea0*/  IADD3 R6, R0, UR4, RZ ;  /* 0x0000000400067c10 */ /* 0x000fe4000fffe0ff */
[----:B----4-:R-:W-:Y:S02]  /*4eb0*/  IADD3 R14, R5, UR4, RZ ;  /* 0x00000004050e7c10 */ /* 0x010fe4000fffe0ff */
[----:B------:R-:W-:Y:S02]  /*4ec0*/  IADD3 R16, R4, UR4, RZ ;  /* 0x0000000404107c10 */ /* 0x000fe4000fffe0ff */
[----:B------:R-:W-:Y:S01]  /*4ed0*/  IADD3 R22, R2, UR4, RZ ;  /* 0x0000000402167c10 */ /* 0x000fe2000fffe0ff */
[----:B------:R-:W-:Y:S04]  /*4ee0*/  UIADD3 UR4, UR5, 0x1, -UR10 ;  /* 0x0000000105047890 */ /* 0x000fe8000fffe80a */
[----:B------:R-:W-:Y:S06]  /*4ef0*/  UIADD3 UR4, UR4, UR57, URZ ;  /* 0x0000003904047290 */ /* 0x000fec000fffe03f */
[----:B-1----:R-:W-:Y:S01]  /*4f00*/  IADD3 R13, R0, UR4, RZ ;  /* 0x00000004000d7c10 */ /* 0x002fe2000fffe0ff */
[----:B------:R-:W-:Y:S01]  /*4f10*/  IMAD.U32 R0, RZ, RZ, UR33 ;  /* 0x00000021ff007e24 */ /* 0x000fe2000f8e00ff */
[----:B------:R-:W-:Y:S02]  /*4f20*/  IADD3 R17, R2, UR4, RZ ;  /* 0x0000000402117c10 */ /* 0x000fe4000fffe0ff */
[----:B------:R-:W-:Y:S01]  /*4f30*/  IMNMX R2, RZ, R6, !PT ;  /* 0x00000006ff027217 */ /* 0x000fe20007800200 */
[----:B------:R-:W-:Y:S01]  /*4f40*/  IMAD R0, R0, 0x80, R245 ;  /* 0x0000008000007824 */ /* 0x000fe200078e02f5 */
[----:B------:R-:W-:Y:S02]  /*4f50*/  IADD3 R15, R4, UR4, RZ ;  /* 0x00000004040f7c10 */ /* 0x000fe4000fffe0ff */
[----:B------:R-:W-:Y:S02]  /*4f60*/  IMNMX R4, R13, UR5, PT ;  /* 0x000000050d047c17 */ /* 0x000fe4000b800200 */
        /* <DEDUP_REMOVED lines=13> */
[----:B------:R-:W-:Y:S02]  /*5040*/  IADD3 R5, R5, UR4, RZ ;  /* 0x0000000405057c10 */ /* 0x000fe4000fffe0ff */
        /* <DEDUP_REMOVED lines=96> */
.L_x_1167:
[C---:B------:R-:W-:Y:S01]  /*5650*/  FMUL.FTZ R5, R237.reuse, 1.4426950216293334961 ;  /* 0x3fb8aa3bed057820 */ /* 0x040fe20000410000 */
[----:B------:R-:W-:Y:S01]  /*5660*/  FSETP.NEU.FTZ.AND P0, PT, R237, -INF , PT ;  /* 0xff800000ed00780b */ /* 0x000fe20003f1d000 */
[----:B------:R-:W-:Y:S01]  /*5670*/  FMUL.FTZ R4, R236, 1.4426950216293334961 ;  /* 0x3fb8aa3bec047820 */ /* 0x000fe20000410000 */
[----:B------:R-:W-:Y:S01]  /*5680*/  MOV R128, 0x40 ;  /* 0x0000004000807802 */ /* 0x000fe20000000f00 */
[----:B------:R-:W-:Y:S01]  /*5690*/  FMUL.FTZ R2, R235, 1.4426950216293334961 ;  /* 0x3fb8aa3beb027820 */ /* 0x000fe20000410000 */
[----:B------:R-:W-:Y:S01]  /*56a0*/  FSEL R5, R5, RZ, P0 ;  /* 0x000000ff05057208 */ /* 0x000fe20000000000 */
[----:B------:R-:W-:Y:S01]  /*56b0*/  UISETP.GT.AND UP3, UPT, UR6, UR18, UPT ;  /* 0x000000120600728c */ /* 0x000fe2000bf64270 */
[----:B------:R-:W-:Y:S02]  /*56c0*/  SEL R128, R128, 0xffffffc0, !P1 ;  /* 0xffffffc080807807 */ /* 0x000fe40004800000 */
[----:B------:R-:W-:Y:S01]  /*56d0*/  FSETP.NEU.FTZ.AND P0, PT, R236, -INF , PT ;  /* 0xff800000ec00780b */ /* 0x000fe20003f1d000 */
[--C-:B------:R-:W-:Y:S02]  /*56e0*/  FFMA.FTZ R0, R32, c[0x0][0x23c], -R5.reuse ;  /* 0x00008f0020007a23 */ /* 0x100fe40000010805 */
[----:B------:R-:W-:Y:S02]  /*56f0*/  PLOP3.LUT P2, PT, PT, PT, UP3, 0x80, 0x0 ;  /* 0x000000000000781c */ /* 0x000fe40003f4f038 */
[----:B------:R1:W-:Y:S01]  /*5700*/  MUFU.EX2 R189, R0 ;  /* 0x0000000000bd7308 */ /* 0x0003e20000000800 */
[----:B------:R-:W-:Y:S02]  /*5710*/  FSEL R4, R4, RZ, P0 ;  /* 0x000000ff04047208 */ /* 0x000fe40000000000 */
[----:B------:R-:W-:Y:S04]  /*5720*/  FSETP.NEU.FTZ.AND P0, PT, R235, -INF , PT ;  /* 0xff800000eb00780b */ /* 0x000fe80003f1d000 */
[----:B------:R-:W-:Y:S02]  /*5730*/  FSEL R2, R2, RZ, P0 ;  /* 0x000000ff02027208 */ /* 0x000fe40000000000 */
[----:B------:R-:W-:Y:S01]  /*5740*/  FSETP.NEU.FTZ.AND P0, PT, R234, -INF , PT ;  /* 0xff800000ea00780b */ /* 0x000fe20003f1d000 */
[--C-:B-1----:R-:W-:Y:S04]  /*5750*/  FFMA.FTZ R0, R33, c[0x0][0x23c], -R5.reuse ;  /* 0x00008f0021007a23 */ /* 0x102fe80000010805 */
[----:B------:R1:W-:Y:S02]  /*5760*/  MUFU.EX2 R202, R0 ;  /* 0x0000000000ca7308 */ /* 0x0003e40000000800 */
[--C-:B-1----:R-:W-:Y:S08]  /*5770*/  FFMA.FTZ R0, R24, c[0x0][0x23c], -R4.reuse ;  /* 0x00008f0018007a23 */ /* 0x102ff00000010804 */
[----:B------:R1:W-:Y:S02]  /*5780*/  MUFU.EX2 R204, R0 ;  /* 0x0000000000cc7308 */ /* 0x0003e40000000800 */
[--C-:B-1----:R-:W-:Y:S08]  /*5790*/  FFMA.FTZ R0, R25, c[0x0][0x23c], -R4.reuse ;  /* 0x00008f0019007a23 */ /* 0x102ff00000010804 */
[----:B------:R1:W-:Y:S02]  /*57a0*/  MUFU.EX2 R203, R0 ;  /* 0x0000000000cb7308 */ /* 0x0003e40000000800 */
[--C-:B-1----:R-:W-:Y:S08]  /*57b0*/  FFMA.FTZ R0, R26, c[0x0][0x23c], -R5.reuse ;  /* 0x00008f001a007a23 */ /* 0x102ff00000010805 */
[----:B------:R1:W-:Y:S02]  /*57c0*/  MUFU.EX2 R216, R0 ;  /* 0x0000000000d87308 */ /* 0x0003e40000000800 */
[--C-:B-1----:R-:W-:Y:S08]  /*57d0*/  FFMA.FTZ R0, R27, c[0x0][0x23c], -R5.reuse ;  /* 0x00008f001b007a23 */ /* 0x102ff00000010805 */
[----:B------:R1:W-:Y:S02]  /*57e0*/  MUFU.EX2 R214, R0 ;  /* 0x0000000000d67308 */ /* 0x0003e40000000800 */
[--C-:B-1----:R-:W-:Y:S02]  /*57f0*/  FFMA.FTZ R0, R18, c[0x0][0x23c], -R4.reuse ;  /* 0x00008f0012007a23 */ /* 0x102fe40000010804 */
[----:B------:R-:W-:Y:S06]  /*5800*/  FMUL.FTZ R18, R234, 1.4426950216293334961 ;  /* 0x3fb8aa3bea127820 */ /* 0x000fec0000410000 */
[----:B------:R1:W-:Y:S02]  /*5810*/  MUFU.EX2 R212, R0 ;  /* 0x0000000000d47308 */ /* 0x0003e40000000800 */
[----:B-1----:R-:W-:Y:S08]  /*5820*/  FFMA.FTZ R0, R19, c[0x0][0x23c], -R4 ;  /* 0x00008f0013007a23 */ /* 0x002ff00000010804 */
[----:B------:R1:W-:Y:S02]  /*5830*/  MUFU.EX2 R209, R0 ;  /* 0x0000000000d17308 */ /* 0x0003e40000000800 */
[--C-:B-1----:R-:W-:Y:S08]  /*5840*/  FFMA.FTZ R0, R20, c[0x0][0x23c], -R2.reuse ;  /* 0x00008f0014007a23 */ /* 0x102ff00000010802 */
[----:B------:R1:W-:Y:S02]  /*5850*/  MUFU.EX2 R192, R0 ;  /* 0x0000000000c07308 */ /* 0x0003e40000000800 */
[----:B-1----:R-:W-:Y:S08]  /*5860*/  FFMA.FTZ R0, R21, c[0x0][0x23c], -R2 ;  /* 0x00008f0015007a23 */ /* 0x002ff00000010802 */
[----:B------:R1:W2:Y:S02]  /*5870*/  MUFU.EX2 R193, R0 ;  /* 0x0000000000c17308 */ /* 0x0002a40000000800 */
[----:B-1----:R-:W-:Y:S05]  /*5880*/  FSEL R0, R18, RZ, P0 ;  /* 0x000000ff12007208 */ /* 0x002fea0000000000 */
[--C-:B------:R-:W-:Y:S02]  /*5890*/  FFMA.FTZ R6, R6, c[0x0][0x23c], -R0.reuse ;  /* 0x00008f0006067a23 */ /* 0x100fe40000010800 */
[--C-:B------:R-:W-:Y:S02]  /*58a0*/  FFMA.FTZ R12, R12, c[0x0][0x23c], -R0.reuse ;  /* 0x00008f000c0c7a23 */ /* 0x100fe40000010800 */
[----:B------:R1:W-:Y:S10]  /*58b0*/  MUFU.EX2 R206, R6 ;  /* 0x0000000600ce7308 */ /* 0x0003f40000000800 */
[----:B------:R3:W-:Y:S01]  /*58c0*/  MUFU.EX2 R191, R12 ;  /* 0x0000000c00bf7308 */ /* 0x0007e20000000800 */
[--C-:B-1----:R-:W-:Y:S09]  /*58d0*/  FFMA.FTZ R6, R7, c[0x0][0x23c], -R0.reuse ;  /* 0x00008f0007067a23 */ /* 0x102ff20000010800 */
[----:B------:R1:W-:Y:S01]  /*58e0*/  MUFU.EX2 R205, R6 ;  /* 0x0000000600cd7308 */ /* 0x0003e20000000800 */
[----:B---3--:R-:W-:Y:S09]  /*58f0*/  FFMA.FTZ R12, R13, c[0x0][0x23c], -R0 ;  /* 0x00008f000d0c7a23 */ /* 0x008ff20000010800 */
[----:B------:R3:W4:Y:S01]  /*5900*/  MUFU.EX2 R190, R12 ;  /* 0x0000000c00be7308 */ /* 0x0007220000000800 */
[--C-:B-1----:R-:W-:Y:S09]  /*5910*/  FFMA.FTZ R6, R34, c[0x0][0x23c], -R5.reuse ;  /* 0x00008f0022067a23 */ /* 0x102ff20000010805 */
[----:B------:R1:W-:Y:S01]  /*5920*/  MUFU.EX2 R218, R6 ;  /* 0x0000000600da7308 */ /* 0x0003e20000000800 */
[--C-:B---3--:R-:W-:Y:S09]  /*5930*/  FFMA.FTZ R12, R22, c[0x0][0x23c], -R2.reuse ;  /* 0x00008f00160c7a23 */ /* 0x108ff20000010802 */
[----:B------:R3:W-:Y:S01]  /*5940*/  MUFU.EX2 R208, R12 ;  /* 0x0000000c00d07308 */ /* 0x0007e20000000800 */
[--C-:B-1----:R-:W-:Y:S09]  /*5950*/  FFMA.FTZ R6, R35, c[0x0][0x23c], -R5.reuse ;  /* 0x00008f0023067a23 */ /* 0x102ff20000010805 */
[----:B------:R1:W-:Y:S01]  /*5960*/  MUFU.EX2 R217, R6 ;  /* 0x0000000600d97308 */ /* 0x0003e20000000800 */
[----:B---3--:R-:W-:Y:S09]  /*5970*/  FFMA.FTZ R12, R23, c[0x0][0x23c], -R2 ;  /* 0x00008f00170c7a23 */ /* 0x008ff20000010802 */
[----:B------:R-:W3:Y:S01]  /*5980*/  MUFU.EX2 R207, R12 ;  /* 0x0000000c00cf7308 */ /* 0x000ee20000000800 */
[--C-:B-1----:R-:W-:Y:S09]  /*5990*/  FFMA.FTZ R6, R28, c[0x0][0x23c], -R4.reuse ;  /* 0x00008f001c067a23 */ /* 0x102ff20000010804 */
[----:B------:R1:W-:Y:S02]  /*59a0*/  MUFU.EX2 R215, R6 ;  /* 0x0000000600d77308 */ /* 0x0003e40000000800 */
[----:B-1----:R-:W-:Y:S08]  /*59b0*/  FFMA.FTZ R6, R29, c[0x0][0x23c], -R4 ;  /* 0x00008f001d067a23 */ /* 0x002ff00000010804 */
[----:B------:R1:W1:Y:S02]  /*59c0*/  MUFU.EX2 R213, R6 ;  /* 0x0000000600d57308 */ /* 0x0002640000000800 */
[--C-:B-1----:R-:W-:Y:S02]  /*59d0*/  FFMA.FTZ R6, R100, c[0x0][0x23c], -R5.reuse ;  /* 0x00008f0064067a23 */ /* 0x102fe40000010805 */
[----:B------:R-:W-:Y:S06]  /*59e0*/  FFMA.FTZ R5, R101, c[0x0][0x23c], -R5 ;  /* 0x00008f0065057a23 */ /* 0x000fec0000010805 */
[----:B------:R1:W-:Y:S10]  /*59f0*/  MUFU.EX2 R231, R6 ;  /* 0x0000000600e77308 */ /* 0x0003f40000000800 */
[----:B------:R2:W2:Y:S01]  /*5a00*/  MUFU.EX2 R230, R5 ;  /* 0x0000000500e67308 */ /* 0x0004a20000000800 */
[----:B-1----:R-:W-:Y:S09]  /*5a10*/  FFMA.FTZ R6, R14, c[0x0][0x23c], -R2 ;  /* 0x00008f000e067a23 */ /* 0x002ff20000010802 */
[----:B------:R-:W-:Y:S01]  /*5a20*/  MUFU.EX2 R223, R6 ;  /* 0x0000000600df7308 */ /* 0x000fe20000000800 */
[--C-:B--2---:R-:W-:Y:S02]  /*5a30*/  FFMA.FTZ R5, R30, c[0x0][0x23c], -R4.reuse ;  /* 0x00008f001e057a23 */ /* 0x104fe40000010804 */
[----:B------:R-:W-:Y:S07]  /*5a40*/  FFMA.FTZ R4, R31, c[0x0][0x23c], -R4 ;  /* 0x00008f001f047a23 */ /* 0x000fee0000010804 */
[----:B------:R-:W-:Y:S10]  /*5a50*/  MUFU.EX2 R229, R5 ;  /* 0x0000000500e57308 */ /* 0x000ff40000000800 */
[----:B------:R1:W2:Y:S02]  /*5a60*/  MUFU.EX2 R228, R4 ;  /* 0x0000000400e47308 */ /* 0x0002a40000000800 */
[----:B-1----:R-:W-:Y:S01]  /*5a70*/  FFMA.FTZ R4, R15, c[0x0][0x23c], -R2 ;  /* 0x00008f000f047a23 */ /* 0x002fe20000010802 */
[----:B------:R-:W-:Y:S02]  /*5a80*/  F2FP.PACK_AB R6, R193, R192 ;  /* 0x000000c0c106723e */ /* 0x000fe400000000ff */
[----:B----4-:R-:W-:Y:S05]  /*5a90*/  F2FP.PACK_AB R5, R190, R191 ;  /* 0x000000bfbe05723e */ /* 0x010fea00000000ff */
[----:B------:R1:W4:Y:S02]  /*5aa0*/  MUFU.EX2 R222, R4 ;  /* 0x0000000400de7308 */ /* 0x0003240000000800 */
[--C-:B-1----:R-:W-:Y:S08]  /*5ab0*/  FFMA.FTZ R4, R8, c[0x0][0x23c], -R0.reuse ;  /* 0x00008f0008047a23 */ /* 0x102ff00000010800 */
[----:B------:R1:W-:Y:S02]  /*5ac0*/  MUFU.EX2 R221, R4 ;  /* 0x0000000400dd7308 */ /* 0x0003e40000000800 */
[----:B-1----:R-:W-:Y:S08]  /*5ad0*/  FFMA.FTZ R4, R9, c[0x0][0x23c], -R0 ;  /* 0x00008f0009047a23 */ /* 0x002ff00000010800 */
[----:B------:R1:W1:Y:S02]  /*5ae0*/  MUFU.EX2 R220, R4 ;  /* 0x0000000400dc7308 */ /* 0x0002640000000800 */
[--C-:B-1----:R-:W-:Y:S02]  /*5af0*/  FFMA.FTZ R4, R16, c[0x0][0x23c], -R2.reuse ;  /* 0x00008f0010047a23 */ /* 0x102fe40000010802 */
[----:B------:R-:W-:Y:S06]  /*5b00*/  FFMA.FTZ R2, R17, c[0x0][0x23c], -R2 ;  /* 0x00008f0011027a23 */ /* 0x000fec0000010802 */
[----:B------:R1:W-:Y:S10]  /*5b10*/  MUFU.EX2 R227, R4 ;  /* 0x0000000400e37308 */ /* 0x0003f40000000800 */
[----:B------:R2:W2:Y:S01]  /*5b20*/  MUFU.EX2 R226, R2 ;  /* 0x0000000200e27308 */ /* 0x0004a20000000800 */
[----:B-1----:R-:W-:Y:S05]  /*5b30*/  F2FP.PACK_AB R4, R202, R189 ;  /* 0x000000bdca04723e */ /* 0x002fea00000000ff */
[----:B------:R1:W-:Y:S01]  /*5b40*/  STS [R196+0xe000], R4 ;  /* 0x00e00004c4007388 */ /* 0x0003e20000000800 */
[--C-:B--2---:R-:W-:Y:S02]  /*5b50*/  FFMA.FTZ R2, R10, c[0x0][0x23c], -R0.reuse ;  /* 0x00008f000a027a23 */ /* 0x104fe40000010800 */
[----:B------:R-:W-:Y:S02]  /*5b60*/  FFMA.FTZ R0, R11, c[0x0][0x23c], -R0 ;  /* 0x00008f000b007a23 */ /* 0x000fe40000010800 */
[----:B------:R2:W-:Y:S10]  /*5b70*/  MUFU.EX2 R225, R2 ;  /* 0x0000000200e17308 */ /* 0x0005f40000000800 */
[----:B------:R3:W3:Y:S01]  /*5b80*/  MUFU.EX2 R224, R0 ;  /* 0x0000000000e07308 */ /* 0x0006e20000000800 */
[----:B-1----:R-:W-:Y:S02]  /*5b90*/  F2FP.PACK_AB R4, R214, R216 ;  /* 0x000000d8d604723e */ /* 0x002fe400000000ff */
[----:B--2---:R-:W-:Y:S05]  /*5ba0*/  F2FP.PACK_AB R2, R203, R204 ;  /* 0x000000cccb02723e */ /* 0x004fea00000000ff */
[----:B------:R1:W-:Y:S04]  /*5bb0*/  STS [R196+0xe400], R2 ;  /* 0x00e40002c4007388 */ /* 0x0003e80000000800 */
[----:B------:R2:W-:Y:S01]  /*5bc0*/  STS [R197+0xe000], R4 ;  /* 0x00e00004c5007388 */ /* 0x0005e20000000800 */
[----:B---3--:R-:W-:Y:S02]  /*5bd0*/  F2FP.PACK_AB R0, R207, R208 ;  /* 0x000000d0cf00723e */ /* 0x008fe400000000ff */
[----:B-1----:R-:W-:Y:S02]  /*5be0*/  F2FP.PACK_AB R2, R209, R212 ;  /* 0x000000d4d102723e */ /* 0x002fe400000000ff */
[----:B--2---:R-:W-:Y:S03]  /*5bf0*/  F2FP.PACK_AB R4, R213, R215 ;  /* 0x000000d7d504723e */ /* 0x004fe600000000ff */
[----:B------:R1:W-:Y:S04]  /*5c00*/  STS [R197+0xe400], R2 ;  /* 0x00e40002c5007388 */ /* 0x0003e80000000800 */
[----:B------:R2:W-:Y:S04]  /*5c10*/  STS [R196+0xf000], R6 ;  /* 0x00f00006c4007388 */ /* 0x0005e80000000800 */
[----:B------:R3:W-:Y:S04]  /*5c20*/  STS [R196+0xf400], R5 ;  /* 0x00f40005c4007388 */ /* 0x0007e80000000800 */
[----:B------:R4:W-:Y:S01]  /*5c30*/  STS [R197+0xf000], R0 ;  /* 0x00f00000c5007388 */ /* 0x0009e20000000800 */
[----:B-1----:R-:W-:Y:S02]  /*5c40*/  F2FP.PACK_AB R2, R230, R231 ;  /* 0x000000e7e602723e */ /* 0x002fe400000000ff */
[----:B--2---:R-:W-:Y:S02]  /*5c50*/  F2FP.PACK_AB R6, R205, R206 ;  /* 0x000000cecd06723e */ /* 0x004fe400000000ff */
[----:B---3--:R-:W-:Y:S03]  /*5c60*/  F2FP.PACK_AB R5, R217, R218 ;  /* 0x000000dad905723e */ /* 0x008fe600000000ff */
[----:B------:R1:W-:Y:S01]  /*5c70*/  STS [R197+0xf400], R6 ;  /* 0x00f40006c5007388 */ /* 0x0003e20000000800 */
[----:B----4-:R-:W-:Y:S03]  /*5c80*/  F2FP.PACK_AB R0, R228, R229 ;  /* 0x000000e5e400723e */ /* 0x010fe600000000ff */
        /* <DEDUP_REMOVED lines=36> */
[----:B------:R1:W2:Y:S03]  /*5ed0*/  LDSM.16.M88.4 R100, [R0+0x4000] ;  /* 0x004000000064783b */ /* 0x0002a60000000200 */
[----:B-1----:R-:W-:Y:S04]  /*5ee0*/  FFMA.FTZ R0, -R111, R111, 1 ;  /* 0x3f8000006f007423 */ /* 0x002fe8000001016f */
[-C--:B--2---:R-:W-:Y:S08]  /*5ef0*/  HMMA.16816.F32 R4, R100, R156.reuse, R4 ;  /* 0x0000009c6404723c */ /* 0x084ff00000001804 */
[C---:B------:R-:W-:Y:S08]  /*5f00*/  HMMA.16816.F32 R8, R104.reuse, R156, R8 ;  /* 0x0000009c6808723c */ /* 0x040ff00000001808 */
[-C--:B------:R-:W-:Y:S08]  /*5f10*/  HMMA.16816.F32 R12, R104, R158.reuse, R12 ;  /* 0x0000009e680c723c */ /* 0x080ff0000000180c */
[C---:B------:R-:W-:Y:S08]  /*5f20*/  HMMA.16816.F32 R16, R100.reuse, R158, R16 ;  /* 0x0000009e6410723c */ /* 0x040ff00000001810 */
[-C--:B------:R-:W-:Y:S08]  /*5f30*/  HMMA.16816.F32 R20, R100, R160.reuse, R20 ;  /* 0x000000a06414723c */ /* 0x080ff00000001814 */
[C---:B------:R-:W-:Y:S08]  /*5f40*/  HMMA.16816.F32 R24, R104.reuse, R160, R24 ;  /* 0x000000a06818723c */ /* 0x040ff00000001818 */
[-C--:B------:R-:W-:Y:S07]  /*5f50*/  HMMA.16816.F32 R28, R104, R162.reuse, R28 ;  /* 0x000000a2681c723c */ /* 0x080fee000000181c */
[----:B------:R-:W-:Y:S01]  /*5f60*/  IADD3 R104, R128, R2, RZ ;  /* 0x0000000280687210 */ /* 0x000fe20007ffe0ff */
[----:B------:R-:W-:Y:S01]  /*5f70*/  FFMA.FTZ R2, -R109, R109, 1 ;  /* 0x3f8000006d027423 */ /* 0x000fe2000001016d */
[----:B------:R-:W-:Y:S03]  /*5f80*/  HMMA.16816.F32 R32, R100, R162, R32 ;  /* 0x000000a26420723c */ /* 0x000fe60000001820 */
[----:B------:R-:W1:Y:S01]  /*5f90*/  LDSM.16.M88.4 R100, [R104+0x4000] ;  /* 0x004000006864783b */ /* 0x000e620000000200 */
[----:B------:R-:W-:Y:S07]  /*5fa0*/  FMUL.FTZ R2, R2, c[0x0][0x2ec] ;  /* 0x0000bb0002027a20 */ /* 0x000fee0000410000 */
[----:B------:R-:W2:Y:S01]  /*5fb0*/  LDSM.16.M88.4 R104, [R104+0x5000] ;  /* 0x005000006868783b */ /* 0x000ea20000000200 */
[-C--:B-1----:R-:W-:Y:S08]  /*5fc0*/  HMMA.16816.F32 R4, R100, R164.reuse, R4 ;  /* 0x000000a46404723c */ /* 0x082ff00000001804 */
[C---:B--2---:R-:W-:Y:S08]  /*5fd0*/  HMMA.16816.F32 R8, R104.reuse, R164, R8 ;  /* 0x000000a46808723c */ /* 0x044ff00000001808 */
[-C--:B------:R-:W-:Y:S08]  /*5fe0*/  HMMA.16816.F32 R12, R104, R166.reuse, R12 ;  /* 0x000000a6680c723c */ /* 0x080ff0000000180c */
[C---:B-----5:R-:W-:Y:S01]  /*5ff0*/  FADD.FTZ R4, -R185.reuse, R4 ;  /* 0x00000004b9047221 */ /* 0x060fe20000010100 */
[C---:B------:R-:W-:Y:S04]  /*6000*/  HMMA.16816.F32 R16, R100.reuse, R166, R16 ;  /* 0x000000a66410723c */ /* 0x040fe80000001810 */
[----:B------:R-:W-:Y:S02]  /*6010*/  FADD.FTZ R7, -R186, R7 ;  /* 0x00000007ba077221 */ /* 0x000fe40000010100 */
[----:B------:R-:W-:Y:S02]  /*6020*/  FADD.FTZ R5, -R185, R5 ;  /* 0x00000005b9057221 */ /* 0x000fe40000010100 */
[----:B------:R-:W-:Y:S01]  /*6030*/  FADD.FTZ R8, -R184, R8 ;  /* 0x00000008b8087221 */ /* 0x000fe20000010100 */
[-C--:B------:R-:W-:Y:S03]  /*6040*/  HMMA.16816.F32 R20, R100, R168.reuse, R20 ;  /* 0x000000a86414723c */ /* 0x080fe60000001814 */
[----:B------:R-:W-:Y:S02]  /*6050*/  FMUL.FTZ R192, R192, R8 ;  /* 0x00000008c0c07220 */ /* 0x000fe40000410000 */
[----:B------:R-:W-:Y:S02]  /*6060*/  FMUL.FTZ R8, R0, c[0x0][0x2ec] ;  /* 0x0000bb0000087a20 */ /* 0x000fe40000410000 */
[----:B------:R-:W-:Y:S01]  /*6070*/  FFMA.FTZ R0, -R108, R108, 1 ;  /* 0x3f8000006c007423 */ /* 0x000fe2000001016c */
[C---:B------:R-:W-:Y:S04]  /*6080*/  HMMA.16816.F32 R24, R104.reuse, R168, R24 ;  /* 0x000000a86818723c */ /* 0x040fe80000001818 */
[----:B------:R-:W-:Y:S02]  /*6090*/  FADD.FTZ R6, -R186, R6 ;  /* 0x00000006ba067221 */ /* 0x000fe40000010100 */
[----:B------:R-:W-:Y:S02]  /*60a0*/  FMUL.FTZ R189, R189, R4 ;  /* 0x00000004bdbd7220 */ /* 0x000fe40000410000 */
[----:B------:R-:W-:Y:S01]  /*60b0*/  FMUL.FTZ R7, R203, R7 ;  /* 0x00000007cb077220 */ /* 0x000fe20000410000 */
[-C--:B------:R-:W-:Y:S03]  /*60c0*/  HMMA.16816.F32 R28, R104, R170.reuse, R28 ;  /* 0x000000aa681c723c */ /* 0x080fe6000000181c */
[----:B------:R-:W-:Y:S02]  /*60d0*/  FADD.FTZ R9, -R184, R9 ;  /* 0x00000009b8097221 */ /* 0x000fe40000010100 */
[----:B------:R-:W-:Y:S02]  /*60e0*/  FFMA.FTZ R4, -R110, R110, 1 ;  /* 0x3f8000006e047423 */ /* 0x000fe4000001016e */
[----:B------:R-:W-:Y:S01]  /*60f0*/  FMUL.FTZ R0, R0, c[0x0][0x2ec] ;  /* 0x0000bb0000007a20 */ /* 0x000fe20000410000 */
[----:B------:R-:W-:Y:S04]  /*6100*/  HMMA.16816.F32 R32, R100, R170, R32 ;  /* 0x000000aa6420723c */ /* 0x000fe80000001820 */
[----:B------:R-:W-:Y:S02]  /*6110*/  FMUL.FTZ R5, R202, R5 ;  /* 0x00000005ca057220 */ /* 0x000fe40000410000 */
[----:B------:R-:W-:Y:S02]  /*6120*/  FMUL.FTZ R6, R204, R6 ;  /* 0x00000006cc067220 */ /* 0x000fe40000410000 */
[C---:B------:R-:W-:Y:S04]  /*6130*/  FADD.FTZ R10, -R183.reuse, R10 ;  /* 0x0000000ab70a7221 */ /* 0x040fe80000010100 */
[----:B------:R-:W-:Y:S02]  /*6140*/  FADD.FTZ R11, -R183, R11 ;  /* 0x0000000bb70b7221 */ /* 0x000fe40000010100 */
[----:B------:R-:W-:Y:S02]  /*6150*/  FMUL.FTZ R9, R193, R9 ;  /* 0x00000009c1097220 */ /* 0x000fe40000410000 */
[----:B------:R-:W-:Y:S02]  /*6160*/  FMUL.FTZ R4, R4, c[0x0][0x2ec] ;  /* 0x0000bb0004047a20 */ /* 0x000fe40000410000 */
[----:B------:R-:W-:Y:S02]  /*6170*/  FMUL.FTZ R193, R189, R8 ;  /* 0x00000008bdc17220 */ /* 0x000fe40000410000 */
[----:B------:R-:W-:Y:S02]  /*6180*/  FMUL.FTZ R189, R7, R0 ;  /* 0x0000000007bd7220 */ /* 0x000fe40000410000 */
[----:B------:R-:W-:Y:S02]  /*6190*/  FFMA.FTZ R0, -R119, R119, 1 ;  /* 0x3f80000077007423 */ /* 0x000fe40000010177 */
[----:B------:R-:W-:Y:S02]  /*61a0*/  FMUL.FTZ R10, R191, R10 ;  /* 0x0000000abf0a7220 */ /* 0x000fe40000410000 */
[----:B------:R-:W-:Y:S02]  /*61b0*/  FMUL.FTZ R11, R190, R11 ;  /* 0x0000000bbe0b7220 */ /* 0x000fe40000410000 */
[----:B------:R-:W-:Y:S02]  /*61c0*/  FMUL.FTZ R191, R5, R4 ;  /* 0x0000000405bf7220 */ /* 0x000fe40000410000 */
[----:B------:R-:W-:Y:S02]  /*61d0*/  FMUL.FTZ R190, R6, R2 ;  /* 0x0000000206be7220 */ /* 0x000fe40000410000 */
[----:B------:R-:W-:Y:S02]  /*61e0*/  FFMA.FTZ R4, -R114, R114, 1 ;  /* 0x3f80000072047423 */ /* 0x000fe40000010172 */
[----:B------:R-:W-:Y:S02]  /*61f0*/  FFMA.FTZ R2, -R113, R113, 1 ;  /* 0x3f80000071027423 */ /* 0x000fe40000010171 */
[----:B------:R-:W-:Y:S02]  /*6200*/  FMUL.FTZ R119, R0, c[0x0][0x2ec] ;  /* 0x0000bb0000777a20 */ /* 0x000fe40000410000 */
[----:B------:R-:W-:Y:S02]  /*6210*/  FFMA.FTZ R0, -R112, R112, 1 ;  /* 0x3f80000070007423 */ /* 0x000fe40000010170 */
[----:B------:R-:W-:Y:S02]  /*6220*/  FMUL.FTZ R4, R4, c[0x0][0x2ec] ;  /* 0x0000bb0004047a20 */ /* 0x000fe40000410000 */
[----:B------:R-:W-:Y:S02]  /*6230*/  FMUL.FTZ R2, R2, c[0x0][0x2ec] ;  /* 0x0000bb0002027a20 */ /* 0x000fe40000410000 */
[----:B------:R-:W-:Y:S02]  /*6240*/  FMUL.FTZ R0, R0, c[0x0][0x2ec] ;  /* 0x0000bb0000007a20 */ /* 0x000fe40000410000 */
[C---:B------:R-:W-:Y:S02]  /*6250*/  FADD.FTZ R12, -R184.reuse, R12 ;  /* 0x0000000cb80c7221 */ /* 0x040fe40000010100 */
[----:B------:R-:W-:Y:S02]  /*6260*/  FADD.FTZ R13, -R184, R13 ;  /* 0x0000000db80d7221 */ /* 0x000fe40000010100 */
[C---:B------:R-:W-:Y:S02]  /*6270*/  FADD.FTZ R14, -R183.reuse, R14 ;  /* 0x0000000eb70e7221 */ /* 0x040fe40000010100 */
[----:B------:R-:W-:Y:S02]  /*6280*/  FADD.FTZ R15, -R183, R15 ;  /* 0x0000000fb70f7221 */ /* 0x000fe40000010100 */
[----:B------:R-:W-:Y:S02]  /*6290*/  FMUL.FTZ R113, R9, R4 ;  /* 0x0000000409717220 */ /* 0x000fe40000410000 */
[----:B------:R-:W-:Y:S02]  /*62a0*/  FMUL.FTZ R114, R10, R2 ;  /* 0x000000020a727220 */ /* 0x000fe40000410000 */
[----:B------:R-:W-:Y:S02]  /*62b0*/  FMUL.FTZ R112, R11, R0 ;  /* 0x000000000b707220 */ /* 0x000fe40000410000 */
        /* <DEDUP_REMOVED lines=151> */
.L_x_1168:
        /* <DEDUP_REMOVED lines=109> */
.L_x_1169:
        /* <DEDUP_REMOVED lines=8> */
[----:B------:R-:W3:Y:S01]  /*7380*/  LDSM.16.MT88.4 R20, [R2+0x6000] ;  /* 0x006000000214783b */ /* 0x000ee20000004200 */
[----:B------:R-:W-:Y:S02]  /*7390*/  UISETP.GT.AND UP2, UPT, UR6, UR18, UPT ;  /* 0x000000120600728c */ /* 0x000fe4000bf44270 */
[----:B------:R-:W-:Y:S01]  /*73a0*/  UISETP.NE.U32.AND UP0, UPT, UR4, 0x1, UPT ;  /* 0x000000010400788c */ /* 0x000fe2000bf05070 */
[----:B------:R-:W-:Y:S01]  /*73b0*/  LDSM.16.M88.4 R24, [R175] ;  /* 0x00000000af18783b */ /* 0x000fe20000000200 */
[----:B------:R-:W-:Y:S03]  /*73c0*/  UIADD3 UR6, UR6, -0x1, URZ ;  /* 0xffffffff06067890 */ /* 0x000fe6000fffe03f */
        /* <DEDUP_REMOVED lines=133> */
[----:B------:R-:W-:Y:S02]  /*7c20*/  PLOP3.LUT P0, PT, PT, PT, UP2, 0x80, 0x0 ;  /* 0x000000000000781c */ /* 0x000fe40003f0f028 */
[----:B------:R-:W-:Y:S01]  /*7c30*/  @UP3 UIADD3.X UR15, UR15, -0x1, URZ, UP0, !UPT ;  /* 0xffffffff0f0f3890 */ /* 0x000fe200087fe43f */
        /* <DEDUP_REMOVED lines=170> */
.L_x_1171:
        /* <DEDUP_REMOVED lines=12> */
[----:B------:R-:W-:Y:S02]  /*87a0*/  UIMAD UR4, UR15, UR10, URZ ;  /* 0x0000000a0f0472a4 */ /* 0x000fe4000f8e023f */
[----:B------:R-:W-:Y:S02]  /*87b0*/  UIADD3 UR7, UR7, UR12, URZ ;  /* 0x0000000c07077290 */ /* 0x000fe4000fffe03f */
[----:B------:R-:W-:Y:S02]  /*87c0*/  UIMAD UR4, UR48, UR11, UR4 ;  /* 0x0000000b300472a4 */ /* 0x000fe4000f8e0204 */
[----:B------:R-:W-:-:S04]  /*87d0*/  UIMAD.WIDE.U32 UR6, UR48, UR10, UR6 ;  /* 0x0000000a300672a5 */ /* 0x000fc8000f8e0006 */
[----:B------:R-:W-:Y:S02]  /*87e0*/  UIADD3 UR7, UR7, UR4, URZ ;  /* 0x0000000407077290 */ /* 0x000fe4000fffe03f */
.L_x_1172:
[----:B------:R-:W-:Y:S01]  /*87f0*/  BAR.SYNC.DEFER_BLOCKING 0x0 ;  /* 0x0000000000007b1d */ /* 0x000fe20000010000 */
[----:B------:R-:W-:Y:S01]  /*8800*/  USHF.R.S32.HI UR4, URZ, 0x1f, UR17 ;  /* 0x0000001f3f047899 */ /* 0x000fe20008011411 */
[--C-:B-1----:R-:W-:Y:S01]  /*8810*/  SHF.R.S32.HI R7, RZ, 0x1f, R232.reuse ;  /* 0x0000001fff077819 */ /* 0x102fe200000114e8 */
[----:B------:R-:W-:Y:S01]  /*8820*/  IMAD.U32 R4, RZ, RZ, UR17 ;  /* 0x00000011ff047e24 */ /* 0x000fe2000f8e00ff */
[----:B------:R-:W-:Y:S01]  /*8830*/  UIMAD UR5, UR33, -0x80, UR5 ;  /* 0xffffff80210578a4 */ /* 0x000fe2000f8e0205 */
[----:B------:R-:W-:Y:S01]  /*8840*/  IMAD.MOV.U32 R6, RZ, RZ, R232 ;  /* 0x000000ffff067224 */ /* 0x000fe200078e00e8 */
[----:B------:R-:W-:Y:S01]  /*8850*/  ULDC.64 UR10, c[0x0][0x3a0] ;  /* 0x0000e800000a7ab9 */ /* 0x000fe20000000a00 */
[----:B------:R-:W-:Y:S01]  /*8860*/  ISETP.GE.AND P1, PT, R232, c[0x0][0x220], PT ;  /* 0x00008800e8007a0c */ /* 0x000fe20003f26270 */
[----:B------:R-:W-:Y:S01]  /*8870*/  UIMAD UR10, UR4, UR10, URZ ;  /* 0x0000000a040a72a4 */ /* 0x000fe2000f8e023f */
[----:B------:R-:W-:Y:S01]  /*8880*/  IMAD.WIDE.U32 R4, R4, c[0x0][0x3a0], R6 ;  /* 0x0000e80004047a25 */ /* 0x000fe200078e0006 */
[----:B------:R-:W-:Y:S01]  /*8890*/  USHF.R.S32.HI UR12, URZ, 0x1f, UR51 ;  /* 0x0000001f3f0c7899 */ /* 0x000fe20008011433 */
[----:B------:R-:W-:Y:S01]  /*88a0*/  ISETP.GE.OR P4, PT, R238, UR5, P1 ;  /* 0x00000005ee007c0c */ /* 0x000fe20008f86670 */
[----:B------:R-:W-:Y:S01]  /*88b0*/  UIMAD UR10, UR17, UR11, UR10 ;  /* 0x0000000b110a72a4 */ /* 0x000fe2000f8e020a */
[----:B------:R-:W-:Y:S01]  /*88c0*/  BSSY B0, `(.L_x_1173) ;  /* 0x000001d000007945 */ /* 0x000fe20003800000 */
[----:B------:R-:W-:-:S02]  /*88d0*/  IADD3 R4, P0, R4, UR13, RZ ;  /* 0x0000000d04047c10 */ /* 0x000fc4000ff1e0ff */
[----:B------:R-:W-:Y:S02]  /*88e0*/  SHF.R.S32.HI R13, RZ, 0x1f, R238 ;  /* 0x0000001fff0d7819 */ /* 0x000fe400000114ee */
[----:B------:R-:W-:Y:S01]  /*88f0*/  IMAD.U32 R0, RZ, RZ, UR10 ;  /* 0x0000000aff007e24 */ /* 0x000fe2000f8e00ff */
[----:B------:R-:W-:Y:S02]  /*8900*/  ULDC.64 UR10, c[0x0][0x3b8] ;  /* 0x0000ee00000a7ab9 */ /* 0x000fe40000000a00 */
[----:B------:R-:W-:Y:S02]  /*8910*/  UIMAD UR10, UR12, UR10, URZ ;  /* 0x0000000a0c0a72a4 */ /* 0x000fe4000f8e023f */
[----:B------:R-:W-:Y:S01]  /*8920*/  IADD3.X R5, R5, UR14, R0, P0, !PT ;  /* 0x0000000e05057c10 */ /* 0x000fe200087fe400 */
[----:B------:R1:W2:Y:S01]  /*8930*/  LDS.128 R16, [R114+0x7000] ;  /* 0x0070000072107984 */ /* 0x0002a20000000c00 */
[----:B------:R-:W-:Y:S01]  /*8940*/  IMAD.U32 R0, RZ, RZ, UR51 ;  /* 0x00000033ff007e24 */ /* 0x000fe2000f8e00ff */
[----:B------:R-:W-:-:S02]  /*8950*/  UIMAD UR10, UR51, UR11, UR10 ;  /* 0x0000000b330a72a4 */ /* 0x000fc4000f8e020a */
[----:B------:R1:W3:Y:S01]  /*8960*/  LDS.128 R20, [R114+0x8000] ;  /* 0x0080000072147984 */ /* 0x0002e20000000c00 */
[----:B------:R-:W-:-:S03]  /*8970*/  IMAD.WIDE.U32 R4, R0, c[0x0][0x3b8], R4 ;  /* 0x0000ee0000047a25 */ /* 0x000fc600078e0004 */
[----:B------:R1:W4:Y:S02]  /*8980*/  LDS.128 R24, [R114+0x9000] ;  /* 0x0090000072187984 */ /* 0x0003240000000c00 */
[----:B------:R-:W-:Y:S02]  /*8990*/  IADD3 R12, R5, UR10, RZ ;  /* 0x0000000a050c7c10 */ /* 0x000fe4000fffe0ff */
        /* <DEDUP_REMOVED lines=15> */
.L_x_1174:
[----:B------:R-:W-:Y:S05]  /*8a90*/  BSYNC B0 ;  /* 0x0000000000007941 */ /* 0x000fea0003800000 */
.L_x_1173:
        /* <DEDUP_REMOVED lines=14> */
[----:B--2---:R1:W-:Y:S02]  /*8b80*/  STG.E.128 [R10.64], R16 ;  /* 0x000000100a007986 */ /* 0x0043e4000c101d08 */
.L_x_1176:
[----:B------:R-:W-:Y:S05]  /*8b90*/  BSYNC B0 ;  /* 0x0000000000007941 */ /* 0x000fea0003800000 */
.L_x_1175:
        /* <DEDUP_REMOVED lines=14> */
[----:B---3--:R1:W-:Y:S02]  /*8c80*/  STG.E.128 [R10.64], R20 ;  /* 0x000000140a007986 */ /* 0x0083e4000c101d08 */
.L_x_1178:
[----:B------:R-:W-:Y:S05]  /*8c90*/  BSYNC B0 ;  /* 0x0000000000007941 */ /* 0x000fea0003800000 */
.L_x_1177:
        /* <DEDUP_REMOVED lines=13> */
[----:B----4-:R4:W-:Y:S02]  /*8d70*/  STG.E.128 [R4.64], R24 ;  /* 0x0000001804007986 */ /* 0x0109e4000c101d08 */
.L_x_1180:
[----:B------:R-:W-:Y:S05]  /*8d80*/  BSYNC B0 ;  /* 0x0000000000007941 */ /* 0x000fea0003800000 */
.L_x_1179:
[----:B------:R-:W-:Y:S01]  /*8d90*/  ULDC.64 UR10, c[0x0][0x3a8] ;  /* 0x0000ea00000a7ab9 */ /* 0x000fe20000000a00 */
[----:B------:R-:W-:Y:S01]  /*8da0*/  IMAD.U32 R0, RZ, RZ, UR17 ;  /* 0x00000011ff007e24 */ /* 0x000fe2000f8e00ff */
[----:B------:R-:W-:Y:S01]  /*8db0*/  UIMAD UR4, UR4, UR10, URZ ;  /* 0x0000000a040472a4 */ /* 0x000fe2000f8e023f */
[----:B------:R-:W-:Y:S01]  /*8dc0*/  BSSY B0, `(.L_x_1181) ;  /* 0x0000017000007945 */ /* 0x000fe20003800000 */
[----:B------:R-:W-:Y:S01]  /*8dd0*/  USHF.R.S32.HI UR12, URZ, 0x1f, UR51 ;  /* 0x0000001f3f0c7899 */ /* 0x000fe20008011433 */
[----:B------:R-:W-:Y:S01]  /*8de0*/  IMAD.WIDE.U32 R6, R0, c[0x0][0x3a8], R6 ;  /* 0x0000ea0000067a25 */ /* 0x000fe200078e0006 */
[----:B------:R-:W-:-:S04]  /*8df0*/  UIMAD UR4, UR17, UR11, UR4 ;  /* 0x0000000b110472a4 */ /* 0x000fc8000f8e0204 */
[----:B----4-:R-:W-:Y:S02]  /*8e00*/  IADD3 R4, P0, R6, UR6, RZ ;  /* 0x0000000606047c10 */ /* 0x010fe4000ff1e0ff */
[----:B------:R-:W-:Y:S01]  /*8e10*/  MOV R0, UR4 ;  /* 0x0000000400007c02 */ /* 0x000fe20008000f00 */
[----:B------:R-:W-:Y:S02]  /*8e20*/  ULDC.64 UR4, c[0x0][0x3c0] ;  /* 0x0000f00000047ab9 */ /* 0x000fe40000000a00 */
[----:B------:R-:W-:Y:S01]  /*8e30*/  UIMAD UR4, UR12, UR4, URZ ;  /* 0x000000040c0472a4 */ /* 0x000fe2000f8e023f */
[----:B------:R-:W-:Y:S01]  /*8e40*/  IADD3.X R5, R7, UR7, R0, P0, !PT ;  /* 0x0000000707057c10 */ /* 0x000fe200087fe400 */
[----:B------:R-:W-:Y:S02]  /*8e50*/  IMAD.U32 R0, RZ, RZ, UR51 ;  /* 0x00000033ff007e24 */ /* 0x000fe4000f8e00ff */
[----:B------:R-:W-:Y:S02]  /*8e60*/  UIMAD UR4, UR51, UR5, UR4 ;  /* 0x00000005330472a4 */ /* 0x000fe4000f8e0204 */
        /* <DEDUP_REMOVED lines=12> */
.L_x_1182:
[----:B------:R-:W-:Y:S05]  /*8f30*/  BSYNC B0 ;  /* 0x0000000000007941 */ /* 0x000fea0003800000 */
.L_x_1181:
        /* <DEDUP_REMOVED lines=13> */
.L_x_1184:
[----:B------:R-:W-:Y:S05]  /*9010*/  BSYNC B0 ;  /* 0x0000000000007941 */ /* 0x000fea0003800000 */
.L_x_1183:
        /* <DEDUP_REMOVED lines=13> */
.L_x_1186:
[----:B------:R-:W-:Y:S05]  /*90f0*/  BSYNC B0 ;  /* 0x0000000000007941 */ /* 0x000fea0003800000 */
.L_x_1185:
        /* <DEDUP_REMOVED lines=11> */
.L_x_1141:
[----:B------:R-:W-:Y:S05]  /*91b0*/  BSYNC B1 ;  /* 0x0000000000017941 */ /* 0x000fea0003800000 */
.L_x_1119:
        /* <DEDUP_REMOVED lines=11> */
.L_x_1187:
[----:B------:R-:W-:Y:S05]  /*9270*/  EXIT ;  /* 0x000000000000794d */ /* 0x000fea0003800000 */
.L_x_1189:
        /* <DEDUP_REMOVED lines=16> */
.L_x_2471:


//--------------------- .text._ZN5flash44flash_bwd_dq_dk_dv_loop_seqk_parallel_kernelI23Flash_bwd_kernel_traitsILi64ELi64ELi128ELi8ELi2ELi4ELi4ELb1ELb0EN7cutlass6half_tE19Flash_kernel_traitsILi64ELi64ELi128ELi8ES3_EELb1ELb0ELb0ELb0ELb1ELb1ELb0EEEvNS_16Flash_bwd_paramsE --------------------------
	.section	.text._ZN5flash44flash_bwd_dq_dk_dv_loop_seqk_parallel_kernelI23Flash_bwd_kernel_traitsILi64ELi64ELi128ELi8ELi2ELi4ELi4ELb1ELb0EN7cutlass6half_tE19Flash_kernel_traitsILi64ELi64ELi128ELi8ES3_EELb1ELb0ELb0ELb0ELb1ELb1ELb0EEEvNS_16Flash_bwd_paramsE,"ax",@progbits
	.sectioninfo	@"SHI_REGISTERS=255"
	.align	128
        .global         _ZN5flash44flash_bwd_dq_dk_dv_loop_seqk_parallel_kernelI23Flash_bwd_kernel_traitsILi64ELi64ELi128ELi8ELi2ELi4ELi4ELb1ELb0EN7cutlass6half_tE19Flash_kernel_traitsILi64ELi64ELi128ELi8ES3_EELb1ELb0ELb0ELb0ELb1ELb1ELb0EEEvNS_16Flash_bwd_paramsE
        .type           _ZN5flash44flash_bwd_dq_dk_dv_loop_seqk_parallel_kernelI23Flash_bwd_kernel_traitsILi64ELi64ELi128ELi8ELi2ELi4ELi4ELb1ELb0EN7cutlass6half_tE19Flash_kernel_traitsILi64ELi64ELi128ELi8ES3_EELb1ELb0ELb0ELb0ELb1ELb1ELb0EEEvNS_16Flash_bwd_paramsE,@function
        .size           _ZN5flash44flash_bwd_dq_dk_dv_loop_seqk_parallel_kernelI23Flash_bwd_kernel_traitsILi64ELi64ELi128ELi8ELi2ELi4ELi4ELb1ELb0EN7cutlass6half_tE19Flash_kernel_traitsILi64ELi64ELi128ELi8ES3_EELb1ELb0ELb0ELb0ELb1ELb1ELb0EEEvNS_16Flash_bwd_paramsE,(.L_x_2472 - _ZN5flash44flash_bwd_dq_dk_dv_loop_seqk_parallel_kernelI23Flash_bwd_kernel_traitsILi64ELi64ELi128ELi8ELi2ELi4ELi4ELb1ELb0EN7cutlass6half_tE19Flash_kernel_traitsILi64ELi64ELi128ELi8ES3_EELb1ELb0ELb0ELb0ELb1ELb1ELb0EEEvNS_16Flash_bwd_paramsE)
        .other          _ZN5flash44flash_bwd_dq_dk_dv_loop_seqk_parallel_kernelI23Flash_bwd_kernel_traitsILi64ELi64ELi128ELi8ELi2ELi4ELi4ELb1ELb0EN7cutlass6half_tE19Flash_kernel_traitsILi64ELi64ELi128ELi8ES3_EELb1ELb0ELb0ELb0ELb1ELb1ELb0EEEvNS_16Flash_bwd_paramsE,@"STO_CUDA_ENTRY STV_DEFAULT"
_ZN5flash44flash_bwd_dq_dk_dv_loop_seqk_parallel_kernelI23Flash_bwd_kernel_traitsILi64ELi64ELi128ELi8ELi2ELi4ELi4ELb1ELb0EN7cutlass6half_tE19Flash_kernel_traitsILi64ELi64ELi128ELi8ES3_EELb1ELb0ELb0ELb0ELb1ELb1ELb0EEEvNS_16Flash_bwd_paramsE:
.text._ZN5flash44flash_bwd_dq_dk_dv_loop_seqk_parallel_kernelI23Flash_bwd_kernel_traitsILi64ELi64ELi128ELi8ELi2ELi4ELi4ELb1ELb0EN7cutlass6half_tE19Flash_kernel_traitsILi64ELi64ELi128ELi8ES3_EELb1ELb0ELb0ELb0ELb1ELb1ELb0EEEvNS_16Flash_bwd_paramsE:
        /* <DEDUP_REMOVED lines=11> */
[----:B------:R-:W-:Y:S01]  /*00b0*/  ULDC UR4, c[0x0][0x22c] ;  /* 0x00008b0000047ab9 */ /* 0x000fe20000000800 */
[----:B------:R-:W-:Y:S01]  /*00c0*/  IMAD.MOV.U32 R200, RZ, RZ, 0x20 ;  /* 0x00000020ffc87424 */ /* 0x000fe200078e00ff */
[----:B------:R-:W-:Y:S01]  /*00d0*/  ULDC UR5, c[0x0][0x1c0] ;  /* 0x0000700000057ab9 */ /* 0x000fe20000000800 */
[----:B------:R-:W-:Y:S01]  /*00e0*/  IMAD.MOV.U32 R211, RZ, RZ, -0x10 ;  /* 0xfffffff0ffd37424 */ /* 0x000fe200078e00ff */
[----:B------:R-:W-:Y:S02]  /*00f0*/  UIMAD UR25, UR4, UR5, URZ ;  /* 0x00000005041972a4 */ /* 0x000fe4000f8e023f */
[----:B------:R-:W-:Y:S02]  /*0100*/  UMOV UR9, 0x80 ;  /* 0x0000008000097882 */ /* 0x000fe40000000000 */
[----:B------:R-:W-:Y:S02]  /*0110*/  USHF.L.U32 UR22, UR25, 0x4, URZ ;  /* 0x0000000419167899 */ /* 0x000fe4000800063f */
[----:B------:R-:W-:-:S02]  /*0120*/  USHF.L.U32 UR23, UR25, 0x3, URZ ;  /* 0x0000000319177899 */ /* 0x000fc4000800063f */
[----:B------:R-:W-:Y:S02]  /*0130*/  UIADD3 UR16, UR22, 0x20, URZ ;  /* 0x0000002016107890 */ /* 0x000fe4000fffe03f */
[----:B------:R-:W-:Y:S02]  /*0140*/  ULDC UR10, c[0x0][0x210] ;  /* 0x00008400000a7ab9 */ /* 0x000fe40000000800 */
[----:B------:R-:W-:Y:S02]  /*0150*/  UIADD3 UR15, UR23, UR16, URZ ;  /* 0x00000010170f7290 */ /* 0x000fe4000fffe03f */
[----:B------:R-:W-:Y:S02]  /*0160*/  ULDC UR27, c[0x0][0x234] ;  /* 0x00008d00001b7ab9 */ /* 0x000fe40000000800 */
[----:B------:R-:W-:Y:S02]  /*0170*/  ULDC UR26, c[0x0][0x224] ;  /* 0x00008900001a7ab9 */ /* 0x000fe40000000800 */
[----:B------:R-:W-:Y:S01]  /*0180*/  UIMAD UR27, UR9, UR10, UR27 ;  /* 0x0000000a091b72a4 */ /* 0x000fe2000f8e021b */
[----:B-1----:R-:W-:Y:S01]  /*0190*/  SHF.R.S32.HI R8, RZ, 0x1f, R3 ;  /* 0x0000001fff087819 */ /* 0x002fe20000011403 */
[----:B------:R-:W-:-:S02]  /*01a0*/  UIADD3 UR26, UR9, UR26, URZ ;  /* 0x0000001a091a7290 */ /* 0x000fc4000fffe03f */
[----:B------:R-:W-:Y:S01]  /*01b0*/  USHF.R.S32.HI UR9, URZ, 0x1f, UR4 ;  /* 0x0000001f3f097899 */ /* 0x000fe20008011404 */
[CC--:B------:R-:W-:Y:S01]  /*01c0*/  LEA.HI R6, R8.reuse, R3.reuse, RZ, 0x5 ;  /* 0x0000000308067211 */ /* 0x0c0fe200078f28ff */
[----:B------:R-:W-:Y:S01]  /*01d0*/  UIADD3 UR14, UR23, UR15, URZ ;  /* 0x0000000f170e7290 */ /* 0x000fe2000fffe03f */
[CC--:B------:R-:W-:Y:S01]  /*01e0*/  LEA.HI R14, R8.reuse, R3.reuse, RZ, 0x2 ;  /* 0x00000003080e7211 */ /* 0x0c0fe200078f10ff */
[----:B------:R-:W-:Y:S01]  /*01f0*/  ULDC UR6, c[0x0][0x1c0] ;  /* 0x0000700000067ab9 */ /* 0x000fe20000000800 */
[CC--:B------:R-:W-:Y:S01]  /*0200*/  LEA.HI R11, R8.reuse, R3.reuse, RZ, 0x3 ;  /* 0x00000003080b7211 */ /* 0x0c0fe200078f18ff */
[----:B------:R-:W-:Y:S01]  /*0210*/  UIMAD.WIDE.U32 UR30, UR4, UR5, URZ ;  /* 0x00000005041e72a5 */ /* 0x000fe2000f8e003f */
[----:B------:R-:W-:Y:S01]  /*0220*/  LEA.HI R0, R8, R3, RZ, 0x4 ;  /* 0x0000000308007211 */ /* 0x000fe200078f20ff */
[----:B------:R-:W-:Y:S01]  /*0230*/  USHF.R.S32.HI UR6, URZ, 0x1f, UR6 ;  /* 0x0000001f3f067899 */ /* 0x000fe20008011406 */
[--C-:B------:R-:W-:Y:S01]  /*0240*/  SHF.R.S32.HI R5, RZ, 0x5, R6.reuse ;  /* 0x00000005ff057819 */ /* 0x100fe20000011406 */
[----:B------:R-:W-:Y:S01]  /*0250*/  UIMAD UR5, UR9, UR5, URZ ;  /* 0x00000005090572a4 */ /* 0x000fe2000f8e023f */
[----:B------:R-:W-:Y:S01]  /*0260*/  SHF.R.S32.HI R4, RZ, 0x1f, R6 ;  /* 0x0000001fff047819 */ /* 0x000fe20000011406 */
[----:B------:R-:W-:Y:S01]  /*0270*/  UIADD3 UR13, UR23, UR14, URZ ;  /* 0x0000000e170d7290 */ /* 0x000fe2000fffe03f */
[--C-:B------:R-:W-:Y:S01]  /*0280*/  SHF.R.S32.HI R189, RZ, 0x2, R14.reuse ;  /* 0x00000002ffbd7819 */ /* 0x100fe2000001140e */
[----:B------:R-:W-:Y:S01]  /*0290*/  USHF.L.U32 UR24, UR25, 0x6, URZ ;  /* 0x0000000619187899 */ /* 0x000fe2000800063f */
[----:B------:R-:W-:Y:S01]  /*02a0*/  SHF.R.S32.HI R2, RZ, 0x1f, R14 ;  /* 0x0000001fff027819 */ /* 0x000fe2000001140e */
[----:B------:R-:W-:Y:S01]  /*02b0*/  UIMAD UR5, UR6, UR4, UR5 ;  /* 0x00000004060572a4 */ /* 0x000fe2000f8e0205 */
[----:B------:R-:W-:Y:S01]  /*02c0*/  LOP3.LUT R14, R14, 0x7ffffffc, RZ, 0xc0, !PT ;  /* 0x7ffffffc0e0e7812 */ /* 0x000fe200078ec0ff */
[----:B------:R-:W-:Y:S01]  /*02d0*/  UIADD3 UR12, UR23, UR13, URZ ;  /* 0x0000000d170c7290 */ /* 0x000fe2000fffe03f */
[----:B------:R-:W-:Y:S01]  /*02e0*/  LOP3.LUT R16, R6, 0xffffffe0, RZ, 0xc0, !PT ;  /* 0xffffffe006107812 */ /* 0x000fe200078ec0ff */
[----:B------:R-:W-:Y:S01]  /*02f0*/  ULDC.64 UR32, c[0x0][0x118] ;  /* 0x0000460000207ab9 */ /* 0x000fe20000000a00 */
[----:B------:R-:W-:Y:S01]  /*0300*/  LOP3.LUT R10, R11, 0xfffffff8, RZ, 0xc0, !PT ;  /* 0xfffffff80b0a7812 */ /* 0x000fe200078ec0ff */
[C---:B------:R-:W-:Y:S01]  /*0310*/  IMAD.IADD R9, R3.reuse, 0x1, -R14 ;  /* 0x0000000103097824 */ /* 0x040fe200078e0a0e */
[----:B------:R-:W-:Y:S01]  /*0320*/  LOP3.LUT R12, R0, 0xfffffff0, RZ, 0xc0, !PT ;  /* 0xfffffff0000c7812 */ /* 0x000fe200078ec0ff */
[C---:B------:R-:W-:Y:S01]  /*0330*/  IMAD.IADD R13, R3.reuse, 0x1, -R16 ;  /* 0x00000001030d7824 */ /* 0x040fe200078e0a10 */
[-C--:B------:R-:W-:Y:S01]  /*0340*/  LEA.HI R6, R6, R5.reuse, RZ, 0x1 ;  /* 0x0000000506067211 */ /* 0x080fe200078f08ff */
[----:B------:R-:W-:Y:S01]  /*0350*/  IMAD.IADD R10, R3, 0x1, -R10 ;  /* 0x00000001030a7824 */ /* 0x000fe200078e0a0a */
[----:B------:R-:W-:Y:S01]  /*0360*/  LEA.HI R4, R4, R5, RZ, 0x2 ;  /* 0x0000000504047211 */ /* 0x000fe200078f10ff */
[----:B------:R-:W-:Y:S01]  /*0370*/  IMAD.SHL.U32 R9, R9, 0x2, RZ ;  /* 0x0000000209097824 */ /* 0x000fe200078e00ff */
[-C--:B------:R-:W-:Y:S01]  /*0380*/  LEA.HI R187, R8, R3.reuse, RZ, 0x6 ;  /* 0x0000000308bb7211 */ /* 0x080fe200078f30ff */
[----:B------:R-:W-:Y:S01]  /*0390*/  IMAD.SHL.U32 R190, R10, 0x8, RZ ;  /* 0x000000080abe7824 */ /* 0x000fe200078e00ff */
[----:B------:R-:W-:Y:S01]  /*03a0*/  LEA.HI R8, R8, R3, RZ, 0x7 ;  /* 0x0000000308087211 */ /* 0x000fe200078f38ff */
[----:B------:R-:W-:Y:S01]  /*03b0*/  IMAD.IADD R3, R3, 0x1, -R12 ;  /* 0x0000000103037824 */ /* 0x000fe200078e0a0c */
[----:B------:R-:W-:Y:S01]  /*03c0*/  LOP3.LUT R6, R6, 0xfffffffe, RZ, 0xc0, !PT ;  /* 0xfffffffe06067812 */ /* 0x000fe200078ec0ff */
[----:B------:R-:W-:Y:S01]  /*03d0*/  ULDC.U8 UR8, c[0x0][0x3d0] ;  /* 0x0000f40000087ab9 */ /* 0x000fe20000000000 */
[----:B------:R-:W-:Y:S01]  /*03e0*/  LOP3.LUT R4, R4, 0xfffffffc, RZ, 0xc0, !PT ;  /* 0xfffffffc04047812 */ /* 0x000fe200078ec0ff */
[----:B------:R-:W-:Y:S01]  /*03f0*/  UMOV UR7, 0x6 ;  /* 0x0000000600077882 */ /* 0x000fe20000000000 */
[----:B------:R-:W-:Y:S01]  /*0400*/  LEA.HI R2, R2, R189, RZ, 0x3 ;  /* 0x000000bd02027211 */ /* 0x000fe200078f18ff */
[C---:B------:R-:W-:Y:S01]  /*0410*/  IMAD.IADD R185, R5.reuse, 0x1, -R6 ;  /* 0x0000000105b97824 */ /* 0x040fe200078e0a06 */
[----:B------:R-:W-:Y:S01]  /*0420*/  SHF.R.S32.HI R6, RZ, 0x1f, R3 ;  /* 0x0000001fff067819 */ /* 0x000fe20000011403 */
[----:B------:R-:W-:Y:S01]  /*0430*/  IMAD.IADD R4, R5, 0x1, -R4 ;  /* 0x0000000105047824 */ /* 0x000fe200078e0a04 */
[----:B------:R-:W-:Y:S01]  /*0440*/  SHF.R.S32.HI R5, RZ, 0x4, R0 ;  /* 0x00000004ff057819 */ /* 0x000fe20000011400 */
[----:B------:R-:W-:Y:S01]  /*0450*/  UIMAD UR21, UR25, 0x18, URZ ;  /* 0x00000018191578a4 */ /* 0x000fe2000f8e023f */
[----:B------:R-:W-:Y:S01]  /*0460*/  LEA.HI R6, R6, R3, RZ, 0x3 ;  /* 0x0000000306067211 */ /* 0x000fe200078f18ff */
[----:B------:R-:W-:Y:S01]  /*0470*/  USHF.L.U32 UR20, UR25, 0x5, URZ ;  /* 0x0000000519147899 */ /* 0x000fe2000800063f */
[----:B------:R-:W-:Y:S01]  /*0480*/  LOP3.LUT R2, R2, 0xfffffff8, RZ, 0xc0, !PT ;  /* 0xfffffff802027812 */ /* 0x000fe200078ec0ff */
[----:B------:R-:W-:Y:S01]  /*0490*/  UIMAD UR19, UR25, 0x28, URZ ;  /* 0x00000028191378a4 */ /* 0x000fe2000f8e023f */
[----:B------:R-:W-:Y:S01]  /*04a0*/  LEA.HI R0, R0, R5, RZ, 0x1 ;  /* 0x0000000500007211 */ /* 0x000fe200078f08ff */
[----:B------:R-:W-:Y:S01]  /*04b0*/  UIMAD UR18, UR25, 0x30, URZ ;  /* 0x00000030191278a4 */ /* 0x000fe2000f8e023f */
[----:B------:R-:W-:Y:S01]  /*04c0*/  SHF.R.S32.HI R188, RZ, 0x3, R11 ;  /* 0x00000003ffbc7819 */ /* 0x000fe2000001140b */
[----:B------:R-:W-:Y:S01]  /*04d0*/  IMAD.IADD R189, R189, 0x1, -R2 ;  /* 0x00000001bdbd7824 */ /* 0x000fe200078e0a02 */
[C---:B------:R-:W-:Y:S01]  /*04e0*/  LOP3.LUT R184, R6.reuse, 0xfffffff8, RZ, 0xc0, !PT ;  /* 0xfffffff806b87812 */ /* 0x040fe200078ec0ff */
[----:B------:R-:W-:Y:S01]  /*04f0*/  IMAD.SHL.U32 R6, R6, 0x40, RZ ;  /* 0x0000004006067824 */ /* 0x000fe200078e00ff */
[----:B------:R-:W-:Y:S01]  /*0500*/  LOP3.LUT R0, R0, 0xfffffffe, RZ, 0xc0, !PT ;  /* 0xfffffffe00007812 */ /* 0x000fe200078ec0ff */
[----:B------:R-:W-:Y:S01]  /*0510*/  IMAD.SHL.U32 R7, R188, 0x40, RZ ;  /* 0x00000040bc077824 */ /* 0x000fe200078e00ff */
[C---:B------:R-:W-:Y:S01]  /*0520*/  LOP3.LUT P4, RZ, R10.reuse, 0x2, RZ, 0xc0, !PT ;  /* 0x000000020aff7812 */ /* 0x040fe2000788c0ff */
[----:B------:R-:W-:Y:S01]  /*0530*/  IMAD.IADD R184, R3, 0x1, -R184 ;  /* 0x0000000103b87824 */ /* 0x000fe200078e0ab8 */
[C---:B------:R-:W-:Y:S01]  /*0540*/  LOP3.LUT P3, RZ, R10.reuse, 0x4, RZ, 0xc0, !PT ;  /* 0x000000040aff7812 */ /* 0x040fe2000786c0ff */
[----:B------:R-:W-:Y:S01]  /*0550*/  IMAD.SHL.U32 R10, R10, 0x40, RZ ;  /* 0x000000400a0a7824 */ /* 0x000fe200078e00ff */
[----:B------:R-:W-:Y:S01]  /*0560*/  LOP3.LUT R7, R7, 0x1c0, RZ, 0xc0, !PT ;  /* 0x000001c007077812 */ /* 0x000fe200078ec0ff */
[----:B------:R-:W-:Y:S01]  /*0570*/  IMAD.IADD R5, R5, 0x1, -R0 ;  /* 0x0000000105057824 */ /* 0x000fe200078e0a00 */
[----:B------:R-:W-:Y:S01]  /*0580*/  LOP3.LUT R0, R189, 0x1, RZ, 0xc0, !PT ;  /* 0x00000001bd007812 */ /* 0x000fe200078ec0ff */
[----:B------:R-:W-:Y:S01]  /*0590*/  IMAD.SHL.U32 R3, R4, 0x10, RZ ;  /* 0x0000001004037824 */ /* 0x000fe200078e00ff */
[----:B------:R-:W-:Y:S01]  /*05a0*/  LOP3.LUT R10, R10, 0x1c0, RZ, 0xc0, !PT ;  /* 0x000001c00a0a7812 */ /* 0x000fe200078ec0ff */
[----:B------:R-:W-:Y:S01]  /*05b0*/  UIMAD UR17, UR25, 0x38, URZ ;  /* 0x00000038191178a4 */ /* 0x000fe2000f8e023f */
[----:B------:R-:W-:Y:S01]  /*05c0*/  ISETP.NE.U32.AND P0, PT, R0, 0x1, PT ;  /* 0x000000010000780c */ /* 0x000fe20003f05070 */
[----:B------:R-:W-:Y:S01]  /*05d0*/  USHF.R.S32.HI UR10, URZ, 0x1f, UR24 ;  /* 0x0000001f3f0a7899 */ /* 0x000fe20008011418 */
[C---:B------:R-:W-:Y:S01]  /*05e0*/  LOP3.LUT R176, R10.reuse, 0x30, R3, 0xf8, !PT ;  /* 0x000000300ab07812 */ /* 0x040fe200078ef803 */
[----:B------:R-:W-:Y:S01]  /*05f0*/  UIADD3 UR9, UR31, UR5, URZ ;  /* 0x000000051f097290 */ /* 0x000fe2000fffe03f */
[----:B------:R-:W-:Y:S01]  /*0600*/  SHF.R.U32.HI R186, RZ, 0x3, R7 ;  /* 0x00000003ffba7819 */ /* 0x000fe20000011607 */
[----:B------:R-:W-:Y:S01]  /*0610*/  UIADD3 UR11, UR23, UR12, URZ ;  /* 0x0000000c170b7290 */ /* 0x000fe2000fffe03f */
[----:B------:R-:W-:Y:S01]  /*0620*/  LOP3.LUT R12, R10, 0x8, R11, 0xf8, !PT ;  /* 0x000000080a0c7812 */ /* 0x000fe200078ef80b */
[----:B------:R-:W-:Y:S01]  /*0630*/  UMOV UR6, 0x6 ;  /* 0x0000000600067882 */ /* 0x000fe20000000000 */
[----:B------:R-:W-:Y:S01]  /*0640*/  SHF.R.U32.HI R3, RZ, 0x3, R10 ;  /* 0x00000003ff037819 */ /* 0x000fe2000001160a */
[----:B------:R-:W-:Y:S01]  /*0650*/  IMAD.SHL.U32 R10, R5, 0x200, RZ ;  /* 0x00000200050a7824 */ /* 0x000fe200078e00ff */
[----:B------:R-:W-:-:S02]  /*0660*/  LOP3.LUT R7, R7, 0x38, R190, 0xf8, !PT ;  /* 0x0000003807077812 */ /* 0x000fc400078ef8be */
[----:B------:R-:W-:Y:S02]  /*0670*/  SHF.R.S32.HI R187, RZ, 0x6, R187 ;  /* 0x00000006ffbb7819 */ /* 0x000fe400000114bb */
[----:B------:R-:W-:Y:S02]  /*0680*/  LOP3.LUT R176, R176, 0x8, R11, 0xf8, !PT ;  /* 0x00000008b0b07812 */ /* 0x000fe400078ef80b */
[----:B------:R-:W-:Y:S02]  /*0690*/  SHF.R.S32.HI R8, RZ, 0x7, R8 ;  /* 0x00000007ff087819 */ /* 0x000fe40000011408 */
[C---:B------:R-:W-:Y:S01]  /*06a0*/  R2P PR, R189.reuse, 0x6 ;  /* 0x00000006bd007804 */ /* 0x040fe20000000000 */
[----:B------:R-:W-:Y:S01]  /*06b0*/  IMAD.SHL.U32 R189, R189, 0x40, RZ ;  /* 0x00000040bdbd7824 */ /* 0x000fe200078e00ff */
[----:B------:R-:W-:Y:S01]  /*06c0*/  LOP3.LUT R186, R7, R186, RZ, 0x3c, !PT ;  /* 0x000000ba07ba7212 */ /* 0x000fe200078e3cff */
[C---:B------:R-:W-:Y:S01]  /*06d0*/  IMAD R7, R187.reuse, 0x800, R10 ;  /* 0x00000800bb077824 */ /* 0x040fe200078e020a */
[----:B------:R-:W-:Y:S01]  /*06e0*/  LOP3.LUT R0, R12, R3, RZ, 0x3c, !PT ;  /* 0x000000030c007212 */ /* 0x000fe200078e3cff */
[----:B------:R-:W-:Y:S01]  /*06f0*/  IMAD.SHL.U32 R12, R8, 0x8, RZ ;  /* 0x00000008080c7824 */ /* 0x000fe200078e00ff */
[----:B------:R-:W-:Y:S01]  /*0700*/  LOP3.LUT R176, R10, R176, R3, 0xf6, !PT ;  /* 0x000000b00ab07212 */ /* 0x000fe200078ef603 */
[----:B------:R-:W-:Y:S01]  /*0710*/  IMAD.SHL.U32 R10, R187, 0x20, RZ ;  /* 0x00000020bb0a7824 */ /* 0x000fe200078e00ff */
[----:B------:R-:W-:Y:S01]  /*0720*/  LOP3.LUT R189, R189, 0x1c0, RZ, 0xc0, !PT ;  /* 0x000001c0bdbd7812 */ /* 0x000fe200078ec0ff */
[----:B------:R-:W-:Y:S01]  /*0730*/  IMAD.IADD R0, R7, 0x1, R0 ;  /* 0x0000000107007824 */ /* 0x000fe200078e0200 */
[----:B------:R-:W-:Y:S01]  /*0740*/  LOP3.LUT R12, R12, 0x8, RZ, 0xc0, !PT ;  /* 0x000000080c0c7812 */ /* 0x000fe200078ec0ff */
[----:B------:R-:W-:Y:S01]  /*0750*/  IMAD.SHL.U32 R3, R5, 0x10, RZ ;  /* 0x0000001005037824 */ /* 0x000fe200078e00ff */
[----:B------:R-:W-:Y:S01]  /*0760*/  SHF.R.U32.HI R7, RZ, 0x3, R189 ;  /* 0x00000003ff077819 */ /* 0x000fe200000116bd */
[--C-:B------:R-:W-:Y:S01]  /*0770*/  IMAD R192, R8, 0x1000, R9.reuse ;  /* 0x0000100008c07824 */ /* 0x100fe200078e0209 */
[----:B------:R-:W-:Y:S01]  /*0780*/  LOP3.LUT R10, R189, 0x20, R10, 0xf8, !PT ;  /* 0x00000020bd0a7812 */ /* 0x000fe200078ef80a */
[----:B------:R-:W-:Y:S01]  /*0790*/  IMAD R8, R4, 0x400, R9 ;  /* 0x0000040004087824 */ /* 0x000fe200078e0209 */
[----:B------:R-:W-:Y:S01]  /*07a0*/  LOP3.LUT R189, R7, R189, R12, 0x1e, !PT ;  /* 0x000000bd07bd7212 */ /* 0x000fe200078e1e0c */
[----:B------:R-:W-:Y:S01]  /*07b0*/  IMAD R192, R185, 0x400, R192 ;  /* 0x00000400b9c07824 */ /* 0x000fe200078e02c0 */
[----:B------:R-:W-:Y:S01]  /*07c0*/  LOP3.LUT R11, R10, R7, RZ, 0x3c, !PT ;  /* 0x000000070a0b7212 */ /* 0x000fe200078e3cff */
[----:B------:R-:W-:Y:S01]  /*07d0*/  IMAD.SHL.U32 R7, R184, 0x40, RZ ;  /* 0x00000040b8077824 */ /* 0x000fe200078e00ff */
[----:B------:R-:W-:Y:S01]  /*07e0*/  LOP3.LUT R3, R12, 0x10, R3, 0xf8, !PT ;  /* 0x000000100c037812 */ /* 0x000fe200078ef803 */
[----:B------:R-:W-:Y:S01]  /*07f0*/  IMAD.IADD R189, R8, 0x1, R189 ;  /* 0x0000000108bd7824 */ /* 0x000fe200078e02bd */
[----:B------:R-:W-:Y:S01]  /*0800*/  LOP3.LUT R6, R6, 0xfffffe00, RZ, 0xc0, !PT ;  /* 0xfffffe0006067812 */ /* 0x000fe200078ec0ff */
[----:B------:R-:W-:Y:S01]  /*0810*/  IMAD.IADD R192, R11, 0x1, R192 ;  /* 0x000000010bc07824 */ /* 0x000fe200078e02c0 */
[----:B------:R-:W-:Y:S01]  /*0820*/  LOP3.LUT R10, R7, 0x1c0, RZ, 0xc0, !PT ;  /* 0x000001c0070a7812 */ /* 0x000fe200078ec0ff */
[----:B------:R-:W-:Y:S01]  /*0830*/  IMAD.SHL.U32 R7, R5, 0x8, RZ ;  /* 0x0000000805077824 */ /* 0x000fe200078e00ff */
[----:B------:R-:W-:Y:S01]  /*0840*/  SHF.R.S32.HI R2, RZ, 0x1f, R13 ;  /* 0x0000001fff027819 */ /* 0x000fe2000001140d */
[----:B------:R-:W-:Y:S01]  /*0850*/  IMAD R4, R4, 0x400, R6 ;  /* 0x0000040004047824 */ /* 0x000fe200078e0206 */
[----:B------:R-:W-:Y:S01]  /*0860*/  SHF.R.U32.HI R5, RZ, 0x3, R10 ;  /* 0x00000003ff057819 */ /* 0x000fe2000001160a */
[----:B------:R-:W-:Y:S01]  /*0870*/  IMAD.SHL.U32 R192, R192, 0x2, RZ ;  /* 0x00000002c0c07824 */ /* 0x000fe200078e00ff */
[----:B------:R-:W-:Y:S01]  /*0880*/  LOP3.LUT R8, R10, 0x8, R7, 0xf8, !PT ;  /* 0x000000080a087812 */ /* 0x000fe200078ef807 */
[----:B------:R-:W-:Y:S01]  /*0890*/  IMAD R180, R185, 0x400, R6 ;  /* 0x00000400b9b47824 */ /* 0x000fe200078e0206 */
[----:B------:R-:W-:Y:S01]  /*08a0*/  LOP3.LUT R3, R5, R3, R10, 0x1e, !PT ;  /* 0x0000000305037212 */ /* 0x000fe200078e1e0a */
[----:B------:R-:W-:Y:S01]  /*08b0*/  IMAD R186, R187, 0x200, R186 ;  /* 0x00000200bbba7824 */ /* 0x000fe200078e02ba */
[----:B------:R-:W-:Y:S01]  /*08c0*/  LOP3.LUT R5, R8, R5, RZ, 0x3c, !PT ;  /* 0x0000000508057212 */ /* 0x000fe200078e3cff */
[----:B------:R-:W-:Y:S01]  /*08d0*/  IMAD.SHL.U32 R178, R0, 0x2, RZ ;  /* 0x0000000200b27824 */ /* 0x000fe200078e00ff */
[----:B------:R-:W-:Y:S01]  /*08e0*/  LOP3.LUT R179, R3, R6, RZ, 0xfc, !PT ;  /* 0x0000000603b37212 */ /* 0x000fe200078efcff */
[----:B------:R-:W-:Y:S01]  /*08f0*/  IMAD.MOV.U32 R3, RZ, RZ, 0x40 ;  /* 0x00000040ff037424 */ /* 0x000fe200078e00ff */
[----:B------:R-:W-:Y:S01]  /*0900*/  SEL R167, R200, 0xffffffe0, !P4 ;  /* 0xffffffe0c8a77807 */ /* 0x000fe20006000000 */
[----:B------:R-:W-:Y:S01]  /*0910*/  IMAD.IADD R177, R5, 0x1, R4 ;  /* 0x0000000105b17824 */ /* 0x000fe200078e0204 */
[----:B------:R-:W-:Y:S01]  /*0920*/  LEA R189, R189, 0x6000, 0x1 ;  /* 0x00006000bdbd7811 */ /* 0x000fe200078e08ff */
[----:B------:R-:W-:Y:S01]  /*0930*/  IMAD.IADD R180, R180, 0x1, R5 ;  /* 0x00000001b4b47824 */ /* 0x000fe200078e0205 */
[----:B------:R-:W-:Y:S01]  /*0940*/  LEA.HI R2, R2, R13, RZ, 0x2 ;  /* 0x0000000d02027211 */ /* 0x000fe200078f10ff */
[----:B------:R-:W-:Y:S01]  /*0950*/  IMAD R169, R0, 0x2, R167 ;  /* 0x0000000200a97824 */ /* 0x000fe200078e02a7 */
[----:B------:R-:W-:Y:S01]  /*0960*/  SEL R3, R3, 0xffffffc0, !P3 ;  /* 0xffffffc003037807 */ /* 0x000fe20005800000 */
[----:B------:R-:W-:Y:S01]  /*0970*/  IMAD.SHL.U32 R176, R176, 0x2, RZ ;  /* 0x00000002b0b07824 */ /* 0x000fe200078e00ff */
[----:B------:R-:W-:Y:S01]  /*0980*/  SEL R200, R200, 0xffffffe0, !P1 ;  /* 0xffffffe0c8c87807 */ /* 0x000fe20004800000 */
[----:B------:R-:W-:Y:S01]  /*0990*/  IMAD.SHL.U32 R175, R179, 0x2, RZ ;  /* 0x00000002b3af7824 */ /* 0x000fe200078e00ff */
[----:B------:R-:W-:Y:S01]  /*09a0*/  SEL R211, R211, 0x10, !P0 ;  /* 0x00000010d3d37807 */ /* 0x000fe20004000000 */
[----:B------:R-:W-:Y:S01]  /*09b0*/  IMAD R168, R0, 0x2, R3 ;  /* 0x0000000200a87824 */ /* 0x000fe200078e0203 */
[C---:B------:R-:W-:Y:S01]  /*09c0*/  IADD3 R193, R189.reuse, 0x40, RZ ;  /* 0x00000040bdc17810 */ /* 0x040fe20007ffe0ff */
[C---:B------:R-:W-:Y:S01]  /*09d0*/  IMAD.IADD R196, R192.reuse, 0x1, R200 ;  /* 0x00000001c0c47824 */ /* 0x040fe200078e02c8 */
[----:B------:R-:W-:Y:S01]  /*09e0*/  SHF.R.S32.HI R2, RZ, 0x2, R2 ;  /* 0x00000002ff027819 */ /* 0x000fe20000011402 */
[----:B------:R-:W-:Y:S01]  /*09f0*/  IMAD.IADD R197, R192, 0x1, R211 ;  /* 0x00000001c0c57824 */ /* 0x000fe200078e02d3 */
[C---:B------:R-:W-:Y:S01]  /*0a00*/  @P2 IADD3 R193, R189.reuse, -0x40, RZ ;  /* 0xffffffc0bdc12810 */ /* 0x040fe20007ffe0ff */
        /* <DEDUP_REMOVED lines=8> */
.L_x_1198:
        /* <DEDUP_REMOVED lines=11> */
[----:B------:R-:W2:Y:S04]  /*0b40*/  @P0 LDG.E R199, [R4.64] ;  /* 0x0000002004c70981 */ /* 0x000ea8000c1e1900 */
        /* <DEDUP_REMOVED lines=14> */
[----:B------:R-:W-:Y:S02]  /*0c30*/  SHF.R.S32.HI R198, RZ, 0x1f, R199 ;  /* 0x0000001fffc67819 */ /* 0x000fe400000114c7 */
[----:B------:R-:W-:-:S05]  /*0c40*/  ISETP.NE.AND.EX P1, PT, RZ, c[0x0][0x244], PT, P1 ;  /* 0x00009100ff007a0c */ /* 0x000fca0003f25310 */
[----:B--2---:R-:W2:Y:S01]  /*0c50*/  MUFU.RCP R6, R5 ;  /* 0x0000000500067308 */ /* 0x004ea20000001000 */
[----:B-1----:R-:W-:Y:S02]  /*0c60*/  IABS R4, R0 ;  /* 0x0000000000047213 */ /* 0x002fe40000000000 */
[----:B------:R-:W-:Y:S02]  /*0c70*/  SHF.R.S32.HI R12, RZ, 0x1f, R0 ;  /* 0x0000001fff0c7819 */ /* 0x000fe40000011400 */
[----:B--2---:R-:W-:Y:S01]  /*0c80*/  IADD3 R6, R6, 0xffffffe, RZ ;  /* 0x0ffffffe06067810 */ /* 0x004fe20007ffe0ff */
[----:B------:R-:W1:Y:S03]  /*0c90*/  S2R R5, SR_CTAID.Y ;  /* 0x0000000000057919 */ /* 0x000e660000002600 */
[----:B------:R-:W2:Y:S02]  /*0ca0*/  F2I.FTZ.U32.TRUNC.NTZ R7, R6 ;  /* 0x0000000600077305 */ /* 0x000ea4000021f000 */
[----:B--2---:R-:W-:-:S02]  /*0cb0*/  IMAD.MOV R3, RZ, RZ, -R7 ;  /* 0x000000ffff037224 */ /* 0x004fc400078e0a07 */
[----:B------:R-:W-:Y:S02]  /*0cc0*/  IMAD.MOV.U32 R6, RZ, RZ, RZ ;  /* 0x000000ffff067224 */ /* 0x000fe400078e00ff */
[----:B------:R-:W-:Y:S01]  /*0cd0*/  IMAD R3, R3, R2, RZ ;  /* 0x0000000203037224 */ /* 0x000fe200078e02ff */
[----:B-1----:R-:W-:Y:S01]  /*0ce0*/  SHF.R.S32.HI R14, RZ, 0x1f, R5 ;  /* 0x0000001fff0e7819 */ /* 0x002fe20000011405 */
[----:B------:R-:W-:-:S04]  /*0cf0*/  IMAD.WIDE R8, R5, 0x80, RZ ;  /* 0x0000008005087825 */ /* 0x000fc800078e02ff */
[----:B------:R-:W-:Y:S02]  /*0d00*/  IMAD.HI.U32 R3, R7, R3, R6 ;  /* 0x0000000307037227 */ /* 0x000fe400078e0006 */
[----:B------:R-:W1:Y:S04]  /*0d10*/  S2R R6, SR_CTAID.X ;  /* 0x0000000000067919 */ /* 0x000e680000002500 */
[----:B------:R-:W-:Y:S02]  /*0d20*/  IMAD.HI.U32 R16, R3, R4, RZ ;  /* 0x0000000403107227 */ /* 0x000fe400078e00ff */
[----:B------:R-:W2:Y:S02]  /*0d30*/  LDC.U8 R3, c[0x0][0x328] ;  /* 0x0000ca00ff037b82 */ /* 0x000ea40000000000 */
[----:B------:R-:W-:-:S04]  /*0d40*/  IMAD.MOV R7, RZ, RZ, -R16 ;  /* 0x000000ffff077224 */ /* 0x000fc800078e0a10 */
[----:B------:R-:W-:Y:S01]  /*0d50*/  IMAD R7, R2, R7, R4 ;  /* 0x0000000702077224 */ /* 0x000fe200078e0204 */
[----:B------:R-:W-:-:S04]  /*0d60*/  SEL R4, R8, RZ, P1 ;  /* 0x000000ff08047207 */ /* 0x000fc80000800000 */
[----:B------:R-:W-:Y:S01]  /*0d70*/  ISETP.GT.U32.AND P3, PT, R2, R7, PT ;  /* 0x000000070200720c */ /* 0x000fe20003f64070 */
[----:B-1----:R-:W-:-:S04]  /*0d80*/  IMAD.WIDE.U32 R10, R6, c[0x0][0x3d8], RZ ;  /* 0x0000f600060a7a25 */ /* 0x002fc800078e00ff */
[----:B------:R-:W-:-:S08]  /*0d90*/  IMAD R6, R6, c[0x0][0x3dc], R11 ;  /* 0x0000f70006067a24 */ /* 0x000fd000078e020b */
[----:B------:R-:W-:Y:S01]  /*0da0*/  @!P3 IMAD.IADD R7, R7, 0x1, -R2 ;  /* 0x000000010707b824 */ /* 0x000fe200078e0a02 */
[----:B--2---:R-:W-:Y:S02]  /*0db0*/  ISETP.NE.AND P0, PT, R3, RZ, PT ;  /* 0x000000ff0300720c */ /* 0x004fe40003f05270 */
[----:B------:R-:W-:Y:S02]  /*0dc0*/  SEL R3, R9, RZ, P1 ;  /* 0x000000ff09037207 */ /* 0x000fe40000800000 */
[----:B------:R-:W-:Y:S01]  /*0dd0*/  ISETP.GE.U32.AND P4, PT, R7, R2, PT ;  /* 0x000000020700720c */ /* 0x000fe20003f86070 */
[----:B------:R-:W-:Y:S01]  /*0de0*/  IMAD.MOV.U32 R2, RZ, RZ, c[0x0][0x214] ;  /* 0x00008500ff027624 */ /* 0x000fe200078e00ff */
[----:B------:R-:W-:Y:S02]  /*0df0*/  LOP3.LUT R7, R0, c[0x0][0x1c8], RZ, 0x3c, !PT ;  /* 0x0000720000077a12 */ /* 0x000fe400078e3cff */
[----:B------:R-:W-:Y:S02]  /*0e00*/  @!P3 IADD3 R16, R16, 0x1, RZ ;  /* 0x000000011010b810 */ /* 0x000fe40007ffe0ff */
[----:B------:R-:W-:-:S02]  /*0e10*/  IADD3 R9, R2, 0x3f, RZ ;  /* 0x0000003f02097810 */ /* 0x000fc40007ffe0ff */
[----:B------:R-:W-:Y:S01]  /*0e20*/  ISETP.GE.AND P2, PT, R7, RZ, PT ;  /* 0x000000ff0700720c */ /* 0x000fe20003f46270 */
[C---:B------:R-:W-:Y:S01]  /*0e30*/  @P0 IMAD R13, R5.reuse, c[0x0][0x214], RZ ;  /* 0x00008500050d0a24 */ /* 0x040fe200078e02ff */
[----:B------:R-:W-:Y:S01]  /*0e40*/  ISETP.NE.AND P3, PT, RZ, c[0x0][0x1c8], PT ;  /* 0x00007200ff007a0c */ /* 0x000fe20003f65270 */
[----:B------:R-:W-:Y:S01]  /*0e50*/  @!P0 IMAD R8, R5, c[0x0][0x1c0], R0 ;  /* 0x0000700005088a24 */ /* 0x000fe200078e0200 */
[----:B------:R-:W-:Y:S01]  /*0e60*/  SHF.R.S32.HI R212, RZ, 0x1f, R9 ;  /* 0x0000001fffd47819 */ /* 0x000fe20000011409 */
[----:B------:R-:W-:Y:S01]  /*0e70*/  @P0 IMAD R13, R0, c[0x0][0x234], R13 ;  /* 0x00008d00000d0a24 */ /* 0x000fe200078e020d */
[----:B------:R-:W-:Y:S01]  /*0e80*/  ISETP.NE.AND P1, PT, RZ, UR8, PT ;  /* 0x00000008ff007c0c */ /* 0x000fe2000bf25270 */
[----:B------:R-:W-:Y:S01]  /*0e90*/  @!P0 IMAD R13, R8, c[0x0][0x214], RZ ;  /* 0x00008500080d8a24 */ /* 0x000fe200078e02ff */
[----:B------:R-:W-:Y:S01]  /*0ea0*/  LEA.HI R212, R212, R9, RZ, 0x6 ;  /* 0x00000009d4d47211 */ /* 0x000fe200078f30ff */
[----:B------:R-:W-:Y:S01]  /*0eb0*/  IMAD R9, R0, c[0x0][0x22c], RZ ;  /* 0x00008b0000097a24 */ /* 0x000fe200078e02ff */
[----:B------:R-:W-:-:S02]  /*0ec0*/  @P4 IADD3 R16, R16, 0x1, RZ ;  /* 0x0000000110104810 */ /* 0x000fc40007ffe0ff */
[----:B------:R-:W-:Y:S02]  /*0ed0*/  SEL R7, R10, RZ, P1 ;  /* 0x000000ff0a077207 */ /* 0x000fe40000800000 */
[----:B------:R-:W-:Y:S01]  /*0ee0*/  LOP3.LUT R10, R212, 0xffffffc0, RZ, 0xc0, !PT ;  /* 0xffffffc0d40a7812 */ /* 0x000fe200078ec0ff */
[----:B------:R-:W-:Y:S01]  /*0ef0*/  @!P2 IMAD.MOV R16, RZ, RZ, -R16 ;  /* 0x000000ffff10a224 */ /* 0x000fe200078e0a10 */
[----:B------:R-:W-:Y:S02]  /*0f00*/  @!P3 LOP3.LUT R16, RZ, c[0x0][0x1c8], RZ, 0x33, !PT ;  /* 0x00007200ff10ba12 */ /* 0x000fe400078e33ff */
[----:B------:R-:W-:Y:S02]  /*0f10*/  IADD3 R10, R10, -0x40, RZ ;  /* 0xffffffc00a0a7810 */ /* 0x000fe40007ffe0ff */
[----:B------:R-:W-:Y:S02]  /*0f20*/  SHF.R.S32.HI R8, RZ, 0x1f, R9 ;  /* 0x0000001fff087819 */ /* 0x000fe40000011409 */
[----:B------:R-:W-:-:S02]  /*0f30*/  SHF.R.S32.HI R11, RZ, 0x1f, R10 ;  /* 0x0000001fff0b7819 */ /* 0x000fc4000001140a */
[----:B------:R-:W-:Y:S02]  /*0f40*/  SEL R6, R6, RZ, P1 ;  /* 0x000000ff06067207 */ /* 0x000fe40000800000 */
[----:B------:R-:W-:Y:S01]  /*0f50*/  SHF.R.S32.HI R15, RZ, 0x1f, R16 ;  /* 0x0000001fff0f7819 */ /* 0x000fe20000011410 */
[----:B------:R-:W-:Y:S05]  /*0f60*/  @!P0 BRA `(.L_x_1191) ;  /* 0x0000003000008947 */ /* 0x000fea0003800000 */
[----:B------:R-:W-:-:S04]  /*0f70*/  IMAD R203, R5, UR26, RZ ;  /* 0x0000001a05cb7c24 */ /* 0x000fc8000f8e02ff */
[----:B------:R-:W-:Y:S01]  /*0f80*/  IMAD R203, R0, UR27, R203 ;  /* 0x0000001b00cb7c24 */ /* 0x000fe2000f8e02cb */
[----:B------:R-:W-:Y:S05]  /*0f90*/  BRA `(.L_x_1192) ;  /* 0x0000002000007947 */ /* 0x000fea0003800000 */
.L_x_1191:
[----:B------:R-:W-:-:S04]  /*0fa0*/  IMAD R203, R5, c[0x0][0x1c0], R0 ;  /* 0x0000700005cb7a24 */ /* 0x000fc800078e0200 */
[----:B------:R-:W-:Y:S02]  /*0fb0*/  IMAD R203, R203, c[0x0][0x224], RZ ;  /* 0x00008900cbcb7a24 */ /* 0x000fe400078e02ff */
.L_x_1192:
[----:B------:R-:W-:Y:S01]  /*0fc0*/  SHF.R.S32.HI R191, RZ, 0x1f, R190 ;  /* 0x0000001fffbf7819 */ /* 0x000fe200000114be */
[C---:B------:R-:W-:Y:S01]  /*0fd0*/  IMAD R26, R14.reuse, c[0x0][0x188], RZ ;  /* 0x000062000e1a7a24 */ /* 0x040fe200078e02ff */
[----:B------:R-:W-:Y:S01]  /*0fe0*/  SHF.R.S32.HI R25, RZ, 0x1f, R188 ;  /* 0x0000001fff197819 */ /* 0x000fe200000114bc */
[----:B------:R-:W-:Y:S01]  /*0ff0*/  IMAD R28, R14, c[0x0][0x368], RZ ;  /* 0x0000da000e1c7a24 */ /* 0x000fe200078e02ff */
[----:B------:R-:W-:Y:S01]  /*1000*/  IADD3 R17, P0, R188, R10, RZ ;  /* 0x0000000abc117210 */ /* 0x000fe20007f1e0ff */
[----:B------:R-:W-:Y:S01]  /*1010*/  IMAD R26, R5, c[0x0][0x18c], R26 ;  /* 0x00006300051a7a24 */ /* 0x000fe200078e021a */
[----:B------:R-:W-:Y:S01]  /*1020*/  IADD3 R199, P2, R199, UR5, RZ ;  /* 0x00000005c7c77c10 */ /* 0x000fe2000ff5e0ff */
[C---:B------:R-:W-:Y:S01]  /*1030*/  IMAD.WIDE.U32 R18, R5.reuse, c[0x0][0x188], R190 ;  /* 0x0000620005127a25 */ /* 0x040fe200078e00be */
[----:B------:R-:W-:Y:S01]  /*1040*/  LEA.HI.SX32 R212, R212, 0xffffffff, 0x1a ;  /* 0xffffffffd4d47811 */ /* 0x000fe200078fd2ff */
[----:B------:R-:W-:Y:S01]  /*1050*/  @P1 BAR.SYNC.DEFER_BLOCKING 0x0 ;  /* 0x0000000000001b1d */ /* 0x000fe20000010000 */
[----:B------:R-:W-:Y:S01]  /*1060*/  IADD3.X R198, R198, UR4, RZ, P2, !PT ;  /* 0x00000004c6c67c10 */ /* 0x000fe200097fe4ff */
[----:B------:R-:W-:Y:S01]  /*1070*/  IMAD R28, R5, c[0x0][0x36c], R28 ;  /* 0x0000db00051c7a24 */ /* 0x000fe200078e021c */
[----:B------:R-:W-:Y:S01]  /*1080*/  IADD3 R27, R19, R26, RZ ;  /* 0x0000001a131b7210 */ /* 0x000fe20007ffe0ff */
[----:B------:R-:W-:Y:S01]  /*1090*/  IMAD.WIDE.U32 R20, R5, c[0x0][0x368], R190 ;  /* 0x0000da0005147a25 */ /* 0x000fe200078e00be */
[----:B------:R-:W-:Y:S01]  /*10a0*/  MOV R26, R18 ;  /* 0x00000012001a7202 */ /* 0x000fe20000000f00 */
[----:B------:R-:W-:Y:S01]  /*10b0*/  ULDC.64 UR4, c[0x0][0x1a0] ;  /* 0x0000680000047ab9 */ /* 0x000fe20000000a00 */
[----:B------:R-:W-:Y:S01]  /*10c0*/  LEA.HI R23, R212, R212, RZ, 0x1 ;  /* 0x000000d4d4177211 */ /* 0x000fe200078f08ff */
[----:B------:R-:W-:Y:S01]  /*10d0*/  IMAD R31, R25, c[0x0][0x1a0], RZ ;  /* 0x00006800191f7a24 */ /* 0x000fe200078e02ff */
[----:B------:R-:W-:Y:S01]  /*10e0*/  USHF.L.U32 UR34, UR4, 0x6, URZ ;  /* 0x0000000604227899 */ /* 0x000fe2000800063f */
[----:B------:R-:W-:Y:S01]  /*10f0*/  IMAD.IADD R29, R21, 0x1, R28 ;  /* 0x00000001151d7824 */ /* 0x000fe200078e021c */
[----:B------:R-:W-:Y:S01]  /*1100*/  USHF.L.U64.HI UR29, UR4, UR7, UR5 ;  /* 0x00000007041d7299 */ /* 0x000fe20008010205 */
[----:B------:R-:W-:Y:S01]  /*1110*/  IMAD R18, R14, c[0x0][0x180], RZ ;  /* 0x000060000e127a24 */ /* 0x000fe200078e02ff */
[----:B------:R-:W-:Y:S01]  /*1120*/  LOP3.LUT R23, R23, 0xfffffffe, RZ, 0xc0, !PT ;  /* 0xfffffffe17177812 */ /* 0x000fe200078ec0ff */
[C---:B------:R-:W-:Y:S01]  /*1130*/  IMAD.X R21, R25.reuse, 0x1, R11, P0 ;  /* 0x0000000119157824 */ /* 0x040fe200000e060b */
[----:B------:R-:W-:Y:S01]  /*1140*/  ULDC.64 UR4, c[0x0][0x198] ;  /* 0x0000660000047ab9 */ /* 0x000fe20000000a00 */
[----:B------:R-:W-:Y:S01]  /*1150*/  IMAD.MOV.U32 R28, RZ, RZ, R20 ;  /* 0x000000ffff1c7224 */ /* 0x000fe200078e0014 */
[----:B------:R-:W-:Y:S01]  /*1160*/  IADD3 R13, R10, R13, RZ ;  /* 0x0000000d0a0d7210 */ /* 0x000fe20007ffe0ff */
[----:B------:R-:W-:Y:S01]  /*1170*/  IMAD R25, R25, c[0x0][0x198], RZ ;  /* 0x0000660019197a24 */ /* 0x000fe200078e02ff */
[----:B------:R-:W-:Y:S01]  /*1180*/  USHF.L.U64.HI UR5, UR4, UR7, UR5 ;  /* 0x0000000704057299 */ /* 0x000fe20008010205 */
[----:B------:R-:W-:Y:S01]  /*1190*/  IMAD R20, R188, c[0x0][0x1a4], R31 ;  /* 0x00006900bc147a24 */ /* 0x000fe200078e021f */
[----:B------:R-:W-:Y:S01]  /*11a0*/  SHF.L.U32 R210, R186, 0x1, RZ ;  /* 0x00000001bad27819 */ /* 0x000fe200000006ff */
[----:B------:R-:W-:-:S04]  /*11b0*/  IMAD.WIDE.U32 R34, R188, c[0x0][0x1a0], RZ ;  /* 0x00006800bc227a25 */ /* 0x000fc800078e00ff */
[----:B------:R-:W-:Y:S01]  /*11c0*/  IMAD R19, R5, c[0x0][0x184], R18 ;  /* 0x0000610005137a24 */ /* 0x000fe200078e0212 */
[----:B------:R-:W-:Y:S01]  /*11d0*/  IADD3 R35, R35, R20, RZ ;  /* 0x0000001423237210 */ /* 0x000fe20007ffe0ff */
[----:B------:R-:W-:-:S04]  /*11e0*/  IMAD.WIDE.U32 R30, R5, c[0x0][0x180], R190 ;  /* 0x00006000051e7a25 */ /* 0x000fc800078e00be */
[----:B------:R-:W-:Y:S01]  /*11f0*/  IMAD R22, R21, c[0x0][0x190], RZ ;  /* 0x0000640015167a24 */ /* 0x000fe200078e02ff */
[----:B------:R-:W-:Y:S01]  /*1200*/  IADD3 R31, R31, R19, RZ ;  /* 0x000000131f1f7210 */ /* 0x000fe20007ffe0ff */
[----:B------:R-:W-:-:S04]  /*1210*/  IMAD.WIDE.U32 R32, R188, c[0x0][0x198], RZ ;  /* 0x00006600bc207a25 */ /* 0x000fc800078e00ff */
[----:B------:R-:W-:Y:S02]  /*1220*/  IMAD R18, R188, c[0x0][0x19c], R25 ;  /* 0x00006700bc127a24 */ /* 0x000fe400078e0219 */
[----:B------:R-:W-:-:S04]  /*1230*/  IMAD.WIDE.U32 R36, R17, c[0x0][0x190], R190 ;  /* 0x0000640011247a25 */ /* 0x000fc800078e00be */
[----:B------:R-:W-:Y:S02]  /*1240*/  IMAD R22, R17, c[0x0][0x194], R22 ;  /* 0x0000650011167a24 */ /* 0x000fe400078e0216 */
[----:B------:R-:W-:Y:S02]  /*1250*/  IMAD R19, R15, c[0x0][0x1b8], RZ ;  /* 0x00006e000f137a24 */ /* 0x000fe400078e02ff */
[----:B------:R-:W-:Y:S01]  /*1260*/  IMAD.IADD R33, R33, 0x1, R18 ;  /* 0x0000000121217824 */ /* 0x000fe200078e0212 */
[----:B------:R-:W-:Y:S01]  /*1270*/  IADD3 R37, R37, R22, RZ ;  /* 0x0000001625257210 */ /* 0x000fe20007ffe0ff */
[----:B------:R-:W-:Y:S02]  /*1280*/  IMAD R15, R15, c[0x0][0x1b0], RZ ;  /* 0x00006c000f0f7a24 */ /* 0x000fe400078e02ff */
[----:B------:R-:W-:-:S04]  /*1290*/  IMAD.WIDE.U32 R26, R16, c[0x0][0x1b8], R26 ;  /* 0x00006e00101a7a25 */ /* 0x000fc800078e001a */
[----:B------:R-:W-:-:S04]  /*12a0*/  IMAD.WIDE.U32 R34, R199, c[0x0][0x1a0], R34 ;  /* 0x00006800c7227a25 */ /* 0x000fc800078e0022 */
[C---:B------:R-:W-:Y:S02]  /*12b0*/  IMAD R15, R16.reuse, c[0x0][0x1b4], R15 ;  /* 0x00006d00100f7a24 */ /* 0x040fe400078e020f */
[----:B------:R-:W-:-:S04]  /*12c0*/  IMAD.WIDE.U32 R30, R16, c[0x0][0x1b0], R30 ;  /* 0x00006c00101e7a25 */ /* 0x000fc800078e001e */
[----:B------:R-:W-:Y:S01]  /*12d0*/  IMAD.WIDE.U32 R32, R199, c[0x0][0x198], R32 ;  /* 0x00006600c7207a25 */ /* 0x000fe200078e0020 */
[----:B------:R-:W-:-:S03]  /*12e0*/  IADD3 R15, R31, R15, RZ ;  /* 0x0000000f1f0f7210 */ /* 0x000fc60007ffe0ff */
[----:B------:R-:W-:Y:S01]  /*12f0*/  IMAD R24, R14, c[0x0][0x178], RZ ;  /* 0x00005e000e187a24 */ /* 0x000fe200078e02ff */
[----:B------:R-:W-:Y:S01]  /*1300*/  IADD3 R14, P2, R30, R32, RZ ;  /* 0x000000201e0e7210 */ /* 0x000fe20007f5e0ff */
[----:B------:R-:W-:Y:S02]  /*1310*/  IMAD R20, R198, c[0x0][0x198], RZ ;  /* 0x00006600c6147a24 */ /* 0x000fe400078e02ff */
[----:B------:R-:W-:Y:S01]  /*1320*/  IMAD R19, R16, c[0x0][0x1bc], R19 ;  /* 0x00006f0010137a24 */ /* 0x000fe200078e0213 */
[----:B------:R-:W-:Y:S01]  /*1330*/  IADD3 R16, P3, R26, R34, RZ ;  /* 0x000000221a107210 */ /* 0x000fe20007f7e0ff */
[----:B------:R-:W-:Y:S02]  /*1340*/  IMAD R22, R198, c[0x0][0x1a0], RZ ;  /* 0x00006800c6167a24 */ /* 0x000fe400078e02ff */
[----:B------:R-:W-:Y:S02]  /*1350*/  IMAD R18, R21, c[0x0][0x370], RZ ;  /* 0x0000dc0015127a24 */ /* 0x000fe400078e02ff */
[----:B------:R-:W-:-:S02]  /*1360*/  IMAD R20, R199, c[0x0][0x19c], R20 ;  /* 0x00006700c7147a24 */ /* 0x000fc400078e0214 */
[C---:B------:R-:W-:Y:S02]  /*1370*/  IMAD R24, R5.reuse, c[0x0][0x17c], R24 ;  /* 0x00005f0005187a24 */ /* 0x040fe400078e0218 */
[----:B------:R-:W-:Y:S01]  /*1380*/  IMAD.WIDE.U32 R36, R5, c[0x0][0x178], R36 ;  /* 0x00005e0005247a25 */ /* 0x000fe200078e0024 */
[----:B------:R-:W-:-:S03]  /*1390*/  IADD3.X R15, R15, R33, R20, P2, !PT ;  /* 0x000000210f0f7210 */ /* 0x000fc600017fe414 */
[----:B------:R-:W-:Y:S01]  /*13a0*/  IMAD.IADD R19, R27, 0x1, R19 ;  /* 0x000000011b137824 */ /* 0x000fe200078e0213 */
[----:B------:R-:W-:Y:S01]  /*13b0*/  IADD3 R37, R37, R24, RZ ;  /* 0x0000001825257210 */ /* 0x000fe20007ffe0ff */
[----:B------:R-:W-:Y:S01]  /*13c0*/  IMAD R34, R199, c[0x0][0x1a4], R22 ;  /* 0x00006900c7227a24 */ /* 0x000fe200078e0216 */
[----:B------:R-:W-:Y:S01]  /*13d0*/  LEA R24, P2, R16, c[0x0][0x170], 0x1 ;  /* 0x00005c0010187a11 */ /* 0x000fe200078408ff */
[C---:B------:R-:W-:Y:S02]  /*13e0*/  IMAD R18, R17.reuse, c[0x0][0x374], R18 ;  /* 0x0000dd0011127a24 */ /* 0x040fe400078e0212 */
[----:B------:R-:W-:Y:S01]  /*13f0*/  IMAD.WIDE.U32 R28, R17, c[0x0][0x370], R28 ;  /* 0x0000dc00111c7a25 */ /* 0x000fe200078e001c */
[----:B------:R-:W-:-:S03]  /*1400*/  IADD3.X R19, R19, R35, R34, P3, !PT ;  /* 0x0000002313137210 */ /* 0x000fc60001ffe422 */
[----:B------:R-:W-:Y:S01]  /*1410*/  IMAD.IADD R29, R29, 0x1, R18 ;  /* 0x000000011d1d7824 */ /* 0x000fe200078e0212 */
[----:B------:R-:W-:Y:S01]  /*1420*/  LEA.HI.X R25, R16, c[0x0][0x174], R19, 0x1, P2 ;  /* 0x00005d0010197a11 */ /* 0x000fe200010f0c13 */
[----:B------:R-:W-:Y:S01]  /*1430*/  IMAD R17, R12, c[0x0][0x378], RZ ;  /* 0x0000de000c117a24 */ /* 0x000fe200078e02ff */
[----:B------:R-:W-:Y:S01]  /*1440*/  LEA R16, P2, R14, c[0x0][0x168], 0x1 ;  /* 0x00005a000e107a11 */ /* 0x000fe200078408ff */
[C---:B------:R-:W-:Y:S02]  /*1450*/  IMAD.WIDE.U32 R28, R0.reuse, c[0x0][0x378], R28 ;  /* 0x0000de00001c7a25 */ /* 0x040fe400078e001c */
[----:B------:R-:W-:Y:S01]  /*1460*/  @!PT LDS RZ, [RZ] ;  /* 0x00000000fffff984 */ /* 0x000fe20000000800 */
[----:B------:R-:W-:Y:S01]  /*1470*/  @!PT LDS RZ, [RZ] ;  /* 0x00000000fffff984 */ /* 0x000fe20000000800 */
[----:B------:R-:W-:Y:S01]  /*1480*/  @!PT LDS RZ, [RZ] ;  /* 0x00000000fffff984 */ /* 0x000fe20000000800 */
[----:B------:R1:W-:Y:S02]  /*1490*/  LDGSTS.E.BYPASS.LTC128B.128 [R210+0xa000], [R24.64] ;  /* 0x0a00000018d27fae */ /* 0x0003e4000b901d60 */
[----:B------:R-:W-:Y:S01]  /*14a0*/  IMAD R17, R0, c[0x0][0x37c], R17 ;  /* 0x0000df0000117a24 */ /* 0x000fe200078e0211 */
[----:B------:R-:W-:Y:S01]  /*14b0*/  LEA R218, P3, R28, c[0x0][0x330], 0x1 ;  /* 0x0000cc001cda7a11 */ /* 0x000fe200078608ff */
[----:B------:R-:W-:-:S02]  /*14c0*/  IMAD R19, R12, c[0x0][0x1a8], RZ ;  /* 0x00006a000c137a24 */ /* 0x000fc400078e02ff */
[----:B------:R-:W-:Y:S01]  /*14d0*/  IMAD.IADD R18, R29, 0x1, R17 ;  /* 0x000000011d127824 */ /* 0x000fe200078e0211 */
[----:B------:R-:W-:Y:S01]  /*14e0*/  LEA.HI.X R17, R14, c[0x0][0x16c], R15, 0x1, P2 ;  /* 0x00005b000e117a11 */ /* 0x000fe200010f0c0f */
[----:B------:R-:W-:Y:S01]  /*14f0*/  IMAD R19, R0, c[0x0][0x1ac], R19 ;  /* 0x00006b0000137a24 */ /* 0x000fe200078e0213 */
[----:B------:R-:W-:Y:S01]  /*1500*/  IADD3 R30, P2, R24, UR34, RZ ;  /* 0x00000022181e7c10 */ /* 0x000fe2000ff5e0ff */
[----:B------:R-:W-:Y:S01]  /*1510*/  IMAD.WIDE.U32 R36, R0, c[0x0][0x1a8], R36 ;  /* 0x00006a0000247a25 */ /* 0x000fe200078e0024 */
[----:B------:R-:W-:Y:S02]  /*1520*/  LEA.HI.X R219, R28, c[0x0][0x334], R18, 0x1, P3 ;  /* 0x0000cd001cdb7a11 */ /* 0x000fe400018f0c12 */
[----:B------:R-:W-:Y:S01]  /*1530*/  IADD3.X R31, R25, UR29, RZ, P2, !PT ;  /* 0x0000001d191f7c10 */ /* 0x000fe200097fe4ff */
[----:B------:R-:W-:Y:S01]  /*1540*/  IMAD.IADD R19, R37, 0x1, R19 ;  /* 0x0000000125137824 */ /* 0x000fe200078e0213 */
[----:B------:R-:W-:Y:S01]  /*1550*/  IADD3 R26, P1, R30, UR34, RZ ;  /* 0x000000221e1a7c10 */ /* 0x000fe2000ff3e0ff */
[----:B------:R-:W-:Y:S01]  /*1560*/  IMAD.IADD R23, R212, 0x1, -R23 ;  /* 0x00000001d4177824 */ /* 0x000fe200078e0a17 */
[C---:B------:R-:W-:Y:S01]  /*1570*/  LEA R220, P2, R36.reuse, c[0x0][0x160], 0x1 ;  /* 0x0000580024dc7a11 */ /* 0x040fe200078408ff */
[----:B------:R-:W-:Y:S01]  /*1580*/  IMAD.MOV.U32 R202, RZ, RZ, 0x4 ;  /* 0x00000004ffca7424 */ /* 0x000fe200078e00ff */
[----:B------:R-:W-:Y:S01]  /*1590*/  IADD3.X R27, R31, UR29, RZ, P1, !PT ;  /* 0x0000001d1f1b7c10 */ /* 0x000fe20008ffe4ff */
[----:B------:R-:W-:Y:S01]  /*15a0*/  IMAD.MOV.U32 R15, RZ, RZ, c[0x0][0x194] ;  /* 0x00006500ff0f7624 */ /* 0x000fe200078e00ff */
[----:B------:R-:W-:Y:S01]  /*15b0*/  LEA.HI.X R221, R36, c[0x0][0x164], R19, 0x1, P2 ;  /* 0x0000590024dd7a11 */ /* 0x000fe200010f0c13 */
[----:B------:R-:W-:Y:S01]  /*15c0*/  IMAD.WIDE R222, R13, R202, c[0x0][0x200] ;  /* 0x000080000dde7625 */ /* 0x000fe200078e02ca */
[----:B------:R-:W-:Y:S01]  /*15d0*/  IADD3 R28, P1, R26, UR34, RZ ;  /* 0x000000221a1c7c10 */ /* 0x000fe2000ff3e0ff */
[----:B------:R-:W-:Y:S01]  /*15e0*/  USHF.L.U32 UR34, UR4, 0x6, URZ ;  /* 0x0000000604227899 */ /* 0x000fe2000800063f */
[----:B------:R-:W-:Y:S01]  /*15f0*/  MOV R19, c[0x0][0x190] ;  /* 0x0000640000137a02 */ /* 0x000fe20000000f00 */
[----:B------:R-:W-:Y:S01]  /*1600*/  IMAD.MOV.U32 R21, RZ, RZ, c[0x0][0x374] ;  /* 0x0000dd00ff157624 */ /* 0x000fe200078e00ff */
[----:B------:R-:W-:Y:S01]  /*1610*/  ISETP.NE.AND P0, PT, R23, 0x1, PT ;  /* 0x000000011700780c */ /* 0x000fe20003f05270 */
[----:B------:R-:W2:Y:S01]  /*1620*/  S2R R13, SR_TID.X ;  /* 0x00000000000d7919 */ /* 0x000ea20000002100 */
[----:B------:R-:W-:Y:S01]  /*1630*/  IADD3.X R29, R27, UR29, RZ, P1, !PT ;  /* 0x0000001d1b1d7c10 */ /* 0x000fe20008ffe4ff */
[----:B-1----:R-:W-:Y:S01]  /*1640*/  IMAD.WIDE R24, R183, 0x4, R222 ;  /* 0x00000004b7187825 */ /* 0x002fe200078e02de */
[----:B------:R-:W-:Y:S01]  /*1650*/  MOV R23, c[0x0][0x370] ;  /* 0x0000dc0000177a02 */ /* 0x000fe20000000f00 */
[----:B------:R1:W-:Y:S01]  /*1660*/  LDGSTS.E.BYPASS.LTC128B.128 [R210+0xb000], [R30.64] ;  /* 0x0b0000001ed27fae */ /* 0x0003e2000b901d60 */
[----:B------:R-:W-:-:S02]  /*1670*/  LEA R14, P1, R19, R220, 0x6 ;  /* 0x000000dc130e7211 */ /* 0x000fc400078230ff */
[----:B------:R-:W-:Y:S01]  /*1680*/  LEA R20, P2, R23, R218, 0x6 ;  /* 0x000000da17147211 */ /* 0x000fe200078430ff */
[----:B------:R3:W-:Y:S01]  /*1690*/  LDGSTS.E.BYPASS.LTC128B.128 [R210+0xc000], [R26.64] ;  /* 0x0c0000001ad27fae */ /* 0x0007e2000b901d60 */
[----:B------:R-:W-:Y:S02]  /*16a0*/  LEA.HI.X R15, R19, R221, R15, 0x6, P1 ;  /* 0x000000dd130f7211 */ /* 0x000fe400008f340f */
[----:B------:R-:W-:Y:S01]  /*16b0*/  IADD3 R19, R186, 0x1000, RZ ;  /* 0x00001000ba137810 */ /* 0x000fe20007ffe0ff */
[----:B------:R1:W-:Y:S01]  /*16c0*/  LDGSTS.E.BYPASS.LTC128B.128 [R210+0xd000], [R28.64] ;  /* 0x0d0000001cd27fae */ /* 0x0003e2000b901d60 */
[----:B------:R-:W-:Y:S02]  /*16d0*/  IADD3 R22, P1, R16, UR34, RZ ;  /* 0x0000002210167c10 */ /* 0x000fe4000ff3e0ff */
[----:B------:R-:W-:Y:S01]  /*16e0*/  LEA.HI.X R21, R23, R219, R21, 0x6, P2 ;  /* 0x000000db17157211 */ /* 0x000fe200010f3415 */
[----:B------:R-:W0:Y:S01]  /*16f0*/  LDGDEPBAR ;  /* 0x00000000000079af */ /* 0x000e220000000000 */
[----:B------:R-:W-:-:S02]  /*1700*/  SEL R19, R19, R186, !P0 ;  /* 0x000000ba13137207 */ /* 0x000fc40004000000 */
[----:B------:R-:W-:Y:S01]  /*1710*/  IADD3.X R23, R17, UR5, RZ, P1, !PT ;  /* 0x0000000511177c10 */ /* 0x000fe20008ffe4ff */
[----:B------:R1:W-:Y:S01]  /*1720*/  LDGSTS.E.BYPASS.LTC128B.128 [R210+0x4000], [R218.64] ;  /* 0x04000000dad27fae */ /* 0x0003e2000b901d60 */
[----:B------:R-:W-:Y:S02]  /*1730*/  IADD3 R18, P1, R22, UR34, RZ ;  /* 0x0000002216127c10 */ /* 0x000fe4000ff3e0ff */
[----:B------:R-:W-:Y:S01]  /*1740*/  SHF.L.U32 R209, R19, 0x1, RZ ;  /* 0x0000000113d17819 */ /* 0x000fe200000006ff */
[----:B------:R1:W-:Y:S01]  /*1750*/  LDGSTS.E.BYPASS.LTC128B.128 [R210+0x5000], [R20.64] ;  /* 0x0500000014d27fae */ /* 0x0003e2000b901d60 */
[----:B------:R-:W-:-:S03]  /*1760*/  IADD3.X R19, R23, UR5, RZ, P1, !PT ;  /* 0x0000000517137c10 */ /* 0x000fc60008ffe4ff */
[----:B------:R1:W-:Y:S04]  /*1770*/  LDGSTS.E.BYPASS.LTC128B.128 [R209], [R220.64] ;  /* 0x00000000dcd17fae */ /* 0x0003e8000b901d60 */
[----:B------:R4:W-:Y:S01]  /*1780*/  LDGSTS.E.BYPASS.LTC128B.128 [R209+0x1000], [R14.64] ;  /* 0x010000000ed17fae */ /* 0x0009e2000b901d60 */
[----:B---3--:R-:W-:-:S03]  /*1790*/  IADD3 R26, P1, R18, UR34, RZ ;  /* 0x00000022121a7c10 */ /* 0x008fc6000ff3e0ff */
[----:B------:R3:W-:Y:S01]  /*17a0*/  LDGSTS.E.BYPASS.LTC128B.128 [R210+0x6000], [R16.64] ;  /* 0x0600000010d27fae */ /* 0x0007e2000b901d60 */
[----:B------:R-:W-:-:S03]  /*17b0*/  IADD3.X R27, R19, UR5, RZ, P1, !PT ;  /* 0x00000005131b7c10 */ /* 0x000fc60008ffe4ff */
[----:B------:R1:W-:Y:S04]  /*17c0*/  LDGSTS.E.BYPASS.LTC128B.128 [R210+0x7000], [R22.64] ;  /* 0x0700000016d27fae */ /* 0x0003e8000b901d60 */
[----:B------:R1:W-:Y:S04]  /*17d0*/  LDGSTS.E.BYPASS.LTC128B.128 [R210+0x8000], [R18.64] ;  /* 0x0800000012d27fae */ /* 0x0003e8000b901d60 */
[----:B------:R1:W-:Y:S04]  /*17e0*/  LDGSTS.E.BYPASS.LTC128B.128 [R210+0x9000], [R26.64] ;  /* 0x090000001ad27fae */ /* 0x0003e8000b901d60 */
[----:B------:R-:W0:Y:S01]  /*17f0*/  LDGDEPBAR ;  /* 0x00000000000079af */ /* 0x000e220000000000 */
[----:B--2---:R-:W-:-:S03]  /*1800*/  SHF.R.S32.HI R12, RZ, 0x1f, R13 ;  /* 0x0000001fff0c7819 */ /* 0x004fc6000001140d */
[----:B------:R1:W5:Y:S01]  /*1810*/  LDG.E R208, [R24.64] ;  /* 0x0000002018d07981 */ /* 0x000362000c1e1900 */
[----:B------:R-:W-:-:S03]  /*1820*/  LEA.HI R12, R12, R13, RZ, 0x5 ;  /* 0x0000000d0c0c7211 */ /* 0x000fc600078f28ff */
[----:B------:R1:W5:Y:S01]  /*1830*/  LDG.E R207, [R24.64+0x20] ;  /* 0x0000202018cf7981 */ /* 0x000362000c1e1900 */
[----:B------:R-:W-:-:S03]  /*1840*/  LOP3.LUT R214, R12, 0xffffffe0, RZ, 0xc0, !PT ;  /* 0xffffffe00cd67812 */ /* 0x000fc600078ec0ff */
[----:B------:R1:W5:Y:S02]  /*1850*/  LDG.E R206, [R24.64+0x80] ;  /* 0x0000802018ce7981 */ /* 0x000364000c1e1900 */
[----:B------:R-:W-:Y:S01]  /*1860*/  IMAD.IADD R214, R13, 0x1, -R214 ;  /* 0x000000010dd67824 */ /* 0x000fe200078e0ad6 */
[----:B------:R-:W-:Y:S01]  /*1870*/  SHF.R.S32.HI R13, RZ, 0x5, R12 ;  /* 0x00000005ff0d7819 */ /* 0x000fe2000001140c */
[----:B------:R1:W5:Y:S01]  /*1880*/  LDG.E R205, [R24.64+0xa0] ;  /* 0x0000a02018cd7981 */ /* 0x000362000c1e1900 */
[----:B---3--:R-:W-:Y:S01]  /*1890*/  IMAD.WIDE R16, R5, c[0x0][0x224], R10 ;  /* 0x0000890005107a25 */ /* 0x008fe200078e020a */
[----:B------:R-:W-:Y:S01]  /*18a0*/  CS2R R94, SRZ ;  /* 0x00000000005e7805 */ /* 0x000fe2000001ff00 */
[----:B------:R-:W-:Y:S01]  /*18b0*/  CS2R R92, SRZ ;  /* 0x00000000005c7805 */ /* 0x000fe2000001ff00 */
[----:B------:R-:W-:Y:S01]  /*18c0*/  CS2R R98, SRZ ;  /* 0x0000000000627805 */ /* 0x000fe2000001ff00 */
[----:B------:R-:W-:Y:S01]  /*18d0*/  IMAD R12, R13, UR25, R214 ;  /* 0x000000190d0c7c24 */ /* 0x000fe2000f8e02d6 */
[----:B------:R-:W-:Y:S01]  /*18e0*/  CS2R R96, SRZ ;  /* 0x0000000000607805 */ /* 0x000fe2000001ff00 */
[----:B------:R-:W-:Y:S01]  /*18f0*/  IMAD.IADD R203, R10, 0x1, R203 ;  /* 0x000000010acb7824 */ /* 0x000fe200078e02cb */
[----:B------:R-:W-:-:S04]  /*1900*/  DEPBAR.LE SB0, 0x1 ;  /* 0x000080400000791a */ /* 0x000fc80000000000 */
[----:B------:R-:W-:Y:S01]  /*1910*/  BAR.SYNC.DEFER_BLOCKING 0x0 ;  /* 0x0000000000007b1d */ /* 0x000fe20000010000 */
[----:B----4-:R-:W-:Y:S01]  /*1920*/  IADD3 R14, P2, P1, R12, UR24, R9 ;  /* 0x000000180c0e7c10 */ /* 0x010fe2000f95e009 */
[----:B------:R-:W-:Y:S01]  /*1930*/  CS2R R90, SRZ ;  /* 0x00000000005a7805 */ /* 0x000fe2000001ff00 */
[----:B------:R-:W-:Y:S01]  /*1940*/  SHF.R.S32.HI R9, RZ, 0x1f, R12 ;  /* 0x0000001fff097819 */ /* 0x000fe2000001140c */
[----:B------:R-:W-:Y:S01]  /*1950*/  CS2R R88, SRZ ;  /* 0x0000000000587805 */ /* 0x000fe2000001ff00 */
[----:B------:R-:W-:Y:S01]  /*1960*/  CS2R R86, SRZ ;  /* 0x0000000000567805 */ /* 0x000fe2000001ff00 */
[----:B------:R-:W-:Y:S01]  /*1970*/  CS2R R84, SRZ ;  /* 0x0000000000547805 */ /* 0x000fe2000001ff00 */
[----:B------:R-:W-:Y:S01]  /*1980*/  IADD3.X R9, R9, UR10, R8, P2, P1 ;  /* 0x0000000a09097c10 */ /* 0x000fe200097e2408 */
[----:B------:R-:W-:Y:S01]  /*1990*/  CS2R R78, SRZ ;  /* 0x00000000004e7805 */ /* 0x000fe2000001ff00 */
[----:B------:R-:W-:Y:S01]  /*19a0*/  IADD3 R4, P2, R16, R4, RZ ;  /* 0x0000000410047210 */ /* 0x000fe20007f5e0ff */
[----:B------:R-:W-:Y:S01]  /*19b0*/  CS2R R76, SRZ ;  /* 0x00000000004c7805 */ /* 0x000fe2000001ff00 */
[----:B------:R-:W-:Y:S01]  /*19c0*/  IADD3 R14, P1, R14, R7, RZ ;  /* 0x000000070e0e7210 */ /* 0x000fe20007f3e0ff */
[----:B------:R-:W-:Y:S01]  /*19d0*/  CS2R R82, SRZ ;  /* 0x0000000000527805 */ /* 0x000fe2000001ff00 */
[----:B------:R-:W-:Y:S01]  /*19e0*/  IADD3.X R3, R17, R3, RZ, P2, !PT ;  /* 0x0000000311037210 */ /* 0x000fe200017fe4ff */
[----:B------:R-:W-:Y:S01]  /*19f0*/  CS2R R80, SRZ ;  /* 0x0000000000507805 */ /* 0x000fe2000001ff00 */
[----:B------:R-:W-:Y:S01]  /*1a00*/  ISETP.GE.AND P2, PT, R2, 0x1, PT ;  /* 0x000000010200780c */ /* 0x000fe20003f46270 */
[----:B------:R-:W-:Y:S01]  /*1a10*/  IMAD.X R15, R9, 0x1, R6, P1 ;  /* 0x00000001090f7824 */ /* 0x000fe200008e0606 */
[----:B------:R-:W-:Y:S01]  /*1a20*/  CS2R R74, SRZ ;  /* 0x00000000004a7805 */ /* 0x000fe2000001ff00 */
[C---:B------:R-:W-:Y:S01]  /*1a30*/  IMAD R6, R4.reuse, UR9, RZ ;  /* 0x0000000904067c24 */ /* 0x040fe2000f8e02ff */
[----:B------:R-:W-:Y:S01]  /*1a40*/  CS2R R72, SRZ ;  /* 0x0000000000487805 */ /* 0x000fe2000001ff00 */
[----:B------:R-:W-:Y:S01]  /*1a50*/  IMAD.WIDE.U32 R14, R4, UR30, R14 ;  /* 0x0000001e040e7c25 */ /* 0x000fe2000f8e000e */
[----:B------:R-:W-:Y:S01]  /*1a60*/  CS2R R70, SRZ ;  /* 0x0000000000467805 */ /* 0x000fe2000001ff00 */
[----:B------:R-:W-:Y:S01]  /*1a70*/  CS2R R68, SRZ ;  /* 0x0000000000447805 */ /* 0x000fe2000001ff00 */
[----:B------:R-:W-:Y:S01]  /*1a80*/  CS2R R62, SRZ ;  /* 0x00000000003e7805 */ /* 0x000fe2000001ff00 */
[----:B------:R-:W-:Y:S01]  /*1a90*/  IMAD R3, R3, UR30, R6 ;  /* 0x0000001e03037c24 */ /* 0x000fe2000f8e0206 */
[C---:B------:R-:W-:Y:S01]  /*1aa0*/  LEA R216, P1, R14.reuse, c[0x0][0x350], 0x2 ;  /* 0x0000d4000ed87a11 */ /* 0x040fe200078210ff */
[----:B------:R1:W2:Y:S01]  /*1ab0*/  LDSM.16.M88.4 R132, [R178+0xa000] ;  /* 0x00a00000b284783b */ /* 0x0002a20000000200 */
[----:B------:R-:W-:Y:S01]  /*1ac0*/  CS2R R60, SRZ ;  /* 0x00000000003c7805 */ /* 0x000fe2000001ff00 */
[----:B------:R-:W-:Y:S01]  /*1ad0*/  CS2R R66, SRZ ;  /* 0x0000000000427805 */ /* 0x000fe2000001ff00 */
[----:B------:R-:W-:Y:S01]  /*1ae0*/  IADD3 R3, R15, R3, RZ ;  /* 0x000000030f037210 */ /* 0x000fe20007ffe0ff */
[----:B------:R1:W3:Y:S01]  /*1af0*/  LDSM.16.M88.4 R136, [R178+0xa800] ;  /* 0x00a80000b288783b */ /* 0x0002e20000000200 */
[----:B------:R-:W-:Y:S01]  /*1b00*/  CS2R R64, SRZ ;  /* 0x0000000000407805 */ /* 0x000fe2000001ff00 */
[----:B------:R-:W-:Y:S01]  /*1b10*/  CS2R R58, SRZ ;  /* 0x00000000003a7805 */ /* 0x000fe2000001ff00 */
[----:B------:R-:W-:Y:S01]  /*1b20*/  LEA.HI.X R217, R14, c[0x0][0x354], R3, 0x2, P1 ;  /* 0x0000d5000ed97a11 */ /* 0x000fe200008f1403 */
        /* <DEDUP_REMOVED lines=16> */
[----:B------:R1:W1:Y:S04]  /*1c30*/  LDSM.16.M88.4 R156, [R167+0xa000] ;  /* 0x00a00000a79c783b */ /* 0x0002680000000200 */
[----:B------:R1:W1:Y:S01]  /*1c40*/  LDSM.16.M88.4 R160, [R167+0xa800] ;  /* 0x00a80000a7a0783b */ /* 0x0002620000000200 */
[----:B------:R-:W-:Y:S05]  /*1c50*/  @!P2 BRA `(.L_x_1193) ;  /* 0x000036f00000a947 */ /* 0x000fea0003800000 */
[----:B------:R-:W-:Y:S02]  /*1c60*/  IMAD.MOV.U32 R8, RZ, RZ, c[0x0][0x308] ;  /* 0x0000c200ff087624 */ /* 0x000fe400078e00ff */
[----:B------:R-:W-:-:S05]  /*1c70*/  IMAD.MOV.U32 R9, RZ, RZ, c[0x0][0x30c] ;  /* 0x0000c300ff097624 */ /* 0x000fca00078e00ff */
[----:B----4-:R-:W4:Y:S04]  /*1c80*/  LDG.E.64 R2, [R8.64] ;  /* 0x0000002008027981 */ /* 0x010f28000c1e1b00 */
[----:B---3--:R-:W3:Y:S01]  /*1c90*/  LDG.E.64 R6, [R8.64+0x8] ;  /* 0x0000082008067981 */ /* 0x008ee2000c1e1b00 */
[----:B------:R-:W-:Y:S01]  /*1ca0*/  IMAD R5, R5, c[0x0][0x1c0], R0 ;  /* 0x0000700005057a24 */ /* 0x000fe200078e0200 */
[----:B------:R-:W-:Y:S01]  /*1cb0*/  SHF.R.S32.HI R204, RZ, 0x1f, R214 ;  /* 0x0000001fffcc7819 */ /* 0x000fe200000114d6 */
[----:B------:R-:W-:Y:S01]  /*1cc0*/  IMAD.U32 R0, RZ, RZ, UR28 ;  /* 0x0000001cff007e24 */ /* 0x000fe2000f8e00ff */
[----:B------:R-:W-:Y:S01]  /*1cd0*/  IADD3 R174, R179, 0x1000, RZ ;  /* 0x00001000b3ae7810 */ /* 0x000fe20007ffe0ff */
[----:B------:R-:W-:Y:S01]  /*1ce0*/  IMAD.SHL.U32 R5, R5, 0x20, RZ ;  /* 0x0000002005057824 */ /* 0x000fe200078e00ff */
[----:B------:R-:W-:Y:S01]  /*1cf0*/  IADD3 R173, R180, 0x1000, RZ ;  /* 0x00001000b4ad7810 */ /* 0x000fe20007ffe0ff */
[----:B------:R-:W-:Y:S01]  /*1d00*/  IMAD.MOV.U32 R201, RZ, RZ, R203 ;  /* 0x000000ffffc97224 */ /* 0x000fe200078e00cb */
[----:B------:R-:W-:Y:S01]  /*1d10*/  SEL R174, R174, R179, !P0 ;  /* 0x000000b3aeae7207 */ /* 0x000fe20004000000 */
[----:B------:R-:W-:Y:S01]  /*1d20*/  IMAD.MOV.U32 R95, RZ, RZ, RZ ;  /* 0x000000ffff5f7224 */ /* 0x000fe200078e00ff */
[----:B------:R-:W-:-:S03]  /*1d30*/  SEL R173, R173, R180, !P0 ;  /* 0x000000b4adad7207 */ /* 0x000fc60004000000 */
[----:B------:R-:W-:Y:S02]  /*1d40*/  IMAD.SHL.U32 R174, R174, 0x2, RZ ;  /* 0x00000002aeae7824 */ /* 0x000fe400078e00ff */
[----:B------:R-:W-:Y:S01]  /*1d50*/  IMAD.SHL.U32 R173, R173, 0x2, RZ ;  /* 0x00000002adad7824 */ /* 0x000fe200078e00ff */
[----:B----4-:R4:W2:Y:S01]  /*1d60*/  R2UR UR35, R3 ;  /* 0x00000000032373c2 */ /* 0x0108a200000e0000 */
[----:B---3--:R-:W-:Y:S02]  /*1d70*/  IADD3 R214, P2, P1, R5, R6, R214 ;  /* 0x0000000605d67210 */ /* 0x008fe4000795e0d6 */
[----:B------:R-:W-:-:S05]  /*1d80*/  SHF.R.S32.HI R5, RZ, 0x1f, R5 ;  /* 0x0000001fff057819 */ /* 0x000fca0000011405 */
[----:B------:R-:W3:Y:S01]  /*1d90*/  R2UR UR36, R2 ;  /* 0x00000000022473c2 */ /* 0x000ee200000e0000 */
[----:B------:R-:W-:Y:S01]  /*1da0*/  IADD3.X R204, R5, R7, R204, P2, P1 ;  /* 0x0000000705cc7210 */ /* 0x000fe200017e24cc */
[----:B----4-:R-:W-:-:S05]  /*1db0*/  IMAD R3, R0, 0x4, R187 ;  /* 0x0000000400037824 */ /* 0x010fca00078e02bb */
[----:B--2---:R-:W-:Y:S02]  /*1dc0*/  LOP3.LUT R3, R3, UR35, RZ, 0x3c, !PT ;  /* 0x0000002303037c12 */ /* 0x004fe4000f8e3cff */
[----:B---3--:R-:W-:Y:S02]  /*1dd0*/  LOP3.LUT R204, R204, UR36, RZ, 0x3c, !PT ;  /* 0x00000024cccc7c12 */ /* 0x008fe4000f8e3cff */
[----:B------:R-:W-:Y:S01]  /*1de0*/  LOP3.LUT P0, RZ, R184, 0x2, RZ, 0xc0, !PT ;  /* 0x00000002b8ff7812 */ /* 0x000fe2000780c0ff */
[----:B------:R-:W-:Y:S01]  /*1df0*/  IMAD.WIDE.U32 R214, R214, -0x2daee0ad, RZ ;  /* 0xd2511f53d6d67825 */ /* 0x000fe200078e00ff */
[----:B------:R-:W-:Y:S02]  /*1e00*/  MOV R171, 0x20 ;  /* 0x0000002000ab7802 */ /* 0x000fe40000000f00 */
[----:B------:R-:W-:Y:S01]  /*1e10*/  LOP3.LUT P1, RZ, R184, 0x4, RZ, 0xc0, !PT ;  /* 0x00000004b8ff7812 */ /* 0x000fe2000782c0ff */
[----:B------:R-:W-:Y:S01]  /*1e20*/  IMAD.MOV.U32 R170, RZ, RZ, 0x40 ;  /* 0x00000040ffaa7424 */ /* 0x000fe200078e00ff */
[----:B------:R-:W-:Y:S01]  /*1e30*/  SEL R171, R171, 0xffffffe0, !P0 ;  /* 0xffffffe0abab7807 */ /* 0x000fe20004000000 */
[----:B------:R-:W-:Y:S01]  /*1e40*/  IMAD.MOV.U32 R213, RZ, RZ, c[0x0][0x22c] ;  /* 0x00008b00ffd57624 */ /* 0x000fe200078e00ff */
[----:B------:R-:W-:-:S02]  /*1e50*/  SHF.L.U32 R172, R180, 0x1, RZ ;  /* 0x00000001b4ac7819 */ /* 0x000fc400000006ff */
[----:B------:R-:W-:Y:S01]  /*1e60*/  LOP3.LUT R224, R215, R3, RZ, 0x3c, !PT ;  /* 0x00000003d7e07212 */ /* 0x000fe200078e3cff */
[----:B------:R-:W-:Y:S01]  /*1e70*/  IMAD R213, R213, c[0x0][0x1c0], RZ ;  /* 0x00007000d5d57a24 */ /* 0x000fe200078e02ff */
[----:B------:R-:W-:Y:S02]  /*1e80*/  SEL R170, R170, 0xffffffc0, !P1 ;  /* 0xffffffc0aaaa7807 */ /* 0x000fe40004800000 */
[-C--:B------:R-:W-:Y:S01]  /*1e90*/  IADD3 R3, R177, R171.reuse, RZ ;  /* 0x000000abb1037210 */ /* 0x080fe20007ffe0ff */
[----:B------:R-:W-:Y:S01]  /*1ea0*/  IMAD.U32 R213, R213, -0x40, RZ ;  /* 0xffffffc0d5d57824 */ /* 0x000fe200078e00ff */
[C---:B------:R-:W-:Y:S01]  /*1eb0*/  IADD3 R166, R172.reuse, R171, RZ ;  /* 0x000000abaca67210 */ /* 0x040fe20007ffe0ff */
[----:B------:R-:W-:Y:S02]  /*1ec0*/  IMAD.IADD R165, R172, 0x1, R170 ;  /* 0x00000001aca57824 */ /* 0x000fe400078e02aa */
[----:B------:R-:W-:Y:S01]  /*1ed0*/  IMAD.WIDE.U32 R224, R224, -0x326172a9, RZ ;  /* 0xcd9e8d57e0e07825 */ /* 0x000fe200078e00ff */
[----:B------:R-:W-:-:S03]  /*1ee0*/  IADD3 R164, R170, R166, RZ ;  /* 0x000000a6aaa47210 */ /* 0x000fc60007ffe0ff */
[----:B------:R-:W-:Y:S02]  /*1ef0*/  IMAD.IADD R2, R177, 0x1, R170 ;  /* 0x00000001b1027824 */ /* 0x000fe400078e02aa */
[----:B------:R-:W-:Y:S02]  /*1f00*/  IMAD.IADD R0, R170, 0x1, R3 ;  /* 0x00000001aa007824 */ /* 0x000fe400078e0203 */
.L_x_1196:
[----:B------:R-:W0:Y:S01]  /*1f10*/  LDGDEPBAR ;  /* 0x00000000000079af */ /* 0x000e220000000000 */
[C---:B------:R-:W-:Y:S01]  /*1f20*/  IMAD.IADD R181, R173.reuse, 0x1, R171 ;  /* 0x00000001adb57824 */ /* 0x040fe200078e02ab */
[C---:B-----5:R-:W-:Y:S01]  /*1f30*/  FSETP.NEU.FTZ.AND P0, PT, R208.reuse, -INF , PT ;  /* 0xff800000d000780b */ /* 0x060fe20003f1d000 */
[----:B------:R-:W-:Y:S01]  /*1f40*/  IMAD.IADD R182, R173, 0x1, R170 ;  /* 0x00000001adb67824 */ /* 0x000fe200078e02aa */
[----:B------:R-:W-:Y:S01]  /*1f50*/  UIADD3 UR5, UR35, -0x4498517b, URZ ;  /* 0xbb67ae8523057890 */ /* 0x000fe2000fffe03f */
[----:B------:R-:W-:Y:S01]  /*1f60*/  FMUL.FTZ R203, R208, 1.4426950216293334961 ;  /* 0x3fb8aa3bd0cb7820 */ /* 0x000fe20000410000 */
[----:B------:R-:W-:Y:S02]  /*1f70*/  UIADD3 UR4, UR36, -0x61c88647, URZ ;  /* 0x9e3779b924047890 */ /* 0x000fe4000fffe03f */
[----:B------:R-:W-:Y:S02]  /*1f80*/  UIADD3 UR29, UR35, 0x76cf5d0a, URZ ;  /* 0x76cf5d0a231d7890 */ /* 0x000fe4000fffe03f */
[----:B------:R-:W-:Y:S01]  /*1f90*/  UIADD3 UR34, UR35, 0x646e171e, URZ ;  /* 0x646e171e23227890 */ /* 0x000fe2000fffe03f */
[----:B------:R-:W-:Y:S04]  /*1fa0*/  DEPBAR.LE SB0, 0x0 ;  /* 0x000080000000791a */ /* 0x000fe80000000000 */
[----:B------:R-:W-:Y:S08]  /*1fb0*/  BAR.SYNC.DEFER_BLOCKING 0x0 ;  /* 0x0000000000007b1d */ /* 0x000ff00000010000 */
[----:B------:R-:W-:Y:S08]  /*1fc0*/  LDSM.16.M88.4 R100, [R173] ;  /* 0x00000000ad64783b */ /* 0x000ff00000000200 */
[----:B------:R-:W2:Y:S08]  /*1fd0*/  LDSM.16.M88.4 R104, [R178+0x6000] ;  /* 0x00600000b268783b */ /* 0x000eb00000000200 */
[----:B------:R-:W3:Y:S08]  /*1fe0*/  LDSM.16.M88.4 R108, [R173+0x1000] ;  /* 0x00100000ad6c783b */ /* 0x000ef00000000200 */
[----:B------:R-:W4:Y:S08]  /*1ff0*/  LDSM.16.M88.4 R112, [R178+0x6800] ;  /* 0x00680000b270783b */ /* 0x000f300000000200 */
[----:B------:R-:W-:Y:S08]  /*2000*/  LDSM.16.M88.4 R116, [R181] ;  /* 0x00000000b574783b */ /* 0x000ff00000000200 */
[----:B------:R-:W1:Y:S01]  /*2010*/  LDSM.16.M88.4 R120, [R169+0x6000] ;  /* 0x00600000a978783b */ /* 0x000e620000000200 */
[-C--:B--2---:R-:W-:Y:S07]  /*2020*/  HMMA.16816.F32 R4, R100, R104.reuse, RZ ;  /* 0x000000686404723c */ /* 0x084fee00000018ff */
[----:B------:R-:W2:Y:S01]  /*2030*/  LDSM.16.M88.4 R124, [R181+0x1000] ;  /* 0x00100000b57c783b */ /* 0x000ea20000000200 */
[C---:B---3--:R-:W-:Y:S07]  /*2040*/  HMMA.16816.F32 R8, R108.reuse, R104, RZ ;  /* 0x000000686c08723c */ /* 0x048fee00000018ff */
[----:B------:R-:W3:Y:S01]  /*2050*/  LDSM.16.M88.4 R128, [R169+0x6800] ;  /* 0x00680000a980783b */ /* 0x000ee20000000200 */
[-C--:B------:R-:W-:Y:S08]  /*2060*/  HMMA.16816.F32 R12, R108, R106.reuse, RZ ;  /* 0x0000006a6c0c723c */ /* 0x080ff000000018ff */
[C---:B-1----:R-:W-:Y:S01]  /*2070*/  HMMA.16816.F32 R16, R100.reuse, R106, RZ ;  /* 0x0000006a6410723c */ /* 0x042fe200000018ff */
[----:B------:R-:W-:Y:S07]  /*2080*/  LDSM.16.M88.4 R104, [R168+0x6000] ;  /* 0x00600000a868783b */ /* 0x000fee0000000200 */
[-C--:B----4-:R-:W-:Y:S08]  /*2090*/  HMMA.16816.F32 R20, R100, R112.reuse, RZ ;  /* 0x000000706414723c */ /* 0x090ff000000018ff */
[C---:B------:R-:W-:Y:S08]  /*20a0*/  HMMA.16816.F32 R24, R108.reuse, R112, RZ ;  /* 0x000000706c18723c */ /* 0x040ff000000018ff */
[-C--:B------:R-:W-:Y:S01]  /*20b0*/  HMMA.16816.F32 R28, R108, R114.reuse, RZ ;  /* 0x000000726c1c723c */ /* 0x080fe200000018ff */
[----:B------:R-:W-:Y:S07]  /*20c0*/  LDSM.16.M88.4 R108, [R182+0x1000] ;  /* 0x00100000b66c783b */ /* 0x000fee0000000200 */
[----:B------:R-:W-:Y:S01]  /*20d0*/  HMMA.16816.F32 R32, R100, R114, RZ ;  /* 0x000000726420723c */ /* 0x000fe200000018ff */
[----:B------:R-:W1:Y:S07]  /*20e0*/  LDSM.16.M88.4 R100, [R182] ;  /* 0x00000000b664783b */ /* 0x000e6e0000000200 */
[-C--:B------:R-:W-:Y:S01]  /*20f0*/  HMMA.16816.F32 R4, R116, R120.reuse, R4 ;  /* 0x000000787404723c */ /* 0x080fe20000001804 */
[----:B------:R-:W4:Y:S07]  /*2100*/  LDSM.16.M88.4 R112, [R168+0x6800] ;  /* 0x00680000a870783b */ /* 0x000f2e0000000200 */
[C---:B--2---:R-:W-:Y:S08]  /*2110*/  HMMA.16816.F32 R8, R124.reuse, R120, R8 ;  /* 0x000000787c08723c */ /* 0x044ff00000001808 */
[-C--:B------:R-:W-:Y:S08]  /*2120*/  HMMA.16816.F32 R12, R124, R122.reuse, R12 ;  /* 0x0000007a7c0c723c */ /* 0x080ff0000000180c */
[C---:B------:R-:W-:Y:S08]  /*2130*/  HMMA.16816.F32 R16, R116.reuse, R122, R16 ;  /* 0x0000007a7410723c */ /* 0x040ff00000001810 */
[-C--:B---3--:R-:W-:Y:S08]  /*2140*/  HMMA.16816.F32 R20, R116, R128.reuse, R20 ;  /* 0x000000807414723c */ /* 0x088ff00000001814 */
[C---:B------:R-:W-:Y:S07]  /*2150*/  HMMA.16816.F32 R24, R124.reuse, R128, R24 ;  /* 0x000000807c18723c */ /* 0x040fee0000001818 */
[----:B------:R-:W-:Y:S01]  /*2160*/  IMAD.IADD R128, R170, 0x1, R181 ;  /* 0x00000001aa807824 */ /* 0x000fe200078e02b5 */
[-C--:B------:R-:W-:Y:S01]  /*2170*/  HMMA.16816.F32 R28, R124, R130.reuse, R28 ;  /* 0x000000827c1c723c */ /* 0x080fe2000000181c */
[----:B------:R-:W-:Y:S07]  /*2180*/  LDSM.16.M88.4 R124, [R167+0x6000] ;  /* 0x00600000a77c783b */ /* 0x000fee0000000200 */
[----:B------:R-:W-:Y:S01]  /*2190*/  HMMA.16816.F32 R32, R116, R130, R32 ;  /* 0x000000827420723c */ /* 0x000fe20000001820 */
[----:B------:R-:W2:Y:S07]  /*21a0*/  LDSM.16.M88.4 R120, [R128] ;  /* 0x000000008078783b */ /* 0x000eae0000000200 */
[-C--:B-1----:R-:W-:Y:S08]  /*21b0*/  HMMA.16816.F32 R4, R100, R104.reuse, R4 ;  /* 0x000000686404723c */ /* 0x082ff00000001804 */
[C---:B------:R-:W-:Y:S08]  /*21c0*/  HMMA.16816.F32 R8, R108.reuse, R104, R8 ;  /* 0x000000686c08723c */ /* 0x040ff00000001808 */
[-C--:B------:R-:W-:Y:S08]  /*21d0*/  HMMA.16816.F32 R12, R108, R106.reuse, R12 ;  /* 0x0000006a6c0c723c */ /* 0x080ff0000000180c */
[C---:B------:R-:W-:Y:S01]  /*21e0*/  HMMA.16816.F32 R16, R100.reuse, R106, R16 ;  /* 0x0000006a6410723c */ /* 0x040fe20000001810 */
[----:B------:R-:W-:Y:S07]  /*21f0*/  LDSM.16.M88.4 R104, [R167+0x6800] ;  /* 0x00680000a768783b */ /* 0x000fee0000000200 */
[-C--:B----4-:R-:W-:Y:S08]  /*2200*/  HMMA.16816.F32 R20, R100, R112.reuse, R20 ;  /* 0x000000706414723c */ /* 0x090ff00000001814 */
[C---:B------:R-:W-:Y:S07]  /*2210*/  HMMA.16816.F32 R24, R108.reuse, R112, R24 ;  /* 0x000000706c18723c */ /* 0x040fee0000001818 */
[----:B------:R-:W-:Y:S01]  /*2220*/  FSEL R113, R203, RZ, P0 ;  /* 0x000000ffcb717208 */ /* 0x000fe20000000000 */
[-C--:B------:R-:W-:Y:S01]  /*2230*/  HMMA.16816.F32 R28, R108, R114.reuse, R28 ;  /* 0x000000726c1c723c */ /* 0x080fe2000000181c */
[C---:B------:R-:W-:Y:S03]  /*2240*/  FSETP.NEU.FTZ.AND P0, PT, R207.reuse, -INF , PT ;  /* 0xff800000cf00780b */ /* 0x040fe60003f1d000 */
[----:B------:R-:W-:Y:S04]  /*2250*/  FMUL.FTZ R203, R207, 1.4426950216293334961 ;  /* 0x3fb8aa3bcfcb7820 */ /* 0x000fe80000410000 */
[----:B------:R-:W-:Y:S01]  /*2260*/  HMMA.16816.F32 R32, R100, R114, R32 ;  /* 0x000000726420723c */ /* 0x000fe20000001820 */
[----:B------:R-:W1:Y:S07]  /*2270*/  LDSM.16.M88.4 R100, [R128+0x1000] ;  /* 0x001000008064783b */ /* 0x000e6e0000000200 */
[-C--:B--2---:R-:W-:Y:S11]  /*2280*/  HMMA.16816.F32 R4, R120, R124.reuse, R4 ;  /* 0x0000007c7804723c */ /* 0x084ff60000001804 */
[----:B------:R-:W-:Y:S11]  /*2290*/  @!UPT UIADD3 URZ, URZ, URZ, URZ ;  /* 0x0000003f3f3ff290 */ /* 0x000ff6000fffe03f */
[----:B------:R-:W-:Y:S02]  /*22a0*/  @!UPT UIADD3 URZ, URZ, URZ, URZ ;  /* 0x0000003f3f3ff290 */ /* 0x000fe4000fffe03f */
[--C-:B------:R-:W-:Y:S01]  /*22b0*/  FFMA.FTZ R227, R5, c[0x0][0x23c], -R113.reuse ;  /* 0x00008f0005e37a23 */ /* 0x100fe20000010871 */
[----:B------:R-:W-:Y:S01]  /*22c0*/  FSEL R5, R203, RZ, P0 ;  /* 0x000000ffcb057208 */ /* 0x000fe20000000000 */
[C---:B------:R-:W-:Y:S01]  /*22d0*/  FMUL.FTZ R203, R206.reuse, 1.4426950216293334961 ;  /* 0x3fb8aa3bcecb7820 */ /* 0x040fe20000410000 */
[----:B------:R-:W-:Y:S01]  /*22e0*/  FSETP.NEU.FTZ.AND P0, PT, R206, -INF , PT ;  /* 0xff800000ce00780b */ /* 0x000fe20003f1d000 */
[----:B------:R-:W-:Y:S02]  /*22f0*/  FFMA.FTZ R226, R4, c[0x0][0x23c], -R113 ;  /* 0x00008f0004e27a23 */ /* 0x000fe40000010871 */
[--C-:B------:R-:W-:Y:S01]  /*2300*/  FFMA.FTZ R228, R6, c[0x0][0x23c], -R5.reuse ;  /* 0x00008f0006e47a23 */ /* 0x100fe20000010805 */
[----:B------:R-:W-:Y:S01]  /*2310*/  FSEL R130, R203, RZ, P0 ;  /* 0x000000ffcb827208 */ /* 0x000fe20000000000 */
[C---:B------:R-:W-:Y:S01]  /*2320*/  FMUL.FTZ R203, R205.reuse, 1.4426950216293334961 ;  /* 0x3fb8aa3bcdcb7820 */ /* 0x040fe20000410000 */
[----:B------:R-:W-:Y:S01]  /*2330*/  FSETP.NEU.FTZ.AND P0, PT, R205, -INF , PT ;  /* 0xff800000cd00780b */ /* 0x000fe20003f1d000 */
[C---:B-1----:R-:W-:Y:S01]  /*2340*/  HMMA.16816.F32 R8, R100.reuse, R124, R8 ;  /* 0x0000007c6408723c */ /* 0x042fe20000001808 */
[----:B------:R-:W-:Y:S01]  /*2350*/  FFMA.FTZ R229, R7, c[0x0][0x23c], -R5 ;  /* 0x00008f0007e57a23 */ /* 0x000fe20000010805 */
[----:B------:R-:W1:Y:S01]  /*2360*/  MUFU.EX2 R226, R226 ;  /* 0x000000e200e27308 */ /* 0x000e620000000800 */
[----:B------:R-:W-:Y:S01]  /*2370*/  FSEL R6, R203, RZ, P0 ;  /* 0x000000ffcb067208 */ /* 0x000fe20000000000 */
[----:B------:R-:W-:Y:S04]  /*2380*/  IMAD R203, R212, 0x4, R185 ;  /* 0x00000004d4cb7824 */ /* 0x000fe800078e02b9 */
[-C--:B------:R-:W-:Y:S01]  /*2390*/  HMMA.16816.F32 R12, R100, R126.reuse, R12 ;  /* 0x0000007e640c723c */ /* 0x080fe2000000180c */
[C---:B------:R-:W-:Y:S03]  /*23a0*/  IMAD.WIDE.U32 R238, R203.reuse, -0x326172a9, RZ ;  /* 0xcd9e8d57cbee7825 */ /* 0x040fe600078e00ff */
[----:B------:R-:W-:Y:S01]  /*23b0*/  IADD3 R203, R203, 0x2, RZ ;  /* 0x00000002cbcb7810 */ /* 0x000fe20007ffe0ff */
[----:B------:R-:W2:Y:S01]  /*23c0*/  MUFU.EX2 R227, R227 ;  /* 0x000000e300e37308 */ /* 0x000ea20000000800 */
[-C--:B------:R-:W-:Y:S02]  /*23d0*/  LOP3.LUT R234, R239, R204.reuse, RZ, 0x3c, !PT ;  /* 0x000000ccefea7212 */ /* 0x080fe400078e3cff */
[----:B------:R-:W-:Y:S01]  /*23e0*/  LOP3.LUT R238, R225, UR4, R238, 0x96, !PT ;  /* 0x00000004e1ee7c12 */ /* 0x000fe2000f8e96ee */
[----:B------:R-:W-:Y:S01]  /*23f0*/  IMAD.WIDE.U32 R244, R203, -0x326172a9, RZ ;  /* 0xcd9e8d57cbf47825 */ /* 0x000fe200078e00ff */
[C---:B------:R-:W-:Y:S02]  /*2400*/  HMMA.16816.F32 R16, R120.reuse, R126, R16 ;  /* 0x0000007e7810723c */ /* 0x040fe40000001810 */
[----:B------:R-:W-:Y:S01]  /*2410*/  LOP3.LUT R203, R214, UR5, RZ, 0x3c, !PT ;  /* 0x00000005d6cb7c12 */ /* 0x000fe2000f8e3cff */
[----:B------:R-:W-:Y:S01]  /*2420*/  IMAD.WIDE.U32 R242, R234, -0x2daee0ad, RZ ;  /* 0xd2511f53eaf27825 */ /* 0x000fe200078e00ff */
[----:B------:R-:W-:Y:S01]  /*2430*/  LOP3.LUT R236, R245, R204, RZ, 0x3c, !PT ;  /* 0x000000ccf5ec7212 */ /* 0x000fe200078e3cff */
[----:B------:R-:W-:Y:S01]  /*2440*/  UIADD3 UR5, UR36, 0x3c6ef372, URZ ;  /* 0x3c6ef37224057890 */ /* 0x000fe2000fffe03f */
[----:B------:R-:W-:Y:S01]  /*2450*/  LOP3.LUT R244, R225, UR4, R244, 0x96, !PT ;  /* 0x00000004e1f47c12 */ /* 0x000fe2000f8e96f4 */
[----:B------:R-:W-:Y:S01]  /*2460*/  FFMA.FTZ R230, R8, c[0x0][0x23c], -R130 ;  /* 0x00008f0008e67a23 */ /* 0x000fe20000010882 */
[----:B------:R-:W-:Y:S01]  /*2470*/  LOP3.LUT R235, R203, R243, RZ, 0x3c, !PT ;  /* 0x000000f3cbeb7212 */ /* 0x000fe200078e3cff */
[----:B------:R-:W-:Y:S01]  /*2480*/  IMAD.WIDE.U32 R238, R238, -0x2daee0ad, RZ ;  /* 0xd2511f53eeee7825 */ /* 0x000fe200078e00ff */
[-C--:B------:R-:W-:Y:S01]  /*2490*/  HMMA.16816.F32 R20, R120, R104.reuse, R20 ;  /* 0x000000687814723c */ /* 0x080fe20000001814 */
[----:B------:R-:W-:Y:S01]  /*24a0*/  UIADD3 UR4, UR36, -0x255992d5, URZ ;  /* 0xdaa66d2b24047890 */ /* 0x000fe2000fffe03f */
[----:B------:R-:W-:Y:S01]  /*24b0*/  LOP3.LUT R237, R224, UR5, RZ, 0x3c, !PT ;  /* 0x00000005e0ed7c12 */ /* 0x000fe2000f8e3cff */
[----:B------:R-:W-:Y:S01]  /*24c0*/  IMAD.WIDE.U32 R250, R235, -0x326172a9, RZ ;  /* 0xcd9e8d57ebfa7825 */ /* 0x000fe200078e00ff */
[----:B------:R-:W-:Y:S01]  /*24d0*/  LOP3.LUT R242, R239, UR29, R242, 0x96, !PT ;  /* 0x0000001deff27c12 */ /* 0x000fe2000f8e96f2 */
[----:B------:R-:W-:Y:S01]  /*24e0*/  UIADD3 UR5, UR35, 0x32370b8f, URZ ;  /* 0x32370b8f23057890 */ /* 0x000fe2000fffe03f */
[----:B------:R-:W3:Y:S01]  /*24f0*/  MUFU.EX2 R229, R229 ;  /* 0x000000e500e57308 */ /* 0x000ee20000000800 */
[----:B------:R-:W-:Y:S01]  /*2500*/  FFMA.FTZ R241, R13, c[0x0][0x23c], -R130 ;  /* 0x00008f000df17a23 */ /* 0x000fe20000010882 */
[----:B------:R-:W-:Y:S01]  /*2510*/  LOP3.LUT R239, R237, R251, RZ, 0x3c, !PT ;  /* 0x000000fbedef7212 */ /* 0x000fe200078e3cff */
[----:B------:R-:W-:Y:S01]  /*2520*/  IMAD.WIDE.U32 R246, R236, -0x2daee0ad, RZ ;  /* 0xd2511f53ecf67825 */ /* 0x000fe200078e00ff */
[C---:B------:R-:W-:Y:S03]  /*2530*/  HMMA.16816.F32 R24, R100.reuse, R104, R24 ;  /* 0x000000686418723c */ /* 0x040fe60000001818 */
[----:B------:R-:W-:Y:S01]  /*2540*/  IMAD.WIDE.U32 R244, R244, -0x2daee0ad, RZ ;  /* 0xd2511f53f4f47825 */ /* 0x000fe200078e00ff */
[----:B------:R-:W-:Y:S02]  /*2550*/  LOP3.LUT R203, R203, R247, RZ, 0x3c, !PT ;  /* 0x000000f7cbcb7212 */ /* 0x000fe400078e3cff */
[----:B------:R4:W-:Y:S01]  /*2560*/  MUFU.EX2 R235, R241 ;  /* 0x000000f100eb7308 */ /* 0x0009e20000000800 */
[----:B------:R-:W-:Y:S01]  /*2570*/  IMAD.WIDE.U32 R248, R239, -0x2daee0ad, RZ ;  /* 0xd2511f53eff87825 */ /* 0x000fe200078e00ff */
[----:B------:R-:W-:Y:S01]  /*2580*/  LOP3.LUT R240, R245, UR29, R246, 0x96, !PT ;  /* 0x0000001df5f07c12 */ /* 0x000fe2000f8e96f6 */
[----:B------:R-:W-:Y:S01]  /*2590*/  UIADD3 UR29, UR35, -0x126145ec, URZ ;  /* 0xed9eba14231d7890 */ /* 0x000fe2000fffe03f */
[-C--:B------:R-:W-:Y:S02]  /*25a0*/  HMMA.16816.F32 R28, R100, R106.reuse, R28 ;  /* 0x0000006a641c723c */ /* 0x080fe4000000181c */
[----:B------:R-:W-:Y:S04]  /*25b0*/  IMAD.WIDE.U32 R242, R242, -0x326172a9, RZ ;  /* 0xcd9e8d57f2f27825 */ /* 0x000fe800078e00ff */
[----:B------:R-:W-:Y:S01]  /*25c0*/  IMAD.WIDE.U32 R246, R203, -0x326172a9, RZ ;  /* 0xcd9e8d57cbf67825 */ /* 0x000fe200078e00ff */
[----:B------:R-:W-:Y:S01]  /*25d0*/  LOP3.LUT R250, R243, UR4, R250, 0x96, !PT ;  /* 0x00000004f3fa7c12 */ /* 0x000fe2000f8e96fa */
[----:B------:R-:W-:Y:S01]  /*25e0*/  HMMA.16816.F32 R32, R120, R106, R32 ;  /* 0x0000006a7820723c */ /* 0x000fe20000001820 */
[----:B------:R-:W1:Y:S03]  /*25f0*/  MUFU.EX2 R228, R228 ;  /* 0x000000e400e47308 */ /* 0x000e660000000800 */
[----:B------:R-:W-:Y:S01]  /*2600*/  LOP3.LUT R237, R237, R247, RZ, 0x3c, !PT ;  /* 0x000000f7eded7212 */ /* 0x000fe200078e3cff */
[----:B------:R-:W-:Y:S04]  /*2610*/  IMAD.WIDE.U32 R128, R240, -0x326172a9, RZ ;  /* 0xcd9e8d57f0807825 */ /* 0x000fe800078e00ff */
[----:B------:R-:W-:Y:S02]  /*2620*/  IMAD.MOV.U32 R203, RZ, RZ, R201 ;  /* 0x000000ffffcb7224 */ /* 0x000fe400078e00c9 */
[----:B------:R-:W1:Y:S01]  /*2630*/  MUFU.EX2 R230, R230 ;  /* 0x000000e600e67308 */ /* 0x000e620000000800 */
[----:B------:R-:W-:Y:S01]  /*2640*/  LOP3.LUT R246, R129, UR4, R246, 0x96, !PT ;  /* 0x0000000481f67c12 */ /* 0x000fe2000f8e96f6 */
[--C-:B------:R-:W-:Y:S01]  /*2650*/  FFMA.FTZ R232, R10, c[0x0][0x23c], -R6.reuse ;  /* 0x00008f000ae87a23 */ /* 0x100fe20000010806 */
[----:B------:R-:W-:Y:S01]  /*2660*/  LEA R10, P0, R183, R202, 0x2 ;  /* 0x000000cab70a7211 */ /* 0x000fe200078010ff */
[----:B------:R-:W-:Y:S01]  /*2670*/  IMAD.WIDE.U32 R250, R250, -0x2daee0ad, RZ ;  /* 0xd2511f53fafa7825 */ /* 0x000fe200078e00ff */
[----:B------:R-:W-:Y:S03]  /*2680*/  UIADD3 UR4, UR36, 0x78dde6e4, URZ ;  /* 0x78dde6e424047890 */ /* 0x000fe6000fffe03f */
[----:B------:R-:W-:Y:S01]  /*2690*/  FFMA.FTZ R233, R11, c[0x0][0x23c], -R6 ;  /* 0x00008f000be97a23 */ /* 0x000fe20000010806 */
[----:B------:R-:W-:Y:S01]  /*26a0*/  LOP3.LUT R248, R251, UR29, R248, 0x96, !PT ;  /* 0x0000001dfbf87c12 */ /* 0x000fe2000f8e96f8 */
[----:B----4-:R-:W-:Y:S01]  /*26b0*/  FFMA.FTZ R241, R15, c[0x0][0x23c], -R6 ;  /* 0x00008f000ff17a23 */ /* 0x010fe20000010806 */
[----:B------:R-:W-:Y:S01]  /*26c0*/  LEA.HI.X.SX32 R11, R183, R203, 0x2, P0 ;  /* 0x000000cbb70b7211 */ /* 0x000fe200000f16ff */
[----:B------:R-:W-:Y:S01]  /*26d0*/  FFMA.FTZ R240, R16, c[0x0][0x23c], -R113 ;  /* 0x00008f0010f07a23 */ /* 0x000fe20000010871 */
[----:B------:R-:W-:Y:S01]  /*26e0*/  LOP3.LUT R203, R249, UR5, R238, 0x96, !PT ;  /* 0x00000005f9cb7c12 */ /* 0x000fe2000f8e96ee */
[----:B------:R-:W-:Y:S01]  /*26f0*/  FFMA.FTZ R236, R14, c[0x0][0x23c], -R6 ;  /* 0x00008f000eec7a23 */ /* 0x000fe20000010806 */
[----:B------:R-:W-:Y:S01]  /*2700*/  MUFU.EX2 R232, R232 ;  /* 0x000000e800e87308 */ /* 0x000fe20000000800 */
[----:B------:R-:W-:Y:S01]  /*2710*/  IMAD.WIDE.U32 R14, R237, -0x2daee0ad, RZ ;  /* 0xd2511f53ed0e7825 */ /* 0x000fe200078e00ff */
[----:B------:R4:W4:Y:S03]  /*2720*/  LDG.E R239, [R10.64] ;  /* 0x000000200aef7981 */ /* 0x000926000c1e1900 */
[----:B------:R-:W-:Y:S01]  /*2730*/  IMAD.WIDE.U32 R246, R246, -0x2daee0ad, RZ ;  /* 0xd2511f53f6f67825 */ /* 0x000fe200078e00ff */
[----:B------:R-:W-:Y:S01]  /*2740*/  LOP3.LUT R243, R15, UR5, R244, 0x96, !PT ;  /* 0x000000050ff37c12 */ /* 0x000fe2000f8e96f4 */
[----:B------:R-:W-:Y:S02]  /*2750*/  UIADD3 UR5, UR36, 0x1715609d, URZ ;  /* 0x1715609d24057890 */ /* 0x000fe4000fffe03f */
[----:B------:R-:W-:Y:S01]  /*2760*/  IMAD.WIDE.U32 R114, R203, -0x326172a9, RZ ;  /* 0xcd9e8d57cb727825 */ /* 0x000fe200078e00ff */
[----:B------:R-:W-:Y:S01]  /*2770*/  LOP3.LUT R245, R247, UR29, R14, 0x96, !PT ;  /* 0x0000001df7f57c12 */ /* 0x000fe2000f8e960e */
[----:B------:R1:W-:Y:S01]  /*2780*/  MUFU.EX2 R237, R241 ;  /* 0x000000f100ed7308 */ /* 0x0003e20000000800 */
[----:B------:R-:W-:Y:S01]  /*2790*/  UIADD3 UR29, UR35, -0x56f99767, URZ ;  /* 0xa9066899231d7890 */ /* 0x000fe2000fffe03f */
[----:B------:R-:W-:Y:S01]  /*27a0*/  IMAD.WIDE.U32 R248, R248, -0x326172a9, RZ ;  /* 0xcd9e8d57f8f87825 */ /* 0x000fe200078e00ff */
[----:B------:R-:W-:Y:S03]  /*27b0*/  LOP3.LUT R242, R115, UR4, R242, 0x96, !PT ;  /* 0x0000000473f27c12 */ /* 0x000fe6000f8e96f2 */
[--C-:B------:R-:W-:Y:S01]  /*27c0*/  FFMA.FTZ R251, R18, c[0x0][0x23c], -R5.reuse ;  /* 0x00008f0012fb7a23 */ /* 0x100fe20000010805 */
[----:B------:R-:W-:Y:S01]  /*27d0*/  LOP3.LUT R244, R249, UR5, R114, 0x96, !PT ;  /* 0x00000005f9f47c12 */ /* 0x000fe2000f8e9672 */
[----:B------:R-:W-:Y:S02]  /*27e0*/  IMAD.WIDE.U32 R118, R243, -0x326172a9, RZ ;  /* 0xcd9e8d57f3767825 */ /* 0x000fe400078e00ff */
[----:B------:R4:W4:Y:S01]  /*27f0*/  LDG.E R243, [R10.64+0xa0] ;  /* 0x0000a0200af37981 */ /* 0x000922000c1e1900 */
[----:B------:R2:W-:Y:S01]  /*2800*/  MUFU.EX2 R203, R240 ;  /* 0x000000f000cb7308 */ /* 0x0005e20000000800 */
[----:B------:R-:W-:Y:S01]  /*2810*/  IMAD.WIDE.U32 R114, R245, -0x326172a9, RZ ;  /* 0xcd9e8d57f5727825 */ /* 0x000fe200078e00ff */
[----:B------:R-:W-:Y:S01]  /*2820*/  LOP3.LUT R247, R119, UR4, R128, 0x96, !PT ;  /* 0x0000000477f77c12 */ /* 0x000fe2000f8e9680 */
[----:B------:R-:W-:Y:S02]  /*2830*/  ULDC.U8 UR4, c[0x0][0x2d8] ;  /* 0x0000b60000047ab9 */ /* 0x000fe40000000000 */
[----:B------:R-:W-:Y:S04]  /*2840*/  IMAD.WIDE.U32 R126, R242, -0x2daee0ad, RZ ;  /* 0xd2511f53f27e7825 */ /* 0x000fe800078e00ff */
[----:B------:R-:W-:Y:S01]  /*2850*/  IMAD.WIDE.U32 R14, R244, -0x2daee0ad, RZ ;  /* 0xd2511f53f40e7825 */ /* 0x000fe200078e00ff */
[----:B------:R-:W-:Y:S01]  /*2860*/  LOP3.LUT R244, R115, UR5, R118, 0x96, !PT ;  /* 0x0000000573f47c12 */ /* 0x000fe2000f8e9676 */
[----:B------:R3:W-:Y:S01]  /*2870*/  MUFU.EX2 R242, R251 ;  /* 0x000000fb00f27308 */ /* 0x0007e20000000800 */
[----:B------:R-:W-:Y:S01]  /*2880*/  LOP3.LUT R249, R127, UR29, R250, 0x96, !PT ;  /* 0x0000001d7ff97c12 */ /* 0x000fe2000f8e96fa */
[----:B------:R-:W-:Y:S01]  /*2890*/  FFMA.FTZ R245, R19, c[0x0][0x23c], -R5 ;  /* 0x00008f0013f57a23 */ /* 0x000fe20000010805 */
[----:B------:R-:W-:Y:S01]  /*28a0*/  LOP3.LUT R131, R15, UR34, R126, 0x96, !PT ;  /* 0x000000220f837c12 */ /* 0x000fe2000f8e967e */
[----:B------:R-:W-:Y:S01]  /*28b0*/  IMAD.WIDE.U32 R18, R244, -0x2daee0ad, RZ ;  /* 0xd2511f53f4127825 */ /* 0x000fe200078e00ff */
[----:B------:R-:W-:Y:S01]  /*28c0*/  UIADD3 UR5, UR36, -0x4ab325aa, URZ ;  /* 0xb54cda5624057890 */ /* 0x000fe2000fffe03f */
[----:B-1----:R4:W4:Y:S02]  /*28d0*/  LDG.E R241, [R10.64+0x20] ;  /* 0x000020200af17981 */ /* 0x002924000c1e1900 */
[----:B------:R-:W-:Y:S01]  /*28e0*/  IMAD.WIDE.U32 R128, R247, -0x2daee0ad, RZ ;  /* 0xd2511f53f7807825 */ /* 0x000fe200078e00ff */
[----:B------:R-:W-:Y:S01]  /*28f0*/  LOP3.LUT R247, R14, 0xff, RZ, 0xc0, !PT ;  /* 0x000000ff0ef77812 */ /* 0x000fe200078ec0ff */
[----:B------:R-:W-:Y:S01]  /*2900*/  MUFU.EX2 R236, R236 ;  /* 0x000000ec00ec7308 */ /* 0x000fe20000000800 */
[----:B------:R-:W-:Y:S01]  /*2910*/  LOP3.LUT R7, R18, 0xffff, RZ, 0xc0, !PT ;  /* 0x0000ffff12077812 */ /* 0x000fe200078ec0ff */
[--C-:B------:R-:W-:Y:S01]  /*2920*/  FFMA.FTZ R252, R21, c[0x0][0x23c], -R113.reuse ;  /* 0x00008f0015fc7a23 */ /* 0x100fe20000010871 */
[----:B------:R-:W-:Y:S01]  /*2930*/  LOP3.LUT R246, R129, UR29, R246, 0x96, !PT ;  /* 0x0000001d81f67c12 */ /* 0x000fe2000f8e96f6 */
[----:B------:R-:W-:Y:S01]  /*2940*/  FFMA.FTZ R231, R9, c[0x0][0x23c], -R130 ;  /* 0x00008f0009e77a23 */ /* 0x000fe20000010882 */
[----:B------:R-:W-:Y:S01]  /*2950*/  LOP3.LUT R9, R14, 0xffff, RZ, 0xc0, !PT ;  /* 0x0000ffff0e097812 */ /* 0x000fe200078ec0ff */
[----:B--2---:R4:W2:Y:S01]  /*2960*/  LDG.E R240, [R10.64+0x80] ;  /* 0x000080200af07981 */ /* 0x0048a2000c1e1900 */
[----:B------:R-:W-:Y:S01]  /*2970*/  LOP3.LUT R15, R19, UR34, R128, 0x96, !PT ;  /* 0x00000022130f7c12 */ /* 0x000fe2000f8e9680 */
[----:B------:R-:W-:Y:S01]  /*2980*/  IMAD.WIDE.U32 R128, R249, -0x326172a9, RZ ;  /* 0xcd9e8d57f9807825 */ /* 0x000fe200078e00ff */
[----:B------:R-:W-:Y:S01]  /*2990*/  ISETP.LE.U32.AND P2, PT, R247, UR4, PT ;  /* 0x00000004f7007c0c */ /* 0x000fe2000bf43070 */
[----:B------:R-:W1:Y:S01]  /*29a0*/  MUFU.EX2 R231, R231 ;  /* 0x000000e700e77308 */ /* 0x000e620000000800 */
[----:B------:R-:W-:Y:S01]  /*29b0*/  LOP3.LUT R13, R18, 0xff, RZ, 0xc0, !PT ;  /* 0x000000ff120d7812 */ /* 0x000fe200078ec0ff */
[----:B------:R-:W-:Y:S01]  /*29c0*/  FFMA.FTZ R244, R20, c[0x0][0x23c], -R113 ;  /* 0x00008f0014f47a23 */ /* 0x000fe20000010871 */
[----:B------:R-:W-:Y:S01]  /*29d0*/  LOP3.LUT R248, R129, UR5, R248, 0x96, !PT ;  /* 0x0000000581f87c12 */ /* 0x000fe2000f8e96f8 */
[----:B------:R-:W-:Y:S01]  /*29e0*/  IMAD.WIDE.U32 R20, R246, -0x326172a9, RZ ;  /* 0xcd9e8d57f6147825 */ /* 0x000fe200078e00ff */
[----:B---3--:R-:W-:Y:S02]  /*29f0*/  SHF.R.U32.HI R251, RZ, 0x18, R14 ;  /* 0x00000018fffb7819 */ /* 0x008fe4000001160e */
[----:B------:R-:W-:Y:S01]  /*2a00*/  LOP3.LUT R249, R248, 0xffff, RZ, 0xc0, !PT ;  /* 0x0000fffff8f97812 */ /* 0x000fe200078ec0ff */
[----:B------:R-:W-:Y:S01]  /*2a10*/  FFMA.FTZ R234, R12, c[0x0][0x23c], -R130 ;  /* 0x00008f000cea7a23 */ /* 0x000fe20000010882 */
[----:B------:R-:W-:Y:S01]  /*2a20*/  LOP3.LUT R250, R248, 0xff, RZ, 0xc0, !PT ;  /* 0x000000fff8fa7812 */ /* 0x000fe200078ec0ff */
[----:B------:R3:W-:Y:S01]  /*2a30*/  MUFU.EX2 R247, R252 ;  /* 0x000000fc00f77308 */ /* 0x0007e20000000800 */
[----:B------:R-:W-:Y:S01]  /*2a40*/  SHF.R.U32.HI R249, RZ, 0x8, R249 ;  /* 0x00000008fff97819 */ /* 0x000fe200000116f9 */
[----:B------:R-:W-:Y:S01]  /*2a50*/  FFMA.FTZ R238, R17, c[0x0][0x23c], -R113 ;  /* 0x00008f0011ee7a23 */ /* 0x000fe20000010871 */
[----:B------:R-:W-:Y:S01]  /*2a60*/  ISETP.LE.U32.AND P6, PT, R250, UR4, PT ;  /* 0x00000004fa007c0c */ /* 0x000fe2000bfc3070 */
[--C-:B------:R-:W-:Y:S01]  /*2a70*/  FFMA.FTZ R34, R34, c[0x0][0x23c], -R5.reuse ;  /* 0x00008f0022227a23 */ /* 0x100fe20000010805 */
[----:B------:R-:W-:Y:S01]  /*2a80*/  ISETP.LE.U32.AND P5, PT, R251, UR4, PT ;  /* 0x00000004fb007c0c */ /* 0x000fe2000bfa3070 */
[----:B------:R-:W-:Y:S01]  /*2a90*/  FFMA.FTZ R27, R27, c[0x0][0x23c], -R6 ;  /* 0x00008f001b1b7a23 */ /* 0x000fe20000010806 */
[----:B------:R-:W-:Y:S01]  /*2aa0*/  SHF.R.U32.HI R251, RZ, 0x10, R248 ;  /* 0x00000010fffb7819 */ /* 0x000fe200000116f8 */
[----:B------:R-:W-:Y:S01]  /*2ab0*/  FFMA.FTZ R30, R30, c[0x0][0x23c], -R6 ;  /* 0x00008f001e1e7a23 */ /* 0x000fe20000010806 */
[----:B------:R-:W-:Y:S01]  /*2ac0*/  LOP3.LUT R249, R249, 0xffff, RZ, 0xc0, !PT ;  /* 0x0000fffff9f97812 */ /* 0x000fe200078ec0ff */
[----:B------:R-:W-:Y:S01]  /*2ad0*/  MUFU.EX2 R123, R34 ;  /* 0x00000022007b7308 */ /* 0x000fe20000000800 */
[----:B------:R-:W-:Y:S01]  /*2ae0*/  SHF.R.U32.HI R248, RZ, 0x18, R248 ;  /* 0x00000018fff87819 */ /* 0x000fe200000116f8 */
[--C-:B------:R-:W-:Y:S01]  /*2af0*/  FFMA.FTZ R246, R22, c[0x0][0x23c], -R5.reuse ;  /* 0x00008f0016f67a23 */ /* 0x100fe20000010805 */
[----:B------:R-:W-:Y:S02]  /*2b00*/  LOP3.LUT R250, R21, UR5, R114, 0x96, !PT ;  /* 0x0000000515fa7c12 */ /* 0x000fe4000f8e9672 */
[----:B------:R-:W-:Y:S01]  /*2b10*/  LOP3.LUT R251, R251, 0xff, RZ, 0xc0, !PT ;  /* 0x000000fffbfb7812 */ /* 0x000fe200078ec0ff */
[----:B------:R-:W-:Y:S01]  /*2b20*/  @!P6 FADD.FTZ R226, -R226, -RZ ;  /* 0x800000ffe2e2e221 */ /* 0x000fe20000010100 */
[----:B------:R-:W-:Y:S01]  /*2b30*/  ISETP.LE.U32.AND P4, PT, R249, UR4, PT ;  /* 0x00000004f9007c0c */ /* 0x000fe2000bf83070 */
[--C-:B------:R-:W-:Y:S01]  /*2b40*/  FFMA.FTZ R249, R23, c[0x0][0x23c], -R5.reuse ;  /* 0x00008f0017f97a23 */ /* 0x100fe20000010805 */
[----:B------:R-:W-:Y:S01]  /*2b50*/  ISETP.LE.U32.AND P3, PT, R248, UR4, PT ;  /* 0x00000004f8007c0c */ /* 0x000fe2000bf63070 */
[----:B------:R-:W-:Y:S01]  /*2b60*/  FFMA.FTZ R5, R35, c[0x0][0x23c], -R5 ;  /* 0x00008f0023057a23 */ /* 0x000fe20000010805 */
[C---:B------:R-:W-:Y:S01]  /*2b70*/  LOP3.LUT R248, R250.reuse, 0xffff, RZ, 0xc0, !PT ;  /* 0x0000fffffaf87812 */ /* 0x040fe200078ec0ff */
[----:B------:R-:W1:Y:S01]  /*2b80*/  MUFU.EX2 R234, R234 ;  /* 0x000000ea00ea7308 */ /* 0x000e620000000800 */
[----:B------:R-:W-:Y:S02]  /*2b90*/  ISETP.LE.U32.AND P0, PT, R251, UR4, PT ;  /* 0x00000004fb007c0c */ /* 0x000fe4000bf03070 */
[----:B------:R-:W-:Y:S02]  /*2ba0*/  LOP3.LUT R251, R250, 0xff, RZ, 0xc0, !PT ;  /* 0x000000fffafb7812 */ /* 0x000fe400078ec0ff */
[----:B------:R-:W-:Y:S02]  /*2bb0*/  SHF.R.U32.HI R248, RZ, 0x8, R248 ;  /* 0x00000008fff87819 */ /* 0x000fe400000116f8 */
[----:B------:R-:W-:Y:S01]  /*2bc0*/  ISETP.LE.U32.AND P6, PT, R251, UR4, PT ;  /* 0x00000004fb007c0c */ /* 0x000fe2000bfc3070 */
[----:B------:R-:W-:Y:S01]  /*2bd0*/  @!P4 FADD.FTZ R227, -R227, -RZ ;  /* 0x800000ffe3e3c221 */ /* 0x000fe20000010100 */
[----:B------:R-:W-:Y:S01]  /*2be0*/  SHF.R.U32.HI R251, RZ, 0x10, R250 ;  /* 0x00000010fffb7819 */ /* 0x000fe200000116fa */
[----:B------:R-:W-:Y:S01]  /*2bf0*/  @!P3 FADD.FTZ R229, -R229, -RZ ;  /* 0x800000ffe5e5b221 */ /* 0x000fe20000010100 */
[----:B---3--:R-:W-:Y:S01]  /*2c00*/  LOP3.LUT R252, R248, 0xffff, RZ, 0xc0, !PT ;  /* 0x0000fffff8fc7812 */ /* 0x008fe200078ec0ff */
[--C-:B------:R-:W-:Y:S01]  /*2c10*/  FFMA.FTZ R248, R24, c[0x0][0x23c], -R130.reuse ;  /* 0x00008f0018f87a23 */ /* 0x100fe20000010882 */
[----:B------:R-:W-:Y:S01]  /*2c20*/  LOP3.LUT R251, R251, 0xff, RZ, 0xc0, !PT ;  /* 0x000000fffbfb7812 */ /* 0x000fe200078ec0ff */
[----:B------:R-:W-:Y:S01]  /*2c30*/  @!P0 FADD.FTZ R228, -R228, -RZ ;  /* 0x800000ffe4e48221 */ /* 0x000fe20000010100 */
[----:B------:R-:W-:Y:S01]  /*2c40*/  ISETP.LE.U32.AND P4, PT, R252, UR4, PT ;  /* 0x00000004fc007c0c */ /* 0x000fe2000bf83070 */
[----:B------:R-:W-:Y:S01]  /*2c50*/  MUFU.EX2 R126, R5 ;  /* 0x00000005007e7308 */ /* 0x000fe20000000800 */
[----:B------:R-:W-:Y:S02]  /*2c60*/  LOP3.LUT R252, R20, 0xff, RZ, 0xc0, !PT ;  /* 0x000000ff14fc7812 */ /* 0x000fe400078ec0ff */
[----:B------:R-:W-:Y:S01]  /*2c70*/  ISETP.LE.U32.AND P3, PT, R251, UR4, PT ;  /* 0x00000004fb007c0c */ /* 0x000fe2000bf63070 */
[----:B------:R-:W-:Y:S01]  /*2c80*/  @!P6 FADD.FTZ R230, -R230, -RZ ;  /* 0x800000ffe6e6e221 */ /* 0x000fe20000010100 */
[----:B------:R-:W-:Y:S01]  /*2c90*/  ISETP.LE.U32.AND P0, PT, R252, UR4, PT ;  /* 0x00000004fc007c0c */ /* 0x000fe2000bf03070 */
[----:B------:R-:W-:Y:S01]  /*2ca0*/  FFMA.FTZ R251, R25, c[0x0][0x23c], -R130 ;  /* 0x00008f0019fb7a23 */ /* 0x000fe20000010882 */
[----:B------:R-:W-:Y:S02]  /*2cb0*/  LOP3.LUT R252, R20, 0xffff, RZ, 0xc0, !PT ;  /* 0x0000ffff14fc7812 */ /* 0x000fe400078ec0ff */
[----:B------:R-:W-:Y:S01]  /*2cc0*/  SHF.R.U32.HI R25, RZ, 0x10, R20 ;  /* 0x00000010ff197819 */ /* 0x000fe20000011614 */
[----:B------:R-:W3:Y:S01]  /*2cd0*/  MUFU.EX2 R233, R233 ;  /* 0x000000e900e97308 */ /* 0x000ee20000000800 */
[----:B------:R-:W-:Y:S01]  /*2ce0*/  SHF.R.U32.HI R252, RZ, 0x8, R252 ;  /* 0x00000008fffc7819 */ /* 0x000fe200000116fc */
[----:B-1----:R-:W-:Y:S01]  /*2cf0*/  @!P4 FADD.FTZ R231, -R231, -RZ ;  /* 0x800000ffe7e7c221 */ /* 0x002fe20000010100 */
[----:B------:R-:W-:Y:S02]  /*2d00*/  LOP3.LUT R25, R25, 0xff, RZ, 0xc0, !PT ;  /* 0x000000ff19197812 */ /* 0x000fe400078ec0ff */
[----:B------:R-:W-:Y:S01]  /*2d10*/  LOP3.LUT R252, R252, 0xffff, RZ, 0xc0, !PT ;  /* 0x0000fffffcfc7812 */ /* 0x000fe200078ec0ff */
[----:B------:R-:W-:Y:S01]  /*2d20*/  @!P3 FADD.FTZ R232, -R232, -RZ ;  /* 0x800000ffe8e8b221 */ /* 0x000fe20000010100 */
[----:B------:R-:W-:Y:S01]  /*2d30*/  ISETP.LE.U32.AND P3, PT, R25, UR4, PT ;  /* 0x0000000419007c0c */ /* 0x000fe2000bf63070 */
[----:B------:R-:W-:Y:S01]  /*2d40*/  @!P0 FADD.FTZ R234, -R234, -RZ ;  /* 0x800000ffeaea8221 */ /* 0x000fe20000010100 */
[----:B------:R-:W-:Y:S01]  /*2d50*/  SHF.R.U32.HI R250, RZ, 0x18, R250 ;  /* 0x00000018fffa7819 */ /* 0x000fe200000116fa */
[----:B------:R-:W1:Y:S01]  /*2d60*/  MUFU.EX2 R238, R238 ;  /* 0x000000ee00ee7308 */ /* 0x000e620000000800 */
[----:B------:R-:W-:Y:S02]  /*2d70*/  ISETP.LE.U32.AND P4, PT, R252, UR4, PT ;  /* 0x00000004fc007c0c */ /* 0x000fe4000bf83070 */
[----:B------:R-:W-:Y:S01]  /*2d80*/  LOP3.LUT R252, R128, 0xffff, RZ, 0xc0, !PT ;  /* 0x0000ffff80fc7812 */ /* 0x000fe200078ec0ff */
[----:B------:R-:W-:Y:S01]  /*2d90*/  FFMA.FTZ R129, R28, c[0x0][0x23c], -R130 ;  /* 0x00008f001c817a23 */ /* 0x000fe20000010882 */
[----:B------:R-:W-:Y:S01]  /*2da0*/  SHF.R.U32.HI R25, RZ, 0x18, R20 ;  /* 0x00000018ff197819 */ /* 0x000fe20000011614 */
[----:B------:R-:W-:Y:S01]  /*2db0*/  FFMA.FTZ R130, R29, c[0x0][0x23c], -R130 ;  /* 0x00008f001d827a23 */ /* 0x000fe20000010882 */
[----:B------:R-:W-:Y:S01]  /*2dc0*/  ISETP.LE.U32.AND P6, PT, R250, UR4, PT ;  /* 0x00000004fa007c0c */ /* 0x000fe2000bfc3070 */
[----:B------:R-:W-:Y:S01]  /*2dd0*/  FFMA.FTZ R250, R26, c[0x0][0x23c], -R6 ;  /* 0x00008f001afa7a23 */ /* 0x000fe20000010806 */
[----:B------:R-:W-:Y:S01]  /*2de0*/  SHF.R.U32.HI R26, RZ, 0x8, R252 ;  /* 0x00000008ff1a7819 */ /* 0x000fe200000116fc */
[----:B------:R-:W1:Y:S01]  /*2df0*/  MUFU.EX2 R245, R245 ;  /* 0x000000f500f57308 */ /* 0x000e620000000800 */
[----:B------:R-:W-:Y:S01]  /*2e00*/  ISETP.LE.U32.AND P0, PT, R25, UR4, PT ;  /* 0x0000000419007c0c */ /* 0x000fe2000bf03070 */
[--C-:B------:R-:W-:Y:S01]  /*2e10*/  FFMA.FTZ R25, R32, c[0x0][0x23c], -R113.reuse ;  /* 0x00008f0020197a23 */ /* 0x100fe20000010871 */
[----:B------:R-:W-:Y:S01]  /*2e20*/  LOP3.LUT R26, R26, 0xffff, RZ, 0xc0, !PT ;  /* 0x0000ffff1a1a7812 */ /* 0x000fe200078ec0ff */
[----:B------:R-:W-:Y:S01]  /*2e30*/  @!P3 FADD.FTZ R236, -R236, -RZ ;  /* 0x800000ffececb221 */ /* 0x000fe20000010100 */
[--C-:B------:R-:W-:Y:S01]  /*2e40*/  SHF.R.U32.HI R22, RZ, 0x18, R128.reuse ;  /* 0x00000018ff167819 */ /* 0x100fe20000011680 */
[----:B------:R-:W-:Y:S01]  /*2e50*/  @!P4 FADD.FTZ R235, -R235, -RZ ;  /* 0x800000ffebebc221 */ /* 0x000fe20000010100 */
[----:B------:R-:W-:Y:S01]  /*2e60*/  ISETP.LE.U32.AND P3, PT, R26, UR4, PT ;  /* 0x000000041a007c0c */ /* 0x000fe2000bf63070 */
[----:B------:R-:W-:Y:S01]  /*2e70*/  FFMA.FTZ R113, R33, c[0x0][0x23c], -R113 ;  /* 0x00008f0021717a23 */ /* 0x000fe20000010871 */
[----:B------:R-:W-:Y:S01]  /*2e80*/  ISETP.LE.U32.AND P4, PT, R22, UR4, PT ;  /* 0x0000000416007c0c */ /* 0x000fe2000bf83070 */
[----:B------:R-:W1:Y:S01]  /*2e90*/  MUFU.EX2 R121, R25 ;  /* 0x0000001900797308 */ /* 0x000e620000000800 */
[----:B------:R-:W-:Y:S01]  /*2ea0*/  LOP3.LUT R22, R131, 0xffff, RZ, 0xc0, !PT ;  /* 0x0000ffff83167812 */ /* 0x000fe200078ec0ff */
[----:B---3--:R-:W-:Y:S01]  /*2eb0*/  @!P6 FADD.FTZ R233, -R233, -RZ ;  /* 0x800000ffe9e9e221 */ /* 0x008fe20000010100 */
[----:B------:R-:W-:Y:S01]  /*2ec0*/  LOP3.LUT R23, R128, 0xff, RZ, 0xc0, !PT ;  /* 0x000000ff80177812 */ /* 0x000fe200078ec0ff */
[----:B------:R-:W-:Y:S01]  /*2ed0*/  @!P0 FADD.FTZ R237, -R237, -RZ ;  /* 0x800000ffeded8221 */ /* 0x000fe20000010100 */
[----:B------:R-:W-:Y:S01]  /*2ee0*/  SHF.R.U32.HI R21, RZ, 0x10, R128 ;  /* 0x00000010ff157819 */ /* 0x000fe20000011680 */
[----:B------:R-:W-:Y:S01]  /*2ef0*/  FFMA.FTZ R6, R31, c[0x0][0x23c], -R6 ;  /* 0x00008f001f067a23 */ /* 0x000fe20000010806 */
[----:B------:R-:W-:Y:S01]  /*2f00*/  ISETP.LE.U32.AND P6, PT, R23, UR4, PT ;  /* 0x0000000417007c0c */ /* 0x000fe2000bfc3070 */
[----:B------:R-:W-:Y:S01]  /*2f10*/  @!P5 FADD.FTZ R126, -R126, -RZ ;  /* 0x800000ff7e7ed221 */ /* 0x000fe20000010100 */
[----:B------:R-:W-:Y:S01]  /*2f20*/  LOP3.LUT R21, R21, 0xff, RZ, 0xc0, !PT ;  /* 0x000000ff15157812 */ /* 0x000fe200078ec0ff */
[----:B------:R-:W3:Y:S01]  /*2f30*/  MUFU.EX2 R246, R246 ;  /* 0x000000f600f67308 */ /* 0x000ee20000000800 */
[----:B------:R-:W-:Y:S01]  /*2f40*/  SHF.R.U32.HI R23, RZ, 0x8, R22 ;  /* 0x00000008ff177819 */ /* 0x000fe20000011616 */
[----:B-1----:R-:W-:Y:S01]  /*2f50*/  @!P3 FADD.FTZ R238, -R238, -RZ ;  /* 0x800000ffeeeeb221 */ /* 0x002fe20000010100 */
[----:B------:R-:W-:Y:S01]  /*2f60*/  ISETP.LE.U32.AND P0, PT, R21, UR4, PT ;  /* 0x0000000415007c0c */ /* 0x000fe2000bf03070 */
[----:B------:R-:W-:Y:S01]  /*2f70*/  @!P4 FADD.FTZ R245, -R245, -RZ ;  /* 0x800000fff5f5c221 */ /* 0x000fe20000010100 */
[----:B------:R-:W-:Y:S02]  /*2f80*/  LOP3.LUT R21, R23, 0xffff, RZ, 0xc0, !PT ;  /* 0x0000ffff17157812 */ /* 0x000fe400078ec0ff */
[----:B------:R-:W-:Y:S02]  /*2f90*/  SHF.R.U32.HI R23, RZ, 0x10, R131 ;  /* 0x00000010ff177819 */ /* 0x000fe40000011683 */
[----:B------:R-:W-:Y:S01]  /*2fa0*/  ISETP.LE.U32.AND P3, PT, R21, UR4, PT ;  /* 0x0000000415007c0c */ /* 0x000fe2000bf63070 */
[----:B------:R-:W1:Y:S01]  /*2fb0*/  MUFU.EX2 R244, R244 ;  /* 0x000000f400f47308 */ /* 0x000e620000000800 */
[----:B------:R-:W-:Y:S01]  /*2fc0*/  LOP3.LUT R21, R15, 0xffff, RZ, 0xc0, !PT ;  /* 0x0000ffff0f157812 */ /* 0x000fe200078ec0ff */
[----:B------:R-:W-:Y:S01]  /*2fd0*/  @!P6 FADD.FTZ R203, -R203, -RZ ;  /* 0x800000ffcbcbe221 */ /* 0x000fe20000010100 */
[----:B------:R-:W-:Y:S01]  /*2fe0*/  LOP3.LUT R23, R23, 0xff, RZ, 0xc0, !PT ;  /* 0x000000ff17177812 */ /* 0x000fe200078ec0ff */
[----:B------:R-:W-:Y:S01]  /*2ff0*/  @!P2 FADD.FTZ R121, -R121, -RZ ;  /* 0x800000ff7979a221 */ /* 0x000fe20000010100 */
[----:B------:R-:W-:Y:S01]  /*3000*/  LOP3.LUT R22, R131, 0xff, RZ, 0xc0, !PT ;  /* 0x000000ff83167812 */ /* 0x000fe200078ec0ff */
[----:B------:R-:W-:Y:S01]  /*3010*/  @!P0 FADD.FTZ R242, -R242, -RZ ;  /* 0x800000fff2f28221 */ /* 0x000fe20000010100 */
[----:B------:R-:W-:Y:S02]  /*3020*/  ISETP.LE.U32.AND P4, PT, R23, UR4, PT ;  /* 0x0000000417007c0c */ /* 0x000fe4000bf83070 */
[----:B------:R-:W-:Y:S01]  /*3030*/  SHF.R.U32.HI R21, RZ, 0x8, R21 ;  /* 0x00000008ff157819 */ /* 0x000fe20000011615 */
[----:B------:R-:W1:Y:S01]  /*3040*/  MUFU.EX2 R251, R251 ;  /* 0x000000fb00fb7308 */ /* 0x000e620000000800 */
[----:B------:R-:W-:Y:S01]  /*3050*/  ISETP.LE.U32.AND P6, PT, R22, UR4, PT ;  /* 0x0000000416007c0c */ /* 0x000fe2000bfc3070 */
[----:B------:R-:W-:Y:S01]  /*3060*/  @!P3 FADD.FTZ R247, -R247, -RZ ;  /* 0x800000fff7f7b221 */ /* 0x000fe20000010100 */
[----:B------:R-:W-:Y:S02]  /*3070*/  SHF.R.U32.HI R22, RZ, 0x18, R131 ;  /* 0x00000018ff167819 */ /* 0x000fe40000011683 */
[----:B------:R-:W-:Y:S02]  /*3080*/  LOP3.LUT R21, R21, 0xffff, RZ, 0xc0, !PT ;  /* 0x0000ffff15157812 */ /* 0x000fe400078ec0ff */
[----:B------:R-:W-:Y:S02]  /*3090*/  F2FP.RELU.PACK_AB R25, R227, R226 ;  /* 0x000000e2e319723e */ /* 0x000fe400000008ff */
[----:B------:R-:W-:Y:S01]  /*30a0*/  ISETP.LE.U32.AND P0, PT, R22, UR4, PT ;  /* 0x0000000416007c0c */ /* 0x000fe2000bf03070 */
[----:B------:R-:W4:Y:S01]  /*30b0*/  MUFU.EX2 R249, R249 ;  /* 0x000000f900f97308 */ /* 0x000f220000000800 */
[----:B------:R-:W-:Y:S01]  /*30c0*/  SHF.R.U32.HI R22, RZ, 0x10, R15 ;  /* 0x00000010ff167819 */ /* 0x000fe2000001160f */
[----:B------:R4:W-:Y:S01]  /*30d0*/  STS [R192+0xe000], R25 ;  /* 0x00e00019c0007388 */ /* 0x0009e20000000800 */
[----:B------:R-:W-:Y:S01]  /*30e0*/  ISETP.LE.U32.AND P3, PT, R21, UR4, PT ;  /* 0x0000000415007c0c */ /* 0x000fe2000bf63070 */
[----:B---3--:R-:W-:Y:S01]  /*30f0*/  @!P4 FADD.FTZ R246, -R246, -RZ ;  /* 0x800000fff6f6c221 */ /* 0x008fe20000010100 */
[----:B------:R-:W-:Y:S01]  /*3100*/  LOP3.LUT R22, R22, 0xff, RZ, 0xc0, !PT ;  /* 0x000000ff16167812 */ /* 0x000fe200078ec0ff */
[----:B-1----:R-:W-:Y:S01]  /*3110*/  @!P6 FADD.FTZ R244, -R244, -RZ ;  /* 0x800000fff4f4e221 */ /* 0x002fe20000010100 */
[----:B------:R-:W-:Y:S02]  /*3120*/  LOP3.LUT R23, R15, 0xff, RZ, 0xc0, !PT ;  /* 0x000000ff0f177812 */ /* 0x000fe400078ec0ff */
[----:B------:R-:W-:Y:S01]  /*3130*/  ISETP.LE.U32.AND P4, PT, R22, UR4, PT ;  /* 0x0000000416007c0c */ /* 0x000fe2000bf83070 */
[----:B------:R1:W-:Y:S01]  /*3140*/  MUFU.EX2 R252, R27 ;  /* 0x0000001b00fc7308 */ /* 0x0003e20000000800 */
[----:B------:R-:W-:Y:S02]  /*3150*/  SHF.R.U32.HI R22, RZ, 0x8, R9 ;  /* 0x00000008ff167819 */ /* 0x000fe40000011609 */
[----:B------:R-:W-:Y:S02]  /*3160*/  ISETP.LE.U32.AND P6, PT, R23, UR4, PT ;  /* 0x0000000417007c0c */ /* 0x000fe4000bfc3070 */
[----:B------:R-:W-:Y:S01]  /*3170*/  LOP3.LUT R22, R22, 0xffff, RZ, 0xc0, !PT ;  /* 0x0000ffff16167812 */ /* 0x000fe200078ec0ff */
[----:B------:R-:W-:Y:S01]  /*3180*/  @!P3 FADD.FTZ R251, -R251, -RZ ;  /* 0x800000fffbfbb221 */ /* 0x000fe20000010100 */
[----:B------:R-:W-:Y:S02]  /*3190*/  F2FP.RELU.PACK_AB R31, R229, R228 ;  /* 0x000000e4e51f723e */ /* 0x000fe400000008ff */
[----:B------:R-:W-:Y:S01]  /*31a0*/  SHF.R.U32.HI R14, RZ, 0x10, R14 ;  /* 0x00000010ff0e7819 */ /* 0x000fe2000001160e */
[----:B------:R-:W3:Y:S01]  /*31b0*/  MUFU.EX2 R248, R248 ;  /* 0x000000f800f87308 */ /* 0x000ee20000000800 */
[----:B------:R-:W-:Y:S01]  /*31c0*/  SHF.R.U32.HI R21, RZ, 0x18, R15 ;  /* 0x00000018ff157819 */ /* 0x000fe2000001160f */
[----:B------:R-:W-:Y:S01]  /*31d0*/  STS [R192+0xe400], R31 ;  /* 0x00e4001fc0007388 */ /* 0x000fe20000000800 */
[----:B------:R-:W-:Y:S01]  /*31e0*/  ISETP.LE.U32.AND P3, PT, R22, UR4, PT ;  /* 0x0000000416007c0c */ /* 0x000fe2000bf63070 */
[----:B----4-:R-:W-:Y:S01]  /*31f0*/  @!P0 FADD.FTZ R249, -R249, -RZ ;  /* 0x800000fff9f98221 */ /* 0x010fe20000010100 */
[----:B------:R-:W-:Y:S02]  /*3200*/  F2FP.RELU.PACK_AB R23, R238, R203 ;  /* 0x000000cbee17723e */ /* 0x000fe400000008ff */
[----:B------:R-:W-:Y:S02]  /*3210*/  F2FP.RELU.PACK_AB R34, R245, R242 ;  /* 0x000000f2f522723e */ /* 0x000fe400000008ff */
[--C-:B------:R-:W-:Y:S01]  /*3220*/  SHF.R.U32.HI R11, RZ, 0x10, R18.reuse ;  /* 0x00000010ff0b7819 */ /* 0x100fe20000011612 */
[----:B------:R-:W4:Y:S01]  /*3230*/  MUFU.EX2 R122, R113 ;  /* 0x00000071007a7308 */ /* 0x000f220000000800 */
[----:B------:R-:W-:Y:S01]  /*3240*/  ISETP.LE.U32.AND P0, PT, R21, UR4, PT ;  /* 0x0000000415007c0c */ /* 0x000fe2000bf03070 */
[----:B------:R4:W-:Y:S01]  /*3250*/  STS [R197+0xe000], R23 ;  /* 0x00e00017c5007388 */ /* 0x0009e20000000800 */
[----:B------:R-:W-:Y:S02]  /*3260*/  LOP3.LUT R21, R14, 0xff, RZ, 0xc0, !PT ;  /* 0x000000ff0e157812 */ /* 0x000fe400078ec0ff */
[----:B------:R-:W-:Y:S01]  /*3270*/  F2FP.RELU.PACK_AB R29, R231, R230 ;  /* 0x000000e6e71d723e */ /* 0x000fe200000008ff */
[----:B------:R-:W-:Y:S01]  /*3280*/  STS [R197+0xe400], R34 ;  /* 0x00e40022c5007388 */ /* 0x000fe20000000800 */
[----:B-1----:R-:W-:Y:S02]  /*3290*/  F2FP.RELU.PACK_AB R27, R233, R232 ;  /* 0x000000e8e91b723e */ /* 0x002fe400000008ff */
[----:B------:R-:W-:Y:S01]  /*32a0*/  LOP3.LUT R22, R11, 0xff, RZ, 0xc0, !PT ;  /* 0x000000ff0b167812 */ /* 0x000fe200078ec0ff */
[----:B------:R1:W1:Y:S01]  /*32b0*/  MUFU.EX2 R131, R30 ;  /* 0x0000001e00837308 */ /* 0x0002620000000800 */
[----:B------:R-:W-:Y:S01]  /*32c0*/  F2FP.RELU.PACK_AB R26, R237, R236 ;  /* 0x000000eced1a723e */ /* 0x000fe200000008ff */
[----:B------:R-:W-:Y:S01]  /*32d0*/  STS [R192+0xf000], R29 ;  /* 0x00f0001dc0007388 */ /* 0x000fe20000000800 */
[----:B------:R-:W-:Y:S01]  /*32e0*/  ISETP.LE.U32.AND P2, PT, R22, UR4, PT ;  /* 0x0000000416007c0c */ /* 0x000fe2000bf43070 */
[----:B---3--:R-:W-:Y:S01]  /*32f0*/  @!P6 FADD.FTZ R248, -R248, -RZ ;  /* 0x800000fff8f8e221 */ /* 0x008fe20000010100 */
[----:B------:R-:W-:Y:S01]  /*3300*/  ISETP.LE.U32.AND P6, PT, R21, UR4, PT ;  /* 0x0000000415007c0c */ /* 0x000fe2000bfc3070 */
[----:B------:R-:W-:Y:S01]  /*3310*/  STS [R192+0xf400], R27 ;  /* 0x00f4001bc0007388 */ /* 0x000fe20000000800 */
[----:B------:R-:W-:Y:S01]  /*3320*/  SHF.R.U32.HI R21, RZ, 0x8, R7 ;  /* 0x00000008ff157819 */ /* 0x000fe20000011607 */
[----:B------:R-:W-:Y:S01]  /*3330*/  @!P0 FADD.FTZ R252, -R252, -RZ ;  /* 0x800000fffcfc8221 */ /* 0x000fe20000010100 */
[----:B------:R-:W-:Y:S01]  /*3340*/  F2FP.RELU.PACK_AB R22, R235, R234 ;  /* 0x000000eaeb16723e */ /* 0x000fe200000008ff */
[----:B------:R-:W3:Y:S01]  /*3350*/  MUFU.EX2 R250, R250 ;  /* 0x000000fa00fa7308 */ /* 0x000ee20000000800 */
[----:B------:R-:W-:Y:S01]  /*3360*/  LOP3.LUT R21, R21, 0xffff, RZ, 0xc0, !PT ;  /* 0x0000ffff15157812 */ /* 0x000fe200078ec0ff */
[----:B------:R-:W-:Y:S01]  /*3370*/  STS [R197+0xf400], R26 ;  /* 0x00f4001ac5007388 */ /* 0x000fe20000000800 */
[----:B------:R-:W-:Y:S01]  /*3380*/  F2FP.RELU.PACK_AB R25, R249, R246 ;  /* 0x000000f6f919723e */ /* 0x000fe200000008ff */
[----:B----4-:R-:W-:Y:S01]  /*3390*/  @!P3 FADD.FTZ R122, -R122, -RZ ;  /* 0x800000ff7a7ab221 */ /* 0x010fe20000010100 */
[----:B------:R-:W-:Y:S01]  /*33a0*/  ISETP.LE.U32.AND P3, PT, R21, UR4, PT ;  /* 0x0000000415007c0c */ /* 0x000fe2000bf63070 */
[----:B------:R4:W-:Y:S01]  /*33b0*/  STS [R197+0xf000], R22 ;  /* 0x00f00016c5007388 */ /* 0x0009e20000000800 */
[----:B------:R-:W-:Y:S01]  /*33c0*/  F2FP.RELU.PACK_AB R21, R247, R244 ;  /* 0x000000f4f715723e */ /* 0x000fe200000008ff */
[----:B------:R-:W-:Y:S01]  /*33d0*/  @!P6 FADD.FTZ R123, -R123, -RZ ;  /* 0x800000ff7b7be221 */ /* 0x000fe20000010100 */
[----:B------:R-:W-:Y:S01]  /*33e0*/  SHF.R.U32.HI R10, RZ, 0x18, R18 ;  /* 0x00000018ff0a7819 */ /* 0x000fe20000011612 */
[----:B------:R-:W-:Y:S01]  /*33f0*/  STS [R196+0xe400], R25 ;  /* 0x00e40019c4007388 */ /* 0x000fe20000000800 */
[----:B------:R-:W4:Y:S01]  /*3400*/  MUFU.EX2 R182, R6 ;  /* 0x0000000600b67308 */ /* 0x000f220000000800 */
[----:B------:R-:W-:Y:S02]  /*3410*/  F2FP.RELU.PACK_AB R23, R251, R248 ;  /* 0x000000f8fb17723e */ /* 0x000fe400000008ff */
[----:B-1----:R-:W-:Y:S01]  /*3420*/  F2FP.RELU.PACK_AB R30, R122, R121 ;  /* 0x000000797a1e723e */ /* 0x002fe200000008ff */
[----:B------:R1:W-:Y:S01]  /*3430*/  STS [R196+0xe000], R21 ;  /* 0x00e00015c4007388 */ /* 0x0003e20000000800 */
[----:B------:R-:W-:Y:S01]  /*3440*/  ISETP.LE.U32.AND P0, PT, R10, UR4, PT ;  /* 0x000000040a007c0c */ /* 0x000fe2000bf03070 */
[----:B------:R-:W-:Y:S01]  /*3450*/  @!P2 FADD.FTZ R131, -R131, -RZ ;  /* 0x800000ff8383a221 */ /* 0x000fe20000010100 */
[----:B------:R-:W-:Y:S01]  /*3460*/  FSETP.GE.FTZ.AND P5, PT, R226, RZ, PT ;  /* 0x000000ffe200720b */ /* 0x000fe20003fb6000 */
[----:B------:R4:W-:Y:S01]  /*3470*/  STS [R211+0xe000], R30 ;  /* 0x00e0001ed3007388 */ /* 0x0009e20000000800 */
[----:B------:R-:W-:Y:S01]  /*3480*/  FSETP.GE.FTZ.AND P2, PT, R238, RZ, PT ;  /* 0x000000ffee00720b */ /* 0x000fe20003f56000 */
[----:B------:R-:W4:Y:S01]  /*3490*/  MUFU.EX2 R129, R129 ;  /* 0x0000008100817308 */ /* 0x000f220000000800 */
[----:B---3--:R-:W-:Y:S01]  /*34a0*/  @!P4 FADD.FTZ R250, -R250, -RZ ;  /* 0x800000fffafac221 */ /* 0x008fe20000010100 */
[----:B------:R-:W-:Y:S08]  /*34b0*/  ISETP.LE.U32.AND P4, PT, R13, UR4, PT ;  /* 0x000000040d007c0c */ /* 0x000ff0000bf83070 */
[----:B------:R-:W3:Y:S01]  /*34c0*/  MUFU.EX2 R130, R130 ;  /* 0x0000008200827308 */ /* 0x000ee20000000800 */
[----:B----4-:R-:W-:Y:S01]  /*34d0*/  F2FP.RELU.PACK_AB R22, R126, R123 ;  /* 0x0000007b7e16723e */ /* 0x010fe200000008ff */
[----:B------:R-:W-:Y:S01]  /*34e0*/  @!P0 FADD.FTZ R182, -R182, -RZ ;  /* 0x800000ffb6b68221 */ /* 0x000fe20000010100 */
[C---:B------:R-:W-:Y:S03]  /*34f0*/  LEA R216, P0, R213.reuse, R216, 0x2 ;  /* 0x000000d8d5d87211 */ /* 0x040fe600078010ff */
[----:B------:R-:W-:Y:S01]  /*3500*/  STS [R211+0xe400], R22 ;  /* 0x00e40016d3007388 */ /* 0x000fe20000000800 */
[----:B-1----:R-:W-:Y:S03]  /*3510*/  F2FP.RELU.PACK_AB R21, R252, R250 ;  /* 0x000000fafc15723e */ /* 0x002fe600000008ff */
[----:B------:R-:W-:Y:S01]  /*3520*/  STS [R196+0xf000], R23 ;  /* 0x00f00017c4007388 */ /* 0x000fe20000000800 */
[----:B------:R-:W-:Y:S02]  /*3530*/  LEA.HI.X.SX32 R217, R213, R217, 0x2, P0 ;  /* 0x000000d9d5d97211 */ /* 0x000fe400000f16ff */
[----:B------:R-:W-:Y:S01]  /*3540*/  F2FP.RELU.PACK_AB R30, R182, R131 ;  /* 0x00000083b61e723e */ /* 0x000fe200000008ff */
[----:B------:R-:W-:Y:S01]  /*3550*/  @!P4 FADD.FTZ R129, -R129, -RZ ;  /* 0x800000ff8181c221 */ /* 0x000fe20000010100 */
[----:B------:R-:W-:Y:S01]  /*3560*/  STS [R196+0xf400], R21 ;  /* 0x00f40015c4007388 */ /* 0x000fe20000000800 */
[----:B------:R-:W-:Y:S02]  /*3570*/  FSETP.GE.FTZ.AND P4, PT, R227, RZ, PT ;  /* 0x000000ffe300720b */ /* 0x000fe40003f96000 */
[----:B------:R-:W-:Y:S01]  /*3580*/  FSETP.GE.FTZ.AND P0, PT, R244, RZ, PT ;  /* 0x000000fff400720b */ /* 0x000fe20003f16000 */
[----:B------:R-:W-:Y:S01]  /*3590*/  STS [R211+0xf400], R30 ;  /* 0x00f4001ed3007388 */ /* 0x000fe20000000800 */
[----:B---3--:R-:W-:Y:S01]  /*35a0*/  @!P3 FADD.FTZ R130, -R130, -RZ ;  /* 0x800000ff8282b221 */ /* 0x008fe20000010100 */
[----:B------:R-:W-:Y:S04]  /*35b0*/  FSETP.GE.FTZ.AND P3, PT, R203, RZ, PT ;  /* 0x000000ffcb00720b */ /* 0x000fe80003f76000 */
[----:B------:R-:W-:Y:S05]  /*35c0*/  F2FP.RELU.PACK_AB R26, R130, R129 ;  /* 0x00000081821a723e */ /* 0x000fea00000008ff */
[----:B------:R-:W-:Y:S04]  /*35d0*/  STS [R211+0xf000], R26 ;  /* 0x00f0001ad3007388 */ /* 0x000fe80000000800 */
[----:B------:R-:W1:Y:S08]  /*35e0*/  LDSM.16.M88.4 R100, [R172+0x4000] ;  /* 0x00400000ac64783b */ /* 0x000e700000000200 */
[----:B------:R-:W3:Y:S08]  /*35f0*/  LDSM.16.M88.4 R104, [R172+0x5000] ;  /* 0x00500000ac68783b */ /* 0x000ef00000000200 */
[----:B------:R-:W4:Y:S08]  /*3600*/  LDSM.16.M88.4 R108, [R166+0x4000] ;  /* 0x00400000a66c783b */ /* 0x000f300000000200 */
        /* <DEDUP_REMOVED lines=12> */
[-C--:B----4-:R-:W-:Y:S08]  /*36d0*/  HMMA.16816.F32 R4, R108, R140.reuse, R4 ;  /* 0x0000008c6c04723c */ /* 0x090ff00000001804 */
[C---:B--2---:R-:W-:Y:S08]  /*36e0*/  HMMA.16816.F32 R8, R112.reuse, R140, R8 ;  /* 0x0000008c7008723c */ /* 0x044ff00000001808 */
        /* <DEDUP_REMOVED lines=20> */
[----:B------:R-:W-:Y:S01]  /*3830*/  FADD.FTZ R6, -R241, R6 ;  /* 0x00000006f1067221 */ /* 0x000fe20000010100 */
[-C--:B------:R-:W-:Y:S02]  /*3840*/  FSEL R118, R118, R239.reuse, P4 ;  /* 0x000000ef76767208 */ /* 0x080fe40002000000 */
[----:B------:R-:W-:Y:S02]  /*3850*/  FSETP.GE.FTZ.AND P4, PT, R247, RZ, PT ;  /* 0x000000fff700720b */ /* 0x000fe40003f96000 */
[-C--:B------:R-:W-:Y:S01]  /*3860*/  HMMA.16816.F32 R20, R100, R160.reuse, R20 ;  /* 0x000000a06414723c */ /* 0x080fe20000001814 */
[----:B------:R-:W-:Y:S07]  /*3870*/  FMUL.FTZ R227, R227, R118 ;  /* 0x00000076e3e37220 */ /* 0x000fee0000410000 */
[C---:B------:R-:W-:Y:S08]  /*3880*/  HMMA.16816.F32 R24, R112.reuse, R160, R24 ;  /* 0x000000a07018723c */ /* 0x040ff00000001818 */
[C---:B------:R-:W-:Y:S01]  /*3890*/  FADD.FTZ R5, -R239.reuse, R16 ;  /* 0x00000010ef057221 */ /* 0x040fe20000010100 */
[-C--:B------:R-:W-:Y:S03]  /*38a0*/  HMMA.16816.F32 R28, R112, R162.reuse, R28 ;  /* 0x000000a2701c723c */ /* 0x080fe6000000181c */
[C---:B------:R-:W-:Y:S04]  /*38b0*/  FADD.FTZ R17, -R239.reuse, R17 ;  /* 0x00000011ef117221 */ /* 0x040fe80000010100 */
[C---:B------:R-:W-:Y:S01]  /*38c0*/  FADD.FTZ R114, -R239.reuse, R4 ;  /* 0x00000004ef727221 */ /* 0x040fe20000010100 */
[----:B------:R-:W-:Y:S01]  /*38d0*/  HMMA.16816.F32 R32, R100, R162, R32 ;  /* 0x000000a26420723c */ /* 0x000fe20000001820 */
[----:B------:R-:W-:Y:S03]  /*38e0*/  FADD.FTZ R21, -R239, R21 ;  /* 0x00000015ef157221 */ /* 0x000fe60000010100 */
[C---:B------:R-:W-:Y:S01]  /*38f0*/  FADD.FTZ R22, -R241.reuse, R22 ;  /* 0x00000016f1167221 */ /* 0x040fe20000010100 */
[-C--:B------:R-:W-:Y:S01]  /*3900*/  FSEL R113, R114, R239.reuse, P5 ;  /* 0x000000ef72717208 */ /* 0x080fe20002800000 */
[----:B------:R-:W-:Y:S01]  /*3910*/  FADD.FTZ R23, -R241, R23 ;  /* 0x00000017f1177221 */ /* 0x000fe20000010100 */
[-C--:B------:R-:W-:Y:S01]  /*3920*/  FSEL R114, R5, R239.reuse, P3 ;  /* 0x000000ef05727208 */ /* 0x080fe20001800000 */
[----:B------:R-:W-:Y:S01]  /*3930*/  FADD.FTZ R25, -R240, R25 ;  /* 0x00000019f0197221 */ /* 0x000fe20000010100 */
[-C--:B------:R-:W-:Y:S02]  /*3940*/  FSEL R17, R17, R239.reuse, P2 ;  /* 0x000000ef11117208 */ /* 0x080fe40001000000 */
[----:B------:R-:W-:Y:S01]  /*3950*/  FSETP.GE.FTZ.AND P2, PT, R122, RZ, PT ;  /* 0x000000ff7a00720b */ /* 0x000fe20003f56000 */
[----:B------:R-:W-:Y:S01]  /*3960*/  FMUL.FTZ R203, R203, R114 ;  /* 0x00000072cbcb7220 */ /* 0x000fe20000410000 */
[----:B------:R-:W-:Y:S01]  /*3970*/  FSETP.GE.FTZ.AND P3, PT, R121, RZ, PT ;  /* 0x000000ff7900720b */ /* 0x000fe20003f76000 */
[----:B------:R-:W-:Y:S01]  /*3980*/  FADD.FTZ R114, -R239, R20 ;  /* 0x00000014ef727221 */ /* 0x000fe20000010100 */
[-C--:B------:R-:W-:Y:S01]  /*3990*/  FSEL R21, R21, R239.reuse, P4 ;  /* 0x000000ef15157208 */ /* 0x080fe20002000000 */
[----:B------:R-:W-:Y:S01]  /*39a0*/  FADD.FTZ R26, -R243, R26 ;  /* 0x0000001af31a7221 */ /* 0x000fe20000010100 */
[----:B------:R-:W-:Y:S01]  /*39b0*/  FSETP.GE.FTZ.AND P5, PT, R249, RZ, PT ;  /* 0x000000fff900720b */ /* 0x000fe20003fb6000 */
[C---:B------:R-:W-:Y:S01]  /*39c0*/  FADD.FTZ R27, -R243.reuse, R27 ;  /* 0x0000001bf31b7221 */ /* 0x040fe20000010100 */
[----:B------:R-:W-:Y:S01]  /*39d0*/  FSEL R5, R114, R239, P0 ;  /* 0x000000ef72057208 */ /* 0x000fe20000000000 */
[----:B------:R-:W-:Y:S01]  /*39e0*/  FADD.FTZ R30, -R243, R30 ;  /* 0x0000001ef31e7221 */ /* 0x000fe20000010100 */
[----:B------:R-:W-:Y:S01]  /*39f0*/  FSETP.GE.FTZ.AND P0, PT, R228, RZ, PT ;  /* 0x000000ffe400720b */ /* 0x000fe20003f16000 */
[----:B------:R-:W-:Y:S01]  /*3a00*/  FMUL.FTZ R226, R226, R113 ;  /* 0x00000071e2e27220 */ /* 0x000fe20000410000 */
[----:B------:R-:W-:Y:S01]  /*3a10*/  FSEL R23, R23, R241, P5 ;  /* 0x000000f117177208 */ /* 0x000fe20002800000 */
[----:B------:R-:W-:Y:S01]  /*3a20*/  FADD.FTZ R118, -R239, R32 ;  /* 0x00000020ef767221 */ /* 0x000fe20000010100 */
[----:B------:R-:W-:Y:S01]  /*3a30*/  FSETP.GE.FTZ.AND P4, PT, R123, RZ, PT ;  /* 0x000000ff7b00720b */ /* 0x000fe20003f96000 */
[----:B------:R-:W-:Y:S01]  /*3a40*/  FADD.FTZ R34, -R241, R34 ;  /* 0x00000022f1227221 */ /* 0x000fe20000010100 */
[----:B------:R-:W-:Y:S01]  /*3a50*/  FSETP.GE.FTZ.AND P5, PT, R237, RZ, PT ;  /* 0x000000ffed00720b */ /* 0x000fe20003fb6000 */
[----:B------:R-:W-:Y:S01]  /*3a60*/  FMUL.FTZ R249, R249, R23 ;  /* 0x00000017f9f97220 */ /* 0x000fe20000410000 */
[----:B------:R-:W-:Y:S01]  /*3a70*/  FSEL R118, R118, R239, P3 ;  /* 0x000000ef76767208 */ /* 0x000fe20001800000 */
[----:B------:R-:W-:Y:S01]  /*3a80*/  @P2 FADD.FTZ R239, -R239, R33 ;  /* 0x00000021efef2221 */ /* 0x000fe20000010100 */
[----:B------:R-:W-:Y:S01]  /*3a90*/  FSEL R33, R6, R241, P0 ;  /* 0x000000f106217208 */ /* 0x000fe20000000000 */
[----:B------:R-:W-:Y:S01]  /*3aa0*/  FADD.FTZ R6, -R241, R7 ;  /* 0x00000007f1067221 */ /* 0x000fe20000010100 */
[----:B------:R-:W-:Y:S01]  /*3ab0*/  FSETP.GE.FTZ.AND P0, PT, R229, RZ, PT ;  /* 0x000000ffe500720b */ /* 0x000fe20003f16000 */
[----:B------:R-:W-:Y:S01]  /*3ac0*/  FADD.FTZ R23, -R240, R12 ;  /* 0x0000000cf0177221 */ /* 0x000fe20000010100 */
[----:B------:R-:W-:Y:S01]  /*3ad0*/  FSETP.GE.FTZ.AND P3, PT, R242, RZ, PT ;  /* 0x000000fff200720b */ /* 0x000fe20003f76000 */
[----:B------:R-:W-:Y:S01]  /*3ae0*/  FMUL.FTZ R228, R228, R33 ;  /* 0x00000021e4e47220 */ /* 0x000fe20000410000 */
[----:B------:R-:W-:Y:S01]  /*3af0*/  FSEL R6, R6, R241, P0 ;  /* 0x000000f106067208 */ /* 0x000fe20000000000 */
[C---:B------:R-:W-:Y:S01]  /*3b00*/  FADD.FTZ R33, -R241.reuse, R18 ;  /* 0x00000012f1217221 */ /* 0x040fe20000010100 */
[----:B------:R-:W-:Y:S01]  /*3b10*/  FSETP.GE.FTZ.AND P0, PT, R246, RZ, PT ;  /* 0x000000fff600720b */ /* 0x000fe20003f16000 */
[----:B------:R-:W-:Y:S01]  /*3b20*/  FADD.FTZ R18, -R241, R19 ;  /* 0x00000013f1127221 */ /* 0x000fe20000010100 */
[----:B------:R-:W-:Y:S01]  /*3b30*/  FSETP.GE.FTZ.AND P2, PT, R245, RZ, PT ;  /* 0x000000fff500720b */ /* 0x000fe20003f56000 */
[----:B------:R-:W-:Y:S01]  /*3b40*/  FMUL.FTZ R238, R238, R17 ;  /* 0x00000011eeee7220 */ /* 0x000fe20000410000 */
[----:B------:R-:W-:Y:S01]  /*3b50*/  FSEL R33, R33, R241, P3 ;  /* 0x000000f121217208 */ /* 0x000fe20001800000 */
[----:B------:R-:W-:Y:S01]  /*3b60*/  FMUL.FTZ R244, R244, R5 ;  /* 0x00000005f4f47220 */ /* 0x000fe20000410000 */
[----:B------:R-:W-:Y:S01]  /*3b70*/  FSEL R22, R22, R241, P0 ;  /* 0x000000f116167208 */ /* 0x000fe20000000000 */
[----:B------:R-:W-:Y:S01]  /*3b80*/  FMUL.FTZ R247, R247, R21 ;  /* 0x00000015f7f77220 */ /* 0x000fe20000410000 */
[----:B------:R-:W-:Y:S01]  /*3b90*/  FSEL R18, R18, R241, P2 ;  /* 0x000000f112127208 */ /* 0x000fe20001000000 */
[----:B------:R-:W-:Y:S01]  /*3ba0*/  FMUL.FTZ R242, R242, R33 ;  /* 0x00000021f2f27220 */ /* 0x000fe20000410000 */
        /* <DEDUP_REMOVED lines=10> */
[-C--:B------:R-:W-:Y:S01]  /*3c50*/  FSEL R22, R22, R240.reuse, P0 ;  /* 0x000000f016167208 */ /* 0x080fe20000000000 */
[----:B------:R-:W-:Y:S01]  /*3c60*/  FMUL.FTZ R230, R230, R33 ;  /* 0x00000021e6e67220 */ /* 0x000fe20000410000 */
[----:B------:R-:W-:Y:S01]  /*3c70*/  FSETP.GE.FTZ.AND P0, PT, R130, RZ, PT ;  /* 0x000000ff8200720b */ /* 0x000fe20003f16000 */
[----:B------:R-:W-:Y:S01]  /*3c80*/  FADD.FTZ R33, -R240, R13 ;  /* 0x0000000df0217221 */ /* 0x000fe20000010100 */
[----:B------:R-:W-:Y:S01]  /*3c90*/  FSEL R23, R23, R240, P2 ;  /* 0x000000f017177208 */ /* 0x000fe20001000000 */
[----:B------:R-:W-:Y:S01]  /*3ca0*/  FMUL.FTZ R231, R231, R22 ;  /* 0x00000016e7e77220 */ /* 0x000fe20000410000 */
[----:B------:R-:W-:Y:S01]  /*3cb0*/  FSEL R34, R34, R241, P4 ;  /* 0x000000f122227208 */ /* 0x000fe20002000000 */
[----:B------:R-:W-:Y:S01]  /*3cc0*/  @P3 FADD.FTZ R241, -R241, R35 ;  /* 0x00000023f1f13221 */ /* 0x000fe20000010100 */
[----:B------:R-:W-:Y:S01]  /*3cd0*/  FSETP.GE.FTZ.AND P4, PT, R235, RZ, PT ;  /* 0x000000ffeb00720b */ /* 0x000fe20003f96000 */
[----:B------:R-:W-:Y:S01]  /*3ce0*/  FADD.FTZ R35, -R240, R24 ;  /* 0x00000018f0237221 */ /* 0x000fe20000010100 */
        /* <DEDUP_REMOVED lines=14> */
[----:B------:R-:W-:Y:S01]  /*3dd0*/  FSETP.GE.FTZ.AND P0, PT, R236, RZ, PT ;  /* 0x000000ffec00720b */ /* 0x000fe20003f16000 */
[----:B------:R-:W-:Y:S01]  /*3de0*/  FADD.FTZ R29, -R243, R14 ;  /* 0x0000000ef31d7221 */ /* 0x000fe20000010100 */
[----:B------:R-:W-:Y:S01]  /*3df0*/  FSETP.GE.FTZ.AND P3, PT, R232, RZ, PT ;  /* 0x000000ffe800720b */ /* 0x000fe20003f76000 */
[----:B------:R-:W-:Y:S01]  /*3e00*/  FMUL.FTZ R240, R130, R240 ;  /* 0x000000f082f07220 */ /* 0x000fe20000410000 */
[----:B------:R-:W-:Y:S01]  /*3e10*/  FSETP.GE.FTZ.AND P2, PT, R233, RZ, PT ;  /* 0x000000ffe900720b */ /* 0x000fe20003f56000 */
[----:B------:R-:W-:Y:S01]  /*3e20*/  FADD.FTZ R130, -R243, R15 ;  /* 0x0000000ff3827221 */ /* 0x000fe20000010100 */
[-C--:B------:R-:W-:Y:S01]  /*3e30*/  FSEL R29, R29, R243.reuse, P0 ;  /* 0x000000f31d1d7208 */ /* 0x080fe20000000000 */
[C---:B------:R-:W-:Y:S01]  /*3e40*/  FADD.FTZ R23, -R243.reuse, R10 ;  /* 0x0000000af3177221 */ /* 0x040fe20000010100 */
[----:B------:R-:W-:Y:S01]  /*3e50*/  FSETP.GE.FTZ.AND P0, PT, R182, RZ, PT ;  /* 0x000000ffb600720b */ /* 0x000fe20003f16000 */
[----:B------:R-:W-:Y:S01]  /*3e60*/  FADD.FTZ R25, -R243, R11 ;  /* 0x0000000bf3197221 */ /* 0x000fe20000010100 */
[----:B------:R-:W-:Y:S01]  /*3e70*/  FSEL R130, R130, R243, P5 ;  /* 0x000000f382827208 */ /* 0x000fe20002800000 */
[----:B------:R-:W-:Y:S01]  /*3e80*/  FMUL.FTZ R34, R123, R34 ;  /* 0x000000227b227220 */ /* 0x000fe20000410000 */
[----:B------:R-:W-:Y:S01]  /*3e90*/  ISETP.GE.AND P5, PT, R212, 0x1, PT ;  /* 0x00000001d400780c */ /* 0x000fe20003fa6270 */
[----:B------:R-:W-:Y:S01]  /*3ea0*/  FMUL.FTZ R241, R126, R241 ;  /* 0x000000f17ef17220 */ /* 0x000fe20000410000 */
[----:B------:R-:W-:Y:S01]  /*3eb0*/  FSEL R23, R23, R243, P3 ;  /* 0x000000f317177208 */ /* 0x000fe20001800000 */
[----:B------:R-:W-:Y:S01]  /*3ec0*/  FMUL.FTZ R248, R248, R35 ;  /* 0x00000023f8f87220 */ /* 0x000fe20000410000 */
[----:B------:R-:W-:Y:S01]  /*3ed0*/  FSEL R25, R25, R243, P2 ;  /* 0x000000f319197208 */ /* 0x000fe20001000000 */
[----:B------:R-:W-:Y:S01]  /*3ee0*/  FMUL.FTZ R22, R129, R22 ;  /* 0x0000001681167220 */ /* 0x000fe20000410000 */
[----:B------:R-:W-:Y:S01]  /*3ef0*/  FSETP.GE.FTZ.AND P4, PT, R250, RZ, PT ;  /* 0x000000fffa00720b */ /* 0x000fe20003f96000 */
[----:B------:R-:W-:Y:S01]  /*3f00*/  FMUL.FTZ R232, R232, R23 ;  /* 0x00000017e8e87220 */ /* 0x000fe20000410000 */
[----:B------:R-:W-:Y:S01]  /*3f10*/  FSETP.GE.FTZ.AND P3, PT, R252, RZ, PT ;  /* 0x000000fffc00720b */ /* 0x000fe20003f76000 */
[----:B------:R-:W-:Y:S01]  /*3f20*/  FMUL.FTZ R233, R233, R25 ;  /* 0x00000019e9e97220 */ /* 0x000fe20000410000 */
[----:B------:R-:W-:Y:S01]  /*3f30*/  FSETP.GE.FTZ.AND P2, PT, R131, RZ, PT ;  /* 0x000000ff8300720b */ /* 0x000fe20003f56000 */
[----:B------:R-:W-:Y:S01]  /*3f40*/  FMUL.FTZ R236, R236, R29 ;  /* 0x0000001decec7220 */ /* 0x000fe20000410000 */
[-C--:B------:R-:W-:Y:S01]  /*3f50*/  FSEL R23, R26, R243.reuse, P4 ;  /* 0x000000f31a177208 */ /* 0x080fe20002000000 */
[----:B------:R-:W-:Y:S01]  /*3f60*/  FMUL.FTZ R237, R237, R130 ;  /* 0x00000082eded7220 */ /* 0x000fe20000410000 */
        /* <DEDUP_REMOVED lines=15> */
[----:B------:R-:W-:Y:S03]  /*4060*/  LEA R220, P0, R7, R220, 0x1 ;  /* 0x000000dc07dc7211 */ /* 0x000fe600078008ff */
        /* <DEDUP_REMOVED lines=11> */
.L_x_1194:
        /* <DEDUP_REMOVED lines=97> */
.L_x_1195:
        /* <DEDUP_REMOVED lines=8> */
[----:B------:R-:W-:Y:S04]  /*47b0*/  LDSM.16.M88.4 R108, [R0] ;  /* 0x00000000006c783b */ /* 0x000fe80000000200 */
        /* <DEDUP_REMOVED lines=8> */
[----:B------:R-:W-:Y:S07]  /*4840*/  LDSM.16.M88.4 R28, [R177+0x2000] ;  /* 0x00200000b11c783b */ /* 0x000fee0000000200 */
[C---:B----4-:R-:W-:Y:S08]  /*4850*/  HMMA.16816.F32 R12, R24.reuse, R32, R12 ;  /* 0x00000020180c723c */ /* 0x050ff0000000180c */
        /* <DEDUP_REMOVED lines=24> */
[C---:B----4-:R-:W-:Y:S08]  /*49e0*/  HMMA.16816.F32 R4, R100.reuse, R104, R4 ;  /* 0x000000686404723c */ /* 0x050ff00000001804 */
[C---:B------:R-:W-:Y:S08]  /*49f0*/  HMMA.16816.F32 R8, R100.reuse, R106, R8 ;  /* 0x0000006a6408723c */ /* 0x040ff00000001808 */
[C---:B--2---:R-:W-:Y:S08]  /*4a00*/  HMMA.16816.F32 R12, R100.reuse, R24, R12 ;  /* 0x00000018640c723c */ /* 0x044ff0000000180c */
[----:B------:R-:W-:Y:S01]  /*4a10*/  HMMA.16816.F32 R16, R100, R26, R16 ;  /* 0x0000001a6410723c */ /* 0x000fe20000001810 */
[----:B------:R-:W2:Y:S06]  /*4a20*/  LDSM.16.MT88.4 R24, [R116+0x9800] ;  /* 0x009800007418783b */ /* 0x000eac0000004200 */
[----:B------:R-:W-:Y:S01]  /*4a30*/  IMAD.U32 R101, RZ, RZ, UR23 ;  /* 0x00000017ff657e24 */ /* 0x000fe2000f8e00ff */
[C---:B------:R-:W-:Y:S08]  /*4a40*/  HMMA.16816.F32 R4, R108.reuse, R112, R4 ;  /* 0x000000706c04723c */ /* 0x040ff00000001804 */
[C---:B------:R-:W-:Y:S08]  /*4a50*/  HMMA.16816.F32 R8, R108.reuse, R114, R8 ;  /* 0x000000726c08723c */ /* 0x040ff00000001808 */
[C---:B-1----:R-:W-:Y:S08]  /*4a60*/  HMMA.16816.F32 R12, R108.reuse, R20, R12 ;  /* 0x000000146c0c723c */ /* 0x042ff0000000180c */
[----:B------:R-:W-:Y:S08]  /*4a70*/  HMMA.16816.F32 R16, R108, R22, R16 ;  /* 0x000000166c10723c */ /* 0x000ff00000001810 */
[C---:B---3--:R-:W-:Y:S07]  /*4a80*/  HMMA.16816.F32 R4, R28.reuse, R32, R4 ;  /* 0x000000201c04723c */ /* 0x048fee0000001804 */
[----:B------:R-:W-:Y:S01]  /*4a90*/  @P5 IADD3 R33, R183, -0x40, RZ ;  /* 0xffffffc0b7215810 */ /* 0x000fe20007ffe0ff */
[C---:B------:R-:W-:Y:S07]  /*4aa0*/  HMMA.16816.F32 R8, R28.reuse, R34, R8 ;  /* 0x000000221c08723c */ /* 0x040fee0000001808 */
[----:B------:R-:W-:Y:S01]  /*4ab0*/  @P5 IMAD.WIDE R34, R33, 0x4, R222 ;  /* 0x0000000421225825 */ /* 0x000fe200078e02de */
[C---:B--2---:R-:W-:Y:S04]  /*4ac0*/  HMMA.16816.F32 R12, R28.reuse, R24, R12 ;  /* 0x000000181c0c723c */ /* 0x044fe8000000180c */
[----:B------:R-:W-:Y:S01]  /*4ad0*/  IMAD.U32 R33, RZ, RZ, UR22 ;  /* 0x00000016ff217e24 */ /* 0x000fe2000f8e00ff */
[----:B------:R1:W5:Y:S02]  /*4ae0*/  @P5 LDG.E R208, [R34.64] ;  /* 0x0000002022d05981 */ /* 0x000364000c1e1900 */
[----:B------:R-:W-:Y:S01]  /*4af0*/  IMAD.U32 R25, RZ, RZ, UR23 ;  /* 0x00000017ff197e24 */ /* 0x000fe2000f8e00ff */
[----:B------:R-:W-:Y:S01]  /*4b00*/  HMMA.16816.F32 R16, R28, R26, R16 ;  /* 0x0000001a1c10723c */ /* 0x000fe20000001810 */
[----:B------:R1:W5:Y:S03]  /*4b10*/  @P5 LDG.E R207, [R34.64+0x20] ;  /* 0x0000202022cf5981 */ /* 0x000366000c1e1900 */
[-C--:B------:R-:W-:Y:S01]  /*4b20*/  LEA R32, P0, R25, R216.reuse, 0x2 ;  /* 0x000000d819207211 */ /* 0x080fe200078010ff */
[----:B------:R1:W5:Y:S01]  /*4b30*/  @P5 LDG.E R206, [R34.64+0x80] ;  /* 0x0000802022ce5981 */ /* 0x000362000c1e1900 */
[-C--:B------:R-:W-:Y:S01]  /*4b40*/  LEA R102, P3, R33, R216.reuse, 0x2 ;  /* 0x000000d821667211 */ /* 0x080fe200078610ff */
[----:B------:R-:W-:Y:S01]  /*4b50*/  IMAD.U32 R29, RZ, RZ, UR21 ;  /* 0x00000015ff1d7e24 */ /* 0x000fe2000f8e00ff */
[-C--:B------:R-:W-:Y:S01]  /*4b60*/  LEA.HI.X.SX32 R33, R101, R217.reuse, 0x2, P0 ;  /* 0x000000d965217211 */ /* 0x080fe200000f16ff */
[----:B------:R1:W5:Y:S03]  /*4b70*/  @P5 LDG.E R205, [R34.64+0xa0] ;  /* 0x0000a02022cd5981 */ /* 0x000366000c1e1900 */
[----:B------:R-:W-:Y:S01]  /*4b80*/  IMAD.U32 R31, RZ, RZ, UR22 ;  /* 0x00000016ff1f7e24 */ /* 0x000fe2000f8e00ff */
[----:B------:R-:W-:Y:S01]  /*4b90*/  RED.E.ADD.F32.FTZ.RN.STRONG.GPU [R216.64], R4 ;  /* 0x00000004d800798e */ /* 0x000fe2000c10e7a0 */
[----:B------:R-:W-:Y:S01]  /*4ba0*/  IMAD.U32 R25, RZ, RZ, UR21 ;  /* 0x00000015ff197e24 */ /* 0x000fe2000f8e00ff */
[-C--:B------:R-:W-:Y:S01]  /*4bb0*/  LEA R104, P2, R29, R216.reuse, 0x2 ;  /* 0x000000d81d687211 */ /* 0x080fe200078410ff */
[----:B------:R-:W-:Y:S01]  /*4bc0*/  IMAD.U32 R27, RZ, RZ, UR20 ;  /* 0x00000014ff1b7e24 */ /* 0x000fe2000f8e00ff */
[----:B------:R2:W-:Y:S01]  /*4bd0*/  RED.E.ADD.F32.FTZ.RN.STRONG.GPU [R32.64], R5 ;  /* 0x000000052000798e */ /* 0x0005e2000c10e7a0 */
[-C--:B------:R-:W-:Y:S01]  /*4be0*/  LEA.HI.X.SX32 R103, R31, R217.reuse, 0x2, P3 ;  /* 0x000000d91f677211 */ /* 0x080fe200018f16ff */
[----:B------:R-:W-:Y:S01]  /*4bf0*/  IMAD.U32 R29, RZ, RZ, UR20 ;  /* 0x00000014ff1d7e24 */ /* 0x000fe2000f8e00ff */
[-C--:B------:R-:W-:Y:S01]  /*4c00*/  LEA.HI.X.SX32 R105, R25, R217.reuse, 0x2, P2 ;  /* 0x000000d919697211 */ /* 0x080fe200010f16ff */
[----:B------:R-:W-:Y:S01]  /*4c10*/  IMAD.U32 R25, RZ, RZ, UR19 ;  /* 0x00000013ff197e24 */ /* 0x000fe2000f8e00ff */
[-C--:B------:R-:W-:Y:S01]  /*4c20*/  LEA R106, P0, R27, R216.reuse, 0x2 ;  /* 0x000000d81b6a7211 */ /* 0x080fe200078010ff */
[----:B------:R3:W-:Y:S01]  /*4c30*/  RED.E.ADD.F32.FTZ.RN.STRONG.GPU [R102.64], R6 ;  /* 0x000000066600798e */ /* 0x0007e2000c10e7a0 */
[----:B------:R-:W-:Y:S02]  /*4c40*/  IMAD.U32 R101, RZ, RZ, UR19 ;  /* 0x00000013ff657e24 */ /* 0x000fe4000f8e00ff */
[-C--:B------:R-:W-:Y:S01]  /*4c50*/  LEA.HI.X.SX32 R107, R29, R217.reuse, 0x2, P0 ;  /* 0x000000d91d6b7211 */ /* 0x080fe200000f16ff */
[----:B------:R4:W-:Y:S01]  /*4c60*/  RED.E.ADD.F32.FTZ.RN.STRONG.GPU [R104.64], R7 ;  /* 0x000000076800798e */ /* 0x0009e2000c10e7a0 */
[-C--:B------:R-:W-:Y:S01]  /*4c70*/  LEA R24, P3, R25, R216.reuse, 0x2 ;  /* 0x000000d819187211 */ /* 0x080fe200078610ff */
[----:B------:R-:W-:Y:S02]  /*4c80*/  IMAD.U32 R29, RZ, RZ, UR17 ;  /* 0x00000011ff1d7e24 */ /* 0x000fe4000f8e00ff */
[----:B------:R-:W-:Y:S01]  /*4c90*/  IMAD.U32 R31, RZ, RZ, UR18 ;  /* 0x00000012ff1f7e24 */ /* 0x000fe2000f8e00ff */
[-C--:B------:R-:W-:Y:S01]  /*4ca0*/  LEA.HI.X.SX32 R25, R101, R217.reuse, 0x2, P3 ;  /* 0x000000d965197211 */ /* 0x080fe200018f16ff */
[----:B------:R-:W-:Y:S01]  /*4cb0*/  RED.E.ADD.F32.FTZ.RN.STRONG.GPU [R106.64], R8 ;  /* 0x000000086a00798e */ /* 0x000fe2000c10e7a0 */
[----:B-1----:R-:W-:Y:S01]  /*4cc0*/  IMAD.U32 R35, RZ, RZ, UR18 ;  /* 0x00000012ff237e24 */ /* 0x002fe2000f8e00ff */
[-C--:B------:R-:W-:Y:S01]  /*4cd0*/  LEA R100, P0, R29, R216.reuse, 0x2 ;  /* 0x000000d81d647211 */ /* 0x080fe200078010ff */
[----:B------:R-:W-:Y:S01]  /*4ce0*/  IMAD.U32 R27, RZ, RZ, UR16 ;  /* 0x00000010ff1b7e24 */ /* 0x000fe2000f8e00ff */
[----:B------:R1:W-:Y:S02]  /*4cf0*/  RED.E.ADD.F32.FTZ.RN.STRONG.GPU [R24.64], R9 ;  /* 0x000000091800798e */ /* 0x0003e4000c10e7a0 */
[-C--:B------:R-:W-:Y:S01]  /*4d00*/  LEA R28, P2, R35, R216.reuse, 0x2 ;  /* 0x000000d8231c7211 */ /* 0x080fe200078410ff */
[----:B------:R-:W-:Y:S03]  /*4d10*/  IMAD.U32 R35, RZ, RZ, UR15 ;  /* 0x0000000fff237e24 */ /* 0x000fe6000f8e00ff */
[-C--:B------:R-:W-:Y:S01]  /*4d20*/  LEA.HI.X.SX32 R29, R31, R217.reuse, 0x2, P2 ;  /* 0x000000d91f1d7211 */ /* 0x080fe200010f16ff */
[----:B--2---:R-:W-:Y:S02]  /*4d30*/  IMAD.U32 R5, RZ, RZ, UR17 ;  /* 0x00000011ff057e24 */ /* 0x004fe4000f8e00ff */
[----:B------:R-:W-:Y:S02]  /*4d40*/  IMAD.U32 R31, RZ, RZ, UR14 ;  /* 0x0000000eff1f7e24 */ /* 0x000fe4000f8e00ff */
[----:B------:R2:W-:Y:S01]  /*4d50*/  RED.E.ADD.F32.FTZ.RN.STRONG.GPU [R28.64], R10 ;  /* 0x0000000a1c00798e */ /* 0x0005e2000c10e7a0 */
[-C--:B------:R-:W-:Y:S01]  /*4d60*/  LEA.HI.X.SX32 R101, R5, R217.reuse, 0x2, P0 ;  /* 0x000000d905657211 */ /* 0x080fe200000f16ff */
[----:B------:R-:W-:Y:S01]  /*4d70*/  IMAD.U32 R5, RZ, RZ, UR15 ;  /* 0x0000000fff057e24 */ /* 0x000fe2000f8e00ff */
[-C--:B---3--:R-:W-:Y:S01]  /*4d80*/  LEA R102, P2, R27, R216.reuse, 0x2 ;  /* 0x000000d81b667211 */ /* 0x088fe200078410ff */
[----:B------:R-:W-:Y:S02]  /*4d90*/  IMAD.U32 R27, RZ, RZ, UR13 ;  /* 0x0000000dff1b7e24 */ /* 0x000fe4000f8e00ff */
[----:B------:R3:W-:Y:S01]  /*4da0*/  RED.E.ADD.F32.FTZ.RN.STRONG.GPU [R100.64], R11 ;  /* 0x0000000b6400798e */ /* 0x0007e2000c10e7a0 */
[----:B----4-:R-:W-:Y:S01]  /*4db0*/  IMAD.U32 R7, RZ, RZ, UR16 ;  /* 0x00000010ff077e24 */ /* 0x010fe2000f8e00ff */
[-C--:B------:R-:W-:Y:S01]  /*4dc0*/  LEA R30, P0, R5, R216.reuse, 0x2 ;  /* 0x000000d8051e7211 */ /* 0x080fe200078010ff */
[----:B------:R-:W-:Y:S01]  /*4dd0*/  IMAD.U32 R5, RZ, RZ, UR11 ;  /* 0x0000000bff057e24 */ /* 0x000fe2000f8e00ff */
[----:B------:R-:W-:Y:S01]  /*4de0*/  RED.E.ADD.F32.FTZ.RN.STRONG.GPU [R216.64+0x80], R12 ;  /* 0x0000800cd800798e */ /* 0x000fe2000c10e7a0 */
[C---:B------:R-:W-:Y:S02]  /*4df0*/  IADD3 R104, R174.reuse, 0x40, RZ ;  /* 0x00000040ae687810 */ /* 0x040fe40007ffe0ff */
[-C--:B------:R-:W-:Y:S01]  /*4e00*/  LEA.HI.X.SX32 R103, R7, R217.reuse, 0x2, P2 ;  /* 0x000000d907677211 */ /* 0x080fe200010f16ff */
[----:B------:R4:W-:Y:S01]  /*4e10*/  RED.E.ADD.F32.FTZ.RN.STRONG.GPU [R32.64+0x80], R13 ;  /* 0x0000800d2000798e */ /* 0x0009e2000c10e7a0 */
[----:B------:R-:W-:Y:S01]  /*4e20*/  IMAD.U32 R7, RZ, RZ, UR11 ;  /* 0x0000000bff077e24 */ /* 0x000fe2000f8e00ff */
[----:B------:R-:W-:Y:S01]  /*4e30*/  @P1 IADD3 R104, R174, -0x40, RZ ;  /* 0xffffffc0ae681810 */ /* 0x000fe20007ffe0ff */
[----:B-1----:R-:W-:Y:S01]  /*4e40*/  IMAD.U32 R25, RZ, RZ, UR12 ;  /* 0x0000000cff197e24 */ /* 0x002fe2000f8e00ff */
[----:B------:R-:W-:Y:S01]  /*4e50*/  RED.E.ADD.F32.FTZ.RN.STRONG.GPU [R102.64], R14 ;  /* 0x0000000e6600798e */ /* 0x000fe2000c10e7a0 */
[----:B------:R-:W-:Y:S03]  /*4e60*/  IMAD.U32 R9, RZ, RZ, UR12 ;  /* 0x0000000cff097e24 */ /* 0x000fe6000f8e00ff */
[----:B------:R-:W-:Y:S01]  /*4e70*/  LDSM.16.MT88.4 R20, [R104] ;  /* 0x000000006814783b */ /* 0x000fe20000004200 */
[----:B--2---:R-:W-:Y:S01]  /*4e80*/  IMAD.U32 R29, RZ, RZ, UR14 ;  /* 0x0000000eff1d7e24 */ /* 0x004fe2000f8e00ff */
[-C--:B------:R-:W-:Y:S02]  /*4e90*/  LEA R28, P4, R31, R216.reuse, 0x2 ;  /* 0x000000d81f1c7211 */ /* 0x080fe400078810ff */
[-C--:B------:R-:W-:Y:S02]  /*4ea0*/  LEA.HI.X.SX32 R31, R35, R217.reuse, 0x2, P0 ;  /* 0x000000d9231f7211 */ /* 0x080fe400000f16ff */
[-C--:B------:R-:W-:Y:S01]  /*4eb0*/  LEA.HI.X.SX32 R29, R29, R217.reuse, 0x2, P4 ;  /* 0x000000d91d1d7211 */ /* 0x080fe200020f16ff */
[----:B---3--:R-:W-:Y:S01]  /*4ec0*/  IMAD.U32 R11, RZ, RZ, UR13 ;  /* 0x0000000dff0b7e24 */ /* 0x008fe2000f8e00ff */
[-C--:B------:R-:W-:Y:S01]  /*4ed0*/  LEA R100, P2, R25, R216.reuse, 0x2 ;  /* 0x000000d819647211 */ /* 0x080fe200078410ff */
[----:B------:R-:W-:Y:S01]  /*4ee0*/  RED.E.ADD.F32.FTZ.RN.STRONG.GPU [R30.64], R15 ;  /* 0x0000000f1e00798e */ /* 0x000fe2000c10e7a0 */
[-C--:B------:R-:W-:Y:S02]  /*4ef0*/  LEA R106, P0, R7, R216.reuse, 0x2 ;  /* 0x000000d8076a7211 */ /* 0x080fe400078010ff */
[-C--:B------:R-:W-:Y:S01]  /*4f00*/  LEA.HI.X.SX32 R101, R9, R217.reuse, 0x2, P2 ;  /* 0x000000d909657211 */ /* 0x080fe200010f16ff */
[----:B------:R-:W-:Y:S01]  /*4f10*/  RED.E.ADD.F32.FTZ.RN.STRONG.GPU [R28.64], R16 ;  /* 0x000000101c00798e */ /* 0x000fe2000c10e7a0 */
[-C--:B------:R-:W-:Y:S02]  /*4f20*/  LEA.HI.X.SX32 R107, R5, R217.reuse, 0x2, P0 ;  /* 0x000000d9056b7211 */ /* 0x080fe400000f16ff */
[----:B----4-:R-:W-:Y:S01]  /*4f30*/  LEA R32, P3, R27, R216, 0x2 ;  /* 0x000000d81b207211 */ /* 0x010fe200078610ff */
[----:B------:R-:W-:Y:S01]  /*4f40*/  LDSM.16.MT88.4 R4, [R176+0xa000] ;  /* 0x00a00000b004783b */ /* 0x000fe20000004200 */
[----:B------:R-:W-:Y:S02]  /*4f50*/  ISETP.GT.AND P4, PT, R212, RZ, PT ;  /* 0x000000ffd400720c */ /* 0x000fe40003f84270 */
[----:B------:R-:W-:Y:S01]  /*4f60*/  LEA.HI.X.SX32 R33, R11, R217, 0x2, P3 ;  /* 0x000000d90b217211 */ /* 0x000fe200018f16ff */
[----:B------:R-:W-:Y:S01]  /*4f70*/  LDSM.16.MT88.4 R12, [R176+0xc000] ;  /* 0x00c00000b00c783b */ /* 0x000fe20000004200 */
[----:B------:R-:W-:Y:S03]  /*4f80*/  @P5 IADD3 R202, P2, R202, -0x100, RZ ;  /* 0xffffff00caca5810 */ /* 0x000fe60007f5e0ff */
[----:B------:R-:W1:Y:S01]  /*4f90*/  LDSM.16.MT88.4 R8, [R174] ;  /* 0x00000000ae08783b */ /* 0x000e620000004200 */
[----:B------:R-:W-:Y:S03]  /*4fa0*/  @P5 IADD3.X R201, R201, -0x1, RZ, P2, !PT ;  /* 0xffffffffc9c95810 */ /* 0x000fe600017fe4ff */
[----:B------:R-:W-:Y:S04]  /*4fb0*/  RED.E.ADD.F32.FTZ.RN.STRONG.GPU [R32.64], R17 ;  /* 0x000000112000798e */ /* 0x000fe8000c10e7a0 */
[----:B------:R-:W-:Y:S04]  /*4fc0*/  RED.E.ADD.F32.FTZ.RN.STRONG.GPU [R100.64], R18 ;  /* 0x000000126400798e */ /* 0x000fe8000c10e7a0 */
[----:B------:R-:W-:Y:S04]  /*4fd0*/  RED.E.ADD.F32.FTZ.RN.STRONG.GPU [R106.64], R19 ;  /* 0x000000136a00798e */ /* 0x000fe8000c10e7a0 */
[----:B------:R-:W-:Y:S04]  /*4fe0*/  LDSM.16.MT88.4 R24, [R176+0xa800] ;  /* 0x00a80000b018783b */ /* 0x000fe80000004200 */
[----:B------:R-:W2:Y:S04]  /*4ff0*/  LDSM.16.MT88.4 R28, [R174+0x800] ;  /* 0x00080000ae1c783b */ /* 0x000ea80000004200 */
[----:B------:R-:W3:Y:S04]  /*5000*/  LDSM.16.MT88.4 R32, [R176+0xc800] ;  /* 0x00c80000b020783b */ /* 0x000ee80000004200 */
[----:B------:R-:W4:Y:S04]  /*5010*/  LDSM.16.MT88.4 R100, [R104+0x800] ;  /* 0x000800006864783b */ /* 0x000f280000004200 */
        /* <DEDUP_REMOVED lines=11> */
[----:B------:R-:W1:Y:S04]  /*50d0*/  LDSM.16.MT88.4 R4, [R104+0x1000] ;  /* 0x001000006804783b */ /* 0x000e680000004200 */
[----:B------:R-:W-:Y:S03]  /*50e0*/  LDSM.16.MT88.4 R20, [R176+0xb800] ;  /* 0x00b80000b014783b */ /* 0x000fe60000004200 */
        /* <DEDUP_REMOVED lines=10> */
[----:B------:R-:W4:Y:S07]  /*5190*/  LDSM.16.MT88.4 R24, [R104+0x1800] ;  /* 0x001800006818783b */ /* 0x000f2e0000004200 */
[-C--:B-1----:R-:W-:Y:S08]  /*51a0*/  HMMA.16816.F32 R68, R8, R12.reuse, R68 ;  /* 0x0000000c0844723c */ /* 0x082ff00000001844 */
[C---:B------:R-:W-:Y:S08]  /*51b0*/  HMMA.16816.F32 R72, R16.reuse, R12, R72 ;  /* 0x0000000c1048723c */ /* 0x040ff00000001848 */
        /* <DEDUP_REMOVED lines=13> */
[-C--:B--2---:R-:W-:Y:S05]  /*5290*/  HMMA.16816.F32 R68, R20, R28.reuse, R68 ;  /* 0x0000001c1444723c */ /* 0x084fea0000001844 */
[----:B------:R-:W-:Y:S01]  /*52a0*/  @P0 IADD3 R6, R174, 0x2000, RZ ;  /* 0x00002000ae060810 */ /* 0x000fe20007ffe0ff */
[----:B------:R-:W-:Y:S02]  /*52b0*/  @P5 IMAD.MOV.U32 R223, RZ, RZ, R4 ;  /* 0x000000ffffdf5224 */ /* 0x000fe400078e0004 */
[C---:B---3--:R-:W-:Y:S04]  /*52c0*/  HMMA.16816.F32 R72, R32.reuse, R28, R72 ;  /* 0x0000001c2048723c */ /* 0x048fe80000001848 */
[----:B------:R-:W-:Y:S04]  /*52d0*/  IMAD.MOV.U32 R174, RZ, RZ, R6 ;  /* 0x000000ffffae7224 */ /* 0x000fe800078e0006 */
[-C--:B------:R-:W-:Y:S08]  /*52e0*/  HMMA.16816.F32 R76, R32, R30.reuse, R76 ;  /* 0x0000001e204c723c */ /* 0x080ff0000000184c */
[C---:B------:R-:W-:Y:S08]  /*52f0*/  HMMA.16816.F32 R80, R20.reuse, R30, R80 ;  /* 0x0000001e1450723c */ /* 0x040ff00000001850 */
[-C--:B----4-:R-:W-:Y:S08]  /*5300*/  HMMA.16816.F32 R84, R20, R24.reuse, R84 ;  /* 0x000000181454723c */ /* 0x090ff00000001854 */
[C---:B------:R-:W-:Y:S08]  /*5310*/  HMMA.16816.F32 R88, R32.reuse, R24, R88 ;  /* 0x000000182058723c */ /* 0x040ff00000001858 */
[-C--:B------:R-:W-:Y:S08]  /*5320*/  HMMA.16816.F32 R92, R32, R26.reuse, R92 ;  /* 0x0000001a205c723c */ /* 0x080ff0000000185c */
[----:B------:R-:W-:Y:S01]  /*5330*/  HMMA.16816.F32 R96, R20, R26, R96 ;  /* 0x0000001a1460723c */ /* 0x000fe20000001860 */
[----:B------:R-:W-:-:S07]  /*5340*/  @P4 BRA `(.L_x_1196) ;  /* 0xffffcbc000004947 */ /* 0x000fce000383ffff */
.L_x_1193:
[----:B------:R-:W4:Y:S01]  /*5350*/  S2R R0, SR_CTAID.Y ;  /* 0x0000000000007919 */ /* 0x000f220000002600 */
[----:B------:R-:W-:Y:S01]  /*5360*/  FMUL.FTZ R68, R68, c[0x0][0x2e0] ;  /* 0x0000b80044447a20 */ /* 0x000fe20000410000 */
[----:B------:R-:W-:Y:S01]  /*5370*/  SHF.R.S32.HI R3, RZ, 0x1f, R188 ;  /* 0x0000001fff037819 */ /* 0x000fe200000114bc */
[----:B------:R-:W-:Y:S01]  /*5380*/  FMUL.FTZ R69, R69, c[0x0][0x2e0] ;  /* 0x0000b80045457a20 */ /* 0x000fe20000410000 */
[----:B------:R-:W-:Y:S01]  /*5390*/  BAR.SYNC.DEFER_BLOCKING 0x0 ;  /* 0x0000000000007b1d */ /* 0x000fe20000010000 */
[----:B------:R-:W-:Y:S01]  /*53a0*/  FMUL.FTZ R70, R70, c[0x0][0x2e0] ;  /* 0x0000b80046467a20 */ /* 0x000fe20000410000 */
[----:B------:R-:W-:Y:S01]  /*53b0*/  SHF.R.S32.HI R11, RZ, 0x1f, R190 ;  /* 0x0000001fff0b7819 */ /* 0x000fe200000114be */
[----:B------:R-:W-:Y:S01]  /*53c0*/  FMUL.FTZ R71, R71, c[0x0][0x2e0] ;  /* 0x0000b80047477a20 */ /* 0x000fe20000410000 */
[----:B------:R-:W-:Y:S01]  /*53d0*/  F2FP.PACK_AB R68, R69, R68 ;  /* 0x000000444544723e */ /* 0x000fe200000000ff */
[----:B------:R-:W-:Y:S01]  /*53e0*/  FMUL.FTZ R80, R80, c[0x0][0x2e0] ;  /* 0x0000b80050507a20 */ /* 0x000fe20000410000 */
[----:B------:R-:W-:Y:S01]  /*53f0*/  MOV R10, R190 ;  /* 0x000000be000a7202 */ /* 0x000fe20000000f00 */
[----:B------:R-:W-:Y:S01]  /*5400*/  FMUL.FTZ R81, R81, c[0x0][0x2e0] ;  /* 0x0000b80051517a20 */ /* 0x000fe20000410000 */
[----:B------:R-:W-:Y:S01]  /*5410*/  F2FP.PACK_AB R70, R71, R70 ;  /* 0x000000464746723e */ /* 0x000fe200000000ff */
[----:B------:R-:W-:Y:S01]  /*5420*/  FMUL.FTZ R82, R82, c[0x0][0x2e0] ;  /* 0x0000b80052527a20 */ /* 0x000fe20000410000 */
[----:B------:R-:W-:Y:S01]  /*5430*/  ULDC.64 UR4, c[0x0][0x3a0] ;  /* 0x0000e80000047ab9 */ /* 0x000fe20000000a00 */
[----:B------:R-:W-:Y:S01]  /*5440*/  FMUL.FTZ R83, R83, c[0x0][0x2e0] ;  /* 0x0000b80053537a20 */ /* 0x000fe20000410000 */
[----:B------:R-:W-:Y:S01]  /*5450*/  F2FP.PACK_AB R80, R81, R80 ;  /* 0x000000505150723e */ /* 0x000fe200000000ff */
[----:B------:R-:W-:Y:S01]  /*5460*/  FMUL.FTZ R72, R72, c[0x0][0x2e0] ;  /* 0x0000b80048487a20 */ /* 0x000fe20000410000 */
[----:B------:R-:W-:Y:S01]  /*5470*/  USHF.L.U32 UR29, UR4, 0x6, URZ ;  /* 0x00000006041d7899 */ /* 0x000fe2000800063f */
[----:B------:R-:W-:Y:S01]  /*5480*/  FMUL.FTZ R73, R73, c[0x0][0x2e0] ;  /* 0x0000b80049497a20 */ /* 0x000fe20000410000 */
[----:B------:R-:W-:Y:S01]  /*5490*/  F2FP.PACK_AB R83, R83, R82 ;  /* 0x000000525353723e */ /* 0x000fe200000000ff */
[----:B------:R-:W-:Y:S01]  /*54a0*/  FMUL.FTZ R74, R74, c[0x0][0x2e0] ;  /* 0x0000b8004a4a7a20 */ /* 0x000fe20000410000 */
[----:B------:R-:W-:Y:S01]  /*54b0*/  USHF.L.U64.HI UR34, UR4, UR6, UR5 ;  /* 0x0000000604227299 */ /* 0x000fe20008010205 */
[----:B------:R-:W-:Y:S01]  /*54c0*/  FMUL.FTZ R75, R75, c[0x0][0x2e0] ;  /* 0x0000b8004b4b7a20 */ /* 0x000fe20000410000 */
[----:B------:R-:W-:Y:S01]  /*54d0*/  F2FP.PACK_AB R72, R73, R72 ;  /* 0x000000484948723e */ /* 0x000fe200000000ff */
[----:B------:R-:W-:Y:S01]  /*54e0*/  FMUL.FTZ R76, R76, c[0x0][0x2e0] ;  /* 0x0000b8004c4c7a20 */ /* 0x000fe20000410000 */
[----:B----4-:R-:W-:Y:S01]  /*54f0*/  SHF.R.S32.HI R5, RZ, 0x1f, R0 ;  /* 0x0000001fff057819 */ /* 0x010fe20000011400 */
        /* <DEDUP_REMOVED lines=51> */
[----:B------:R-:W-:Y:S01]  /*5830*/  STS [R193+0x2000], R88 ;  /* 0x00200058c1007388 */ /* 0x000fe20000000800 */
[----:B------:R-:W-:Y:S01]  /*5840*/  FMUL.FTZ R50, R50, c[0x0][0x2dc] ;  /* 0x0000b70032327a20 */ /* 0x000fe20000410000 */
[----:B------:R-:W-:Y:S01]  /*5850*/  F2FP.PACK_AB R48, R49, R48 ;  /* 0x000000303130723e */ /* 0x000fe200000000ff */
[----:B------:R-:W-:Y:S01]  /*5860*/  FMUL.FTZ R51, R51, c[0x0][0x2dc] ;  /* 0x0000b70033337a20 */ /* 0x000fe20000410000 */
[----:B------:R-:W-:Y:S01]  /*5870*/  STS [R193+0x2400], R90 ;  /* 0x0024005ac1007388 */ /* 0x000fe20000000800 */
[----:B------:R-:W-:Y:S01]  /*5880*/  FMUL.FTZ R40, R40, c[0x0][0x2dc] ;  /* 0x0000b70028287a20 */ /* 0x000fe20000410000 */
[----:B------:R-:W-:Y:S01]  /*5890*/  ULDC.64 UR4, c[0x0][0x3a8] ;  /* 0x0000ea0000047ab9 */ /* 0x000fe20000000a00 */
        /* <DEDUP_REMOVED lines=19> */
[----:B------:R-:W-:Y:S01]  /*59d0*/  STS [R195+0x4000], R48 ;  /* 0x00400030c3007388 */ /* 0x000fe20000000800 */
[----:B------:R-:W-:Y:S01]  /*59e0*/  FMUL.FTZ R55, R55, c[0x0][0x2dc] ;  /* 0x0000b70037377a20 */ /* 0x000fe20000410000 */
[----:B------:R-:W-:Y:S01]  /*59f0*/  F2FP.PACK_AB R52, R53, R52 ;  /* 0x000000343534723e */ /* 0x000fe200000000ff */
[----:B------:R-:W-:Y:S01]  /*5a00*/  IMAD R8, R188, c[0x0][0x3a4], R7 ;  /* 0x0000e900bc087a24 */ /* 0x000fe200078e0207 */
[----:B------:R-:W-:Y:S01]  /*5a10*/  STS [R194+0x4000], R51 ;  /* 0x00400033c2007388 */ /* 0x000fe20000000800 */
[----:B------:R-:W-:Y:S01]  /*5a20*/  FMUL.FTZ R64, R64, c[0x0][0x2dc] ;  /* 0x0000b70040407a20 */ /* 0x000fe20000410000 */
[----:B------:R-:W-:Y:S01]  /*5a30*/  F2FP.PACK_AB R54, R55, R54 ;  /* 0x000000363736723e */ /* 0x000fe200000000ff */
[----:B------:R-:W-:Y:S01]  /*5a40*/  FMUL.FTZ R65, R65, c[0x0][0x2dc] ;  /* 0x0000b70041417a20 */ /* 0x000fe20000410000 */
[----:B------:R2:W-:Y:S01]  /*5a50*/  STS [R189+0x6000], R40 ;  /* 0x00600028bd007388 */ /* 0x0005e20000000800 */
[----:B------:R-:W-:Y:S01]  /*5a60*/  FMUL.FTZ R66, R66, c[0x0][0x2dc] ;  /* 0x0000b70042427a20 */ /* 0x000fe20000410000 */
[----:B------:R-:W-:Y:S01]  /*5a70*/  USHF.L.U32 UR35, UR4, 0x6, URZ ;  /* 0x0000000604237899 */ /* 0x000fe2000800063f */
[----:B------:R-:W-:Y:S01]  /*5a80*/  FMUL.FTZ R67, R67, c[0x0][0x2dc] ;  /* 0x0000b70043437a20 */ /* 0x000fe20000410000 */
[----:B------:R-:W-:Y:S01]  /*5a90*/  F2FP.PACK_AB R65, R65, R64 ;  /* 0x000000404141723e */ /* 0x000fe200000000ff */
[----:B------:R-:W-:Y:S01]  /*5aa0*/  IMAD R7, R5, c[0x0][0x388], RZ ;  /* 0x0000e20005077a24 */ /* 0x000fe200078e02ff */
[----:B------:R-:W-:Y:S01]  /*5ab0*/  STS [R189+0x6400], R42 ;  /* 0x0064002abd007388 */ /* 0x000fe20000000800 */
[----:B------:R-:W-:Y:S01]  /*5ac0*/  FMUL.FTZ R56, R56, c[0x0][0x2dc] ;  /* 0x0000b70038387a20 */ /* 0x000fe20000410000 */
[----:B------:R-:W-:Y:S01]  /*5ad0*/  F2FP.PACK_AB R67, R67, R66 ;  /* 0x000000424343723e */ /* 0x000fe200000000ff */
[----:B------:R-:W-:Y:S01]  /*5ae0*/  FMUL.FTZ R57, R57, c[0x0][0x2dc] ;  /* 0x0000b70039397a20 */ /* 0x000fe20000410000 */
[----:B------:R1:W-:Y:S01]  /*5af0*/  STS [R195+0x6000], R44 ;  /* 0x0060002cc3007388 */ /* 0x0003e20000000800 */
[----:B------:R-:W-:Y:S01]  /*5b00*/  FMUL.FTZ R58, R58, c[0x0][0x2dc] ;  /* 0x0000b7003a3a7a20 */ /* 0x000fe20000410000 */
[----:B------:R-:W-:Y:S01]  /*5b10*/  USHF.L.U64.HI UR5, UR4, UR6, UR5 ;  /* 0x0000000604057299 */ /* 0x000fe20008010205 */
[----:B------:R-:W-:Y:S01]  /*5b20*/  FMUL.FTZ R59, R59, c[0x0][0x2dc] ;  /* 0x0000b7003b3b7a20 */ /* 0x000fe20000410000 */
[----:B------:R-:W-:Y:S01]  /*5b30*/  F2FP.PACK_AB R56, R57, R56 ;  /* 0x000000383938723e */ /* 0x000fe200000000ff */
[----:B------:R-:W-:Y:S01]  /*5b40*/  IMAD R5, R5, c[0x0][0x390], RZ ;  /* 0x0000e40005057a24 */ /* 0x000fe200078e02ff */
[----:B------:R1:W-:Y:S01]  /*5b50*/  STS [R195+0x6400], R46 ;  /* 0x0064002ec3007388 */ /* 0x0003e20000000800 */
[----:B------:R-:W-:Y:S01]  /*5b60*/  FMUL.FTZ R60, R60, c[0x0][0x2dc] ;  /* 0x0000b7003c3c7a20 */ /* 0x000fe20000410000 */
[----:B------:R-:W-:Y:S01]  /*5b70*/  F2FP.PACK_AB R58, R59, R58 ;  /* 0x0000003a3b3a723e */ /* 0x000fe200000000ff */
[----:B------:R-:W-:Y:S01]  /*5b80*/  FMUL.FTZ R61, R61, c[0x0][0x2dc] ;  /* 0x0000b7003d3d7a20 */ /* 0x000fe20000410000 */
[----:B------:R-:W-:Y:S01]  /*5b90*/  STS [R193+0x4000], R52 ;  /* 0x00400034c1007388 */ /* 0x000fe20000000800 */
[----:B------:R-:W-:-:S02]  /*5ba0*/  FMUL.FTZ R62, R62, c[0x0][0x2dc] ;  /* 0x0000b7003e3e7a20 */ /* 0x000fc40000410000 */
[----:B------:R-:W-:Y:S01]  /*5bb0*/  FMUL.FTZ R63, R63, c[0x0][0x2dc] ;  /* 0x0000b7003f3f7a20 */ /* 0x000fe20000410000 */
[----:B------:R-:W-:Y:S01]  /*5bc0*/  F2FP.PACK_AB R61, R61, R60 ;  /* 0x0000003c3d3d723e */ /* 0x000fe200000000ff */
[C-C-:B------:R-:W-:Y:S01]  /*5bd0*/  IMAD.WIDE.U32 R12, R0.reuse, c[0x0][0x388], R10.reuse ;  /* 0x0000e200000c7a25 */ /* 0x140fe200078e000a */
[----:B------:R-:W-:Y:S02]  /*5be0*/  STS [R193+0x4400], R54 ;  /* 0x00440036c1007388 */ /* 0x000fe40000000800 */
[----:B------:R-:W-:Y:S01]  /*5bf0*/  F2FP.PACK_AB R63, R63, R62 ;  /* 0x0000003e3f3f723e */ /* 0x000fe200000000ff */
[C---:B------:R-:W-:Y:S01]  /*5c00*/  IMAD.WIDE.U32 R10, R0.reuse, c[0x0][0x390], R10 ;  /* 0x0000e400000a7a25 */ /* 0x040fe200078e000a */
[----:B------:R-:W-:Y:S01]  /*5c10*/  STS [R200+0x4000], R65 ;  /* 0x00400041c8007388 */ /* 0x000fe20000000800 */
[----:B-1----:R-:W-:Y:S02]  /*5c20*/  MOV R20, R12 ;  /* 0x0000000c00147202 */ /* 0x002fe40000000f00 */
[C---:B------:R-:W-:Y:S01]  /*5c30*/  IMAD R4, R0.reuse, c[0x0][0x38c], R7 ;  /* 0x0000e30000047a24 */ /* 0x040fe200078e0207 */
[----:B------:R-:W-:Y:S01]  /*5c40*/  STS [R200+0x4400], R67 ;  /* 0x00440043c8007388 */ /* 0x000fe20000000800 */
[----:B------:R-:W-:Y:S01]  /*5c50*/  IMAD R5, R0, c[0x0][0x394], R5 ;  /* 0x0000e50000057a24 */ /* 0x000fe200078e0205 */
[----:B------:R-:W-:Y:S01]  /*5c60*/  MOV R18, R10 ;  /* 0x0000000a00127202 */ /* 0x000fe20000000f00 */
[----:B------:R-:W-:Y:S01]  /*5c70*/  IMAD.WIDE.U32 R16, R188, c[0x0][0x3a0], RZ ;  /* 0x0000e800bc107a25 */ /* 0x000fe200078e00ff */
[----:B------:R-:W1:Y:S01]  /*5c80*/  S2R R0, SR_CTAID.Z ;  /* 0x0000000000007919 */ /* 0x000e620000002700 */
[----:B------:R-:W-:-:S02]  /*5c90*/  IADD3 R21, R13, R4, RZ ;  /* 0x000000040d157210 */ /* 0x000fc40007ffe0ff */
[----:B------:R-:W-:Y:S01]  /*5ca0*/  IMAD R3, R3, c[0x0][0x3a8], RZ ;  /* 0x0000ea0003037a24 */ /* 0x000fe200078e02ff */
[----:B------:R-:W-:Y:S01]  /*5cb0*/  STS [R193+0x6000], R56 ;  /* 0x00600038c1007388 */ /* 0x000fe20000000800 */
[C---:B------:R-:W-:Y:S01]  /*5cc0*/  IMAD.WIDE.U32 R14, R188.reuse, c[0x0][0x3a8], RZ ;  /* 0x0000ea00bc0e7a25 */ /* 0x040fe200078e00ff */
[----:B------:R-:W-:Y:S02]  /*5cd0*/  IADD3 R9, R17, R8, RZ ;  /* 0x0000000811097210 */ /* 0x000fe40007ffe0ff */
[----:B------:R-:W-:Y:S01]  /*5ce0*/  STS [R193+0x6400], R58 ;  /* 0x0064003ac1007388 */ /* 0x000fe20000000800 */
[----:B------:R-:W-:Y:S01]  /*5cf0*/  IMAD R2, R188, c[0x0][0x3ac], R3 ;  /* 0x0000eb00bc027a24 */ /* 0x000fe200078e0203 */
[----:B------:R-:W-:Y:S01]  /*5d00*/  MOV R8, R16 ;  /* 0x0000001000087202 */ /* 0x000fe20000000f00 */
[----:B----4-:R-:W-:Y:S01]  /*5d10*/  IMAD R36, R198, c[0x0][0x3a8], RZ ;  /* 0x0000ea00c6247a24 */ /* 0x010fe200078e02ff */
[----:B------:R-:W-:Y:S01]  /*5d20*/  STS [R200+0x6000], R61 ;  /* 0x0060003dc8007388 */ /* 0x000fe20000000800 */
[----:B------:R-:W-:-:S02]  /*5d30*/  IADD3 R19, R11, R5, RZ ;  /* 0x000000050b137210 */ /* 0x000fc40007ffe0ff */
[----:B------:R-:W-:Y:S01]  /*5d40*/  IADD3 R3, R15, R2, RZ ;  /* 0x000000020f037210 */ /* 0x000fe20007ffe0ff */
[----:B------:R-:W-:Y:S01]  /*5d50*/  STS [R200+0x6400], R63 ;  /* 0x0064003fc8007388 */ /* 0x000fe20000000800 */
[----:B------:R-:W-:Y:S01]  /*5d60*/  MOV R2, R14 ;  /* 0x0000000e00027202 */ /* 0x000fe20000000f00 */
[----:B------:R-:W-:Y:S02]  /*5d70*/  IMAD R14, R198, c[0x0][0x3a0], RZ ;  /* 0x0000e800c60e7a24 */ /* 0x000fe400078e02ff */
[----:B------:R-:W-:Y:S01]  /*5d80*/  BAR.SYNC.DEFER_BLOCKING 0x0 ;  /* 0x0000000000007b1d */ /* 0x000fe20000010000 */
[----:B---3--:R-:W-:Y:S01]  /*5d90*/  IMAD.WIDE.U32 R38, R199, c[0x0][0x3a0], R8 ;  /* 0x0000e800c7267a25 */ /* 0x008fe200078e0008 */
[----:B-1----:R-:W-:-:S03]  /*5da0*/  SHF.R.S32.HI R17, RZ, 0x1f, R0 ;  /* 0x0000001fff117819 */ /* 0x002fc60000011400 */
[----:B------:R-:W-:-:S04]  /*5db0*/  IMAD.WIDE.U32 R20, R0, c[0x0][0x3b8], R20 ;  /* 0x0000ee0000147a25 */ /* 0x000fc800078e0014 */
[C---:B------:R-:W-:Y:S02]  /*5dc0*/  IMAD R11, R17.reuse, c[0x0][0x3b8], RZ ;  /* 0x0000ee00110b7a24 */ /* 0x040fe400078e02ff */
[----:B------:R-:W-:Y:S02]  /*5dd0*/  IMAD R17, R17, c[0x0][0x3c0], RZ ;  /* 0x0000f00011117a24 */ /* 0x000fe400078e02ff */
[----:B------:R-:W-:Y:S02]  /*5de0*/  IMAD R16, R0, c[0x0][0x3bc], R11 ;  /* 0x0000ef0000107a24 */ /* 0x000fe400078e020b */
[----:B--2---:R-:W-:Y:S01]  /*5df0*/  IMAD.WIDE.U32 R40, R199, c[0x0][0x3a8], R2 ;  /* 0x0000ea00c7287a25 */ /* 0x004fe200078e0002 */
[----:B------:R-:W-:-:S03]  /*5e00*/  IADD3 R2, P1, R20, R38, RZ ;  /* 0x0000002614027210 */ /* 0x000fc60007f3e0ff */
[----:B------:R-:W-:Y:S02]  /*5e10*/  IMAD R37, R199, c[0x0][0x3a4], R14 ;  /* 0x0000e900c7257a24 */ /* 0x000fe400078e020e */
[C---:B------:R-:W-:Y:S02]  /*5e20*/  IMAD R3, R0.reuse, c[0x0][0x3c4], R17 ;  /* 0x0000f10000037a24 */ /* 0x040fe400078e0211 */
[----:B------:R-:W-:Y:S01]  /*5e30*/  IMAD.WIDE.U32 R18, R0, c[0x0][0x3c0], R18 ;  /* 0x0000f00000127a25 */ /* 0x000fe200078e0012 */
[----:B------:R-:W1:Y:S01]  /*5e40*/  LDS.128 R4, [R210+0x6000] ;  /* 0x00600000d2047984 */ /* 0x000e620000000c00 */
[----:B------:R-:W-:Y:S02]  /*5e50*/  IADD3 R0, R21, R16, RZ ;  /* 0x0000001015007210 */ /* 0x000fe40007ffe0ff */
[----:B------:R-:W-:Y:S01]  /*5e60*/  IMAD R36, R199, c[0x0][0x3ac], R36 ;  /* 0x0000eb00c7247a24 */ /* 0x000fe200078e0224 */
[----:B------:R-:W2:Y:S01]  /*5e70*/  LDS.128 R12, [R210+0x7000] ;  /* 0x00700000d20c7984 */ /* 0x000ea20000000c00 */
[----:B------:R-:W-:-:S02]  /*5e80*/  IADD3 R3, R19, R3, RZ ;  /* 0x0000000313037210 */ /* 0x000fc40007ffe0ff */
[----:B------:R-:W-:Y:S01]  /*5e90*/  IADD3 R38, P0, R18, R40, RZ ;  /* 0x0000002812267210 */ /* 0x000fe20007f1e0ff */
[----:B------:R-:W3:Y:S01]  /*5ea0*/  LDS.128 R8, [R210+0x8000] ;  /* 0x00800000d2087984 */ /* 0x000ee20000000c00 */
[----:B------:R-:W-:Y:S02]  /*5eb0*/  IADD3.X R37, R0, R39, R37, P1, !PT ;  /* 0x0000002700257210 */ /* 0x000fe40000ffe425 */
[----:B------:R-:W-:Y:S01]  /*5ec0*/  LEA R40, P1, R2, c[0x0][0x340], 0x1 ;  /* 0x0000d00002287a11 */ /* 0x000fe200078208ff */
[----:B------:R-:W4:Y:S01]  /*5ed0*/  LDS.128 R28, [R210+0x9000] ;  /* 0x00900000d21c7984 */ /* 0x000f220000000c00 */
[----:B------:R-:W-:Y:S02]  /*5ee0*/  IADD3.X R3, R3, R41, R36, P0, !PT ;  /* 0x0000002903037210 */ /* 0x000fe400007fe424 */
[----:B------:R-:W-:Y:S01]  /*5ef0*/  LEA R36, P0, R38, c[0x0][0x348], 0x1 ;  /* 0x0000d20026247a11 */ /* 0x000fe200078008ff */
[----:B------:R-:W4:Y:S01]  /*5f00*/  LDS.128 R24, [R210+0xa000] ;  /* 0x00a00000d2187984 */ /* 0x000f220000000c00 */
[----:B------:R-:W-:-:S02]  /*5f10*/  LEA.HI.X R41, R2, c[0x0][0x344], R37, 0x1, P1 ;  /* 0x0000d10002297a11 */ /* 0x000fc400008f0c25 */
[----:B------:R-:W-:Y:S01]  /*5f20*/  IADD3 R2, P1, R40, UR29, RZ ;  /* 0x0000001d28027c10 */ /* 0x000fe2000ff3e0ff */
[----:B------:R-:W4:Y:S01]  /*5f30*/  LDS.128 R20, [R210+0xb000] ;  /* 0x00b00000d2147984 */ /* 0x000f220000000c00 */
[----:B------:R-:W-:Y:S02]  /*5f40*/  LEA.HI.X R37, R38, c[0x0][0x34c], R3, 0x1, P0 ;  /* 0x0000d30026257a11 */ /* 0x000fe400000f0c03 */
[----:B------:R-:W-:Y:S01]  /*5f50*/  IADD3.X R3, R41, UR34, RZ, P1, !PT ;  /* 0x0000002229037c10 */ /* 0x000fe20008ffe4ff */
[----:B------:R-:W4:Y:S01]  /*5f60*/  LDS.128 R16, [R210+0xc000] ;  /* 0x00c00000d2107984 */ /* 0x000f220000000c00 */
[----:B------:R-:W-:Y:S02]  /*5f70*/  IADD3 R38, P0, R36, UR35, RZ ;  /* 0x0000002324267c10 */ /* 0x000fe4000ff1e0ff */
[----:B------:R-:W-:Y:S01]  /*5f80*/  IADD3 R44, P1, R2, UR29, RZ ;  /* 0x0000001d022c7c10 */ /* 0x000fe2000ff3e0ff */
[----:B------:R-:W4:Y:S01]  /*5f90*/  LDS.128 R32, [R210+0xd000] ;  /* 0x00d00000d2207984 */ /* 0x000f220000000c00 */
[----:B------:R-:W-:-:S02]  /*5fa0*/  IADD3.X R39, R37, UR5, RZ, P0, !PT ;  /* 0x0000000525277c10 */ /* 0x000fc400087fe4ff */
[----:B------:R-:W-:Y:S02]  /*5fb0*/  IADD3.X R45, R3, UR34, RZ, P1, !PT ;  /* 0x00000022032d7c10 */ /* 0x000fe40008ffe4ff */
[----:B------:R-:W-:Y:S02]  /*5fc0*/  IADD3 R46, P0, R38, UR35, RZ ;  /* 0x00000023262e7c10 */ /* 0x000fe4000ff1e0ff */
[----:B------:R-:W-:Y:S02]  /*5fd0*/  IADD3 R42, P1, R44, UR29, RZ ;  /* 0x0000001d2c2a7c10 */ /* 0x000fe4000ff3e0ff */
[----:B------:R-:W-:Y:S02]  /*5fe0*/  IADD3.X R47, R39, UR5, RZ, P0, !PT ;  /* 0x00000005272f7c10 */ /* 0x000fe400087fe4ff */
[----:B------:R-:W-:Y:S01]  /*5ff0*/  IADD3.X R43, R45, UR34, RZ, P1, !PT ;  /* 0x000000222d2b7c10 */ /* 0x000fe20008ffe4ff */
        /* <DEDUP_REMOVED lines=10> */
.L_x_1190:
        /* <DEDUP_REMOVED lines=11> */
.L_x_1197:
[----:B------:R-:W-:Y:S05]  /*6150*/  EXIT ;  /* 0x000000000000794d */ /* 0x000fea0003800000 */
.L_x_1199:
        /* <DEDUP_REMOVED lines=10> */
.L_x_2472:


//--------------------- .text._ZN5flash44flash_bwd_dq_dk_dv_loop_seqk_parallel_kernelI23Flash_bwd_kernel_traitsILi64ELi64ELi128ELi8ELi2ELi4ELi4ELb1ELb0EN7cutlass6half_tE19Flash_kernel_traitsILi64ELi64ELi128ELi8ES3_EELb0ELb0ELb0ELb0ELb1ELb1ELb1EEEvNS_16Flash_bwd_paramsE --------------------------
	.section	.text._ZN5flash44flash_bwd_dq_dk_dv_loop_seqk_parallel_kernelI23Flash_bwd_kernel_traitsILi64ELi64ELi128ELi8ELi2ELi4ELi4ELb1ELb0EN7cutlass6half_tE19Flash_kernel_traitsILi64ELi64ELi128ELi8ES3_EELb0ELb0ELb0ELb0ELb1ELb1ELb1EEEvNS_16Flash_bwd_paramsE,"ax",@progbits
	.sectioninfo	@"SHI_REGISTERS=255"
	.align	128
        .global         _ZN5flash44flash_bwd_dq_dk_dv_loop_seqk_parallel_kernelI23Flash_bwd_kernel_traitsILi64ELi64ELi128ELi8ELi2ELi4ELi4ELb1ELb0EN7cutlass6half_tE19Flash_kernel_traitsILi64ELi64ELi128ELi8ES3_EELb0ELb0ELb0ELb0ELb1ELb1ELb1EEEvNS_16Flash_bwd_paramsE
        .type           _ZN5flash44flash_bwd_dq_dk_dv_loop_seqk_parallel_kernelI23Flash_bwd_kernel_traitsILi64ELi64ELi128ELi8ELi2ELi4ELi4ELb1ELb0EN7cutlass6half_tE19Flash_kernel_traitsILi64ELi64ELi128ELi8ES3_EELb0ELb0ELb0ELb0ELb1ELb1ELb1EEEvNS_16Flash_bwd_paramsE,@function
        .size           _ZN5flash44flash_bwd_dq_dk_dv_loop_seqk_parallel_kernelI23Flash_bwd_kernel_traitsILi64ELi64ELi128ELi8ELi2ELi4ELi4ELb1ELb0EN7cutlass6half_tE19Flash_kernel_traitsILi64ELi64ELi128ELi8ES3_EELb0ELb0ELb0ELb0ELb1ELb1ELb1EEEvNS_16Flash_bwd_paramsE,(.L_x_2473 - _ZN5flash44flash_bwd_dq_dk_dv_loop_seqk_parallel_kernelI23Flash_bwd_kernel_traitsILi64ELi64ELi128ELi8ELi2ELi4ELi4ELb1ELb0EN7cutlass6half_tE19Flash_kernel_traitsILi64ELi64ELi128ELi8ES3_EELb0ELb0ELb0ELb0ELb1ELb1ELb1EEEvNS_16Flash_bwd_paramsE)
        .other          _ZN5flash44flash_bwd_dq_dk_dv_loop_seqk_parallel_kernelI23Flash_bwd_kernel_traitsILi64ELi64ELi128ELi8ELi2ELi4ELi4ELb1ELb0EN7cutlass6half_tE19Flash_kernel_traitsILi64ELi64ELi128ELi8ES3_EELb0ELb0ELb0ELb0ELb1ELb1ELb1EEEvNS_16Flash_bwd_paramsE,@"STO_CUDA_ENTRY STV_DEFAULT"
_ZN5flash44flash_bwd_dq_dk_dv_loop_seqk_parallel_kernelI23Flash_bwd_kernel_traitsILi64ELi64ELi128ELi8ELi2ELi4ELi4ELb1ELb0EN7cutlass6half_tE19Flash_kernel_traitsILi64ELi64ELi128ELi8ES3_EELb0ELb0ELb0ELb0ELb1ELb1ELb1EEEvNS_16Flash_bwd_paramsE:
.text._ZN5flash44flash_bwd_dq_dk_dv_loop_seqk_parallel_kernelI23Flash_bwd_kernel_traitsILi64ELi64ELi128ELi8ELi2ELi4ELi4ELb1ELb0EN7cutlass6half_tE19Flash_kernel_traitsILi64ELi64ELi128ELi8ES3_EELb0ELb0ELb0ELb0ELb1ELb1ELb1EEEvNS_16Flash_bwd_paramsE:
        /* <DEDUP_REMOVED lines=13> */
[----:B------:R-:W-:Y:S01]  /*00d0*/  IMAD.MOV.U32 R197, RZ, RZ, -0x10 ;  /* 0xfffffff0ffc57424 */ /* 0x000fe200078e00ff */
[----:B------:R-:W-:Y:S02]  /*00e0*/  ULDC UR51, c[0x0][0x1c0] ;  /* 0x0000700000337ab9 */ /* 0x000fe40000000800 */
        /* <DEDUP_REMOVED lines=8> */
[----:B------:R-:W-:Y:S02]  /*0170*/  UIADD3 UR15, UR12, UR16, URZ ;  /* 0x000000100c0f7290 */ /* 0x000fe4000fffe03f */
[----:B------:R-:W-:Y:S01]  /*0180*/  UIMAD UR54, UR53, UR6, UR54 ;  /* 0x00000006353672a4 */ /* 0x000fe2000f8e0236 */
[----:B-1----:R-:W-:Y:S01]  /*0190*/  SHF.R.S32.HI R0, RZ, 0x1f, R11 ;  /* 0x0000001fff007819 */ /* 0x002fe2000001140b */
[----:B------:R-:W-:-:S02]  /*01a0*/  UIADD3 UR14, UR12, UR15, URZ ;  /* 0x0000000f0c0e7290 */ /* 0x000fc4000fffe03f */
[----:B------:R-:W-:Y:S01]  /*01b0*/  USHF.R.S32.HI UR6, URZ, 0x1f, UR42 ;  /* 0x0000001f3f067899 */ /* 0x000fe2000801142a */
[CC--:B------:R-:W-:Y:S01]  /*01c0*/  LEA.HI R5, R0.reuse, R11.reuse, RZ, 0x5 ;  /* 0x0000000b00057211 */ /* 0x0c0fe200078f28ff */
[----:B------:R-:W-:Y:S01]  /*01d0*/  USHF.L.U32 UR50, UR49, 0x6, URZ ;  /* 0x0000000631327899 */ /* 0x000fe2000800063f */
[CC--:B------:R-:W-:Y:S01]  /*01e0*/  LEA.HI R10, R0.reuse, R11.reuse, RZ, 0x3 ;  /* 0x0000000b000a7211 */ /* 0x0c0fe200078f18ff */
[----:B------:R-:W-:Y:S01]  /*01f0*/  UIADD3 UR13, UR12, UR14, URZ ;  /* 0x0000000e0c0d7290 */ /* 0x000fe2000fffe03f */
[CC--:B------:R-:W-:Y:S01]  /*0200*/  LEA.HI R3, R0.reuse, R11.reuse, RZ, 0x4 ;  /* 0x0000000b00037211 */ /* 0x0c0fe200078f20ff */
[----:B------:R-:W-:Y:S01]  /*0210*/  ULDC UR7, c[0x0][0x224] ;  /* 0x0000890000077ab9 */ /* 0x000fe20000000800 */
[CC--:B------:R-:W-:Y:S01]  /*0220*/  LEA.HI R13, R0.reuse, R11.reuse, RZ, 0x6 ;  /* 0x0000000b000d7211 */ /* 0x0c0fe200078f30ff */
[----:B------:R-:W-:Y:S01]  /*0230*/  UIMAD.WIDE.U32 UR42, UR42, UR51, URZ ;  /* 0x000000332a2a72a5 */ /* 0x000fe2000f8e003f */
[CC--:B------:R-:W-:Y:S01]  /*0240*/  LEA.HI R6, R0.reuse, R11.reuse, RZ, 0x2 ;  /* 0x0000000b00067211 */ /* 0x0c0fe200078f10ff */
[----:B------:R-:W-:Y:S01]  /*0250*/  ULDC.64 UR4, c[0x0][0x118] ;  /* 0x0000460000047ab9 */ /* 0x000fe20000000a00 */
[----:B------:R-:W-:Y:S01]  /*0260*/  LEA.HI R14, R0, R11, RZ, 0x7 ;  /* 0x0000000b000e7211 */ /* 0x000fe200078f38ff */
[----:B------:R-:W-:Y:S01]  /*0270*/  UMOV UR57, 0x4 ;  /* 0x0000000400397882 */ /* 0x000fe20000000000 */
[--C-:B------:R-:W-:Y:S01]  /*0280*/  SHF.R.S32.HI R0, RZ, 0x5, R5.reuse ;  /* 0x00000005ff007819 */ /* 0x100fe20000011405 */
[----:B------:R-:W-:Y:S01]  /*0290*/  ULDC.64 UR60, c[0x0][0x3c8] ;  /* 0x0000f200003c7ab9 */ /* 0x000fe20000000a00 */
[----:B------:R-:W-:Y:S01]  /*02a0*/  SHF.R.S32.HI R2, RZ, 0x1f, R5 ;  /* 0x0000001fff027819 */ /* 0x000fe20000011405 */
[----:B------:R-:W-:Y:S01]  /*02b0*/  ULDC UR59, c[0x0][0x22c] ;  /* 0x00008b00003b7ab9 */ /* 0x000fe20000000800 */
[C---:B------:R-:W-:Y:S01]  /*02c0*/  LOP3.LUT R4, R5.reuse, 0xffffffe0, RZ, 0xc0, !PT ;  /* 0xffffffe005047812 */ /* 0x040fe200078ec0ff */
[----:B------:R-:W-:Y:S01]  /*02d0*/  UMOV UR58, 0x6 ;  /* 0x00000006003a7882 */ /* 0x000fe20000000000 */
[-C--:B------:R-:W-:Y:S01]  /*02e0*/  LEA.HI R2, R2, R0.reuse, RZ, 0x2 ;  /* 0x0000000002027211 */ /* 0x080fe200078f10ff */
[----:B------:R-:W-:Y:S01]  /*02f0*/  UMOV UR46, 0xffffe000 ;  /* 0xffffe000002e7882 */ /* 0x000fe20000000000 */
[----:B------:R-:W-:Y:S01]  /*0300*/  LEA.HI R5, R5, R0, RZ, 0x1 ;  /* 0x0000000005057211 */ /* 0x000fe200078f08ff */
[----:B------:R-:W-:Y:S01]  /*0310*/  IMAD.IADD R9, R11, 0x1, -R4 ;  /* 0x000000010b097824 */ /* 0x000fe200078e0a04 */
[----:B------:R-:W-:Y:S01]  /*0320*/  LOP3.LUT R2, R2, 0xfffffffc, RZ, 0xc0, !PT ;  /* 0xfffffffc02027812 */ /* 0x000fe200078ec0ff */
[----:B------:R-:W-:Y:S01]  /*0330*/  UIADD3 UR53, UR53, UR7, URZ ;  /* 0x0000000735357290 */ /* 0x000fe2000fffe03f */
[----:B------:R-:W-:Y:S01]  /*0340*/  LOP3.LUT R4, R5, 0xfffffffe, RZ, 0xc0, !PT ;  /* 0xfffffffe05047812 */ /* 0x000fe200078ec0ff */
[----:B------:R-:W-:Y:S01]  /*0350*/  UIMAD UR51, UR6, UR51, URZ ;  /* 0x00000033063372a4 */ /* 0x000fe2000f8e023f */
[----:B------:R-:W-:Y:S01]  /*0360*/  SHF.R.S32.HI R5, RZ, 0x4, R3 ;  /* 0x00000004ff057819 */ /* 0x000fe20000011403 */
[C---:B------:R-:W-:Y:S01]  /*0370*/  IMAD.IADD R180, R0.reuse, 0x1, -R2 ;  /* 0x0000000100b47824 */ /* 0x040fe200078e0a02 */
[C---:B------:R-:W-:Y:S01]  /*0380*/  LOP3.LUT R8, R3.reuse, 0xfffffff0, RZ, 0xc0, !PT ;  /* 0xfffffff003087812 */ /* 0x040fe200078ec0ff */
[----:B------:R-:W-:Y:S01]  /*0390*/  IMAD.IADD R189, R0, 0x1, -R4 ;  /* 0x0000000100bd7824 */ /* 0x000fe200078e0a04 */
[----:B------:R-:W-:Y:S01]  /*03a0*/  LEA.HI R2, R3, R5, RZ, 0x1 ;  /* 0x0000000503027211 */ /* 0x000fe200078f08ff */
[----:B------:R-:W-:Y:S01]  /*03b0*/  UIMAD UR24, UR49, 0x18, URZ ;  /* 0x00000018311878a4 */ /* 0x000fe2000f8e023f */
[----:B------:R-:W-:Y:S01]  /*03c0*/  SHF.R.S32.HI R3, RZ, 0x2, R6 ;  /* 0x00000002ff037819 */ /* 0x000fe20000011406 */
[C---:B------:R-:W-:Y:S01]  /*03d0*/  IMAD.IADD R8, R11.reuse, 0x1, -R8 ;  /* 0x000000010b087824 */ /* 0x040fe200078e0a08 */
[----:B------:R-:W-:Y:S01]  /*03e0*/  SHF.R.S32.HI R0, RZ, 0x1f, R6 ;  /* 0x0000001fff007819 */ /* 0x000fe20000011406 */
[----:B------:R-:W-:Y:S01]  /*03f0*/  USHF.L.U32 UR23, UR49, 0x5, URZ ;  /* 0x0000000531177899 */ /* 0x000fe2000800063f */
[----:B------:R-:W-:Y:S01]  /*0400*/  LOP3.LUT R7, R10, 0xfffffff8, RZ, 0xc0, !PT ;  /* 0xfffffff80a077812 */ /* 0x000fe200078ec0ff */
[----:B------:R-:W-:Y:S01]  /*0410*/  UIMAD UR22, UR49, 0x28, URZ ;  /* 0x00000028311678a4 */ /* 0x000fe2000f8e023f */
[----:B------:R-:W-:Y:S01]  /*0420*/  LOP3.LUT R12, R6, 0x7ffffffc, RZ, 0xc0, !PT ;  /* 0x7ffffffc060c7812 */ /* 0x000fe200078ec0ff */
[----:B------:R-:W-:Y:S01]  /*0430*/  UIMAD UR21, UR49, 0x30, URZ ;  /* 0x00000030311578a4 */ /* 0x000fe2000f8e023f */
[----:B------:R-:W-:Y:S01]  /*0440*/  LEA.HI R0, R0, R3, RZ, 0x3 ;  /* 0x0000000300007211 */ /* 0x000fe200078f18ff */
[C---:B------:R-:W-:Y:S01]  /*0450*/  IMAD.IADD R7, R11.reuse, 0x1, -R7 ;  /* 0x000000010b077824 */ /* 0x040fe200078e0a07 */
[----:B------:R-:W-:Y:S01]  /*0460*/  LOP3.LUT R2, R2, 0xfffffffe, RZ, 0xc0, !PT ;  /* 0xfffffffe02027812 */ /* 0x000fe200078ec0ff */
[----:B------:R-:W-:Y:S01]  /*0470*/  IMAD.IADD R15, R11, 0x1, -R12 ;  /* 0x000000010b0f7824 */ /* 0x000fe200078e0a0c */
[----:B------:R-:W-:Y:S01]  /*0480*/  LOP3.LUT R0, R0, 0xfffffff8, RZ, 0xc0, !PT ;  /* 0xfffffff800007812 */ /* 0x000fe200078ec0ff */
[----:B------:R-:W-:Y:S01]  /*0490*/  IMAD.SHL.U32 R248, R7, 0x8, RZ ;  /* 0x0000000807f87824 */ /* 0x000fe200078e00ff */
[----:B------:R-:W-:Y:S01]  /*04a0*/  SHF.R.S32.HI R246, RZ, 0x3, R10 ;  /* 0x00000003fff67819 */ /* 0x000fe2000001140a */
[----:B------:R-:W-:Y:S01]  /*04b0*/  IMAD.IADD R11, R5, 0x1, -R2 ;  /* 0x00000001050b7824 */ /* 0x000fe200078e0a02 */
[----:B------:R-:W-:Y:S01]  /*04c0*/  SHF.R.S32.HI R2, RZ, 0x1f, R9 ;  /* 0x0000001fff027819 */ /* 0x000fe20000011409 */
[----:B------:R-:W-:Y:S01]  /*04d0*/  IMAD.IADD R5, R3, 0x1, -R0 ;  /* 0x0000000103057824 */ /* 0x000fe200078e0a00 */
[----:B------:R-:W-:Y:S01]  /*04e0*/  SHF.R.S32.HI R6, RZ, 0x6, R13 ;  /* 0x00000006ff067819 */ /* 0x000fe2000001140d */
[----:B------:R-:W-:Y:S01]  /*04f0*/  IMAD.SHL.U32 R0, R246, 0x40, RZ ;  /* 0x00000040f6007824 */ /* 0x000fe200078e00ff */
[----:B------:R-:W-:Y:S01]  /*0500*/  LEA.HI R16, R2, R9, RZ, 0x2 ;  /* 0x0000000902107211 */ /* 0x000fe200078f10ff */
[----:B------:R-:W-:Y:S01]  /*0510*/  IMAD.SHL.U32 R4, R11, 0x200, RZ ;  /* 0x000002000b047824 */ /* 0x000fe200078e00ff */
[----:B------:R-:W-:Y:S01]  /*0520*/  SHF.R.S32.HI R2, RZ, 0x1f, R8 ;  /* 0x0000001fff027819 */ /* 0x000fe20000011408 */
[----:B------:R-:W-:Y:S01]  /*0530*/  UIMAD UR20, UR49, 0x38, URZ ;  /* 0x00000038311478a4 */ /* 0x000fe2000f8e023f */
[----:B------:R-:W-:Y:S01]  /*0540*/  LOP3.LUT R0, R0, 0x1c0, RZ, 0xc0, !PT ;  /* 0x000001c000007812 */ /* 0x000fe200078ec0ff */
[----:B------:R-:W-:Y:S01]  /*0550*/  USHF.R.S32.HI UR52, URZ, 0x1f, UR50 ;  /* 0x0000001f3f347899 */ /* 0x000fe20008011432 */
[----:B------:R-:W-:Y:S01]  /*0560*/  LEA.HI R12, R2, R8, RZ, 0x3 ;  /* 0x00000008020c7211 */ /* 0x000fe200078f18ff */
[----:B------:R-:W-:Y:S01]  /*0570*/  UIADD3 UR19, UR12, UR13, URZ ;  /* 0x0000000d0c137290 */ /* 0x000fe2000fffe03f */
[----:B------:R-:W-:Y:S01]  /*0580*/  SHF.R.U32.HI R3, RZ, 0x3, R0 ;  /* 0x00000003ff037819 */ /* 0x000fe20000011600 */
[----:B------:R-:W-:Y:S01]  /*0590*/  UMOV UR56, 0x6 ;  /* 0x0000000600387882 */ /* 0x000fe20000000000 */
[----:B------:R-:W-:-:S02]  /*05a0*/  LOP3.LUT R2, R0, 0x38, R248, 0xf8, !PT ;  /* 0x0000003800027812 */ /* 0x000fc400078ef8f8 */
[----:B------:R-:W-:Y:S02]  /*05b0*/  LOP3.LUT R0, R12, 0xfffffff8, RZ, 0xc0, !PT ;  /* 0xfffffff80c007812 */ /* 0x000fe400078ec0ff */
[----:B------:R-:W-:Y:S01]  /*05c0*/  LOP3.LUT R241, R2, R3, RZ, 0x3c, !PT ;  /* 0x0000000302f17212 */ /* 0x000fe200078e3cff */
[----:B------:R-:W-:Y:S01]  /*05d0*/  IMAD.SHL.U32 R2, R180, 0x10, RZ ;  /* 0x00000010b4027824 */ /* 0x000fe200078e00ff */
[----:B------:R-:W-:Y:S01]  /*05e0*/  LOP3.LUT R3, R5, 0x1, RZ, 0xc0, !PT ;  /* 0x0000000105037812 */ /* 0x000fe200078ec0ff */
[----:B------:R-:W-:Y:S01]  /*05f0*/  IMAD.IADD R17, R8, 0x1, -R0 ;  /* 0x0000000108117824 */ /* 0x000fe200078e0a00 */
[----:B------:R-:W-:Y:S01]  /*0600*/  SHF.R.S32.HI R8, RZ, 0x7, R14 ;  /* 0x00000007ff087819 */ /* 0x000fe2000001140e */
[----:B------:R-:W-:Y:S01]  /*0610*/  IMAD.SHL.U32 R0, R7, 0x40, RZ ;  /* 0x0000004007007824 */ /* 0x000fe200078e00ff */
[----:B------:R-:W-:Y:S01]  /*0620*/  ISETP.NE.U32.AND P0, PT, R3, 0x1, PT ;  /* 0x000000010300780c */ /* 0x000fe20003f05070 */
[----:B------:R-:W-:Y:S01]  /*0630*/  IMAD R241, R6, 0x200, R241 ;  /* 0x0000020006f17824 */ /* 0x000fe200078e02f1 */
[----:B------:R-:W-:Y:S01]  /*0640*/  LOP3.LUT P4, RZ, R7, 0x2, RZ, 0xc0, !PT ;  /* 0x0000000207ff7812 */ /* 0x000fe2000788c0ff */
[----:B------:R1:W-:Y:S01]  /*0650*/  STL [R1+0x8], R17 ;  /* 0x0000081101007387 */ /* 0x0003e20000100800 */
[----:B------:R-:W-:-:S02]  /*0660*/  LOP3.LUT R0, R0, 0x1c0, RZ, 0xc0, !PT ;  /* 0x000001c000007812 */ /* 0x000fc400078ec0ff */
[----:B------:R-:W-:Y:S01]  /*0670*/  LOP3.LUT P3, RZ, R7, 0x4, RZ, 0xc0, !PT ;  /* 0x0000000407ff7812 */ /* 0x000fe2000786c0ff */
[----:B------:R-:W-:Y:S01]  /*0680*/  IMAD.SHL.U32 R7, R8, 0x8, RZ ;  /* 0x0000000808077824 */ /* 0x000fe200078e00ff */
[C---:B------:R-:W-:Y:S02]  /*0690*/  LOP3.LUT R176, R0.reuse, 0x8, R10, 0xf8, !PT ;  /* 0x0000000800b07812 */ /* 0x040fe400078ef80a */
[----:B------:R-:W-:Y:S02]  /*06a0*/  SHF.R.U32.HI R3, RZ, 0x3, R0 ;  /* 0x00000003ff037819 */ /* 0x000fe40000011600 */
[----:B------:R-:W-:Y:S01]  /*06b0*/  LOP3.LUT R2, R0, 0x30, R2, 0xf8, !PT ;  /* 0x0000003000027812 */ /* 0x000fe200078ef802 */
[----:B------:R-:W-:Y:S01]  /*06c0*/  IMAD R0, R6, 0x800, R4 ;  /* 0x0000080006007824 */ /* 0x000fe200078e0204 */
[----:B------:R-:W-:Y:S01]  /*06d0*/  LOP3.LUT R176, R176, R3, RZ, 0x3c, !PT ;  /* 0x00000003b0b07212 */ /* 0x000fe200078e3cff */
[----:B------:R-:W-:Y:S01]  /*06e0*/  IMAD.SHL.U32 R6, R6, 0x20, RZ ;  /* 0x0000002006067824 */ /* 0x000fe200078e00ff */
[----:B------:R-:W-:-:S02]  /*06f0*/  LOP3.LUT R2, R2, 0x8, R10, 0xf8, !PT ;  /* 0x0000000802027812 */ /* 0x000fc400078ef80a */
[C---:B------:R-:W-:Y:S01]  /*0700*/  R2P PR, R5.reuse, 0x6 ;  /* 0x0000000605007804 */ /* 0x040fe20000000000 */
[----:B------:R-:W-:Y:S01]  /*0710*/  IMAD.IADD R176, R0, 0x1, R176 ;  /* 0x0000000100b07824 */ /* 0x000fe200078e02b0 */
[----:B------:R-:W-:Y:S01]  /*0720*/  LOP3.LUT R3, R4, R2, R3, 0xf6, !PT ;  /* 0x0000000204037212 */ /* 0x000fe200078ef603 */
[----:B------:R-:W-:Y:S01]  /*0730*/  IMAD.SHL.U32 R0, R5, 0x40, RZ ;  /* 0x0000004005007824 */ /* 0x000fe200078e00ff */
[----:B------:R-:W-:Y:S01]  /*0740*/  LOP3.LUT R2, R7, 0x8, RZ, 0xc0, !PT ;  /* 0x0000000807027812 */ /* 0x000fe200078ec0ff */
[----:B------:R-:W-:Y:S01]  /*0750*/  IMAD.SHL.U32 R7, R11, 0x10, RZ ;  /* 0x000000100b077824 */ /* 0x000fe200078e00ff */
[----:B------:R-:W-:Y:S01]  /*0760*/  SEL R197, R197, 0x10, !P0 ;  /* 0x00000010c5c57807 */ /* 0x000fe20004000000 */
[----:B------:R-:W-:Y:S01]  /*0770*/  IMAD.SHL.U32 R5, R15, 0x2, RZ ;  /* 0x000000020f057824 */ /* 0x000fe200078e00ff */
[----:B------:R-:W-:Y:S01]  /*0780*/  LOP3.LUT R0, R0, 0x1c0, RZ, 0xc0, !PT ;  /* 0x000001c000007812 */ /* 0x000fe200078ec0ff */
[----:B------:R-:W-:Y:S01]  /*0790*/  IMAD.SHL.U32 R176, R176, 0x2, RZ ;  /* 0x00000002b0b07824 */ /* 0x000fe200078e00ff */
[----:B------:R-:W-:Y:S01]  /*07a0*/  LOP3.LUT R9, R2, 0x10, R7, 0xf8, !PT ;  /* 0x0000001002097812 */ /* 0x000fe200078ef807 */
[----:B------:R-:W-:Y:S01]  /*07b0*/  IMAD.SHL.U32 R3, R3, 0x2, RZ ;  /* 0x0000000203037824 */ /* 0x000fe200078e00ff */
[----:B------:R-:W-:-:S02]  /*07c0*/  SHF.R.U32.HI R4, RZ, 0x3, R0 ;  /* 0x00000003ff047819 */ /* 0x000fc40000011600 */
[----:B------:R-:W-:Y:S02]  /*07d0*/  LOP3.LUT R6, R0, 0x20, R6, 0xf8, !PT ;  /* 0x0000002000067812 */ /* 0x000fe400078ef806 */
[----:B------:R-:W-:Y:S01]  /*07e0*/  LOP3.LUT R7, R4, R0, R2, 0x1e, !PT ;  /* 0x0000000004077212 */ /* 0x000fe200078e1e02 */
[--C-:B------:R-:W-:Y:S01]  /*07f0*/  IMAD R0, R8, 0x1000, R5.reuse ;  /* 0x0000100008007824 */ /* 0x100fe200078e0205 */
[----:B------:R-:W-:Y:S01]  /*0800*/  LOP3.LUT R6, R6, R4, RZ, 0x3c, !PT ;  /* 0x0000000406067212 */ /* 0x000fe200078e3cff */
[----:B------:R-:W-:Y:S01]  /*0810*/  IMAD R4, R180, 0x400, R5 ;  /* 0x00000400b4047824 */ /* 0x000fe200078e0205 */
[----:B------:R-:W-:Y:S01]  /*0820*/  SHF.R.S32.HI R5, RZ, 0x2, R16 ;  /* 0x00000002ff057819 */ /* 0x000fe20000011410 */
[----:B------:R-:W-:Y:S02]  /*0830*/  IMAD R0, R189, 0x400, R0 ;  /* 0x00000400bd007824 */ /* 0x000fe400078e0200 */
[----:B------:R-:W-:Y:S02]  /*0840*/  IMAD.SHL.U32 R2, R17, 0x40, RZ ;  /* 0x0000004011027824 */ /* 0x000fe400078e00ff */
[----:B------:R-:W-:-:S02]  /*0850*/  IMAD.IADD R247, R4, 0x1, R7 ;  /* 0x0000000104f77824 */ /* 0x000fc400078e0207 */
[----:B------:R-:W-:Y:S01]  /*0860*/  IMAD.IADD R199, R6, 0x1, R0 ;  /* 0x0000000106c77824 */ /* 0x000fe200078e0200 */
[----:B------:R-:W-:Y:S01]  /*0870*/  LOP3.LUT R2, R2, 0x1c0, RZ, 0xc0, !PT ;  /* 0x000001c002027812 */ /* 0x000fe200078ec0ff */
[----:B------:R-:W-:Y:S01]  /*0880*/  IMAD.SHL.U32 R0, R11, 0x8, RZ ;  /* 0x000000080b007824 */ /* 0x000fe200078e00ff */
[----:B------:R-:W-:Y:S01]  /*0890*/  LEA R247, R247, 0x6000, 0x1 ;  /* 0x00006000f7f77811 */ /* 0x000fe200078e08ff */
[----:B------:R-:W-:Y:S01]  /*08a0*/  IMAD.SHL.U32 R6, R12, 0x40, RZ ;  /* 0x000000400c067824 */ /* 0x000fe200078e00ff */
[----:B------:R-:W-:Y:S01]  /*08b0*/  SHF.R.U32.HI R4, RZ, 0x3, R2 ;  /* 0x00000003ff047819 */ /* 0x000fe20000011602 */
[----:B------:R-:W-:Y:S01]  /*08c0*/  IMAD R8, R189, 0x10, R5 ;  /* 0x00000010bd087824 */ /* 0x000fe200078e0205 */
[----:B------:R-:W-:Y:S01]  /*08d0*/  LOP3.LUT R7, R2, 0x8, R0, 0xf8, !PT ;  /* 0x0000000802077812 */ /* 0x000fe200078ef800 */
[----:B------:R-:W-:Y:S01]  /*08e0*/  IMAD.MOV.U32 R5, RZ, RZ, 0x20 ;  /* 0x00000020ff057424 */ /* 0x000fe200078e00ff */
[----:B------:R-:W-:Y:S01]  /*08f0*/  LOP3.LUT R0, R6, 0xfffffe00, RZ, 0xc0, !PT ;  /* 0xfffffe0006007812 */ /* 0x000fe200078ec0ff */
[----:B------:R-:W-:Y:S01]  /*0900*/  IMAD.SHL.U32 R199, R199, 0x2, RZ ;  /* 0x00000002c7c77824 */ /* 0x000fe200078e00ff */
[C---:B------:R-:W-:Y:S01]  /*0910*/  IADD3 R6, R247.reuse, 0x420, RZ ;  /* 0x00000420f7067810 */ /* 0x040fe20007ffe0ff */
[----:B------:R1:W-:Y:S01]  /*0920*/  STL [R1], R8 ;  /* 0x0000000801007387 */ /* 0x0003e20000100800 */
[----:B------:R-:W-:Y:S01]  /*0930*/  @P1 IADD3 R6, R247, 0x3e0, RZ ;  /* 0x000003e0f7061810 */ /* 0x000fe20007ffe0ff */
[----:B------:R-:W-:Y:S01]  /*0940*/  IMAD R189, R189, 0x400, R0 ;  /* 0x00000400bdbd7824 */ /* 0x000fe200078e0200 */
[----:B------:R-:W-:Y:S01]  /*0950*/  LOP3.LUT R2, R4, R9, R2, 0x1e, !PT ;  /* 0x0000000904027212 */ /* 0x000fe200078e1e02 */
[----:B------:R-:W-:Y:S01]  /*0960*/  IMAD R180, R180, 0x400, R0 ;  /* 0x00000400b4b47824 */ /* 0x000fe200078e0200 */
[----:B------:R-:W-:Y:S01]  /*0970*/  LOP3.LUT R4, R7, R4, RZ, 0x3c, !PT ;  /* 0x0000000407047212 */ /* 0x000fe200078e3cff */
[----:B------:R1:W-:Y:S01]  /*0980*/  STL [R1+0x4], R6 ;  /* 0x0000040601007387 */ /* 0x0003e20000100800 */
[----:B------:R-:W-:Y:S01]  /*0990*/  LOP3.LUT R188, R2, R0, RZ, 0xfc, !PT ;  /* 0x0000000002bc7212 */ /* 0x000fe200078efcff */
[----:B------:R-:W-:Y:S01]  /*09a0*/  IMAD.MOV.U32 R0, RZ, RZ, 0x40 ;  /* 0x00000040ff007424 */ /* 0x000fe200078e00ff */
[----:B------:R-:W-:Y:S01]  /*09b0*/  SEL R178, R5, 0xffffffe0, !P4 ;  /* 0xffffffe005b27807 */ /* 0x000fe20006000000 */
[----:B------:R-:W-:Y:S01]  /*09c0*/  IMAD.IADD R189, R189, 0x1, R4 ;  /* 0x00000001bdbd7824 */ /* 0x000fe200078e0204 */
[----:B------:R-:W-:Y:S01]  /*09d0*/  SEL R5, R5, 0xffffffe0, !P1 ;  /* 0xffffffe005057807 */ /* 0x000fe20004800000 */
[----:B------:R-:W-:Y:S01]  /*09e0*/  IMAD.IADD R180, R4, 0x1, R180 ;  /* 0x0000000104b47824 */ /* 0x000fe200078e02b4 */
[----:B------:R-:W-:Y:S01]  /*09f0*/  SEL R0, R0, 0xffffffc0, !P3 ;  /* 0xffffffc000007807 */ /* 0x000fe20005800000 */
[----:B------:R-:W-:Y:S01]  /*0a00*/  IMAD.IADD R179, R176, 0x1, R178 ;  /* 0x00000001b0b37824 */ /* 0x000fe200078e02b2 */
[----:B------:R-:W-:Y:S01]  /*0a10*/  IADD3 R2, R8, -0x40, RZ ;  /* 0xffffffc008027810 */ /* 0x000fe20007ffe0ff */
[----:B------:R-:W-:Y:S01]  /*0a20*/  IMAD.IADD R198, R199, 0x1, R5 ;  /* 0x00000001c7c67824 */ /* 0x000fe200078e0205 */
[C---:B------:R-:W-:Y:S01]  /*0a30*/  IADD3 R250, R247.reuse, 0x40, RZ ;  /* 0x00000040f7fa7810 */ /* 0x040fe20007ffe0ff */
[----:B------:R-:W-:Y:S01]  /*0a40*/  IMAD.IADD R177, R176, 0x1, R0 ;  /* 0x00000001b0b17824 */ /* 0x000fe200078e0200 */
[----:B------:R-:W-:Y:S01]  /*0a50*/  @P2 IADD3 R250, R247, -0x40, RZ ;  /* 0xffffffc0f7fa2810 */ /* 0x000fe20007ffe0ff */
[----:B------:R-:W-:Y:S01]  /*0a60*/  IMAD.IADD R200, R199, 0x1, R197 ;  /* 0x00000001c7c87824 */ /* 0x000fe200078e02c5 */
[----:B------:R-:W-:Y:S01]  /*0a70*/  SHF.R.S32.HI R4, RZ, 0x1f, R2 ;  /* 0x0000001fff047819 */ /* 0x000fe20000011402 */
[----:B------:R-:W-:Y:S01]  /*0a80*/  IMAD.SHL.U32 R244, R2, 0x4, RZ ;  /* 0x0000000402f47824 */ /* 0x000fe200078e00ff */
[----:B------:R-:W-:Y:S01]  /*0a90*/  LEA R180, R180, 0xa000, 0x1 ;  /* 0x0000a000b4b47811 */ /* 0x000fe200078e08ff */
[----:B------:R-:W-:Y:S01]  /*0aa0*/  IMAD.IADD R178, R178, 0x1, R177 ;  /* 0x00000001b2b27824 */ /* 0x000fe200078e02b1 */
[----:B------:R-:W-:Y:S01]  /*0ab0*/  SHF.L.U64.HI R245, R2, 0x2, R4 ;  /* 0x0000000202f57819 */ /* 0x000fe20000010204 */
[----:B------:R-:W-:-:S02]  /*0ac0*/  IMAD.IADD R252, R5, 0x1, R247 ;  /* 0x0000000105fc7824 */ /* 0x000fc400078e02f7 */
[----:B------:R-:W-:Y:S02]  /*0ad0*/  IMAD.IADD R197, R197, 0x1, R198 ;  /* 0x00000001c5c57824 */ /* 0x000fe400078e02c6 */
[----:B------:R-:W-:Y:S02]  /*0ae0*/  IMAD.IADD R251, R5, 0x1, R250 ;  /* 0x0000000105fb7824 */ /* 0x000fe400078e02fa */
.L_x_1208:
[----:B------:R-:W-:Y:S01]  /*0af0*/  ULDC.64 UR6, c[0x0][0x258] ;  /* 0x0000960000067ab9 */ /* 0x000fe20000000a00 */
[----:B------:R-:W-:Y:S01]  /*0b00*/  ISETP.NE.U32.AND P1, PT, RZ, c[0x0][0x250], PT ;  /* 0x00009400ff007a0c */ /* 0x000fe20003f25070 */
[----:B------:R-:W-:Y:S02]  /*0b10*/  UISETP.NE.U32.AND UP1, UPT, URZ, UR6, UPT ;  /* 0x000000063f00728c */ /* 0x000fe4000bf25070 */
[----:B------:R-:W-:Y:S01]  /*0b20*/  ULDC.64 UR8, c[0x0][0x258] ;  /* 0x0000960000087ab9 */ /* 0x000fe20000000a00 */
[----:B------:R-:W-:Y:S01]  /*0b30*/  ISETP.NE.AND.EX P1, PT, RZ, c[0x0][0x254], PT, P1 ;  /* 0x00009500ff007a0c */ /* 0x000fe20003f25310 */
[----:B------:R-:W-:-:S06]  /*0b40*/  UISETP.NE.AND.EX UP1, UPT, URZ, UR7, UPT, UP1 ;  /* 0x000000073f00728c */ /* 0x000fcc000bf25310 */
[----:B------:R-:W-:-:S05]  /*0b50*/  PLOP3.LUT P0, PT, PT, PT, UP1, 0x80, 0x0 ;  /* 0x000000000000781c */ /* 0x000fca0003f0f018 */
[----:B------:R-:W-:Y:S01]  /*0b60*/  @UP1 UMOV UR6, 0x4 ;  /* 0x0000000400061882 */ /* 0x000fe20000000000 */
[----:B---3--:R-:W2:Y:S01]  /*0b70*/  @P1 S2R R7, SR_CTAID.Y ;  /* 0x0000000000071919 */ /* 0x008ea20000002600 */
[----:B-1----:R-:W-:-:S06]  /*0b80*/  @P1 IMAD.MOV.U32 R6, RZ, RZ, 0x4 ;  /* 0x00000004ff061424 */ /* 0x002fcc00078e00ff */
[----:B------:R-:W1:Y:S01]  /*0b90*/  @P0 S2R R0, SR_CTAID.Y ;  /* 0x0000000000000919 */ /* 0x000e620000002600 */
[----:B--2---:R-:W-:-:S06]  /*0ba0*/  @P1 IMAD.WIDE R6, R7, R6, c[0x0][0x250] ;  /* 0x0000940007061625 */ /* 0x004fcc00078e0206 */
[----:B------:R-:W2:Y:S01]  /*0bb0*/  @P1 LDG.E R6, [R6.64] ;  /* 0x0000000406061981 */ /* 0x000ea2000c1e1900 */
[----:B-1----:R-:W1:Y:S02]  /*0bc0*/  @P0 R2UR UR7, R0 ;  /* 0x00000000000703c2 */ /* 0x002e6400000e0000 */
[----:B-1----:R-:W-:Y:S02]  /*0bd0*/  @UP1 UIMAD.WIDE UR6, UR7, UR6, UR8 ;  /* 0x00000006070612a5 */ /* 0x002fe4000f8e0208 */
[----:B------:R-:W-:Y:S02]  /*0be0*/  UMOV UR25, URZ ;  /* 0x0000003f00197c82 */ /* 0x000fe40008000000 */
[----:B------:R-:W-:Y:S02]  /*0bf0*/  ULDC.64 UR8, c[0x0][0x218] ;  /* 0x0000860000087ab9 */ /* 0x000fe40000000a00 */
[----:B------:R-:W-:Y:S02]  /*0c00*/  IMAD.U32 R4, RZ, RZ, UR6 ;  /* 0x00000006ff047e24 */ /* 0x000fe4000f8e00ff */
[----:B------:R-:W-:Y:S01]  /*0c10*/  IMAD.U32 R5, RZ, RZ, UR7 ;  /* 0x00000007ff057e24 */ /* 0x000fe2000f8e00ff */
[----:B------:R-:W-:-:S04]  /*0c20*/  ULDC.64 UR6, c[0x0][0x268] ;  /* 0x00009a0000067ab9 */ /* 0x000fc80000000a00 */
[----:B------:R-:W3:Y:S01]  /*0c30*/  @P0 LDG.E R0, [R4.64] ;  /* 0x0000000404000981 */ /* 0x000ee2000c1e1900 */
[----:B------:R-:W-:-:S04]  /*0c40*/  @!UP1 UISETP.NE.U32.AND UP0, UPT, URZ, UR6, UPT ;  /* 0x000000063f00928c */ /* 0x000fc8000bf05070 */
[----:B------:R-:W-:-:S04]  /*0c50*/  @!UP1 UISETP.NE.AND.EX UP0, UPT, URZ, UR7, UPT, UP0 ;  /* 0x000000073f00928c */ /* 0x000fc8000bf05300 */
[----:B------:R-:W-:Y:S02]  /*0c60*/  @!UP1 USEL UR9, URZ, UR9, !UP0 ;  /* 0x000000093f099287 */ /* 0x000fe4000c000000 */
[----:B------:R-:W-:Y:S01]  /*0c70*/  USHF.L.U32 UR6, UR39, 0x7, URZ ;  /* 0x0000000727067899 */ /* 0x000fe2000800063f */
[----:B--2---:R-:W1:Y:S08]  /*0c80*/  @P1 R2UR UR25, R6 ;  /* 0x00000000061913c2 */ /* 0x004e7000000e0000 */
[----:B---3--:R-:W1:Y:S02]  /*0c90*/  @P0 R2UR UR10, R0 ;  /* 0x00000000000a03c2 */ /* 0x008e6400000e0000 */
[----:B-1----:R-:W-:-:S02]  /*0ca0*/  @UP1 UIADD3 UR7, UR10, -UR25, URZ ;  /* 0x800000190a071290 */ /* 0x002fc4000fffe03f */
        /* <DEDUP_REMOVED lines=9> */
[----:B------:R-:W4:Y:S01]  /*0d40*/  S2R R7, SR_CTAID.X ;  /* 0x0000000000077919 */ /* 0x000f220000002500 */
[----:B------:R-:W-:Y:S01]  /*0d50*/  ULDC UR7, c[0x0][0x1c8] ;  /* 0x0000720000077ab9 */ /* 0x000fe20000000800 */
[----:B------:R-:W-:Y:S01]  /*0d60*/  ISETP.NE.AND P3, PT, RZ, c[0x0][0x1c8], PT ;  /* 0x00007200ff007a0c */ /* 0x000fe20003f65270 */
[----:B------:R-:W-:Y:S02]  /*0d70*/  ULDC UR55, c[0x0][0x214] ;  /* 0x0000850000377ab9 */ /* 0x000fe40000000800 */
[----:B------:R-:W5:Y:S01]  /*0d80*/  S2UR UR33, SR_CTAID.Y ;  /* 0x00000000002179c3 */ /* 0x000f620000002600 */
[----:B------:R-:W-:-:S02]  /*0d90*/  UISETP.NE.U32.AND UP1, UPT, URZ, UR8, UPT ;  /* 0x000000083f00728c */ /* 0x000fc4000bf25070 */
[----:B------:R-:W-:Y:S02]  /*0da0*/  UIADD3 UR26, UR55, 0x3f, URZ ;  /* 0x0000003f371a7890 */ /* 0x000fe4000fffe03f */
[----:B------:R-:W-:Y:S02]  /*0db0*/  ULDC.U8 UR8, c[0x0][0x328] ;  /* 0x0000ca0000087ab9 */ /* 0x000fe40000000000 */
[----:B------:R-:W-:Y:S02]  /*0dc0*/  UISETP.NE.AND UP0, UPT, UR8, URZ, UPT ;  /* 0x0000003f0800728c */ /* 0x000fe4000bf05270 */
[----:B------:R-:W-:Y:S01]  /*0dd0*/  USHF.R.S32.HI UR8, URZ, 0x1f, UR26 ;  /* 0x0000001f3f087899 */ /* 0x000fe2000801141a */
[----:B---3--:R-:W3:Y:S01]  /*0de0*/  MUFU.RCP R4, R4 ;  /* 0x0000000400047308 */ /* 0x008ee20000001000 */
[----:B------:R-:W-:Y:S02]  /*0df0*/  UISETP.NE.AND.EX UP1, UPT, URZ, UR9, UPT, UP1 ;  /* 0x000000093f00728c */ /* 0x000fe4000bf25310 */
[----:B------:R-:W-:Y:S01]  /*0e00*/  ULEA.HI UR31, UR8, UR26, URZ, 0x6 ;  /* 0x0000001a081f7291 */ /* 0x000fe2000f8f303f */
[----:B-1----:R-:W-:Y:S01]  /*0e10*/  IABS R2, R2 ;  /* 0x0000000200027213 */ /* 0x002fe20000000000 */
[----:B--2---:R-:W-:-:S02]  /*0e20*/  ULOP3.LUT UR7, UR38, UR7, URZ, 0x3c, !UPT ;  /* 0x0000000726077292 */ /* 0x004fc4000f8e3c3f */
[----:B------:R-:W-:Y:S02]  /*0e30*/  ULDC UR27, c[0x0][0x214] ;  /* 0x00008500001b7ab9 */ /* 0x000fe40000000800 */
[----:B------:R-:W-:Y:S02]  /*0e40*/  ULDC UR36, c[0x0][0x22c] ;  /* 0x00008b0000247ab9 */ /* 0x000fe40000000800 */
[----:B------:R-:W-:Y:S01]  /*0e50*/  ISETP.LE.AND P2, PT, RZ, UR7, PT ;  /* 0x00000007ff007c0c */ /* 0x000fe2000bf43270 */
[----:B------:R-:W-:Y:S02]  /*0e60*/  ULDC UR9, c[0x0][0x1c0] ;  /* 0x0000700000097ab9 */ /* 0x000fe40000000800 */
[----:B-----5:R-:W-:Y:S01]  /*0e70*/  UIMAD.WIDE UR10, UR33, 0x80, URZ ;  /* 0x00000080210a78a5 */ /* 0x020fe2000f8e023f */
[----:B---3--:R-:W-:Y:S01]  /*0e80*/  IADD3 R4, R4, 0xffffffe, RZ ;  /* 0x0ffffffe04047810 */ /* 0x008fe20007ffe0ff */
[----:B------:R-:W-:Y:S02]  /*0e90*/  @UP0 UIMAD UR7, UR33, UR27, URZ ;  /* 0x0000001b210702a4 */ /* 0x000fe4000f8e023f */
[----:B------:R-:W-:Y:S01]  /*0ea0*/  USEL UR44, UR10, URZ, UP1 ;  /* 0x0000003f0a2c7287 */ /* 0x000fe20008800000 */
[----:B------:R-:W1:Y:S01]  /*0eb0*/  F2I.FTZ.U32.TRUNC.NTZ R5, R4 ;  /* 0x0000000400057305 */ /* 0x000e62000021f000 */
[----:B------:R-:W-:-:S02]  /*0ec0*/  ULOP3.LUT UR10, UR31, 0xffffffc0, URZ, 0xc0, !UPT ;  /* 0xffffffc01f0a7892 */ /* 0x000fc4000f8ec03f */
[----:B------:R-:W-:Y:S02]  /*0ed0*/  UIMAD UR36, UR38, UR36, URZ ;  /* 0x00000024262472a4 */ /* 0x000fe4000f8e023f */
[----:B------:R-:W-:Y:S02]  /*0ee0*/  @!UP0 UIMAD UR9, UR33, UR9, UR38 ;  /* 0x00000009210982a4 */ /* 0x000fe4000f8e0226 */
[----:B------:R-:W-:Y:S02]  /*0ef0*/  UIADD3 UR10, UR10, -0x40, URZ ;  /* 0xffffffc00a0a7890 */ /* 0x000fe4000fffe03f */
[----:B------:R-:W-:Y:S02]  /*0f00*/  ULDC.U8 UR28, c[0x0][0x3d0] ;  /* 0x0000f400001c7ab9 */ /* 0x000fe40000000000 */
[----:B------:R-:W-:Y:S02]  /*0f10*/  ULDC UR29, c[0x0][0x234] ;  /* 0x00008d00001d7ab9 */ /* 0x000fe40000000800 */
[----:B------:R-:W-:-:S02]  /*0f20*/  ULDC UR48, c[0x0][0x1c0] ;  /* 0x0000700000307ab9 */ /* 0x000fc40000000800 */
[----:B------:R-:W-:Y:S01]  /*0f30*/  USEL UR41, UR11, URZ, UP1 ;  /* 0x0000003f0b297287 */ /* 0x000fe20008800000 */
[--C-:B-1----:R-:W-:Y:S01]  /*0f40*/  IMAD.MOV R0, RZ, RZ, -R5.reuse ;  /* 0x000000ffff007224 */ /* 0x102fe200078e0a05 */
[----:B------:R-:W-:Y:S01]  /*0f50*/  @UP0 UIMAD UR29, UR38, UR29, UR7 ;  /* 0x0000001d261d02a4 */ /* 0x000fe2000f8e0207 */
[----:B------:R-:W-:Y:S01]  /*0f60*/  IMAD.MOV.U32 R4, RZ, RZ, RZ ;  /* 0x000000ffff047224 */ /* 0x000fe200078e00ff */
[----:B------:R-:W-:Y:S01]  /*0f70*/  USHF.R.S32.HI UR37, URZ, 0x1f, UR25 ;  /* 0x0000001f3f257899 */ /* 0x000fe20008011419 */
[----:B------:R-:W-:Y:S01]  /*0f80*/  IMAD R0, R0, R6, RZ ;  /* 0x0000000600007224 */ /* 0x000fe200078e02ff */
[----:B------:R-:W-:Y:S02]  /*0f90*/  USHF.R.S32.HI UR30, URZ, 0x1f, UR6 ;  /* 0x0000001f3f1e7899 */ /* 0x000fe40008011406 */
[----:B------:R-:W-:Y:S01]  /*0fa0*/  USHF.R.S32.HI UR40, URZ, 0x1f, UR33 ;  /* 0x0000001f3f287899 */ /* 0x000fe20008011421 */
[----:B------:R-:W-:Y:S01]  /*0fb0*/  IMAD.HI.U32 R0, R5, R0, R4 ;  /* 0x0000000005007227 */ /* 0x000fe200078e0004 */
[----:B------:R-:W-:-:S02]  /*0fc0*/  USHF.R.S32.HI UR47, URZ, 0x1f, UR38 ;  /* 0x0000001f3f2f7899 */ /* 0x000fc40008011426 */
[----:B------:R-:W-:Y:S01]  /*0fd0*/  USHF.R.S32.HI UR48, URZ, 0x1f, UR48 ;  /* 0x0000001f3f307899 */ /* 0x000fe20008011430 */
[----:B------:R-:W-:Y:S01]  /*0fe0*/  IMAD.MOV.U32 R4, RZ, RZ, R2 ;  /* 0x000000ffff047224 */ /* 0x000fe200078e0002 */
[----:B------:R-:W-:Y:S02]  /*0ff0*/  USHF.R.S32.HI UR45, URZ, 0x1f, UR36 ;  /* 0x0000001f3f2d7899 */ /* 0x000fe40008011424 */
[----:B------:R-:W-:Y:S01]  /*1000*/  @!UP0 UIMAD UR29, UR9, UR27, URZ ;  /* 0x0000001b091d82a4 */ /* 0x000fe2000f8e023f */
[----:B------:R-:W-:Y:S01]  /*1010*/  IMAD.HI.U32 R0, R0, R4, RZ ;  /* 0x0000000400007227 */ /* 0x000fe200078e00ff */
[----:B------:R-:W-:-:S03]  /*1020*/  USHF.R.S32.HI UR11, URZ, 0x1f, UR10 ;  /* 0x0000001f3f0b7899 */ /* 0x000fc6000801140a */
[----:B------:R-:W-:-:S04]  /*1030*/  IMAD.MOV R2, RZ, RZ, -R0 ;  /* 0x000000ffff027224 */ /* 0x000fc800078e0a00 */
[----:B------:R-:W-:Y:S02]  /*1040*/  IMAD R2, R6, R2, R4 ;  /* 0x0000000206027224 */ /* 0x000fe400078e0204 */
[----:B----4-:R-:W-:-:S03]  /*1050*/  IMAD.WIDE.U32 R4, R7, c[0x0][0x3d8], RZ ;  /* 0x0000f60007047a25 */ /* 0x010fc600078e00ff */
[----:B------:R-:W-:-:S13]  /*1060*/  ISETP.GT.U32.AND P1, PT, R6, R2, PT ;  /* 0x000000020600720c */ /* 0x000fda0003f24070 */
[----:B------:R-:W-:Y:S01]  /*1070*/  @!P1 IMAD.IADD R2, R2, 0x1, -R6 ;  /* 0x0000000102029824 */ /* 0x000fe200078e0a06 */
[----:B------:R-:W-:Y:S02]  /*1080*/  @!P1 IADD3 R0, R0, 0x1, RZ ;  /* 0x0000000100009810 */ /* 0x000fe40007ffe0ff */
[----:B------:R-:W-:Y:S02]  /*1090*/  ISETP.NE.AND P1, PT, RZ, UR28, PT ;  /* 0x0000001cff007c0c */ /* 0x000fe4000bf25270 */
[----:B------:R-:W-:Y:S01]  /*10a0*/  ISETP.GE.U32.AND P0, PT, R2, R6, PT ;  /* 0x000000060200720c */ /* 0x000fe20003f06070 */
[----:B------:R-:W-:Y:S01]  /*10b0*/  IMAD R2, R7, c[0x0][0x3dc], R5 ;  /* 0x0000f70007027a24 */ /* 0x000fe200078e0205 */
[----:B------:R-:W-:-:S04]  /*10c0*/  SEL R21, R4, RZ, P1 ;  /* 0x000000ff04157207 */ /* 0x000fc80000800000 */
[----:B------:R-:W-:-:S07]  /*10d0*/  SEL R20, R2, RZ, P1 ;  /* 0x000000ff02147207 */ /* 0x000fce0000800000 */
        /* <DEDUP_REMOVED lines=9> */
.L_x_1201:
[----:B------:R-:W-:Y:S02]  /*1170*/  ULDC UR7, c[0x0][0x1c0] ;  /* 0x0000700000077ab9 */ /* 0x000fe40000000800 */
[----:B------:R-:W-:Y:S02]  /*1180*/  UIMAD UR7, UR33, UR7, UR38 ;  /* 0x00000007210772a4 */ /* 0x000fe4000f8e0226 */
[----:B------:R-:W-:Y:S02]  /*1190*/  ULDC UR8, c[0x0][0x224] ;  /* 0x0000890000087ab9 */ /* 0x000fe40000000800 */
[----:B------:R-:W-:Y:S02]  /*11a0*/  UIMAD UR34, UR7, UR8, URZ ;  /* 0x00000008072272a4 */ /* 0x000fe4000f8e023f */
.L_x_1202:
[----:B------:R-:W2:Y:S01]  /*11b0*/  LDL R23, [R1] ;  /* 0x0000000001177983 */ /* 0x000ea20000100800 */
[----:B------:R-:W-:Y:S01]  /*11c0*/  ULDC.64 UR8, c[0x0][0x178] ;  /* 0x00005e0000087ab9 */ /* 0x000fe20000000a00 */
[----:B------:R-:W-:Y:S01]  /*11d0*/  SHF.R.S32.HI R12, RZ, 0x1f, R246 ;  /* 0x0000001fff0c7819 */ /* 0x000fe200000114f6 */
[----:B------:R-:W-:Y:S01]  /*11e0*/  UIMAD UR7, UR40, UR8, URZ ;  /* 0x00000008280772a4 */ /* 0x000fe2000f8e023f */
[----:B------:R-:W1:Y:S01]  /*11f0*/  S2R R22, SR_CTAID.Y ;  /* 0x0000000000167919 */ /* 0x000e620000002600 */
[----:B------:R-:W-:Y:S01]  /*1200*/  SHF.R.S32.HI R249, RZ, 0x1f, R248 ;  /* 0x0000001ffff97819 */ /* 0x000fe200000114f8 */
[----:B------:R-:W-:Y:S01]  /*1210*/  UIADD3 UR25, UP0, UR6, UR25, URZ ;  /* 0x0000001906197290 */ /* 0x000fe2000ff1e03f */
[----:B------:R-:W-:Y:S01]  /*1220*/  IMAD R4, R12, c[0x0][0x1a0], RZ ;  /* 0x000068000c047a24 */ /* 0x000fe200078e02ff */
[----:B------:R-:W-:Y:S01]  /*1230*/  UIMAD UR32, UR33, UR9, UR7 ;  /* 0x00000009212072a4 */ /* 0x000fe2000f8e0207 */
[----:B------:R-:W-:Y:S01]  /*1240*/  IMAD.WIDE.U32 R10, R246, c[0x0][0x1a0], RZ ;  /* 0x00006800f60a7a25 */ /* 0x000fe200078e00ff */
[----:B------:R-:W-:-:S02]  /*1250*/  UIADD3.X UR30, UR37, UR30, URZ, UP0, !UPT ;  /* 0x0000001e251e7290 */ /* 0x000fc400087fe43f */
[----:B------:R-:W-:Y:S01]  /*1260*/  ULDC.64 UR8, c[0x0][0x1a8] ;  /* 0x00006a0000087ab9 */ /* 0x000fe20000000a00 */
[----:B------:R-:W-:Y:S01]  /*1270*/  IMAD R4, R246, c[0x0][0x1a4], R4 ;  /* 0x00006900f6047a24 */ /* 0x000fe200078e0204 */
[----:B------:R-:W-:Y:S01]  /*1280*/  UIMAD UR7, UR47, UR8, URZ ;  /* 0x000000082f0772a4 */ /* 0x000fe2000f8e023f */
[----:B------:R-:W-:Y:S01]  /*1290*/  IMAD.U32 R2, RZ, RZ, UR25 ;  /* 0x00000019ff027e24 */ /* 0x000fe2000f8e00ff */
[----:B------:R-:W-:Y:S01]  /*12a0*/  ULDC.64 UR26, c[0x0][0x180] ;  /* 0x00006000001a7ab9 */ /* 0x000fe20000000a00 */
[----:B------:R-:W-:Y:S01]  /*12b0*/  IMAD.IADD R5, R11, 0x1, R4 ;  /* 0x000000010b057824 */ /* 0x000fe200078e0204 */
[----:B------:R-:W-:Y:S01]  /*12c0*/  UIMAD UR35, UR38, UR9, UR7 ;  /* 0x00000009262372a4 */ /* 0x000fe2000f8e0207 */
[----:B------:R-:W-:Y:S01]  /*12d0*/  IMAD.MOV.U32 R4, RZ, RZ, R10 ;  /* 0x000000ffff047224 */ /* 0x000fe200078e000a */
[----:B------:R-:W-:Y:S01]  /*12e0*/  UIMAD UR26, UR40, UR26, URZ ;  /* 0x0000001a281a72a4 */ /* 0x000fe2000f8e023f */
[----:B------:R-:W-:Y:S01]  /*12f0*/  IMAD R8, R13, c[0x0][0x1b8], RZ ;  /* 0x00006e000d087a24 */ /* 0x000fe200078e02ff */
[----:B------:R-:W-:Y:S01]  /*1300*/  ULDC.64 UR8, c[0x0][0x368] ;  /* 0x0000da0000087ab9 */ /* 0x000fe20000000a00 */
[----:B------:R-:W-:Y:S01]  /*1310*/  IMAD.WIDE.U32 R4, R2, c[0x0][0x1a0], R4 ;  /* 0x0000680002047a25 */ /* 0x000fe200078e0004 */
[----:B------:R-:W-:-:S02]  /*1320*/  UIMAD UR7, UR40, UR8, URZ ;  /* 0x00000008280772a4 */ /* 0x000fc4000f8e023f */
[----:B------:R-:W-:Y:S01]  /*1330*/  UIMAD UR26, UR33, UR27, UR26 ;  /* 0x0000001b211a72a4 */ /* 0x000fe2000f8e021a */
[----:B------:R-:W-:Y:S01]  /*1340*/  IMAD R2, R0, c[0x0][0x1bc], R8 ;  /* 0x00006f0000027a24 */ /* 0x000fe200078e0208 */
[----:B------:R-:W-:Y:S01]  /*1350*/  UIMAD UR28, UR33, UR9, UR7 ;  /* 0x00000009211c72a4 */ /* 0x000fe2000f8e0207 */
[----:B-1----:R-:W-:Y:S02]  /*1360*/  IMAD.WIDE.U32 R6, R22, c[0x0][0x188], R248 ;  /* 0x0000620016067a25 */ /* 0x002fe400078e00f8 */
[----:B------:R-:W-:Y:S02]  /*1370*/  ULDC.64 UR8, c[0x0][0x188] ;  /* 0x0000620000087ab9 */ /* 0x000fe40000000a00 */
[----:B------:R-:W-:Y:S01]  /*1380*/  UIMAD UR8, UR40, UR8, URZ ;  /* 0x00000008280872a4 */ /* 0x000fe2000f8e023f */
[----:B------:R-:W-:-:S03]  /*1390*/  IMAD.WIDE.U32 R14, R246, c[0x0][0x198], RZ ;  /* 0x00006600f60e7a25 */ /* 0x000fc600078e00ff */
[----:B------:R-:W-:Y:S01]  /*13a0*/  UIMAD UR6, UR33, UR9, UR8 ;  /* 0x00000009210672a4 */ /* 0x000fe2000f8e0208 */
[----:B------:R-:W-:Y:S02]  /*13b0*/  IMAD.WIDE.U32 R8, R22, c[0x0][0x368], R248 ;  /* 0x0000da0016087a25 */ /* 0x000fe400078e00f8 */
[----:B------:R-:W-:-:S03]  /*13c0*/  ULDC.64 UR8, c[0x0][0x1a0] ;  /* 0x0000680000087ab9 */ /* 0x000fc60000000a00 */
[----:B------:R-:W-:Y:S01]  /*13d0*/  IADD3 R7, R7, UR6, RZ ;  /* 0x0000000607077c10 */ /* 0x000fe2000fffe0ff */
[----:B------:R-:W-:Y:S01]  /*13e0*/  UIMAD UR6, UR30, UR8, URZ ;  /* 0x000000081e0672a4 */ /* 0x000fe2000f8e023f */
[----:B------:R-:W-:-:S03]  /*13f0*/  IADD3 R9, R9, UR28, RZ ;  /* 0x0000001c09097c10 */ /* 0x000fc6000fffe0ff */
[----:B------:R-:W-:Y:S01]  /*1400*/  IMAD.WIDE.U32 R6, R0, c[0x0][0x1b8], R6 ;  /* 0x00006e0000067a25 */ /* 0x000fe200078e0006 */
[----:B------:R-:W-:-:S03]  /*1410*/  UIMAD UR6, UR25, UR9, UR6 ;  /* 0x00000009190672a4 */ /* 0x000fc6000f8e0206 */
[----:B------:R-:W-:Y:S01]  /*1420*/  IMAD.IADD R2, R7, 0x1, R2 ;  /* 0x0000000107027824 */ /* 0x000fe200078e0202 */
[----:B------:R-:W-:Y:S01]  /*1430*/  IADD3 R18, P0, R6, R4, RZ ;  /* 0x0000000406127210 */ /* 0x000fe20007f1e0ff */
[----:B------:R-:W-:Y:S02]  /*1440*/  IMAD R4, R12, c[0x0][0x198], RZ ;  /* 0x000066000c047a24 */ /* 0x000fe400078e02ff */
[----:B------:R-:W-:Y:S01]  /*1450*/  IMAD.WIDE.U32 R6, R22, c[0x0][0x180], R248 ;  /* 0x0000600016067a25 */ /* 0x000fe200078e00f8 */
[----:B------:R-:W-:Y:S01]  /*1460*/  IADD3.X R19, R2, UR6, R5, P0, !PT ;  /* 0x0000000602137c10 */ /* 0x000fe200087fe405 */
[----:B------:R-:W-:Y:S01]  /*1470*/  ULDC.64 UR6, c[0x0][0x378] ;  /* 0x0000de0000067ab9 */ /* 0x000fe20000000a00 */
[C---:B------:R-:W-:Y:S01]  /*1480*/  IADD3 R2, P0, R246.reuse, UR10, RZ ;  /* 0x0000000af6027c10 */ /* 0x040fe2000ff1e0ff */
[----:B------:R-:W-:Y:S01]  /*1490*/  IMAD R4, R246, c[0x0][0x19c], R4 ;  /* 0x00006700f6047a24 */ /* 0x000fe200078e0204 */
[----:B------:R-:W-:Y:S01]  /*14a0*/  IADD3 R7, R7, UR26, RZ ;  /* 0x0000001a07077c10 */ /* 0x000fe2000fffe0ff */
[----:B------:R-:W-:Y:S01]  /*14b0*/  UIMAD UR6, UR47, UR6, URZ ;  /* 0x000000062f0672a4 */ /* 0x000fe2000f8e023f */
[----:B------:R-:W-:Y:S01]  /*14c0*/  IADD3.X R16, R12, UR11, RZ, P0, !PT ;  /* 0x0000000b0c107c10 */ /* 0x000fe200087fe4ff */
[----:B------:R-:W-:Y:S01]  /*14d0*/  IMAD.WIDE.U32 R10, R2, c[0x0][0x190], R248 ;  /* 0x00006400020a7a25 */ /* 0x000fe200078e00f8 */
[----:B------:R-:W-:-:S02]  /*14e0*/  ULDC.64 UR26, c[0x0][0x198] ;  /* 0x00006600001a7ab9 */ /* 0x000fc40000000a00 */
[----:B------:R-:W-:Y:S01]  /*14f0*/  UIMAD UR28, UR38, UR7, UR6 ;  /* 0x00000007261c72a4 */ /* 0x000fe2000f8e0206 */
[----:B------:R-:W-:Y:S01]  /*1500*/  IMAD R5, R16, c[0x0][0x190], RZ ;  /* 0x0000640010057a24 */ /* 0x000fe200078e02ff */
[----:B------:R-:W-:Y:S02]  /*1510*/  UIMAD UR6, UR30, UR26, URZ ;  /* 0x0000001a1e0672a4 */ /* 0x000fe4000f8e023f */
[----:B------:R-:W-:Y:S01]  /*1520*/  USHF.L.U32 UR7, UR8, 0x6, URZ ;  /* 0x0000000608077899 */ /* 0x000fe2000800063f */
[----:B------:R-:W-:Y:S01]  /*1530*/  IMAD R12, R2, c[0x0][0x194], R5 ;  /* 0x00006500020c7a24 */ /* 0x000fe200078e0205 */
[----:B------:R-:W-:Y:S01]  /*1540*/  UIMAD UR6, UR25, UR27, UR6 ;  /* 0x0000001b190672a4 */ /* 0x000fe2000f8e0206 */
[----:B------:R-:W-:Y:S02]  /*1550*/  IMAD.IADD R5, R15, 0x1, R4 ;  /* 0x000000010f057824 */ /* 0x000fe400078e0204 */
[----:B------:R-:W-:Y:S02]  /*1560*/  IMAD.IADD R11, R11, 0x1, R12 ;  /* 0x000000010b0b7824 */ /* 0x000fe400078e020c */
[----:B------:R-:W-:-:S02]  /*1570*/  IMAD R12, R13, c[0x0][0x1b0], RZ ;  /* 0x00006c000d0c7a24 */ /* 0x000fc400078e02ff */
[----:B------:R-:W-:Y:S02]  /*1580*/  IMAD.U32 R13, RZ, RZ, UR25 ;  /* 0x00000019ff0d7e24 */ /* 0x000fe4000f8e00ff */
[----:B------:R-:W-:Y:S02]  /*1590*/  IMAD.MOV.U32 R4, RZ, RZ, R14 ;  /* 0x000000ffff047224 */ /* 0x000fe400078e000e */
[----:B------:R-:W-:-:S04]  /*15a0*/  IMAD.WIDE.U32 R14, R0, c[0x0][0x1b0], R6 ;  /* 0x00006c00000e7a25 */ /* 0x000fc800078e0006 */
[----:B------:R-:W-:Y:S02]  /*15b0*/  IMAD R17, R0, c[0x0][0x1b4], R12 ;  /* 0x00006d0000117a24 */ /* 0x000fe400078e020c */
[----:B------:R-:W-:-:S04]  /*15c0*/  IMAD.WIDE.U32 R6, R13, c[0x0][0x198], R4 ;  /* 0x000066000d067a25 */ /* 0x000fc800078e0004 */
[----:B------:R-:W-:Y:S01]  /*15d0*/  IMAD.WIDE.U32 R12, R22, c[0x0][0x178], R10 ;  /* 0x00005e00160c7a25 */ /* 0x000fe200078e000a */
[----:B------:R-:W-:Y:S01]  /*15e0*/  IADD3 R14, P0, R14, R6, RZ ;  /* 0x000000060e0e7210 */ /* 0x000fe20007f1e0ff */
[----:B------:R-:W1:Y:S02]  /*15f0*/  S2R R22, SR_CTAID.Z ;  /* 0x0000000000167919 */ /* 0x000e640000002700 */
[----:B------:R-:W-:Y:S01]  /*1600*/  IMAD R0, R16, c[0x0][0x370], RZ ;  /* 0x0000dc0010007a24 */ /* 0x000fe200078e02ff */
[----:B------:R-:W-:Y:S01]  /*1610*/  IADD3 R13, R13, UR32, RZ ;  /* 0x000000200d0d7c10 */ /* 0x000fe2000fffe0ff */
[----:B------:R-:W-:Y:S01]  /*1620*/  IMAD.WIDE.U32 R4, R2, c[0x0][0x370], R8 ;  /* 0x0000dc0002047a25 */ /* 0x000fe200078e0008 */
[----:B------:R-:W-:-:S03]  /*1630*/  LEA R8, P2, R18, c[0x0][0x170], 0x1 ;  /* 0x00005c0012087a11 */ /* 0x000fc600078408ff */
[----:B------:R-:W-:Y:S01]  /*1640*/  IMAD R10, R2, c[0x0][0x374], R0 ;  /* 0x0000dd00020a7a24 */ /* 0x000fe200078e0200 */
[----:B------:R-:W-:Y:S01]  /*1650*/  LEA.HI.X R9, R18, c[0x0][0x174], R19, 0x1, P2 ;  /* 0x00005d0012097a11 */ /* 0x000fe200010f0c13 */
[----:B------:R-:W-:Y:S02]  /*1660*/  IMAD.IADD R0, R15, 0x1, R17 ;  /* 0x000000010f007824 */ /* 0x000fe400078e0211 */
[----:B------:R-:W-:Y:S02]  /*1670*/  IMAD.IADD R5, R5, 0x1, R10 ;  /* 0x0000000105057824 */ /* 0x000fe400078e020a */
[----:B------:R-:W-:Y:S01]  /*1680*/  IMAD.SHL.U32 R16, R241, 0x2, RZ ;  /* 0x00000002f1107824 */ /* 0x000fe200078e00ff */
[----:B------:R-:W-:Y:S01]  /*1690*/  @P1 BAR.SYNC.DEFER_BLOCKING 0x0 ;  /* 0x0000000000001b1d */ /* 0x000fe20000010000 */
[----:B------:R-:W-:Y:S01]  /*16a0*/  IADD3.X R0, R0, UR6, R7, P0, !PT ;  /* 0x0000000600007c10 */ /* 0x000fe200087fe407 */
[----:B------:R-:W-:Y:S01]  /*16b0*/  USHF.L.U64.HI UR6, UR8, UR58, UR9 ;  /* 0x0000003a08067299 */ /* 0x000fe20008010209 */
[----:B------:R-:W-:Y:S01]  /*16c0*/  LEA R10, P0, R14, c[0x0][0x168], 0x1 ;  /* 0x00005a000e0a7a11 */ /* 0x000fe200078008ff */
[----:B------:R-:W-:-:S02]  /*16d0*/  IMAD.MOV.U32 R2, RZ, RZ, c[0x0][0x370] ;  /* 0x0000dc00ff027624 */ /* 0x000fc400078e00ff */
[----:B------:R-:W-:Y:S01]  /*16e0*/  ULDC.64 UR8, c[0x0][0x200] ;  /* 0x0000800000087ab9 */ /* 0x000fe20000000a00 */
[----:B------:R-:W-:Y:S02]  /*16f0*/  LEA.HI.X R11, R14, c[0x0][0x16c], R0, 0x1, P0 ;  /* 0x00005b000e0b7a11 */ /* 0x000fe400000f0c00 */
[----:B------:R-:W-:Y:S01]  /*1700*/  IADD3 R6, P0, R8, UR7, RZ ;  /* 0x0000000708067c10 */ /* 0x000fe2000ff1e0ff */
[----:B-1----:R-:W-:-:S03]  /*1710*/  IMAD.WIDE.U32 R14, R22, c[0x0][0x378], R4 ;  /* 0x0000de00160e7a25 */ /* 0x002fc600078e0004 */
[----:B------:R-:W-:Y:S01]  /*1720*/  IADD3.X R7, R9, UR6, RZ, P0, !PT ;  /* 0x0000000609077c10 */ /* 0x000fe200087fe4ff */
[----:B------:R-:W-:Y:S01]  /*1730*/  IMAD.WIDE.U32 R12, R22, c[0x0][0x1a8], R12 ;  /* 0x00006a00160c7a25 */ /* 0x000fe200078e000c */
[----:B------:R-:W-:Y:S02]  /*1740*/  IADD3 R4, P0, R6, UR7, RZ ;  /* 0x0000000706047c10 */ /* 0x000fe4000ff1e0ff */
[----:B------:R-:W-:Y:S01]  /*1750*/  IADD3 R0, R15, UR28, RZ ;  /* 0x0000001c0f007c10 */ /* 0x000fe2000fffe0ff */
[----:B------:R-:W-:Y:S01]  /*1760*/  UIADD3 UR28, UR10, UR29, URZ ;  /* 0x0000001d0a1c7290 */ /* 0x000fe2000fffe03f */
[C---:B------:R-:W-:Y:S02]  /*1770*/  LEA R204, P1, R14.reuse, c[0x0][0x330], 0x1 ;  /* 0x0000cc000ecc7a11 */ /* 0x040fe400078208ff */
[----:B------:R-:W-:Y:S01]  /*1780*/  IADD3.X R5, R7, UR6, RZ, P0, !PT ;  /* 0x0000000607057c10 */ /* 0x000fe200087fe4ff */
[----:B------:R-:W-:Y:S01]  /*1790*/  UIMAD.WIDE UR28, UR28, UR57, UR8 ;  /* 0x000000391c1c72a5 */ /* 0x000fe2000f8e0208 */
[----:B------:R-:W-:Y:S01]  /*17a0*/  LEA.HI.X R205, R14, c[0x0][0x334], R0, 0x1, P1 ;  /* 0x0000cd000ecd7a11 */ /* 0x000fe200008f0c00 */
[----:B------:R-:W-:Y:S01]  /*17b0*/  @!PT LDS RZ, [RZ] ;  /* 0x00000000fffff984 */ /* 0x000fe20000000800 */
[----:B------:R-:W-:Y:S01]  /*17c0*/  @!PT LDS RZ, [RZ] ;  /* 0x00000000fffff984 */ /* 0x000fe20000000800 */
[----:B------:R-:W-:Y:S01]  /*17d0*/  @!PT LDS RZ, [RZ] ;  /* 0x00000000fffff984 */ /* 0x000fe20000000800 */
[----:B------:R1:W-:Y:S01]  /*17e0*/  LDGSTS.E.BYPASS.LTC128B.128 [R16+0xa000], [R8.64] ;  /* 0x0a00000008107fae */ /* 0x0003e2000b901d44 */
[----:B------:R-:W-:Y:S01]  /*17f0*/  IADD3 R0, R13, UR35, RZ ;  /* 0x000000230d007c10 */ /* 0x000fe2000fffe0ff */
[----:B------:R-:W-:Y:S01]  /*1800*/  USHF.L.U64.HI UR9, UR26, UR58, UR27 ;  /* 0x0000003a1a097299 */ /* 0x000fe2000801021b */
[----:B------:R-:W-:Y:S01]  /*1810*/  LEA R202, P1, R12, c[0x0][0x160], 0x1 ;  /* 0x000058000cca7a11 */ /* 0x000fe200078208ff */
[----:B------:R3:W-:Y:S01]  /*1820*/  LDGSTS.E.BYPASS.LTC128B.128 [R16+0xb000], [R6.64] ;  /* 0x0b00000006107fae */ /* 0x0007e2000b901d44 */
[----:B------:R-:W-:-:S02]  /*1830*/  UMOV UR8, UR28 ;  /* 0x0000001c00087c82 */ /* 0x000fc40008000000 */
[----:B------:R-:W-:Y:S01]  /*1840*/  LEA.HI.X R203, R12, c[0x0][0x164], R0, 0x1, P1 ;  /* 0x000059000ccb7a11 */ /* 0x000fe200008f0c00 */
[----:B------:R4:W-:Y:S01]  /*1850*/  LDGSTS.E.BYPASS.LTC128B.128 [R16+0xc000], [R4.64] ;  /* 0x0c00000004107fae */ /* 0x0009e2000b901d44 */
[----:B------:R-:W-:Y:S01]  /*1860*/  IMAD.MOV.U32 R0, RZ, RZ, c[0x0][0x190] ;  /* 0x00006400ff007624 */ /* 0x000fe200078e00ff */
[----:B------:R-:W-:Y:S01]  /*1870*/  USHF.L.U32 UR26, UR26, 0x6, URZ ;  /* 0x000000061a1a7899 */ /* 0x000fe2000800063f */
[----:B-1----:R-:W-:-:S04]  /*1880*/  IADD3 R8, P0, R4, UR7, RZ ;  /* 0x0000000704087c10 */ /* 0x002fc8000ff1e0ff */
[----:B------:R-:W-:Y:S01]  /*1890*/  IADD3.X R9, R5, UR6, RZ, P0, !PT ;  /* 0x0000000605097c10 */ /* 0x000fe200087fe4ff */
[----:B------:R-:W-:Y:S01]  /*18a0*/  ULEA.HI.SX32 UR6, UR31, 0xffffffff, 0x1a ;  /* 0xffffffff1f067891 */ /* 0x000fe2000f8fd23f */
[----:B---3--:R-:W-:Y:S01]  /*18b0*/  IMAD.MOV.U32 R6, RZ, RZ, c[0x0][0x194] ;  /* 0x00006500ff067624 */ /* 0x008fe200078e00ff */
[----:B------:R-:W-:Y:S01]  /*18c0*/  LEA R14, P0, R0, R202, 0x6 ;  /* 0x000000ca000e7211 */ /* 0x000fe200078030ff */
[----:B----4-:R-:W-:Y:S01]  /*18d0*/  IMAD.MOV.U32 R5, RZ, RZ, c[0x0][0x374] ;  /* 0x0000dd00ff057624 */ /* 0x010fe200078e00ff */
[----:B------:R-:W-:Y:S01]  /*18e0*/  LEA R4, P1, R2, R204, 0x6 ;  /* 0x000000cc02047211 */ /* 0x000fe200078230ff */
[----:B------:R-:W-:Y:S01]  /*18f0*/  ULEA.HI UR7, UR6, UR6, URZ, 0x1 ;  /* 0x0000000606077291 */ /* 0x000fe2000f8f083f */
[----:B------:R1:W-:Y:S01]  /*1900*/  LDGSTS.E.BYPASS.LTC128B.128 [R16+0xd000], [R8.64] ;  /* 0x0d00000008107fae */ /* 0x0003e2000b901d44 */
[----:B------:R-:W-:Y:S02]  /*1910*/  LEA.HI.X R15, R0, R203, R6, 0x6, P0 ;  /* 0x000000cb000f7211 */ /* 0x000fe400000f3406 */
[----:B------:R-:W-:Y:S01]  /*1920*/  LEA.HI.X R5, R2, R205, R5, 0x6, P1 ;  /* 0x000000cd02057211 */ /* 0x000fe200008f3405 */
[----:B------:R-:W-:Y:S01]  /*1930*/  ULOP3.LUT UR7, UR7, 0xfffffffe, URZ, 0xc0, !UPT ;  /* 0xfffffffe07077892 */ /* 0x000fe2000f8ec03f */
[----:B------:R-:W0:Y:S01]  /*1940*/  LDGDEPBAR ;  /* 0x00000000000079af */ /* 0x000e220000000000 */
[----:B------:R-:W-:-:S02]  /*1950*/  IADD3 R0, R241, 0x1000, RZ ;  /* 0x00001000f1007810 */ /* 0x000fc40007ffe0ff */
[----:B------:R-:W-:Y:S01]  /*1960*/  UIADD3 UR7, UR6, -UR7, URZ ;  /* 0x8000000706077290 */ /* 0x000fe2000fffe03f */
[----:B------:R3:W-:Y:S03]  /*1970*/  LDGSTS.E.BYPASS.LTC128B.128 [R16+0x4000], [R204.64] ;  /* 0x04000000cc107fae */ /* 0x0007e6000b901d44 */
[----:B------:R-:W-:Y:S01]  /*1980*/  UISETP.NE.AND UP0, UPT, UR7, 0x1, UPT ;  /* 0x000000010700788c */ /* 0x000fe2000bf05270 */
[----:B------:R2:W-:Y:S02]  /*1990*/  LDGSTS.E.BYPASS.LTC128B.128 [R16+0x5000], [R4.64] ;  /* 0x0500000004107fae */ /* 0x0005e4000b901d44 */
[----:B------:R-:W-:-:S03]  /*19a0*/  UMOV UR7, UR29 ;  /* 0x0000001d00077c82 */ /* 0x000fc60008000000 */
[----:B------:R-:W-:-:S04]  /*19b0*/  PLOP3.LUT P0, PT, PT, PT, UP0, 0x80, 0x0 ;  /* 0x000000000000781c */ /* 0x000fc80003f0f008 */
[----:B------:R-:W-:Y:S02]  /*19c0*/  SEL R0, R0, R241, !P0 ;  /* 0x000000f100007207 */ /* 0x000fe40004000000 */
[----:B-1----:R-:W-:-:S03]  /*19d0*/  IADD3 R8, P1, R10, UR26, RZ ;  /* 0x0000001a0a087c10 */ /* 0x002fc6000ff3e0ff */
[----:B------:R-:W-:Y:S01]  /*19e0*/  IMAD.SHL.U32 R214, R0, 0x2, RZ ;  /* 0x0000000200d67824 */ /* 0x000fe200078e00ff */
[----:B------:R-:W-:Y:S02]  /*19f0*/  IADD3.X R9, R11, UR9, RZ, P1, !PT ;  /* 0x000000090b097c10 */ /* 0x000fe40008ffe4ff */
[----:B------:R-:W-:Y:S02]  /*1a00*/  IADD3 R6, P1, R8, UR26, RZ ;  /* 0x0000001a08067c10 */ /* 0x000fe4000ff3e0ff */
[----:B------:R3:W-:Y:S02]  /*1a10*/  LDGSTS.E.BYPASS.LTC128B.128 [R214], [R202.64] ;  /* 0x00000000cad67fae */ /* 0x0007e4000b901d44 */
[----:B------:R-:W-:Y:S02]  /*1a20*/  IADD3.X R7, R9, UR9, RZ, P1, !PT ;  /* 0x0000000909077c10 */ /* 0x000fe40008ffe4ff */
[----:B------:R3:W-:Y:S01]  /*1a30*/  LDGSTS.E.BYPASS.LTC128B.128 [R214+0x1000], [R14.64] ;  /* 0x010000000ed67fae */ /* 0x0007e2000b901d44 */
[----:B------:R-:W-:-:S03]  /*1a40*/  IADD3 R12, P1, R6, UR26, RZ ;  /* 0x0000001a060c7c10 */ /* 0x000fc6000ff3e0ff */
[----:B------:R3:W-:Y:S01]  /*1a50*/  LDGSTS.E.BYPASS.LTC128B.128 [R16+0x6000], [R10.64] ;  /* 0x060000000a107fae */ /* 0x0007e2000b901d44 */
[----:B------:R-:W-:-:S03]  /*1a60*/  IADD3.X R13, R7, UR9, RZ, P1, !PT ;  /* 0x00000009070d7c10 */ /* 0x000fc60008ffe4ff */
[----:B------:R3:W-:Y:S04]  /*1a70*/  LDGSTS.E.BYPASS.LTC128B.128 [R16+0x7000], [R8.64] ;  /* 0x0700000008107fae */ /* 0x0007e8000b901d44 */
[----:B------:R1:W-:Y:S04]  /*1a80*/  LDGSTS.E.BYPASS.LTC128B.128 [R16+0x8000], [R6.64] ;  /* 0x0800000006107fae */ /* 0x0003e8000b901d44 */
[----:B------:R3:W-:Y:S04]  /*1a90*/  LDGSTS.E.BYPASS.LTC128B.128 [R16+0x9000], [R12.64] ;  /* 0x090000000c107fae */ /* 0x0007e8000b901d44 */
[----:B------:R-:W0:Y:S01]  /*1aa0*/  LDGDEPBAR ;  /* 0x00000000000079af */ /* 0x000e220000000000 */
[----:B------:R-:W-:-:S02]  /*1ab0*/  ULDC UR31, c[0x0][0x224] ;  /* 0x00008900001f7ab9 */ /* 0x000fc40000000800 */
[----:B------:R-:W-:Y:S02]  /*1ac0*/  UIMAD.WIDE UR26, UR33, UR31, UR10 ;  /* 0x0000001f211a72a5 */ /* 0x000fe4000f8e020a */
[----:B------:R-:W-:Y:S01]  /*1ad0*/  UIMAD UR11, UR48, UR59, UR51 ;  /* 0x0000003b300b72a4 */ /* 0x000fe2000f8e0233 */
[----:B--2---:R-:W-:Y:S01]  /*1ae0*/  IMAD.SHL.U32 R4, R23, 0x4, RZ ;  /* 0x0000000417047824 */ /* 0x004fe200078e00ff */
[----:B------:R-:W-:Y:S01]  /*1af0*/  SHF.R.S32.HI R17, RZ, 0x1f, R23 ;  /* 0x0000001fff117819 */ /* 0x000fe20000011417 */
[----:B-1----:R-:W-:Y:S01]  /*1b00*/  IMAD.U32 R6, RZ, RZ, UR42 ;  /* 0x0000002aff067e24 */ /* 0x002fe2000f8e00ff */
[----:B------:R-:W-:-:S04]  /*1b10*/  DEPBAR.LE SB0, 0x1 ;  /* 0x000080400000791a */ /* 0x000fc80000000000 */
[----:B------:R-:W-:Y:S02]  /*1b20*/  SHF.L.U64.HI R2, R23, 0x2, R17 ;  /* 0x0000000217027819 */ /* 0x000fe40000010211 */
[----:B------:R-:W-:-:S04]  /*1b30*/  IADD3 R4, P2, R4, UR8, RZ ;  /* 0x0000000804047c10 */ /* 0x000fc8000ff5e0ff */
[----:B------:R-:W-:-:S05]  /*1b40*/  IADD3.X R5, R2, UR7, RZ, P2, !PT ;  /* 0x0000000702057c10 */ /* 0x000fca00097fe4ff */
[----:B------:R1:W5:Y:S04]  /*1b50*/  LDG.E R238, [R4.64] ;  /* 0x0000000404ee7981 */ /* 0x000368000c1e1900 */
[----:B------:R1:W5:Y:S04]  /*1b60*/  LDG.E R237, [R4.64+0x20] ;  /* 0x0000200404ed7981 */ /* 0x000368000c1e1900 */
[----:B------:R1:W5:Y:S04]  /*1b70*/  LDG.E R236, [R4.64+0x80] ;  /* 0x0000800404ec7981 */ /* 0x000368000c1e1900 */
[----:B------:R1:W5:Y:S01]  /*1b80*/  LDG.E R235, [R4.64+0xa0] ;  /* 0x0000a00404eb7981 */ /* 0x000362000c1e1900 */
[----:B------:R-:W-:Y:S01]  /*1b90*/  UIADD3 UR9, UP0, UR26, UR44, URZ ;  /* 0x0000002c1a097290 */ /* 0x000fe2000ff1e03f */
[----:B------:R-:W-:Y:S01]  /*1ba0*/  IMAD.U32 R7, RZ, RZ, UR43 ;  /* 0x0000002bff077e24 */ /* 0x000fe2000f8e00ff */
[----:B------:R-:W-:Y:S01]  /*1bb0*/  UIADD3 UR11, UR43, UR11, URZ ;  /* 0x0000000b2b0b7290 */ /* 0x000fe2000fffe03f */
[----:B------:R-:W-:Y:S01]  /*1bc0*/  BAR.SYNC.DEFER_BLOCKING 0x0 ;  /* 0x0000000000007b1d */ /* 0x000fe20000010000 */
[----:B------:R-:W-:Y:S01]  /*1bd0*/  UIADD3.X UR26, UR27, UR41, URZ, UP0, !UPT ;  /* 0x000000291b1a7290 */ /* 0x000fe200087fe43f */
[----:B------:R-:W-:Y:S01]  /*1be0*/  CS2R R94, SRZ ;  /* 0x00000000005e7805 */ /* 0x000fe2000001ff00 */
[----:B------:R-:W-:Y:S01]  /*1bf0*/  UIMAD UR11, UR11, UR9, URZ ;  /* 0x000000090b0b72a4 */ /* 0x000fe2000f8e023f */
[----:B------:R-:W-:Y:S01]  /*1c00*/  CS2R R92, SRZ ;  /* 0x00000000005c7805 */ /* 0x000fe2000001ff00 */
[----:B------:R-:W-:Y:S01]  /*1c10*/  UISETP.GE.AND UP0, UPT, UR55, 0x1, UPT ;  /* 0x000000013700788c */ /* 0x000fe2000bf06270 */
[----:B------:R-:W-:Y:S01]  /*1c20*/  CS2R R98, SRZ ;  /* 0x0000000000627805 */ /* 0x000fe2000001ff00 */
[----:B------:R-:W-:Y:S01]  /*1c30*/  UIMAD UR11, UR26, UR42, UR11 ;  /* 0x0000002a1a0b72a4 */ /* 0x000fe2000f8e020b */
[----:B------:R-:W-:Y:S01]  /*1c40*/  CS2R R96, SRZ ;  /* 0x0000000000607805 */ /* 0x000fe2000001ff00 */
        /* <DEDUP_REMOVED lines=12> */
[----:B-1----:R-:W1:Y:S01]  /*1d10*/  S2R R4, SR_TID.X ;  /* 0x0000000000047919 */ /* 0x002e620000002100 */
[----:B------:R-:W-:Y:S01]  /*1d20*/  CS2R R68, SRZ ;  /* 0x0000000000447805 */ /* 0x000fe2000001ff00 */
[----:B------:R-:W-:Y:S01]  /*1d30*/  CS2R R62, SRZ ;  /* 0x00000000003e7805 */ /* 0x000fe2000001ff00 */
[----:B------:R-:W-:Y:S01]  /*1d40*/  CS2R R60, SRZ ;  /* 0x00000000003c7805 */ /* 0x000fe2000001ff00 */
[----:B------:R3:W2:Y:S01]  /*1d50*/  LDSM.16.M88.4 R140, [R176+0xa000] ;  /* 0x00a00000b08c783b */ /* 0x0006a20000000200 */
[----:B------:R-:W-:Y:S01]  /*1d60*/  CS2R R66, SRZ ;  /* 0x0000000000427805 */ /* 0x000fe2000001ff00 */
[----:B------:R-:W-:Y:S01]  /*1d70*/  CS2R R64, SRZ ;  /* 0x0000000000407805 */ /* 0x000fe2000001ff00 */
[----:B------:R-:W-:Y:S01]  /*1d80*/  CS2R R58, SRZ ;  /* 0x00000000003a7805 */ /* 0x000fe2000001ff00 */
[----:B------:R3:W4:Y:S01]  /*1d90*/  LDSM.16.M88.4 R144, [R176+0xa800] ;  /* 0x00a80000b090783b */ /* 0x0007220000000200 */
[----:B------:R-:W-:Y:S01]  /*1da0*/  CS2R R56, SRZ ;  /* 0x0000000000387805 */ /* 0x000fe2000001ff00 */
[----:B------:R-:W-:Y:S01]  /*1db0*/  CS2R R54, SRZ ;  /* 0x0000000000367805 */ /* 0x000fe2000001ff00 */
[----:B------:R-:W-:Y:S01]  /*1dc0*/  CS2R R52, SRZ ;  /* 0x0000000000347805 */ /* 0x000fe2000001ff00 */
[----:B------:R3:W2:Y:S01]  /*1dd0*/  LDSM.16.M88.4 R148, [R179+0xa000] ;  /* 0x00a00000b394783b */ /* 0x0006a20000000200 */
        /* <DEDUP_REMOVED lines=10> */
[----:B-1----:R-:W-:Y:S01]  /*1e80*/  SHF.R.S32.HI R0, RZ, 0x1f, R4 ;  /* 0x0000001fff007819 */ /* 0x002fe20000011404 */
[----:B------:R3:W1:Y:S03]  /*1e90*/  LDSM.16.M88.4 R160, [R177+0xa800] ;  /* 0x00a80000b1a0783b */ /* 0x0006660000000200 */
[----:B------:R-:W-:Y:S01]  /*1ea0*/  LEA.HI R0, R0, R4, RZ, 0x5 ;  /* 0x0000000400007211 */ /* 0x000fe200078f28ff */
[----:B------:R3:W1:Y:S03]  /*1eb0*/  LDSM.16.M88.4 R164, [R178+0xa000] ;  /* 0x00a00000b2a4783b */ /* 0x0006660000000200 */
[----:B------:R-:W-:Y:S01]  /*1ec0*/  LOP3.LUT R2, R0, 0xffffffe0, RZ, 0xc0, !PT ;  /* 0xffffffe000027812 */ /* 0x000fe200078ec0ff */
[----:B------:R3:W1:Y:S01]  /*1ed0*/  LDSM.16.M88.4 R168, [R178+0xa800] ;  /* 0x00a80000b2a8783b */ /* 0x0006620000000200 */
[----:B------:R-:W-:-:S03]  /*1ee0*/  SHF.R.S32.HI R0, RZ, 0x5, R0 ;  /* 0x00000005ff007819 */ /* 0x000fc60000011400 */
[----:B------:R-:W-:Y:S02]  /*1ef0*/  IMAD.IADD R2, R4, 0x1, -R2 ;  /* 0x0000000104027824 */ /* 0x000fe400078e0a02 */
[----:B------:R-:W-:Y:S02]  /*1f00*/  IMAD.U32 R4, RZ, RZ, UR36 ;  /* 0x00000024ff047e24 */ /* 0x000fe4000f8e00ff */
[----:B------:R-:W-:Y:S02]  /*1f10*/  IMAD R0, R0, UR49, R2 ;  /* 0x0000003100007c24 */ /* 0x000fe4000f8e0202 */
[----:B------:R-:W-:-:S03]  /*1f20*/  IMAD.U32 R2, RZ, RZ, UR45 ;  /* 0x0000002dff027e24 */ /* 0x000fc6000f8e00ff */
[----:B------:R-:W-:Y:S02]  /*1f30*/  IADD3 R4, P2, P1, R0, UR50, R4 ;  /* 0x0000003200047c10 */ /* 0x000fe4000f95e004 */
[----:B------:R-:W-:-:S04]  /*1f40*/  SHF.R.S32.HI R0, RZ, 0x1f, R0 ;  /* 0x0000001fff007819 */ /* 0x000fc80000011400 */
[----:B------:R-:W-:Y:S02]  /*1f50*/  IADD3.X R0, R0, UR52, R2, P2, P1 ;  /* 0x0000003400007c10 */ /* 0x000fe400097e2402 */
[----:B------:R-:W-:-:S05]  /*1f60*/  IADD3 R4, P1, R4, R21, RZ ;  /* 0x0000001504047210 */ /* 0x000fca0007f3e0ff */
[----:B------:R-:W-:-:S04]  /*1f70*/  IMAD.X R5, R0, 0x1, R20, P1 ;  /* 0x0000000100057824 */ /* 0x000fc800008e0614 */
[----:B------:R-:W-:-:S05]  /*1f80*/  IMAD.WIDE.U32 R4, R6, UR9, R4 ;  /* 0x0000000906047c25 */ /* 0x000fca000f8e0004 */
[----:B------:R-:W-:Y:S01]  /*1f90*/  IADD3 R0, R5, UR11, RZ ;  /* 0x0000000b05007c10 */ /* 0x000fe2000fffe0ff */
[----:B------:R-:W-:Y:S01]  /*1fa0*/  UIMAD.WIDE UR10, UR10, UR57, UR60 ;  /* 0x000000390a0a72a5 */ /* 0x000fe2000f8e023c */
[----:B------:R-:W-:-:S04]  /*1fb0*/  LEA R190, P1, R4, c[0x0][0x350], 0x2 ;  /* 0x0000d40004be7a11 */ /* 0x000fc800078210ff */
[----:B------:R-:W-:Y:S02]  /*1fc0*/  LEA.HI.X R191, R4, c[0x0][0x354], R0, 0x2, P1 ;  /* 0x0000d50004bf7a11 */ /* 0x000fe400008f1400 */
[----:B------:R-:W-:-:S13]  /*1fd0*/  PLOP3.LUT P1, PT, PT, PT, UP0, 0x80, 0x0 ;  /* 0x000000000000781c */ /* 0x000fda0003f2f008 */
[----:B------:R-:W-:Y:S05]  /*1fe0*/  @!P1 BRA `(.L_x_1203) ;  /* 0x000030d000009947 */ /* 0x000fea0003800000 */
[----:B-1234-:R-:W2:Y:S01]  /*1ff0*/  LDL R24, [R1+0x8] ;  /* 0x0000080001187983 */ /* 0x01eea20000100800 */
[----:B------:R-:W-:Y:S02]  /*2000*/  IADD3 R0, R188, 0x1000, RZ ;  /* 0x00001000bc007810 */ /* 0x000fe40007ffe0ff */
[C---:B------:R-:W-:Y:S01]  /*2010*/  IADD3 R2, R189.reuse, 0x1000, RZ ;  /* 0x00001000bd027810 */ /* 0x040fe20007ffe0ff */
[----:B------:R-:W-:Y:S01]  /*2020*/  IMAD.MOV.U32 R187, RZ, RZ, 0x20 ;  /* 0x00000020ffbb7424 */ /* 0x000fe200078e00ff */
[----:B------:R-:W-:Y:S01]  /*2030*/  SEL R0, R0, R188, !P0 ;  /* 0x000000bc00007207 */ /* 0x000fe20004000000 */
[----:B------:R-:W-:Y:S01]  /*2040*/  IMAD.MOV.U32 R95, RZ, RZ, RZ ;  /* 0x000000ffff5f7224 */ /* 0x000fe200078e00ff */
[----:B------:R-:W-:Y:S01]  /*2050*/  SEL R2, R2, R189, !P0 ;  /* 0x000000bd02027207 */ /* 0x000fe20004000000 */
[----:B------:R-:W-:Y:S01]  /*2060*/  IMAD.SHL.U32 R175, R189, 0x2, RZ ;  /* 0x00000002bdaf7824 */ /* 0x000fe200078e00ff */
[----:B------:R-:W-:Y:S01]  /*2070*/  MOV R174, 0x40 ;  /* 0x0000004000ae7802 */ /* 0x000fe20000000f00 */
[----:B------:R-:W-:Y:S01]  /*2080*/  IMAD.SHL.U32 R172, R0, 0x2, RZ ;  /* 0x0000000200ac7824 */ /* 0x000fe200078e00ff */
[C---:B------:R-:W-:Y:S01]  /*2090*/  SHF.L.U64.HI R243, R23.reuse, 0x2, R17 ;  /* 0x0000000217f37819 */ /* 0x040fe20000010211 */
[----:B------:R-:W-:Y:S01]  /*20a0*/  IMAD.SHL.U32 R173, R2, 0x2, RZ ;  /* 0x0000000202ad7824 */ /* 0x000fe200078e00ff */
[----:B------:R-:W-:Y:S01]  /*20b0*/  UMOV UR9, UR11 ;  /* 0x0000000b00097c82 */ /* 0x000fe20008000000 */
[----:B------:R-:W-:Y:S01]  /*20c0*/  IMAD.SHL.U32 R242, R23, 0x4, RZ ;  /* 0x0000000417f27824 */ /* 0x000fe200078e00ff */
[----:B--2---:R-:W-:-:S02]  /*20d0*/  LOP3.LUT P0, RZ, R24, 0x2, RZ, 0xc0, !PT ;  /* 0x0000000218ff7812 */ /* 0x004fc4000780c0ff */
[----:B------:R-:W-:Y:S02]  /*20e0*/  LOP3.LUT P1, RZ, R24, 0x4, RZ, 0xc0, !PT ;  /* 0x0000000418ff7812 */ /* 0x000fe4000782c0ff */
[----:B------:R-:W-:Y:S02]  /*20f0*/  SEL R187, R187, 0xffffffe0, !P0 ;  /* 0xffffffe0bbbb7807 */ /* 0x000fe40004000000 */
[----:B------:R-:W-:Y:S02]  /*2100*/  SEL R174, R174, 0xffffffc0, !P1 ;  /* 0xffffffc0aeae7807 */ /* 0x000fe40004800000 */
[C---:B------:R-:W-:Y:S01]  /*2110*/  IADD3 R181, R180.reuse, R187, RZ ;  /* 0x000000bbb4b57210 */ /* 0x040fe20007ffe0ff */
[C---:B------:R-:W-:Y:S02]  /*2120*/  IMAD.IADD R182, R175.reuse, 0x1, R187 ;  /* 0x00000001afb67824 */ /* 0x040fe400078e02bb */
[--C-:B------:R-:W-:Y:S02]  /*2130*/  IMAD.IADD R186, R175, 0x1, R174.reuse ;  /* 0x00000001afba7824 */ /* 0x100fe400078e02ae */
[----:B------:R-:W-:Y:S01]  /*2140*/  IMAD.IADD R184, R180, 0x1, R174 ;  /* 0x00000001b4b87824 */ /* 0x000fe200078e02ae */
[C---:B------:R-:W-:Y:S01]  /*2150*/  IADD3 R185, R174.reuse, R182, RZ ;  /* 0x000000b6aeb97210 */ /* 0x040fe20007ffe0ff */
[----:B------:R-:W-:-:S02]  /*2160*/  IMAD.IADD R183, R174, 0x1, R181 ;  /* 0x00000001aeb77824 */ /* 0x000fc400078e02b5 */
.L_x_1206:
[----:B------:R-:W0:Y:S01]  /*2170*/  LDGDEPBAR ;  /* 0x00000000000079af */ /* 0x000e220000000000 */
[C---:B------:R-:W-:Y:S01]  /*2180*/  IADD3 R0, R173.reuse, R187, RZ ;  /* 0x000000bbad007210 */ /* 0x040fe20007ffe0ff */
[----:B------:R-:W-:Y:S01]  /*2190*/  UISETP.GE.AND UP2, UPT, UR6, 0x1, UPT ;  /* 0x000000010600788c */ /* 0x000fe2000bf46270 */
[----:B------:R-:W-:Y:S02]  /*21a0*/  IADD3 R2, R173, R174, RZ ;  /* 0x000000aead027210 */ /* 0x000fe40007ffe0ff */
[----:B-----5:R-:W-:Y:S03]  /*21b0*/  FSETP.NEU.FTZ.AND P0, PT, R238, -INF , PT ;  /* 0xff800000ee00780b */ /* 0x020fe60003f1d000 */
[----:B------:R-:W-:Y:S01]  /*21c0*/  PLOP3.LUT P2, PT, PT, PT, UP2, 0x80, 0x0 ;  /* 0x000000000000781c */ /* 0x000fe20003f4f028 */
        /* <DEDUP_REMOVED lines=9> */
[----:B------:R1:W4:Y:S01]  /*2260*/  LDSM.16.M88.4 R112, [R0+0x1000] ;  /* 0x001000000070783b */ /* 0x0003220000000200 */
[C---:B--2---:R-:W-:Y:S07]  /*2270*/  HMMA.16816.F32 R8, R28.reuse, R16, RZ ;  /* 0x000000101c08723c */ /* 0x044fee00000018ff */
[----:B------:R-:W2:Y:S01]  /*2280*/  LDSM.16.M88.4 R116, [R179+0x6800] ;  /* 0x00680000b374783b */ /* 0x000ea20000000200 */
[-C--:B------:R-:W-:Y:S07]  /*2290*/  HMMA.16816.F32 R12, R28, R18.reuse, RZ ;  /* 0x000000121c0c723c */ /* 0x080fee00000018ff */
[----:B------:R-:W-:Y:S01]  /*22a0*/  LDSM.16.M88.4 R120, [R2] ;  /* 0x000000000278783b */ /* 0x000fe20000000200 */
[C---:B------:R-:W-:Y:S07]  /*22b0*/  HMMA.16816.F32 R16, R32.reuse, R18, RZ ;  /* 0x000000122010723c */ /* 0x040fee00000018ff */
[----:B------:R-:W2:Y:S01]  /*22c0*/  LDSM.16.M88.4 R124, [R177+0x6000] ;  /* 0x00600000b17c783b */ /* 0x000ea20000000200 */
        /* <DEDUP_REMOVED lines=8> */
[----:B------:R1:W3:Y:S02]  /*2350*/  LDSM.16.M88.4 R100, [R2+0x1000] ;  /* 0x001000000264783b */ /* 0x0002e40000000200 */
[-C--:B----4-:R-:W-:Y:S08]  /*2360*/  HMMA.16816.F32 R4, R104, R108.reuse, R4 ;  /* 0x0000006c6804723c */ /* 0x090ff00000001804 */
[C---:B------:R-:W-:Y:S08]  /*2370*/  HMMA.16816.F32 R8, R112.reuse, R108, R8 ;  /* 0x0000006c7008723c */ /* 0x040ff00000001808 */
[-C--:B------:R-:W-:Y:S04]  /*2380*/  HMMA.16816.F32 R12, R112, R110.reuse, R12 ;  /* 0x0000006e700c723c */ /* 0x080fe8000000180c */
[----:B-1----:R-:W-:Y:S04]  /*2390*/  FMUL.FTZ R2, R236, 1.4426950216293334961 ;  /* 0x3fb8aa3bec027820 */ /* 0x002fe80000410000 */
[C---:B------:R-:W-:Y:S08]  /*23a0*/  HMMA.16816.F32 R16, R104.reuse, R110, R16 ;  /* 0x0000006e6810723c */ /* 0x040ff00000001810 */
[-C--:B--2---:R-:W-:Y:S08]  /*23b0*/  HMMA.16816.F32 R20, R104, R116.reuse, R20 ;  /* 0x000000746814723c */ /* 0x084ff00000001814 */
[C---:B------:R-:W-:Y:S08]  /*23c0*/  HMMA.16816.F32 R24, R112.reuse, R116, R24 ;  /* 0x000000747018723c */ /* 0x040ff00000001818 */
[-C--:B------:R-:W-:Y:S08]  /*23d0*/  HMMA.16816.F32 R28, R112, R118.reuse, R28 ;  /* 0x00000076701c723c */ /* 0x080ff0000000181c */
[----:B------:R-:W-:Y:S01]  /*23e0*/  HMMA.16816.F32 R32, R104, R118, R32 ;  /* 0x000000766820723c */ /* 0x000fe20000001820 */
[----:B------:R-:W1:Y:S07]  /*23f0*/  LDSM.16.M88.4 R104, [R0+0x1000] ;  /* 0x001000000068783b */ /* 0x000e6e0000000200 */
[-C--:B------:R-:W-:Y:S08]  /*2400*/  HMMA.16816.F32 R4, R120, R124.reuse, R4 ;  /* 0x0000007c7804723c */ /* 0x080ff00000001804 */
[C---:B---3--:R-:W-:Y:S08]  /*2410*/  HMMA.16816.F32 R8, R100.reuse, R124, R8 ;  /* 0x0000007c6408723c */ /* 0x048ff00000001808 */
        /* <DEDUP_REMOVED lines=28> */
[----:B------:R-:W4:Y:S01]  /*25e0*/  MUFU.TANH R224, R6 ;  /* 0x0000000600e07308 */ /* 0x000f220000002400 */
[----:B------:R-:W-:Y:S02]  /*25f0*/  FMUL.FTZ R8, R8, c[0x0][0x2ec] ;  /* 0x0000bb0008087a20 */ /* 0x000fe40000410000 */
[----:B--2---:R-:W-:Y:S05]  /*2600*/  FMUL.FTZ R9, R238, 1.4426950216293334961 ;  /* 0x3fb8aa3bee097820 */ /* 0x004fea0000410000 */
[----:B------:R-:W-:Y:S02]  /*2610*/  FSEL R9, R9, RZ, P0 ;  /* 0x000000ff09097208 */ /* 0x000fe40000000000 */
[----:B------:R2:W-:Y:S01]  /*2620*/  MUFU.TANH R232, R8 ;  /* 0x0000000800e87308 */ /* 0x0005e20000002400 */
[C---:B------:R-:W-:Y:S02]  /*2630*/  FSETP.NEU.FTZ.AND P0, PT, R237.reuse, -INF , PT ;  /* 0xff800000ed00780b */ /* 0x040fe40003f1d000 */
[--C-:B-1----:R-:W-:Y:S07]  /*2640*/  FFMA.FTZ R0, R212, c[0x0][0x23c], -R9.reuse ;  /* 0x00008f00d4007a23 */ /* 0x102fee0000010809 */
[----:B------:R3:W-:Y:S10]  /*2650*/  MUFU.EX2 R123, R0 ;  /* 0x00000000007b7308 */ /* 0x0007f40000000800 */
[----:B------:R1:W-:Y:S01]  /*2660*/  MUFU.TANH R240, R10 ;  /* 0x0000000a00f07308 */ /* 0x0003e20000002400 */
[----:B--2---:R-:W-:Y:S05]  /*2670*/  FMUL.FTZ R8, R237, 1.4426950216293334961 ;  /* 0x3fb8aa3bed087820 */ /* 0x004fea0000410000 */
[----:B------:R-:W-:Y:S04]  /*2680*/  FSEL R8, R8, RZ, P0 ;  /* 0x000000ff08087208 */ /* 0x000fe80000000000 */
[----:B------:R2:W2:Y:S01]  /*2690*/  MUFU.TANH R223, R7 ;  /* 0x0000000700df7308 */ /* 0x0004a20000002400 */
[----:B------:R-:W-:Y:S01]  /*26a0*/  FSETP.NEU.FTZ.AND P0, PT, R236, -INF , PT ;  /* 0xff800000ec00780b */ /* 0x000fe20003f1d000 */
[--C-:B---3--:R-:W-:Y:S03]  /*26b0*/  FFMA.FTZ R0, R208, c[0x0][0x23c], -R9.reuse ;  /* 0x00008f00d0007a23 */ /* 0x108fe60000010809 */
[----:B------:R-:W-:Y:S02]  /*26c0*/  FSEL R2, R2, RZ, P0 ;  /* 0x000000ff02027208 */ /* 0x000fe40000000000 */
[----:B------:R-:W-:Y:S03]  /*26d0*/  FSETP.NEU.FTZ.AND P0, PT, R235, -INF , PT ;  /* 0xff800000eb00780b */ /* 0x000fe60003f1d000 */
[----:B------:R4:W-:Y:S01]  /*26e0*/  MUFU.EX2 R122, R0 ;  /* 0x00000000007a7308 */ /* 0x0009e20000000800 */
[----:B-1----:R-:W-:Y:S09]  /*26f0*/  FFMA.FTZ R10, R231, c[0x0][0x23c], -R2 ;  /* 0x00008f00e70a7a23 */ /* 0x002ff20000010802 */
[----:B------:R-:W1:Y:S01]  /*2700*/  MUFU.TANH R230, R12 ;  /* 0x0000000c00e67308 */ /* 0x000e620000002400 */
[----:B--2---:R-:W2:Y:S09]  /*2710*/  LDSM.16.M88.4 R4, [R178+0x6800] ;  /* 0x00680000b204783b */ /* 0x004eb20000000200 */
[----:B------:R-:W-:Y:S01]  /*2720*/  MUFU.TANH R229, R13 ;  /* 0x0000000d00e57308 */ /* 0x000fe20000002400 */
[--C-:B----4-:R-:W-:Y:S09]  /*2730*/  FFMA.FTZ R0, R224, c[0x0][0x23c], -R8.reuse ;  /* 0x00008f00e0007a23 */ /* 0x110ff20000010808 */
[----:B------:R3:W-:Y:S10]  /*2740*/  MUFU.EX2 R136, R0 ;  /* 0x0000000000887308 */ /* 0x0007f40000000800 */
[----:B------:R-:W-:Y:S10]  /*2750*/  MUFU.TANH R234, R14 ;  /* 0x0000000e00ea7308 */ /* 0x000ff40000002400 */
[----:B------:R-:W-:Y:S01]  /*2760*/  MUFU.TANH R233, R15 ;  /* 0x0000000f00e97308 */ /* 0x000fe20000002400 */
[-C--:B--2---:R-:W-:Y:S03]  /*2770*/  HMMA.16816.F32 R20, R132, R4.reuse, R20 ;  /* 0x000000048414723c */ /* 0x084fe60000001814 */
[----:B---3--:R-:W-:Y:S06]  /*2780*/  FFMA.FTZ R0, R223, c[0x0][0x23c], -R8 ;  /* 0x00008f00df007a23 */ /* 0x008fec0000010808 */
[----:B------:R-:W-:Y:S01]  /*2790*/  MUFU.TANH R213, R16 ;  /* 0x0000001000d57308 */ /* 0x000fe20000002400 */
[C---:B------:R-:W-:Y:S07]  /*27a0*/  HMMA.16816.F32 R24, R104.reuse, R4, R24 ;  /* 0x000000046818723c */ /* 0x040fee0000001818 */
[--C-:B-1----:R-:W-:Y:S02]  /*27b0*/  FFMA.FTZ R4, R230, c[0x0][0x23c], -R2.reuse ;  /* 0x00008f00e6047a23 */ /* 0x102fe40000010802 */
[----:B------:R-:W1:Y:S01]  /*27c0*/  MUFU.EX2 R131, R0 ;  /* 0x0000000000837308 */ /* 0x000e620000000800 */
[-C--:B------:R-:W-:Y:S04]  /*27d0*/  HMMA.16816.F32 R28, R104, R6.reuse, R28 ;  /* 0x00000006681c723c */ /* 0x080fe8000000181c */
[----:B------:R-:W-:Y:S04]  /*27e0*/  FMUL.FTZ R20, R20, c[0x0][0x2ec] ;  /* 0x0000bb0014147a20 */ /* 0x000fe80000410000 */
[----:B------:R-:W-:Y:S01]  /*27f0*/  HMMA.16816.F32 R32, R132, R6, R32 ;  /* 0x000000068420723c */ /* 0x000fe20000001820 */
[----:B------:R2:W-:Y:S03]  /*2800*/  MUFU.EX2 R138, R4 ;  /* 0x00000004008a7308 */ /* 0x0005e60000000800 */
[----:B------:R-:W-:Y:S02]  /*2810*/  FMUL.FTZ R21, R21, c[0x0][0x2ec] ;  /* 0x0000bb0015157a20 */ /* 0x000fe40000410000 */
[----:B------:R-:W-:Y:S02]  /*2820*/  FMUL.FTZ R22, R22, c[0x0][0x2ec] ;  /* 0x0000bb0016167a20 */ /* 0x000fe40000410000 */
[----:B------:R-:W-:Y:S03]  /*2830*/  FMUL.FTZ R5, R24, c[0x0][0x2ec] ;  /* 0x0000bb0018057a20 */ /* 0x000fe60000410000 */
[----:B------:R-:W-:Y:S01]  /*2840*/  MUFU.TANH R211, R17 ;  /* 0x0000001100d37308 */ /* 0x000fe20000002400 */
[----:B------:R-:W-:Y:S02]  /*2850*/  FMUL.FTZ R23, R23, c[0x0][0x2ec] ;  /* 0x0000bb0017177a20 */ /* 0x000fe40000410000 */
[----:B------:R-:W-:Y:S01]  /*2860*/  FMUL.FTZ R25, R25, c[0x0][0x2ec] ;  /* 0x0000bb0019197a20 */ /* 0x000fe20000410000 */
[----:B-1----:R-:W-:Y:S01]  /*2870*/  F2FP.PACK_AB R6, R131, R136 ;  /* 0x000000888306723e */ /* 0x002fe200000000ff */
[--C-:B------:R-:W-:Y:S02]  /*2880*/  FFMA.FTZ R0, R232, c[0x0][0x23c], -R2.reuse ;  /* 0x00008f00e8007a23 */ /* 0x100fe40000010802 */
[----:B------:R-:W-:Y:S02]  /*2890*/  FMUL.FTZ R29, R29, c[0x0][0x2ec] ;  /* 0x0000bb001d1d7a20 */ /* 0x000fe40000410000 */
[----:B------:R1:W-:Y:S01]  /*28a0*/  STS [R199+0xe400], R6 ;  /* 0x00e40006c7007388 */ /* 0x0003e20000000800 */
[----:B------:R3:W-:Y:S01]  /*28b0*/  MUFU.EX2 R192, R0 ;  /* 0x0000000000c07308 */ /* 0x0007e20000000800 */
[----:B------:R-:W-:Y:S02]  /*28c0*/  FMUL.FTZ R30, R30, c[0x0][0x2ec] ;  /* 0x0000bb001e1e7a20 */ /* 0x000fe40000410000 */
[----:B------:R-:W-:Y:S02]  /*28d0*/  FMUL.FTZ R34, R34, c[0x0][0x2ec] ;  /* 0x0000bb0022227a20 */ /* 0x000fe40000410000 */
[----:B--2---:R-:W-:Y:S02]  /*28e0*/  FFMA.FTZ R4, R229, c[0x0][0x23c], -R2 ;  /* 0x00008f00e5047a23 */ /* 0x004fe40000010802 */
[----:B------:R-:W-:Y:S02]  /*28f0*/  FMUL.FTZ R31, R31, c[0x0][0x2ec] ;  /* 0x0000bb001f1f7a20 */ /* 0x000fe40000410000 */
[----:B------:R-:W-:Y:S01]  /*2900*/  FMUL.FTZ R33, R33, c[0x0][0x2ec] ;  /* 0x0000bb0021217a20 */ /* 0x000fe20000410000 */
[----:B------:R2:W1:Y:S01]  /*2910*/  MUFU.EX2 R137, R4 ;  /* 0x0000000400897308 */ /* 0x0004620000000800 */
[----:B------:R-:W-:Y:S02]  /*2920*/  FMUL.FTZ R35, R35, c[0x0][0x2ec] ;  /* 0x0000bb0023237a20 */ /* 0x000fe40000410000 */
[----:B------:R-:W-:Y:S02]  /*2930*/  FMUL.FTZ R26, R26, c[0x0][0x2ec] ;  /* 0x0000bb001a1a7a20 */ /* 0x000fe40000410000 */
[----:B------:R-:W-:Y:S05]  /*2940*/  FMUL.FTZ R27, R27, c[0x0][0x2ec] ;  /* 0x0000bb001b1b7a20 */ /* 0x000fea0000410000 */
[----:B------:R-:W4:Y:S01]  /*2950*/  MUFU.TANH R218, R18 ;  /* 0x0000001200da7308 */ /* 0x000f220000002400 */
[----:B---3--:R-:W-:Y:S05]  /*2960*/  FMUL.FTZ R0, R235, 1.4426950216293334961 ;  /* 0x3fb8aa3beb007820 */ /* 0x008fea0000410000 */
[----:B------:R-:W-:Y:S04]  /*2970*/  FSEL R0, R0, RZ, P0 ;  /* 0x000000ff00007208 */ /* 0x000fe80000000000 */
[----:B------:R-:W3:Y:S01]  /*2980*/  MUFU.TANH R217, R19 ;  /* 0x0000001300d97308 */ /* 0x000ee20000002400 */
[----:B------:R-:W-:Y:S01]  /*2990*/  IADD3 R110, P0, R242, UR10, RZ ;  /* 0x0000000af26e7c10 */ /* 0x000fe2000ff1e0ff */
[--C-:B--2---:R-:W-:Y:S01]  /*29a0*/  FFMA.FTZ R4, R234, c[0x0][0x23c], -R0.reuse ;  /* 0x00008f00ea047a23 */ /* 0x104fe20000010800 */
[----:B-1----:R-:W-:Y:S02]  /*29b0*/  F2FP.PACK_AB R6, R137, R138 ;  /* 0x0000008a8906723e */ /* 0x002fe400000000ff */
[----:B------:R-:W-:Y:S05]  /*29c0*/  IADD3.X R111, R243, UR9, RZ, P0, !PT ;  /* 0x00000009f36f7c10 */ /* 0x000fea00087fe4ff */
[----:B------:R1:W-:Y:S01]  /*29d0*/  MUFU.EX2 R194, R4 ;  /* 0x0000000400c27308 */ /* 0x0003e20000000800 */
[----:B------:R2:W2:Y:S04]  /*29e0*/  LDG.E R109, [R110.64] ;  /* 0x000000046e6d7981 */ /* 0x0004a8000c1e1900 */
[----:B------:R2:W2:Y:S05]  /*29f0*/  LDG.E R108, [R110.64+0x20] ;  /* 0x000020046e6c7981 */ /* 0x0004aa000c1e1900 */
[----:B------:R-:W3:Y:S10]  /*2a00*/  MUFU.TANH R210, R20 ;  /* 0x0000001400d27308 */ /* 0x000ef40000002400 */
[----:B------:R-:W3:Y:S01]  /*2a10*/  MUFU.TANH R209, R21 ;  /* 0x0000001500d17308 */ /* 0x000ee20000002400 */
[----:B-1----:R-:W-:Y:S09]  /*2a20*/  FFMA.FTZ R4, R233, c[0x0][0x23c], -R0 ;  /* 0x00008f00e9047a23 */ /* 0x002ff20000010800 */
[----:B------:R1:W-:Y:S10]  /*2a30*/  MUFU.EX2 R193, R4 ;  /* 0x0000000400c17308 */ /* 0x0003f40000000800 */
[----:B------:R-:W3:Y:S10]  /*2a40*/  MUFU.TANH R216, R22 ;  /* 0x0000001600d87308 */ /* 0x000ef40000002400 */
[----:B------:R-:W-:Y:S01]  /*2a50*/  MUFU.TANH R215, R23 ;  /* 0x0000001700d77308 */ /* 0x000fe20000002400 */
[--C-:B-1----:R-:W-:Y:S09]  /*2a60*/  FFMA.FTZ R4, R213, c[0x0][0x23c], -R9.reuse ;  /* 0x00008f00d5047a23 */ /* 0x102ff20000010809 */
[----:B------:R1:W-:Y:S10]  /*2a70*/  MUFU.EX2 R119, R4 ;  /* 0x0000000400777308 */ /* 0x0003f40000000800 */
[----:B------:R-:W-:Y:S10]  /*2a80*/  MUFU.TANH R219, R29 ;  /* 0x0000001d00db7308 */ /* 0x000ff40000002400 */
[----:B------:R-:W-:Y:S01]  /*2a90*/  MUFU.TANH R226, R30 ;  /* 0x0000001e00e27308 */ /* 0x000fe20000002400 */
[--C-:B-1----:R-:W-:Y:S09]  /*2aa0*/  FFMA.FTZ R4, R211, c[0x0][0x23c], -R9.reuse ;  /* 0x00008f00d3047a23 */ /* 0x102ff20000010809 */
[----:B------:R4:W-:Y:S10]  /*2ab0*/  MUFU.EX2 R118, R4 ;  /* 0x0000000400767308 */ /* 0x0009f40000000800 */
[----:B------:R-:W-:Y:S10]  /*2ac0*/  MUFU.TANH R207, R34 ;  /* 0x0000002200cf7308 */ /* 0x000ff40000002400 */
[----:B------:R-:W-:Y:S01]  /*2ad0*/  MUFU.TANH R225, R31 ;  /* 0x0000001f00e17308 */ /* 0x000fe20000002400 */
[--C-:B----4-:R-:W-:Y:S09]  /*2ae0*/  FFMA.FTZ R4, R218, c[0x0][0x23c], -R8.reuse ;  /* 0x00008f00da047a23 */ /* 0x110ff20000010808 */
[----:B------:R3:W-:Y:S10]  /*2af0*/  MUFU.EX2 R125, R4 ;  /* 0x00000004007d7308 */ /* 0x0007f40000000800 */
[----:B------:R-:W-:Y:S10]  /*2b00*/  MUFU.TANH R135, R33 ;  /* 0x0000002100877308 */ /* 0x000ff40000002400 */
[----:B------:R-:W-:Y:S01]  /*2b10*/  MUFU.TANH R206, R35 ;  /* 0x0000002300ce7308 */ /* 0x000fe20000002400 */
[----:B---3--:R-:W-:Y:S09]  /*2b20*/  FFMA.FTZ R4, R217, c[0x0][0x23c], -R8 ;  /* 0x00008f00d9047a23 */ /* 0x008ff20000010808 */
[----:B------:R1:W-:Y:S10]  /*2b30*/  MUFU.EX2 R124, R4 ;  /* 0x00000004007c7308 */ /* 0x0003f40000000800 */
[----:B------:R3:W-:Y:S10]  /*2b40*/  MUFU.TANH R222, R5 ;  /* 0x0000000500de7308 */ /* 0x0007f40000002400 */
[----:B------:R4:W4:Y:S01]  /*2b50*/  MUFU.EX2 R139, R10 ;  /* 0x0000000a008b7308 */ /* 0x0009220000000800 */
[--C-:B-1----:R-:W-:Y:S09]  /*2b60*/  FFMA.FTZ R4, R210, c[0x0][0x23c], -R9.reuse ;  /* 0x00008f00d2047a23 */ /* 0x102ff20000010809 */
[----:B------:R1:W-:Y:S01]  /*2b70*/  MUFU.EX2 R115, R4 ;  /* 0x0000000400737308 */ /* 0x0003e20000000800 */
[----:B---3--:R-:W-:Y:S09]  /*2b80*/  FMUL.FTZ R5, R28, c[0x0][0x2ec] ;  /* 0x0000bb001c057a20 */ /* 0x008ff20000410000 */
[----:B------:R3:W-:Y:S01]  /*2b90*/  MUFU.TANH R220, R5 ;  /* 0x0000000500dc7308 */ /* 0x0007e20000002400 */
[----:B----4-:R-:W-:Y:S09]  /*2ba0*/  FFMA.FTZ R10, R240, c[0x0][0x23c], -R0 ;  /* 0x00008f00f00a7a23 */ /* 0x010ff20000010800 */
[----:B------:R-:W-:Y:S01]  /*2bb0*/  MUFU.EX2 R196, R10 ;  /* 0x0000000a00c47308 */ /* 0x000fe20000000800 */
[--C-:B-1----:R-:W-:Y:S09]  /*2bc0*/  FFMA.FTZ R4, R209, c[0x0][0x23c], -R9.reuse ;  /* 0x00008f00d1047a23 */ /* 0x102ff20000010809 */
[----:B------:R1:W-:Y:S01]  /*2bd0*/  MUFU.EX2 R114, R4 ;  /* 0x0000000400727308 */ /* 0x0003e20000000800 */
[----:B---3--:R-:W-:Y:S09]  /*2be0*/  FMUL.FTZ R5, R32, c[0x0][0x2ec] ;  /* 0x0000bb0020057a20 */ /* 0x008ff20000410000 */
[----:B------:R3:W-:Y:S10]  /*2bf0*/  MUFU.TANH R201, R5 ;  /* 0x0000000500c97308 */ /* 0x0007f40000002400 */
[----:B------:R-:W-:Y:S01]  /*2c00*/  MUFU.TANH R221, R25 ;  /* 0x0000001900dd7308 */ /* 0x000fe20000002400 */
[--C-:B-1----:R-:W-:Y:S09]  /*2c10*/  FFMA.FTZ R4, R216, c[0x0][0x23c], -R8.reuse ;  /* 0x00008f00d8047a23 */ /* 0x102ff20000010808 */
[----:B------:R1:W-:Y:S01]  /*2c20*/  MUFU.EX2 R121, R4 ;  /* 0x0000000400797308 */ /* 0x0003e20000000800 */
[----:B---3--:R-:W-:Y:S09]  /*2c30*/  F2FP.PACK_AB R5, R139, R192 ;  /* 0x000000c08b05723e */ /* 0x008ff200000000ff */
[----:B------:R-:W-:Y:S10]  /*2c40*/  MUFU.TANH R228, R26 ;  /* 0x0000001a00e47308 */ /* 0x000ff40000002400 */
[----:B------:R-:W-:Y:S01]  /*2c50*/  MUFU.TANH R227, R27 ;  /* 0x0000001b00e37308 */ /* 0x000fe20000002400 */
[----:B-1----:R-:W-:Y:S09]  /*2c60*/  FFMA.FTZ R4, R215, c[0x0][0x23c], -R8 ;  /* 0x00008f00d7047a23 */ /* 0x002ff20000010808 */
[----:B------:R1:W-:Y:S10]  /*2c70*/  MUFU.EX2 R120, R4 ;  /* 0x0000000400787308 */ /* 0x0003f40000000800 */
[----:B------:R-:W3:Y:S01]  /*2c80*/  MUFU.TANH R239, R11 ;  /* 0x0000000b00ef7308 */ /* 0x000ee20000002400 */
[----:B-1----:R-:W-:Y:S09]  /*2c90*/  FFMA.FTZ R4, R222, c[0x0][0x23c], -R2 ;  /* 0x00008f00de047a23 */ /* 0x002ff20000010802 */
[----:B------:R1:W-:Y:S01]  /*2ca0*/  MUFU.EX2 R129, R4 ;  /* 0x0000000400817308 */ /* 0x0003e20000000800 */
[----:B---3--:R-:W-:Y:S09]  /*2cb0*/  FFMA.FTZ R10, R239, c[0x0][0x23c], -R0 ;  /* 0x00008f00ef0a7a23 */ /* 0x008ff20000010800 */
[----:B------:R-:W3:Y:S01]  /*2cc0*/  MUFU.EX2 R195, R10 ;  /* 0x0000000a00c37308 */ /* 0x000ee20000000800 */
[----:B-1----:R-:W-:Y:S09]  /*2cd0*/  FFMA.FTZ R4, R221, c[0x0][0x23c], -R2 ;  /* 0x00008f00dd047a23 */ /* 0x002ff20000010802 */
[----:B------:R1:W-:Y:S02]  /*2ce0*/  MUFU.EX2 R128, R4 ;  /* 0x0000000400807308 */ /* 0x0003e40000000800 */
[--C-:B-1----:R-:W-:Y:S08]  /*2cf0*/  FFMA.FTZ R4, R228, c[0x0][0x23c], -R0.reuse ;  /* 0x00008f00e4047a23 */ /* 0x102ff00000010800 */
[----:B------:R1:W-:Y:S02]  /*2d00*/  MUFU.EX2 R134, R4 ;  /* 0x0000000400867308 */ /* 0x0003e40000000800 */
[----:B-1----:R-:W-:Y:S08]  /*2d10*/  FFMA.FTZ R4, R227, c[0x0][0x23c], -R0 ;  /* 0x00008f00e3047a23 */ /* 0x002ff00000010800 */
[----:B------:R1:W-:Y:S02]  /*2d20*/  MUFU.EX2 R133, R4 ;  /* 0x0000000400857308 */ /* 0x0003e40000000800 */
[--C-:B-1----:R-:W-:Y:S02]  /*2d30*/  FFMA.FTZ R4, R220, c[0x0][0x23c], -R2.reuse ;  /* 0x00008f00dc047a23 */ /* 0x102fe40000010802 */
[----:B------:R-:W-:Y:S06]  /*2d40*/  FFMA.FTZ R2, R219, c[0x0][0x23c], -R2 ;  /* 0x00008f00db027a23 */ /* 0x000fec0000010802 */
[----:B------:R3:W-:Y:S10]  /*2d50*/  MUFU.EX2 R127, R4 ;  /* 0x00000004007f7308 */ /* 0x0007f40000000800 */
[----:B------:R1:W-:Y:S01]  /*2d60*/  MUFU.EX2 R126, R2 ;  /* 0x00000002007e7308 */ /* 0x0003e20000000800 */
[----:B---3--:R-:W-:Y:S01]  /*2d70*/  F2FP.PACK_AB R4, R195, R196 ;  /* 0x000000c4c304723e */ /* 0x008fe200000000ff */
[--C-:B-1----:R-:W-:Y:S02]  /*2d80*/  FFMA.FTZ R2, R226, c[0x0][0x23c], -R0.reuse ;  /* 0x00008f00e2027a23 */ /* 0x102fe40000010800 */
[----:B------:R-:W-:Y:S06]  /*2d90*/  FFMA.FTZ R0, R225, c[0x0][0x23c], -R0 ;  /* 0x00008f00e1007a23 */ /* 0x000fec0000010800 */
[----:B------:R1:W-:Y:S10]  /*2da0*/  MUFU.EX2 R132, R2 ;  /* 0x0000000200847308 */ /* 0x0003f40000000800 */
[----:B------:R3:W-:Y:S01]  /*2db0*/  MUFU.EX2 R130, R0 ;  /* 0x0000000000827308 */ /* 0x0007e20000000800 */
[--C-:B-1----:R-:W-:Y:S02]  /*2dc0*/  FFMA.FTZ R2, R201, c[0x0][0x23c], -R9.reuse ;  /* 0x00008f00c9027a23 */ /* 0x102fe40000010809 */
[----:B------:R-:W-:Y:S07]  /*2dd0*/  FFMA.FTZ R9, R135, c[0x0][0x23c], -R9 ;  /* 0x00008f0087097a23 */ /* 0x000fee0000010809 */
[----:B------:R1:W-:Y:S01]  /*2de0*/  MUFU.EX2 R113, R2 ;  /* 0x0000000200717308 */ /* 0x0003e20000000800 */
[----:B---3--:R-:W-:Y:S09]  /*2df0*/  F2FP.PACK_AB R0, R124, R125 ;  /* 0x0000007d7c00723e */ /* 0x008ff200000000ff */
[----:B------:R-:W3:Y:S01]  /*2e00*/  MUFU.EX2 R112, R9 ;  /* 0x0000000900707308 */ /* 0x000ee20000000800 */
[--C-:B-1----:R-:W-:Y:S02]  /*2e10*/  FFMA.FTZ R2, R207, c[0x0][0x23c], -R8.reuse ;  /* 0x00008f00cf027a23 */ /* 0x102fe40000010808 */
[----:B------:R-:W-:Y:S07]  /*2e20*/  FFMA.FTZ R8, R206, c[0x0][0x23c], -R8 ;  /* 0x00008f00ce087a23 */ /* 0x000fee0000010808 */
[----:B------:R1:W-:Y:S10]  /*2e30*/  MUFU.EX2 R117, R2 ;  /* 0x0000000200757308 */ /* 0x0003f40000000800 */
[----:B------:R-:W4:Y:S01]  /*2e40*/  MUFU.EX2 R116, R8 ;  /* 0x0000000800747308 */ /* 0x000f220000000800 */
[----:B-1----:R-:W-:Y:S05]  /*2e50*/  F2FP.PACK_AB R2, R122, R123 ;  /* 0x0000007b7a02723e */ /* 0x002fea00000000ff */
[----:B------:R1:W-:Y:S04]  /*2e60*/  STS [R199+0xe000], R2 ;  /* 0x00e00002c7007388 */ /* 0x0003e80000000800 */
[----:B------:R3:W-:Y:S01]  /*2e70*/  STS [R200+0xe400], R0 ;  /* 0x00e40000c8007388 */ /* 0x0007e20000000800 */
[----:B-1----:R-:W-:Y:S02]  /*2e80*/  F2FP.PACK_AB R2, R118, R119 ;  /* 0x000000777602723e */ /* 0x002fe400000000ff */
[----:B---3--:R-:W-:Y:S03]  /*2e90*/  F2FP.PACK_AB R0, R112, R113 ;  /* 0x000000717000723e */ /* 0x008fe600000000ff */
[----:B------:R1:W-:Y:S04]  /*2ea0*/  STS [R200+0xe000], R2 ;  /* 0x00e00002c8007388 */ /* 0x0003e80000000800 */
[----:B------:R3:W-:Y:S04]  /*2eb0*/  STS [R199+0xf000], R5 ;  /* 0x00f00005c7007388 */ /* 0x0007e80000000800 */
[----:B------:R2:W-:Y:S04]  /*2ec0*/  STS [R199+0xf400], R4 ;  /* 0x00f40004c7007388 */ /* 0x0005e80000000800 */
[----:B------:R4:W-:Y:S01]  /*2ed0*/  STS [R200+0xf000], R6 ;  /* 0x00f00006c8007388 */ /* 0x0009e20000000800 */
[----:B-1----:R-:W-:Y:S02]  /*2ee0*/  F2FP.PACK_AB R2, R120, R121 ;  /* 0x000000797802723e */ /* 0x002fe400000000ff */
[----:B---3--:R-:W-:Y:S02]  /*2ef0*/  F2FP.PACK_AB R5, R193, R194 ;  /* 0x000000c2c105723e */ /* 0x008fe400000000ff */
[----:B--2---:R-:W-:Y:S03]  /*2f00*/  F2FP.PACK_AB R4, R114, R115 ;  /* 0x000000737204723e */ /* 0x004fe600000000ff */
        /* <DEDUP_REMOVED lines=13> */
[----:B------:R2:W-:Y:S04]  /*2fe0*/  STS [R197+0xf400], R0 ;  /* 0x00f40000c5007388 */ /* 0x0005e80000000800 */
[----:B------:R-:W3:Y:S08]  /*2ff0*/  LDSM.16.M88.4 R32, [R175+0x4000] ;  /* 0x00400000af20783b */ /* 0x000ef00000000200 */
[----:B------:R-:W3:Y:S08]  /*3000*/  LDSM.16.M88.4 R28, [R175+0x5000] ;  /* 0x00500000af1c783b */ /* 0x000ef00000000200 */
[----:B------:R-:W3:Y:S08]  /*3010*/  LDSM.16.M88.4 R100, [R182+0x4000] ;  /* 0x00400000b664783b */ /* 0x000ef00000000200 */
[----:B------:R-:W3:Y:S08]  /*3020*/  LDSM.16.M88.4 R104, [R182+0x5000] ;  /* 0x00500000b668783b */ /* 0x000ef00000000200 */
[----:B-1----:R1:W4:Y:S04]  /*3030*/  LDG.E R2, [R110.64+0x80] ;  /* 0x000080046e027981 */ /* 0x002328000c1e1900 */
[----:B--2---:R1:W2:Y:S01]  /*3040*/  LDG.E R0, [R110.64+0xa0] ;  /* 0x0000a0046e007981 */ /* 0x0042a2000c1e1900 */
[-C--:B---3--:R-:W-:Y:S08]  /*3050*/  HMMA.16816.F32 R4, R32, R140.reuse, RZ ;  /* 0x0000008c2004723c */ /* 0x088ff000000018ff */
[C---:B------:R-:W-:Y:S08]  /*3060*/  HMMA.16816.F32 R8, R28.reuse, R140, RZ ;  /* 0x0000008c1c08723c */ /* 0x040ff000000018ff */
[-C--:B------:R-:W-:Y:S01]  /*3070*/  HMMA.16816.F32 R12, R28, R142.reuse, RZ ;  /* 0x0000008e1c0c723c */ /* 0x080fe200000018ff */
[----:B-1----:R-:W-:Y:S07]  /*3080*/  MOV R111, c[0x0][0x22c] ;  /* 0x00008b00006f7a02 */ /* 0x002fee0000000f00 */
[C---:B------:R-:W-:Y:S04]  /*3090*/  HMMA.16816.F32 R16, R32.reuse, R142, RZ ;  /* 0x0000008e2010723c */ /* 0x040fe800000018ff */
[----:B------:R-:W-:Y:S04]  /*30a0*/  IMAD R111, R111, c[0x0][0x1c0], RZ ;  /* 0x000070006f6f7a24 */ /* 0x000fe800078e02ff */
[-C--:B------:R-:W-:Y:S01]  /*30b0*/  HMMA.16816.F32 R20, R32, R144.reuse, RZ ;  /* 0x000000902014723c */ /* 0x080fe200000018ff */
[----:B------:R-:W-:Y:S04]  /*30c0*/  LEA R111, -R111, RZ, 0x6 ;  /* 0x000000ff6f6f7211 */ /* 0x000fe800078e31ff */
[C---:B------:R-:W-:Y:S03]  /*30d0*/  LEA R190, P0, R111.reuse, R190, 0x2 ;  /* 0x000000be6fbe7211 */ /* 0x040fe600078010ff */
[C---:B------:R-:W-:Y:S04]  /*30e0*/  HMMA.16816.F32 R24, R28.reuse, R144, RZ ;  /* 0x000000901c18723c */ /* 0x040fe800000018ff */
[----:B------:R-:W-:Y:S04]  /*30f0*/  LEA.HI.X.SX32 R191, R111, R191, 0x2, P0 ;  /* 0x000000bf6fbf7211 */ /* 0x000fe800000f16ff */
[-C--:B------:R-:W-:Y:S08]  /*3100*/  HMMA.16816.F32 R28, R28, R146.reuse, RZ ;  /* 0x000000921c1c723c */ /* 0x080ff000000018ff */
[----:B------:R-:W-:Y:S08]  /*3110*/  HMMA.16816.F32 R32, R32, R146, RZ ;  /* 0x000000922020723c */ /* 0x000ff000000018ff */
[-C--:B------:R-:W-:Y:S08]  /*3120*/  HMMA.16816.F32 R4, R100, R148.reuse, R4 ;  /* 0x000000946404723c */ /* 0x080ff00000001804 */
        /* <DEDUP_REMOVED lines=8> */
[----:B------:R-:W3:Y:S07]  /*31b0*/  LDSM.16.M88.4 R100, [R186+0x5000] ;  /* 0x00500000ba64783b */ /* 0x000eee0000000200 */
[-C--:B-1----:R-:W-:Y:S08]  /*31c0*/  HMMA.16816.F32 R4, R104, R156.reuse, R4 ;  /* 0x0000009c6804723c */ /* 0x082ff00000001804 */
[C---:B---3--:R-:W-:Y:S08]  /*31d0*/  HMMA.16816.F32 R8, R100.reuse, R156, R8 ;  /* 0x0000009c6408723c */ /* 0x048ff00000001808 */
[-C--:B------:R-:W-:Y:S08]  /*31e0*/  HMMA.16816.F32 R12, R100, R158.reuse, R12 ;  /* 0x0000009e640c723c */ /* 0x080ff0000000180c */
[C---:B------:R-:W-:Y:S08]  /*31f0*/  HMMA.16816.F32 R16, R104.reuse, R158, R16 ;  /* 0x0000009e6810723c */ /* 0x040ff00000001810 */
[-C--:B------:R-:W-:Y:S08]  /*3200*/  HMMA.16816.F32 R20, R104, R160.reuse, R20 ;  /* 0x000000a06814723c */ /* 0x080ff00000001814 */
[C---:B------:R-:W-:Y:S08]  /*3210*/  HMMA.16816.F32 R24, R100.reuse, R160, R24 ;  /* 0x000000a06418723c */ /* 0x040ff00000001818 */
[-C--:B------:R-:W-:Y:S01]  /*3220*/  HMMA.16816.F32 R28, R100, R162.reuse, R28 ;  /* 0x000000a2641c723c */ /* 0x080fe2000000181c */
[----:B------:R-:W1:Y:S07]  /*3230*/  LDSM.16.M88.4 R100, [R185+0x4000] ;  /* 0x00400000b964783b */ /* 0x000e6e0000000200 */
[----:B------:R-:W-:Y:S07]  /*3240*/  HMMA.16816.F32 R32, R104, R162, R32 ;  /* 0x000000a26820723c */ /* 0x000fee0000001820 */
[----:B------:R-:W-:Y:S05]  /*3250*/  FFMA.FTZ R105, -R212, R212, 1 ;  /* 0x3f800000d4697423 */ /* 0x000fea00000101d4 */
[----:B------:R-:W-:Y:S01]  /*3260*/  FMUL.FTZ R105, R105, c[0x0][0x2ec] ;  /* 0x0000bb0069697a20 */ /* 0x000fe20000410000 */
[-C--:B-1----:R-:W-:Y:S11]  /*3270*/  HMMA.16816.F32 R4, R100, R164.reuse, R4 ;  /* 0x000000a46404723c */ /* 0x082ff60000001804 */
[----:B------:R-:W-:Y:S11]  /*3280*/  @!UPT UIADD3 URZ, URZ, URZ, URZ ;  /* 0x0000003f3f3ff290 */ /* 0x000ff6000fffe03f */
[----:B------:R-:W-:Y:S02]  /*3290*/  @!UPT UIADD3 URZ, URZ, URZ, URZ ;  /* 0x0000003f3f3ff290 */ /* 0x000fe4000fffe03f */
[----:B------:R-:W-:Y:S04]  /*32a0*/  FADD.FTZ R4, -R109, R4 ;  /* 0x000000046d047221 */ /* 0x000fe80000010100 */
[----:B------:R-:W-:Y:S02]  /*32b0*/  FMUL.FTZ R104, R123, R4 ;  /* 0x000000047b687220 */ /* 0x000fe40000410000 */
[----:B------:R-:W-:Y:S02]  /*32c0*/  FADD.FTZ R4, -R109, R5 ;  /* 0x000000056d047221 */ /* 0x000fe40000010100 */
[----:B------:R-:W-:Y:S02]  /*32d0*/  FMUL.FTZ R123, R105, R104 ;  /* 0x00000068697b7220 */ /* 0x000fe40000410000 */
[----:B------:R-:W-:Y:S01]  /*32e0*/  FFMA.FTZ R5, -R208, R208, 1 ;  /* 0x3f800000d0057423 */ /* 0x000fe200000101d0 */
[----:B------:R-:W1:Y:S01]  /*32f0*/  LDSM.16.M88.4 R104, [R185+0x5000] ;  /* 0x00500000b968783b */ /* 0x000e620000000200 */
[----:B------:R-:W-:Y:S02]  /*3300*/  FMUL.FTZ R4, R122, R4 ;  /* 0x000000047a047220 */ /* 0x000fe40000410000 */
[----:B------:R-:W-:Y:S04]  /*3310*/  FMUL.FTZ R5, R5, c[0x0][0x2ec] ;  /* 0x0000bb0005057a20 */ /* 0x000fe80000410000 */
[----:B------:R-:W-:Y:S01]  /*3320*/  FMUL.FTZ R122, R5, R4 ;  /* 0x00000004057a7220 */ /* 0x000fe20000410000 */
[C---:B-1----:R-:W-:Y:S08]  /*3330*/  HMMA.16816.F32 R8, R104.reuse, R164, R8 ;  /* 0x000000a46808723c */ /* 0x042ff00000001808 */
[-C--:B------:R-:W-:Y:S08]  /*3340*/  HMMA.16816.F32 R12, R104, R166.reuse, R12 ;  /* 0x000000a6680c723c */ /* 0x080ff0000000180c */
[C---:B------:R-:W-:Y:S08]  /*3350*/  HMMA.16816.F32 R16, R100.reuse, R166, R16 ;  /* 0x000000a66410723c */ /* 0x040ff00000001810 */
[-C--:B------:R-:W-:Y:S08]  /*3360*/  HMMA.16816.F32 R20, R100, R168.reuse, R20 ;  /* 0x000000a86414723c */ /* 0x080ff00000001814 */
[C---:B------:R-:W-:Y:S08]  /*3370*/  HMMA.16816.F32 R24, R104.reuse, R168, R24 ;  /* 0x000000a86818723c */ /* 0x040ff00000001818 */
[C---:B------:R-:W-:Y:S01]  /*3380*/  FADD.FTZ R5, -R109.reuse, R16 ;  /* 0x000000106d057221 */ /* 0x040fe20000010100 */
[-C--:B------:R-:W-:Y:S03]  /*3390*/  HMMA.16816.F32 R28, R104, R170.reuse, R28 ;  /* 0x000000aa681c723c */ /* 0x080fe6000000181c */
[----:B------:R-:W-:Y:S02]  /*33a0*/  FADD.FTZ R4, -R109, R17 ;  /* 0x000000116d047221 */ /* 0x000fe40000010100 */
[----:B------:R-:W-:Y:S02]  /*33b0*/  FMUL.FTZ R5, R119, R5 ;  /* 0x0000000577057220 */ /* 0x000fe40000410000 */
[C---:B------:R-:W-:Y:S01]  /*33c0*/  FADD.FTZ R17, -R109.reuse, R20 ;  /* 0x000000146d117221 */ /* 0x040fe20000010100 */
[----:B------:R-:W-:Y:S04]  /*33d0*/  HMMA.16816.F32 R32, R100, R170, R32 ;  /* 0x000000aa6420723c */ /* 0x000fe80000001820 */
[----:B------:R-:W-:Y:S02]  /*33e0*/  FADD.FTZ R16, -R109, R21 ;  /* 0x000000156d107221 */ /* 0x000fe40000010100 */
[----:B------:R-:W-:Y:S02]  /*33f0*/  FFMA.FTZ R21, -R213, R213, 1 ;  /* 0x3f800000d5157423 */ /* 0x000fe400000101d5 */
[----:B------:R-:W-:Y:S04]  /*3400*/  FFMA.FTZ R20, -R211, R211, 1 ;  /* 0x3f800000d3147423 */ /* 0x000fe800000101d3 */
[----:B------:R-:W-:Y:S02]  /*3410*/  FMUL.FTZ R4, R118, R4 ;  /* 0x0000000476047220 */ /* 0x000fe40000410000 */
[----:B------:R-:W-:Y:S02]  /*3420*/  FMUL.FTZ R21, R21, c[0x0][0x2ec] ;  /* 0x0000bb0015157a20 */ /* 0x000fe40000410000 */
[----:B------:R-:W-:Y:S02]  /*3430*/  FMUL.FTZ R20, R20, c[0x0][0x2ec] ;  /* 0x0000bb0014147a20 */ /* 0x000fe40000410000 */
[----:B------:R-:W-:Y:S02]  /*3440*/  FMUL.FTZ R17, R115, R17 ;  /* 0x0000001173117220 */ /* 0x000fe40000410000 */
[----:B------:R-:W-:Y:S02]  /*3450*/  FMUL.FTZ R16, R114, R16 ;  /* 0x0000001072107220 */ /* 0x000fe40000410000 */
[----:B------:R-:W-:Y:S02]  /*3460*/  FMUL.FTZ R115, R21, R5 ;  /* 0x0000000515737220 */ /* 0x000fe40000410000 */
[C---:B------:R-:W-:Y:S02]  /*3470*/  FADD.FTZ R32, -R109.reuse, R32 ;  /* 0x000000206d207221 */ /* 0x040fe40000010100 */
[----:B------:R-:W-:Y:S02]  /*3480*/  FADD.FTZ R33, -R109, R33 ;  /* 0x000000216d217221 */ /* 0x000fe40000010100 */
[----:B------:R-:W-:Y:S02]  /*3490*/  FMUL.FTZ R114, R20, R4 ;  /* 0x0000000414727220 */ /* 0x000fe40000410000 */
[----:B------:R-:W-:Y:S02]  /*34a0*/  FFMA.FTZ R21, -R201, R201, 1 ;  /* 0x3f800000c9157423 */ /* 0x000fe400000101c9 */
[----:B------:R-:W-:Y:S02]  /*34b0*/  FFMA.FTZ R20, -R135, R135, 1 ;  /* 0x3f80000087147423 */ /* 0x000fe40000010187 */
[----:B------:R-:W-:Y:S02]  /*34c0*/  FMUL.FTZ R5, R113, R32 ;  /* 0x0000002071057220 */ /* 0x000fe40000410000 */
[----:B------:R-:W-:Y:S02]  /*34d0*/  FMUL.FTZ R4, R112, R33 ;  /* 0x0000002170047220 */ /* 0x000fe40000410000 */
[----:B------:R-:W-:Y:S02]  /*34e0*/  FFMA.FTZ R33, -R210, R210, 1 ;  /* 0x3f800000d2217423 */ /* 0x000fe400000101d2 */
[----:B------:R-:W-:Y:S02]  /*34f0*/  FFMA.FTZ R32, -R209, R209, 1 ;  /* 0x3f800000d1207423 */ /* 0x000fe400000101d1 */
[----:B------:R-:W-:Y:S02]  /*3500*/  FMUL.FTZ R21, R21, c[0x0][0x2ec] ;  /* 0x0000bb0015157a20 */ /* 0x000fe40000410000 */
[----:B------:R-:W-:Y:S02]  /*3510*/  FMUL.FTZ R20, R20, c[0x0][0x2ec] ;  /* 0x0000bb0014147a20 */ /* 0x000fe40000410000 */
[----:B------:R-:W-:Y:S02]  /*3520*/  FMUL.FTZ R33, R33, c[0x0][0x2ec] ;  /* 0x0000bb0021217a20 */ /* 0x000fe40000410000 */
[----:B------:R-:W-:Y:S02]  /*3530*/  FMUL.FTZ R32, R32, c[0x0][0x2ec] ;  /* 0x0000bb0020207a20 */ /* 0x000fe40000410000 */
[----:B------:R-:W-:Y:S02]  /*3540*/  FMUL.FTZ R109, R21, R5 ;  /* 0x00000005156d7220 */ /* 0x000fe40000410000 */
[----:B------:R-:W-:Y:S02]  /*3550*/  FMUL.FTZ R107, R20, R4 ;  /* 0x00000004146b7220 */ /* 0x000fe40000410000 */
        /* <DEDUP_REMOVED lines=82> */
[C---:B--2---:R-:W-:Y:S02]  /*3a80*/  FADD.FTZ R5, -R0.reuse, R11 ;  /* 0x0000000b00057221 */ /* 0x044fe40000010100 */
[C---:B------:R-:W-:Y:S02]  /*3a90*/  FADD.FTZ R4, -R0.reuse, R14 ;  /* 0x0000000e00047221 */ /* 0x040fe40000010100 */
[----:B------:R-:W-:Y:S02]  /*3aa0*/  FADD.FTZ R2, -R0, R15 ;  /* 0x0000000f00027221 */ /* 0x000fe40000010100 */
[----:B------:R-:W-:Y:S02]  /*3ab0*/  FFMA.FTZ R9, -R239, R239, 1 ;  /* 0x3f800000ef097423 */ /* 0x000fe400000101ef */
[----:B------:R-:W-:Y:S02]  /*3ac0*/  FFMA.FTZ R15, -R234, R234, 1 ;  /* 0x3f800000ea0f7423 */ /* 0x000fe400000101ea */
[----:B------:R-:W-:Y:S02]  /*3ad0*/  FFMA.FTZ R13, -R233, R233, 1 ;  /* 0x3f800000e90d7423 */ /* 0x000fe400000101e9 */
[----:B------:R-:W-:Y:S02]  /*3ae0*/  FMUL.FTZ R5, R195, R5 ;  /* 0x00000005c3057220 */ /* 0x000fe40000410000 */
[----:B------:R-:W-:Y:S02]  /*3af0*/  FMUL.FTZ R4, R194, R4 ;  /* 0x00000004c2047220 */ /* 0x000fe40000410000 */
[----:B------:R-:W-:Y:S02]  /*3b00*/  FMUL.FTZ R2, R193, R2 ;  /* 0x00000002c1027220 */ /* 0x000fe40000410000 */
[----:B------:R-:W-:Y:S02]  /*3b10*/  FMUL.FTZ R9, R9, c[0x0][0x2ec] ;  /* 0x0000bb0009097a20 */ /* 0x000fe40000410000 */
[----:B------:R-:W-:Y:S02]  /*3b20*/  FMUL.FTZ R15, R15, c[0x0][0x2ec] ;  /* 0x0000bb000f0f7a20 */ /* 0x000fe40000410000 */
[----:B------:R-:W-:Y:S02]  /*3b30*/  FMUL.FTZ R13, R13, c[0x0][0x2ec] ;  /* 0x0000bb000d0d7a20 */ /* 0x000fe40000410000 */
[----:B------:R-:W-:Y:S02]  /*3b40*/  FADD.FTZ R6, -R0, R10 ;  /* 0x0000000a00067221 */ /* 0x000fe40000010100 */
[----:B------:R-:W-:Y:S02]  /*3b50*/  FFMA.FTZ R7, -R240, R240, 1 ;  /* 0x3f800000f0077423 */ /* 0x000fe400000101f0 */
        /* <DEDUP_REMOVED lines=30> */
[C---:B------:R-:W-:Y:S01]  /*3d40*/  IMAD.U32 R0, R5.reuse, -0x40, RZ ;  /* 0xffffffc005007824 */ /* 0x040fe200078e00ff */
        /* <DEDUP_REMOVED lines=16> */
.L_x_1204:
        /* <DEDUP_REMOVED lines=86> */
[----:B------:R-:W-:Y:S01]  /*43b0*/  SHF.L.U32 R6, R241, 0x1, RZ ;  /* 0x00000001f1067819 */ /* 0x000fe200000006ff */
[----:B------:R-:W-:Y:S02]  /*43c0*/  IMAD.MOV.U32 R8, RZ, RZ, c[0x0][0x374] ;  /* 0x0000dd00ff087624 */ /* 0x000fe400078e00ff */
[C---:B------:R-:W-:Y:S05]  /*43d0*/  IMAD.U32 R4, R7.reuse, -0x40, RZ ;  /* 0xffffffc007047824 */ /* 0x040fea00078e00ff */
[C---:B------:R-:W-:Y:S04]  /*43e0*/  LEA R5, P0, R4.reuse, R204, 0x1 ;  /* 0x000000cc04057211 */ /* 0x040fe800078008ff */
[----:B------:R-:W-:Y:S02]  /*43f0*/  LEA.HI.X.SX32 R4, R4, R205, 0x1, P0 ;  /* 0x000000cd04047211 */ /* 0x000fe400000f0eff */
[----:B------:R-:W-:Y:S03]  /*4400*/  MOV R204, R5 ;  /* 0x0000000500cc7202 */ /* 0x000fe60000000f00 */
[----:B------:R-:W-:Y:S01]  /*4410*/  IMAD.MOV.U32 R205, RZ, RZ, R4 ;  /* 0x000000ffffcd7224 */ /* 0x000fe200078e0004 */
[C---:B------:R-:W-:Y:S04]  /*4420*/  LEA R4, P0, R7.reuse, R204, 0x6 ;  /* 0x000000cc07047211 */ /* 0x040fe800078030ff */
[----:B------:R-:W-:Y:S01]  /*4430*/  @!PT LDS RZ, [RZ] ;  /* 0x00000000fffff984 */ /* 0x000fe20000000800 */
[----:B------:R-:W-:Y:S01]  /*4440*/  @!PT LDS RZ, [RZ] ;  /* 0x00000000fffff984 */ /* 0x000fe20000000800 */
[----:B------:R-:W-:Y:S01]  /*4450*/  @!PT LDS RZ, [RZ] ;  /* 0x00000000fffff984 */ /* 0x000fe20000000800 */
[----:B------:R1:W-:Y:S01]  /*4460*/  LDGSTS.E.BYPASS.LTC128B.128 [R6+0x4000], [R204.64] ;  /* 0x04000000cc067fae */ /* 0x0003e2000b901d44 */
[----:B------:R-:W-:Y:S05]  /*4470*/  LEA.HI.X R5, R7, R205, R8, 0x6, P0 ;  /* 0x000000cd07057211 */ /* 0x000fea00000f3408 */
[----:B------:R1:W-:Y:S04]  /*4480*/  LDGSTS.E.BYPASS.LTC128B.128 [R6+0x5000], [R4.64] ;  /* 0x0500000004067fae */ /* 0x0003e8000b901d44 */
[----:B------:R-:W0:Y:S02]  /*4490*/  LDGDEPBAR ;  /* 0x00000000000079af */ /* 0x000e240000000000 */
.L_x_1205:
[----:B------:R-:W-:Y:S01]  /*44a0*/  LDSM.16.M88.4 R16, [R180] ;  /* 0x00000000b410783b */ /* 0x000fe20000000200 */
[----:B------:R-:W-:Y:S03]  /*44b0*/  ULOP3.LUT UR11, UR6, 0x1, URZ, 0xc0, !UPT ;  /* 0x00000001060b7892 */ /* 0x000fe6000f8ec03f */
[----:B------:R-:W2:Y:S01]  /*44c0*/  LDSM.16.MT88.4 R8, [R0+0x6000] ;  /* 0x006000000008783b */ /* 0x000ea20000004200 */
[----:B------:R-:W-:Y:S02]  /*44d0*/  UISETP.NE.U32.AND UP0, UPT, UR11, 0x1, UPT ;  /* 0x000000010b00788c */ /* 0x000fe4000bf05070 */
[----:B------:R-:W-:Y:S01]  /*44e0*/  UIADD3 UR11, UR6, -0x1, URZ ;  /* 0xffffffff060b7890 */ /* 0x000fe2000fffe03f */
[----:B------:R-:W3:Y:S04]  /*44f0*/  LDSM.16.MT88.4 R20, [R2+0x6000] ;  /* 0x006000000214783b */ /* 0x000ee80000004200 */
[----:B------:R-:W-:Y:S04]  /*4500*/  LDSM.16.M88.4 R24, [R181] ;  /* 0x00000000b518783b */ /* 0x000fe80000000200 */
[----:B------:R-:W4:Y:S04]  /*4510*/  LDSM.16.MT88.4 R28, [R0+0x6800] ;  /* 0x00680000001c783b */ /* 0x000f280000004200 */
[----:B------:R-:W1:Y:S04]  /*4520*/  LDSM.16.MT88.4 R32, [R2+0x6800] ;  /* 0x006800000220783b */ /* 0x000e680000004200 */
[----:B------:R-:W-:Y:S04]  /*4530*/  LDSM.16.M88.4 R100, [R184] ;  /* 0x00000000b864783b */ /* 0x000fe80000000200 */
[----:B------:R-:W1:Y:S04]  /*4540*/  LDSM.16.MT88.4 R104, [R0+0x7000] ;  /* 0x007000000068783b */ /* 0x000e680000004200 */
        /* <DEDUP_REMOVED lines=39> */
[----:B------:R3:W1:Y:S04]  /*47c0*/  LDSM.16.MT88.4 R24, [R2+0x9800] ;  /* 0x009800000218783b */ /* 0x0006680000004200 */
[----:B------:R-:W-:Y:S03]  /*47d0*/  LDSM.16.MT88.4 R100, [R3+0xd000] ;  /* 0x00d000000364783b */ /* 0x000fe60000004200 */
[C---:B----4-:R-:W-:Y:S01]  /*47e0*/  HMMA.16816.F32 R4, R28.reuse, R104, R4 ;  /* 0x000000681c04723c */ /* 0x050fe20000001804 */
[----:B--2---:R-:W-:Y:S07]  /*47f0*/  IMAD.U32 R0, RZ, RZ, UR12 ;  /* 0x0000000cff007e24 */ /* 0x004fee000f8e00ff */
[C---:B------:R-:W-:Y:S08]  /*4800*/  HMMA.16816.F32 R8, R28.reuse, R106, R8 ;  /* 0x0000006a1c08723c */ /* 0x040ff00000001808 */
[C---:B-1----:R-:W-:Y:S01]  /*4810*/  HMMA.16816.F32 R12, R28.reuse, R20, R12 ;  /* 0x000000141c0c723c */ /* 0x042fe2000000180c */
[----:B---3--:R-:W-:Y:S06]  /*4820*/  IMAD.U32 R2, RZ, RZ, UR24 ;  /* 0x00000018ff027e24 */ /* 0x008fec000f8e00ff */
[----:B------:R-:W-:Y:S01]  /*4830*/  @P2 IADD3 R20, P0, R244, UR8, RZ ;  /* 0x00000008f4142c10 */ /* 0x000fe2000ff1e0ff */
[----:B------:R-:W-:Y:S01]  /*4840*/  HMMA.16816.F32 R16, R28, R22, R16 ;  /* 0x000000161c10723c */ /* 0x000fe20000001810 */
[----:B------:R-:W-:Y:S01]  /*4850*/  LDSM.16.MT88.4 R28, [R3+0xc800] ;  /* 0x00c80000031c783b */ /* 0x000fe20000004200 */
[----:B------:R-:W-:Y:S02]  /*4860*/  @UP2 UIADD3 UR8, UP1, UR8, -0x100, URZ ;  /* 0xffffff0008082890 */ /* 0x000fe4000ff3e03f */
[----:B------:R-:W-:Y:S02]  /*4870*/  @P2 IADD3.X R21, R245, UR7, RZ, P0, !PT ;  /* 0x00000007f5152c10 */ /* 0x000fe400087fe4ff */
[----:B------:R-:W-:Y:S01]  /*4880*/  @UP2 UIADD3.X UR7, UR7, -0x1, URZ, UP1, !UPT ;  /* 0xffffffff07072890 */ /* 0x000fe20008ffe43f */
[----:B------:R-:W-:Y:S01]  /*4890*/  IMAD.U32 R22, RZ, RZ, UR24 ;  /* 0x00000018ff167e24 */ /* 0x000fe2000f8e00ff */
[C---:B------:R-:W-:Y:S01]  /*48a0*/  HMMA.16816.F32 R4, R32.reuse, R108, R4 ;  /* 0x0000006c2004723c */ /* 0x040fe20000001804 */
[----:B------:R1:W5:Y:S03]  /*48b0*/  @P2 LDG.E R238, [R20.64] ;  /* 0x0000000414ee2981 */ /* 0x000366000c1e1900 */
[----:B------:R-:W-:Y:S01]  /*48c0*/  IMAD.U32 R23, RZ, RZ, UR18 ;  /* 0x00000012ff177e24 */ /* 0x000fe2000f8e00ff */
[----:B------:R1:W5:Y:S03]  /*48d0*/  @P2 LDG.E R237, [R20.64+0x20] ;  /* 0x0000200414ed2981 */ /* 0x000366000c1e1900 */
[C---:B------:R-:W-:Y:S01]  /*48e0*/  HMMA.16816.F32 R8, R32.reuse, R110, R8 ;  /* 0x0000006e2008723c */ /* 0x040fe20000001808 */
[----:B------:R1:W5:Y:S04]  /*48f0*/  @P2 LDG.E R236, [R20.64+0x80] ;  /* 0x0000800414ec2981 */ /* 0x000368000c1e1900 */
[----:B------:R1:W5:Y:S01]  /*4900*/  @P2 LDG.E R235, [R20.64+0xa0] ;  /* 0x0000a00414eb2981 */ /* 0x000362000c1e1900 */
[-C--:B------:R-:W-:Y:S02]  /*4910*/  LEA R22, P2, R22, R190.reuse, 0x2 ;  /* 0x000000be16167211 */ /* 0x080fe400078410ff */
[C---:B------:R-:W-:Y:S07]  /*4920*/  HMMA.16816.F32 R12, R32.reuse, R24, R12 ;  /* 0x00000018200c723c */ /* 0x040fee000000180c */
[----:B------:R2:W-:Y:S01]  /*4930*/  RED.E.ADD.F32.FTZ.RN.STRONG.GPU [R190.64], R4 ;  /* 0x00000004be00798e */ /* 0x0005e2000c10e784 */
[----:B------:R-:W-:Y:S01]  /*4940*/  HMMA.16816.F32 R16, R32, R26, R16 ;  /* 0x0000001a2010723c */ /* 0x000fe20000001810 */
[----:B------:R-:W-:Y:S05]  /*4950*/  IMAD.U32 R24, RZ, RZ, UR18 ;  /* 0x00000012ff187e24 */ /* 0x000fea000f8e00ff */
[-C--:B------:R-:W-:Y:S06]  /*4960*/  LEA R24, P3, R24, R190.reuse, 0x2 ;  /* 0x000000be18187211 */ /* 0x080fec00078610ff */
[-C--:B------:R-:W-:Y:S01]  /*4970*/  LEA.HI.X.SX32 R25, R23, R191.reuse, 0x2, P3 ;  /* 0x000000bf17197211 */ /* 0x080fe200018f16ff */
[----:B-1----:R-:W-:Y:S01]  /*4980*/  IMAD.U32 R20, RZ, RZ, UR12 ;  /* 0x0000000cff147e24 */ /* 0x002fe2000f8e00ff */
[-C--:B------:R-:W-:Y:S01]  /*4990*/  LEA.HI.X.SX32 R23, R2, R191.reuse, 0x2, P2 ;  /* 0x000000bf02177211 */ /* 0x080fe200010f16ff */
[----:B------:R-:W-:Y:S03]  /*49a0*/  IMAD.U32 R2, RZ, RZ, UR21 ;  /* 0x00000015ff027e24 */ /* 0x000fe6000f8e00ff */
[-C--:B------:R-:W-:Y:S04]  /*49b0*/  LEA R20, P0, R20, R190.reuse, 0x2 ;  /* 0x000000be14147211 */ /* 0x080fe800078010ff */
[-C--:B------:R-:W-:Y:S01]  /*49c0*/  LEA.HI.X.SX32 R21, R0, R191.reuse, 0x2, P0 ;  /* 0x000000bf00157211 */ /* 0x080fe200000f16ff */
[----:B------:R-:W-:Y:S02]  /*49d0*/  IMAD.U32 R0, RZ, RZ, UR23 ;  /* 0x00000017ff007e24 */ /* 0x000fe4000f8e00ff */
[----:B--2---:R-:W-:Y:S02]  /*49e0*/  IMAD.U32 R4, RZ, RZ, UR23 ;  /* 0x00000017ff047e24 */ /* 0x004fe4000f8e00ff */
[----:B------:R1:W-:Y:S03]  /*49f0*/  RED.E.ADD.F32.FTZ.RN.STRONG.GPU [R20.64], R5 ;  /* 0x000000051400798e */ /* 0x0003e6000c10e784 */
[-C--:B------:R-:W-:Y:S01]  /*4a00*/  LEA R4, P0, R4, R190.reuse, 0x2 ;  /* 0x000000be04047211 */ /* 0x080fe200078010ff */
[----:B------:R2:W-:Y:S04]  /*4a10*/  RED.E.ADD.F32.FTZ.RN.STRONG.GPU [R24.64], R6 ;  /* 0x000000061800798e */ /* 0x0005e8000c10e784 */
[----:B------:R3:W-:Y:S01]  /*4a20*/  RED.E.ADD.F32.FTZ.RN.STRONG.GPU [R22.64], R7 ;  /* 0x000000071600798e */ /* 0x0007e2000c10e784 */
[-C--:B-1----:R-:W-:Y:S01]  /*4a30*/  LEA.HI.X.SX32 R5, R0, R191.reuse, 0x2, P0 ;  /* 0x000000bf00057211 */ /* 0x082fe200000f16ff */
[----:B------:R-:W-:Y:S02]  /*4a40*/  IMAD.U32 R0, RZ, RZ, UR22 ;  /* 0x00000016ff007e24 */ /* 0x000fe4000f8e00ff */
[----:B--2---:R-:W-:Y:S02]  /*4a50*/  IMAD.U32 R24, RZ, RZ, UR22 ;  /* 0x00000016ff187e24 */ /* 0x004fe4000f8e00ff */
[----:B------:R1:W-:Y:S01]  /*4a60*/  RED.E.ADD.F32.FTZ.RN.STRONG.GPU [R4.64], R8 ;  /* 0x000000080400798e */ /* 0x0003e2000c10e784 */
[----:B------:R-:W-:Y:S02]  /*4a70*/  IMAD.U32 R6, RZ, RZ, UR20 ;  /* 0x00000014ff067e24 */ /* 0x000fe4000f8e00ff */
[----:B---3--:R-:W-:Y:S01]  /*4a80*/  IMAD.U32 R22, RZ, RZ, UR21 ;  /* 0x00000015ff167e24 */ /* 0x008fe2000f8e00ff */
[-C--:B------:R-:W-:Y:S02]  /*4a90*/  LEA R24, P3, R24, R190.reuse, 0x2 ;  /* 0x000000be18187211 */ /* 0x080fe400078610ff */
[-C--:B------:R-:W-:Y:S02]  /*4aa0*/  LEA R6, P0, R6, R190.reuse, 0x2 ;  /* 0x000000be06067211 */ /* 0x080fe400078010ff */
[-C--:B------:R-:W-:Y:S02]  /*4ab0*/  LEA R22, P2, R22, R190.reuse, 0x2 ;  /* 0x000000be16167211 */ /* 0x080fe400078410ff */
[-C--:B------:R-:W-:Y:S01]  /*4ac0*/  LEA.HI.X.SX32 R25, R0, R191.reuse, 0x2, P3 ;  /* 0x000000bf00197211 */ /* 0x080fe200018f16ff */
[----:B------:R-:W-:Y:S01]  /*4ad0*/  IMAD.U32 R0, RZ, RZ, UR17 ;  /* 0x00000011ff007e24 */ /* 0x000fe2000f8e00ff */
[-C--:B------:R-:W-:Y:S01]  /*4ae0*/  LEA.HI.X.SX32 R23, R2, R191.reuse, 0x2, P2 ;  /* 0x000000bf02177211 */ /* 0x080fe200010f16ff */
[----:B------:R-:W-:Y:S02]  /*4af0*/  IMAD.U32 R2, RZ, RZ, UR13 ;  /* 0x0000000dff027e24 */ /* 0x000fe4000f8e00ff */
[----:B------:R2:W-:Y:S04]  /*4b00*/  RED.E.ADD.F32.FTZ.RN.STRONG.GPU [R24.64], R9 ;  /* 0x000000091800798e */ /* 0x0005e8000c10e784 */
[----:B------:R3:W-:Y:S04]  /*4b10*/  RED.E.ADD.F32.FTZ.RN.STRONG.GPU [R22.64], R10 ;  /* 0x0000000a1600798e */ /* 0x0007e8000c10e784 */
[----:B------:R-:W-:Y:S01]  /*4b20*/  LDSM.16.MT88.4 R24, [R3+0xa800] ;  /* 0x00a800000318783b */ /* 0x000fe20000004200 */
[----:B-1----:R-:W-:Y:S02]  /*4b30*/  IMAD.U32 R5, RZ, RZ, UR20 ;  /* 0x00000014ff057e24 */ /* 0x002fe4000f8e00ff */
[----:B------:R-:W-:Y:S02]  /*4b40*/  IMAD.U32 R4, RZ, RZ, UR17 ;  /* 0x00000011ff047e24 */ /* 0x000fe4000f8e00ff */
[----:B------:R-:W-:Y:S01]  /*4b50*/  IMAD.U32 R8, RZ, RZ, UR14 ;  /* 0x0000000eff087e24 */ /* 0x000fe2000f8e00ff */
[-C--:B------:R-:W-:Y:S02]  /*4b60*/  LEA.HI.X.SX32 R7, R5, R191.reuse, 0x2, P0 ;  /* 0x000000bf05077211 */ /* 0x080fe400000f16ff */
[-C--:B------:R-:W-:Y:S02]  /*4b70*/  LEA R4, P2, R4, R190.reuse, 0x2 ;  /* 0x000000be04047211 */ /* 0x080fe400078410ff */
[-C--:B------:R-:W-:Y:S01]  /*4b80*/  LEA R8, P3, R8, R190.reuse, 0x2 ;  /* 0x000000be08087211 */ /* 0x080fe200078610ff */
[----:B------:R1:W-:Y:S01]  /*4b90*/  RED.E.ADD.F32.FTZ.RN.STRONG.GPU [R6.64], R11 ;  /* 0x0000000b0600798e */ /* 0x0003e2000c10e784 */
[-C--:B------:R-:W-:Y:S01]  /*4ba0*/  LEA.HI.X.SX32 R5, R0, R191.reuse, 0x2, P2 ;  /* 0x000000bf00057211 */ /* 0x080fe200010f16ff */
[----:B------:R-:W-:Y:S02]  /*4bb0*/  IMAD.U32 R0, RZ, RZ, UR19 ;  /* 0x00000013ff007e24 */ /* 0x000fe4000f8e00ff */
[----:B------:R4:W-:Y:S01]  /*4bc0*/  RED.E.ADD.F32.FTZ.RN.STRONG.GPU [R190.64+0x80], R12 ;  /* 0x0000800cbe00798e */ /* 0x0009e2000c10e784 */
[----:B--2---:R-:W-:Y:S03]  /*4bd0*/  IMAD.U32 R9, RZ, RZ, UR16 ;  /* 0x00000010ff097e24 */ /* 0x004fe6000f8e00ff */
[----:B------:R-:W-:Y:S01]  /*4be0*/  RED.E.ADD.F32.FTZ.RN.STRONG.GPU [R20.64+0x80], R13 ;  /* 0x0000800d1400798e */ /* 0x000fe2000c10e784 */
[----:B---3--:R-:W-:Y:S03]  /*4bf0*/  IMAD.U32 R10, RZ, RZ, UR15 ;  /* 0x0000000fff0a7e24 */ /* 0x008fe6000f8e00ff */
[----:B------:R2:W-:Y:S02]  /*4c00*/  RED.E.ADD.F32.FTZ.RN.STRONG.GPU [R4.64], R14 ;  /* 0x0000000e0400798e */ /* 0x0005e4000c10e784 */
[-C--:B------:R-:W-:Y:S01]  /*4c10*/  LEA R10, P4, R10, R190.reuse, 0x2 ;  /* 0x000000be0a0a7211 */ /* 0x080fe200078810ff */
[----:B-1----:R-:W-:Y:S02]  /*4c20*/  IMAD.U32 R7, RZ, RZ, UR15 ;  /* 0x0000000fff077e24 */ /* 0x002fe4000f8e00ff */
[----:B------:R-:W-:Y:S02]  /*4c30*/  IMAD.U32 R6, RZ, RZ, UR13 ;  /* 0x0000000dff067e24 */ /* 0x000fe4000f8e00ff */
[----:B----4-:R-:W-:Y:S01]  /*4c40*/  IMAD.U32 R12, RZ, RZ, UR16 ;  /* 0x00000010ff0c7e24 */ /* 0x010fe2000f8e00ff */
[-C--:B------:R-:W-:Y:S02]  /*4c50*/  LEA.HI.X.SX32 R11, R7, R191.reuse, 0x2, P4 ;  /* 0x000000bf070b7211 */ /* 0x080fe400020f16ff */
[-C--:B------:R-:W-:Y:S02]  /*4c60*/  LEA R6, P2, R6, R190.reuse, 0x2 ;  /* 0x000000be06067211 */ /* 0x080fe400078410ff */
[-C--:B------:R-:W-:Y:S02]  /*4c70*/  LEA R12, P0, R12, R190.reuse, 0x2 ;  /* 0x000000be0c0c7211 */ /* 0x080fe400078010ff */
[-C--:B------:R-:W-:Y:S01]  /*4c80*/  LEA.HI.X.SX32 R7, R2, R191.reuse, 0x2, P2 ;  /* 0x000000bf02077211 */ /* 0x080fe200010f16ff */
[----:B--2---:R-:W-:Y:S01]  /*4c90*/  IMAD.U32 R5, RZ, RZ, UR14 ;  /* 0x0000000eff057e24 */ /* 0x004fe2000f8e00ff */
[-C--:B------:R-:W-:Y:S01]  /*4ca0*/  LEA.HI.X.SX32 R13, R9, R191.reuse, 0x2, P0 ;  /* 0x000000bf090d7211 */ /* 0x080fe200000f16ff */
[----:B------:R-:W-:Y:S01]  /*4cb0*/  IMAD.U32 R4, RZ, RZ, UR19 ;  /* 0x00000013ff047e24 */ /* 0x000fe2000f8e00ff */
[----:B------:R-:W-:Y:S01]  /*4cc0*/  ISETP.LT.AND P2, PT, RZ, UR6, PT ;  /* 0x00000006ff007c0c */ /* 0x000fe2000bf41270 */
[----:B------:R-:W-:Y:S01]  /*4cd0*/  UMOV UR6, UR11 ;  /* 0x0000000b00067c82 */ /* 0x000fe20008000000 */
[-C--:B------:R-:W-:Y:S01]  /*4ce0*/  LEA.HI.X.SX32 R9, R5, R191.reuse, 0x2, P3 ;  /* 0x000000bf05097211 */ /* 0x080fe200018f16ff */
[----:B------:R-:W-:Y:S01]  /*4cf0*/  RED.E.ADD.F32.FTZ.RN.STRONG.GPU [R12.64], R15 ;  /* 0x0000000f0c00798e */ /* 0x000fe2000c10e784 */
[----:B------:R-:W-:Y:S03]  /*4d00*/  LEA R4, P0, R4, R190, 0x2 ;  /* 0x000000be04047211 */ /* 0x000fe600078010ff */
[----:B------:R-:W-:Y:S01]  /*4d10*/  RED.E.ADD.F32.FTZ.RN.STRONG.GPU [R10.64], R16 ;  /* 0x000000100a00798e */ /* 0x000fe2000c10e784 */
[----:B------:R-:W-:Y:S02]  /*4d20*/  LEA.HI.X.SX32 R5, R0, R191, 0x2, P0 ;  /* 0x000000bf00057211 */ /* 0x000fe400000f16ff */
[C---:B------:R-:W-:Y:S01]  /*4d30*/  IADD3 R0, R172.reuse, 0x40, RZ ;  /* 0x00000040ac007810 */ /* 0x040fe20007ffe0ff */
[----:B------:R-:W-:Y:S01]  /*4d40*/  RED.E.ADD.F32.FTZ.RN.STRONG.GPU [R8.64], R17 ;  /* 0x000000110800798e */ /* 0x000fe2000c10e784 */
[C---:B------:R-:W-:Y:S02]  /*4d50*/  @P1 IADD3 R0, R172.reuse, -0x40, RZ ;  /* 0xffffffc0ac001810 */ /* 0x040fe40007ffe0ff */
[----:B------:R-:W-:Y:S01]  /*4d60*/  PLOP3.LUT P0, PT, PT, PT, UP0, 0x80, 0x0 ;  /* 0x000000000000781c */ /* 0x000fe20003f0f008 */
[----:B------:R-:W-:Y:S01]  /*4d70*/  RED.E.ADD.F32.FTZ.RN.STRONG.GPU [R6.64], R18 ;  /* 0x000000120600798e */ /* 0x000fe2000c10e784 */
[----:B------:R-:W-:Y:S03]  /*4d80*/  @UP2 UIADD3 UR10, UP0, UR10, -0x100, URZ ;  /* 0xffffff000a0a2890 */ /* 0x000fe6000ff1e03f */
[----:B------:R-:W-:Y:S01]  /*4d90*/  LDSM.16.MT88.4 R8, [R172] ;  /* 0x00000000ac08783b */ /* 0x000fe20000004200 */
[----:B------:R-:W-:Y:S03]  /*4da0*/  @UP2 UIADD3.X UR9, UR9, -0x1, URZ, UP0, !UPT ;  /* 0xffffffff09092890 */ /* 0x000fe600087fe43f */
[----:B------:R-:W-:Y:S04]  /*4db0*/  RED.E.ADD.F32.FTZ.RN.STRONG.GPU [R4.64], R19 ;  /* 0x000000130400798e */ /* 0x000fe8000c10e784 */
[----:B------:R-:W1:Y:S04]  /*4dc0*/  LDSM.16.MT88.4 R4, [R3+0xa000] ;  /* 0x00a000000304783b */ /* 0x000e680000004200 */
[----:B------:R-:W2:Y:S04]  /*4dd0*/  LDSM.16.MT88.4 R12, [R3+0xc000] ;  /* 0x00c00000030c783b */ /* 0x000ea80000004200 */
[----:B------:R-:W3:Y:S04]  /*4de0*/  LDSM.16.MT88.4 R20, [R0] ;  /* 0x000000000014783b */ /* 0x000ee80000004200 */
        /* <DEDUP_REMOVED lines=13> */
[----:B------:R-:W-:Y:S04]  /*4ec0*/  LDSM.16.MT88.4 R4, [R3+0xb800] ;  /* 0x00b800000304783b */ /* 0x000fe80000004200 */
[----:B------:R-:W-:Y:S03]  /*4ed0*/  LDSM.16.MT88.4 R20, [R3+0xd800] ;  /* 0x00d800000314783b */ /* 0x000fe60000004200 */
[-C--:B----4-:R-:W-:Y:S08]  /*4ee0*/  HMMA.16816.F32 R68, R24, R16.reuse, R68 ;  /* 0x000000101844723c */ /* 0x090ff00000001844 */
[C---:B------:R-:W-:Y:S08]  /*4ef0*/  HMMA.16816.F32 R72, R28.reuse, R16, R72 ;  /* 0x000000101c48723c */ /* 0x040ff00000001848 */
[-C--:B------:R-:W-:Y:S08]  /*4f00*/  HMMA.16816.F32 R76, R28, R18.reuse, R76 ;  /* 0x000000121c4c723c */ /* 0x080ff0000000184c */
[C---:B------:R-:W-:Y:S01]  /*4f10*/  HMMA.16816.F32 R80, R24.reuse, R18, R80 ;  /* 0x000000121850723c */ /* 0x040fe20000001850 */
[----:B------:R-:W2:Y:S07]  /*4f20*/  LDSM.16.MT88.4 R16, [R172+0x1800] ;  /* 0x00180000ac10783b */ /* 0x000eae0000004200 */
[-C--:B------:R-:W-:Y:S08]  /*4f30*/  HMMA.16816.F32 R84, R24, R32.reuse, R84 ;  /* 0x000000201854723c */ /* 0x080ff00000001854 */
[C---:B------:R-:W-:Y:S08]  /*4f40*/  HMMA.16816.F32 R88, R28.reuse, R32, R88 ;  /* 0x000000201c58723c */ /* 0x040ff00000001858 */
[-C--:B------:R-:W-:Y:S01]  /*4f50*/  HMMA.16816.F32 R92, R28, R34.reuse, R92 ;  /* 0x000000221c5c723c */ /* 0x080fe2000000185c */
[----:B------:R3:W4:Y:S07]  /*4f60*/  LDSM.16.MT88.4 R28, [R0+0x1800] ;  /* 0x00180000001c783b */ /* 0x00072e0000004200 */
[----:B------:R-:W-:Y:S08]  /*4f70*/  HMMA.16816.F32 R96, R24, R34, R96 ;  /* 0x000000221860723c */ /* 0x000ff00000001860 */
[-C--:B-1----:R-:W-:Y:S08]  /*4f80*/  HMMA.16816.F32 R68, R8, R12.reuse, R68 ;  /* 0x0000000c0844723c */ /* 0x082ff00000001844 */
[C---:B------:R-:W-:Y:S04]  /*4f90*/  HMMA.16816.F32 R72, R100.reuse, R12, R72 ;  /* 0x0000000c6448723c */ /* 0x040fe80000001848 */
[C---:B---3--:R-:W-:Y:S02]  /*4fa0*/  IADD3 R0, R172.reuse, -0x2000, RZ ;  /* 0xffffe000ac007810 */ /* 0x048fe40007ffe0ff */
[----:B------:R-:W-:Y:S02]  /*4fb0*/  @P0 IADD3 R0, R172, 0x2000, RZ ;  /* 0x00002000ac000810 */ /* 0x000fe40007ffe0ff */
[-C--:B------:R-:W-:Y:S04]  /*4fc0*/  HMMA.16816.F32 R76, R100, R14.reuse, R76 ;  /* 0x0000000e644c723c */ /* 0x080fe8000000184c */
[----:B------:R-:W-:Y:S04]  /*4fd0*/  IMAD.MOV.U32 R172, RZ, RZ, R0 ;  /* 0x000000ffffac7224 */ /* 0x000fe800078e0000 */
        /* <DEDUP_REMOVED lines=13> */
[----:B------:R-:W-:-:S07]  /*50b0*/  @P2 BRA `(.L_x_1206) ;  /* 0xffffd0b000002947 */ /* 0x000fce000383ffff */
.L_x_1203:
[----:B-1234-:R-:W2:Y:S01]  /*50c0*/  LDL R29, [R1+0x4] ;  /* 0x00000400011d7983 */ /* 0x01eea20000100800 */
[----:B------:R-:W-:Y:S01]  /*50d0*/  FMUL.FTZ R68, R68, c[0x0][0x2e0] ;  /* 0x0000b80044447a20 */ /* 0x000fe20000410000 */
[----:B------:R-:W-:Y:S01]  /*50e0*/  F2FP.PACK_AB R36, R37, R36 ;  /* 0x000000242524723e */ /* 0x000fe200000000ff */
[----:B------:R-:W-:Y:S01]  /*50f0*/  FMUL.FTZ R4, R69, c[0x0][0x2e0] ;  /* 0x0000b80045047a20 */ /* 0x000fe20000410000 */
[----:B------:R-:W1:Y:S01]  /*5100*/  S2R R26, SR_CTAID.Y ;  /* 0x00000000001a7919 */ /* 0x000e620000002600 */
[----:B------:R-:W-:Y:S01]  /*5110*/  FMUL.FTZ R70, R70, c[0x0][0x2e0] ;  /* 0x0000b80046467a20 */ /* 0x000fe20000410000 */
[----:B------:R-:W-:Y:S01]  /*5120*/  F2FP.PACK_AB R38, R39, R38 ;  /* 0x000000262726723e */ /* 0x000fe200000000ff */
[----:B------:R-:W-:Y:S01]  /*5130*/  FMUL.FTZ R2, R71, c[0x0][0x2e0] ;  /* 0x0000b80047027a20 */ /* 0x000fe20000410000 */
[----:B------:R-:W-:Y:S01]  /*5140*/  F2FP.PACK_AB R4, R4, R68 ;  /* 0x000000440404723e */ /* 0x000fe200000000ff */
        /* <DEDUP_REMOVED lines=57> */
[C---:B------:R-:W-:Y:S01]  /*54e0*/  IMAD.WIDE.U32 R22, R246.reuse, c[0x0][0x3a0], RZ ;  /* 0x0000e800f6167a25 */ /* 0x040fe200078e00ff */
[----:B------:R-:W-:Y:S01]  /*54f0*/  F2FP.PACK_AB R58, R59, R58 ;  /* 0x0000003a3b3a723e */ /* 0x000fe200000000ff */
[----:B------:R-:W-:Y:S01]  /*5500*/  ULDC.64 UR8, c[0x0][0x3a0] ;  /* 0x0000e80000087ab9 */ /* 0x000fe20000000a00 */
[----:B------:R-:W-:Y:S01]  /*5510*/  F2FP.PACK_AB R94, R95, R94 ;  /* 0x0000005e5f5e723e */ /* 0x000fe200000000ff */
[----:B------:R-:W-:Y:S01]  /*5520*/  IMAD.WIDE.U32 R24, R246, c[0x0][0x3a8], RZ ;  /* 0x0000ea00f6187a25 */ /* 0x000fe200078e00ff */
[----:B------:R-:W-:Y:S01]  /*5530*/  F2FP.PACK_AB R60, R61, R60 ;  /* 0x0000003c3d3c723e */ /* 0x000fe200000000ff */
[----:B------:R-:W-:Y:S01]  /*5540*/  UIMAD UR6, UR30, UR8, URZ ;  /* 0x000000081e0672a4 */ /* 0x000fe2000f8e023f */
[----:B------:R-:W-:Y:S01]  /*5550*/  F2FP.PACK_AB R62, R63, R62 ;  /* 0x0000003e3f3e723e */ /* 0x000fe200000000ff */
[----:B------:R-:W-:Y:S01]  /*5560*/  ULDC.64 UR10, c[0x0][0x3a8] ;  /* 0x0000ea00000a7ab9 */ /* 0x000fe20000000a00 */
[----:B---3--:R-:W-:Y:S01]  /*5570*/  SHF.R.S32.HI R4, RZ, 0x1f, R246 ;  /* 0x0000001fff047819 */ /* 0x008fe200000114f6 */
[----:B------:R-:W-:Y:S01]  /*5580*/  UIMAD UR30, UR30, UR10, URZ ;  /* 0x0000000a1e1e72a4 */ /* 0x000fe2000f8e023f */
[----:B-1----:R-:W-:Y:S01]  /*5590*/  SHF.R.S32.HI R7, RZ, 0x1f, R26 ;  /* 0x0000001fff077819 */ /* 0x002fe2000001141a */
[----:B------:R-:W-:Y:S01]  /*55a0*/  UIMAD UR6, UR25, UR9, UR6 ;  /* 0x00000009190672a4 */ /* 0x000fe2000f8e0206 */
[----:B------:R-:W-:Y:S01]  /*55b0*/  SHF.R.S32.HI R5, RZ, 0x1f, R248 ;  /* 0x0000001fff057819 */ /* 0x000fe200000114f8 */
[C---:B----4-:R-:W-:Y:S01]  /*55c0*/  IMAD R2, R4.reuse, c[0x0][0x3a0], RZ ;  /* 0x0000e80004027a24 */ /* 0x050fe200078e02ff */
[----:B------:R-:W-:Y:S01]  /*55d0*/  USHF.L.U32 UR7, UR8, 0x6, URZ ;  /* 0x0000000608077899 */ /* 0x000fe2000800063f */
[----:B------:R-:W-:-:S02]  /*55e0*/  IMAD R0, R4, c[0x0][0x3a8], RZ ;  /* 0x0000ea0004007a24 */ /* 0x000fc400078e02ff */
[----:B------:R-:W-:Y:S02]  /*55f0*/  IMAD.MOV.U32 R4, RZ, RZ, R248 ;  /* 0x000000ffff047224 */ /* 0x000fe400078e00f8 */
[C---:B------:R-:W-:Y:S02]  /*5600*/  IMAD R28, R7.reuse, c[0x0][0x388], RZ ;  /* 0x0000e200071c7a24 */ /* 0x040fe400078e02ff */
[----:B------:R-:W-:Y:S02]  /*5610*/  IMAD R27, R7, c[0x0][0x390], RZ ;  /* 0x0000e400071b7a24 */ /* 0x000fe400078e02ff */
[----:B------:R-:W-:Y:S02]  /*5620*/  IMAD R7, R246, c[0x0][0x3ac], R0 ;  /* 0x0000eb00f6077a24 */ /* 0x000fe400078e0200 */
[----:B------:R-:W-:-:S03]  /*5630*/  IMAD.WIDE.U32 R8, R26, c[0x0][0x388], R4 ;  /* 0x0000e2001a087a25 */ /* 0x000fc600078e0004 */
[----:B------:R-:W-:Y:S01]  /*5640*/  IADD3 R7, R25, R7, RZ ;  /* 0x0000000719077210 */ /* 0x000fe20007ffe0ff */
[----:B------:R-:W-:Y:S02]  /*5650*/  IMAD R0, R26, c[0x0][0x38c], R28 ;  /* 0x0000e3001a007a24 */ /* 0x000fe400078e021c */
[----:B------:R-:W-:Y:S02]  /*5660*/  IMAD R2, R246, c[0x0][0x3a4], R2 ;  /* 0x0000e900f6027a24 */ /* 0x000fe400078e0202 */
[----:B------:R-:W-:Y:S01]  /*5670*/  IMAD.IADD R9, R9, 0x1, R0 ;  /* 0x0000000109097824 */ /* 0x000fe200078e0200 */
[----:B------:R-:W-:Y:S01]  /*5680*/  MOV R0, UR25 ;  /* 0x0000001900007c02 */ /* 0x000fe20008000f00 */
[----:B------:R-:W-:Y:S01]  /*5690*/  IMAD.WIDE.U32 R10, R26, c[0x0][0x390], R4 ;  /* 0x0000e4001a0a7a25 */ /* 0x000fe200078e0004 */
[----:B------:R-:W-:-:S03]  /*56a0*/  UIMAD UR25, UR25, UR11, UR30 ;  /* 0x0000000b191972a4 */ /* 0x000fc6000f8e021e */
[----:B------:R-:W-:Y:S02]  /*56b0*/  IMAD.IADD R5, R23, 0x1, R2 ;  /* 0x0000000117057824 */ /* 0x000fe400078e0202 */
[----:B------:R-:W-:Y:S02]  /*56c0*/  IMAD.MOV.U32 R4, RZ, RZ, R22 ;  /* 0x000000ffff047224 */ /* 0x000fe400078e0016 */
[----:B------:R-:W-:Y:S01]  /*56d0*/  IMAD R2, R26, c[0x0][0x394], R27 ;  /* 0x0000e5001a027a24 */ /* 0x000fe200078e021b */
[----:B--2---:R1:W-:Y:S04]  /*56e0*/  STS [R29], R6 ;  /* 0x000000061d007388 */ /* 0x0043e80000000800 */
[----:B------:R-:W-:Y:S04]  /*56f0*/  STS [R247+0x2000], R13 ;  /* 0x0020000df7007388 */ /* 0x000fe80000000800 */
[----:B------:R2:W-:Y:S04]  /*5700*/  STS [R247+0x2400], R12 ;  /* 0x0024000cf7007388 */ /* 0x0005e80000000800 */
[----:B------:R-:W-:Y:S04]  /*5710*/  STS [R252+0x2000], R21 ;  /* 0x00200015fc007388 */ /* 0x000fe80000000800 */
[----:B------:R-:W-:Y:S04]  /*5720*/  STS [R252+0x2400], R20 ;  /* 0x00240014fc007388 */ /* 0x000fe80000000800 */
[----:B------:R-:W-:Y:S04]  /*5730*/  STS [R250], R19 ;  /* 0x00000013fa007388 */ /* 0x000fe80000000800 */
[----:B------:R-:W-:Y:S01]  /*5740*/  STS [R250+0x400], R18 ;  /* 0x00040012fa007388 */ /* 0x000fe20000000800 */
[----:B-1----:R-:W-:-:S03]  /*5750*/  IMAD.MOV.U32 R6, RZ, RZ, R24 ;  /* 0x000000ffff067224 */ /* 0x002fc600078e0018 */
[----:B------:R-:W-:Y:S04]  /*5760*/  STS [R251], R15 ;  /* 0x0000000ffb007388 */ /* 0x000fe80000000800 */
[----:B------:R-:W-:Y:S01]  /*5770*/  STS [R251+0x400], R14 ;  /* 0x0004000efb007388 */ /* 0x000fe20000000800 */
[C---:B--2---:R-:W-:Y:S01]  /*5780*/  IMAD.WIDE.U32 R12, R0.reuse, c[0x0][0x3a0], R4 ;  /* 0x0000e800000c7a25 */ /* 0x044fe200078e0004 */
[----:B------:R-:W-:Y:S02]  /*5790*/  MOV R4, R10 ;  /* 0x0000000a00047202 */ /* 0x000fe40000000f00 */
[----:B------:R-:W-:Y:S01]  /*57a0*/  STS [R250+0x2000], R17 ;  /* 0x00200011fa007388 */ /* 0x000fe20000000800 */
[----:B------:R-:W-:Y:S02]  /*57b0*/  IMAD.IADD R5, R11, 0x1, R2 ;  /* 0x000000010b057824 */ /* 0x000fe400078e0202 */
[----:B------:R-:W-:Y:S01]  /*57c0*/  IMAD.WIDE.U32 R10, R0, c[0x0][0x3a8], R6 ;  /* 0x0000ea00000a7a25 */ /* 0x000fe200078e0006 */
[----:B------:R1:W-:Y:S04]  /*57d0*/  STS [R250+0x2400], R16 ;  /* 0x00240010fa007388 */ /* 0x0003e80000000800 */
[----:B------:R-:W-:Y:S04]  /*57e0*/  STS [R251+0x2000], R93 ;  /* 0x0020005dfb007388 */ /* 0x000fe80000000800 */
[----:B------:R-:W-:Y:S04]  /*57f0*/  STS [R251+0x2400], R94 ;  /* 0x0024005efb007388 */ /* 0x000fe80000000800 */
[----:B------:R-:W-:Y:S04]  /*5800*/  STS [R247+0x4000], R36 ;  /* 0x00400024f7007388 */ /* 0x000fe80000000800 */
[----:B------:R-:W-:Y:S04]  /*5810*/  STS [R247+0x4400], R38 ;  /* 0x00440026f7007388 */ /* 0x000fe80000000800 */
[----:B------:R-:W-:Y:S04]  /*5820*/  STS [R252+0x4000], R48 ;  /* 0x00400030fc007388 */ /* 0x000fe80000000800 */
[----:B------:R-:W-:Y:S01]  /*5830*/  STS [R29+0x4000], R50 ;  /* 0x004000321d007388 */ /* 0x000fe20000000800 */
[----:B-1----:R-:W-:-:S03]  /*5840*/  SHF.L.U32 R16, R241, 0x1, RZ ;  /* 0x00000001f1107819 */ /* 0x002fc600000006ff */
        /* <DEDUP_REMOVED lines=13> */
[----:B------:R-:W1:Y:S04]  /*5920*/  S2R R14, SR_CTAID.Z ;  /* 0x00000000000e7919 */ /* 0x000e680000002700 */
[----:B------:R-:W2:Y:S04]  /*5930*/  LDS.128 R44, [R16+0x6000] ;  /* 0x00600000102c7984 */ /* 0x000ea80000000c00 */
[----:B------:R-:W3:Y:S01]  /*5940*/  LDS.128 R40, [R16+0x7000] ;  /* 0x0070000010287984 */ /* 0x000ee20000000c00 */
[----:B-1----:R-:W-:Y:S01]  /*5950*/  SHF.R.S32.HI R2, RZ, 0x1f, R14 ;  /* 0x0000001fff027819 */ /* 0x002fe2000001140e */
[----:B------:R-:W-:-:S02]  /*5960*/  IMAD.WIDE.U32 R6, R14, c[0x0][0x3b8], R8 ;  /* 0x0000ee000e067a25 */ /* 0x000fc400078e0008 */
[----:B------:R-:W1:Y:S02]  /*5970*/  LDS.128 R36, [R16+0x8000] ;  /* 0x0080000010247984 */ /* 0x000e640000000c00 */
[C---:B------:R-:W-:Y:S02]  /*5980*/  IMAD R0, R2.reuse, c[0x0][0x3b8], RZ ;  /* 0x0000ee0002007a24 */ /* 0x040fe400078e02ff */
[----:B------:R-:W4:Y:S01]  /*5990*/  LDS.128 R32, [R16+0x9000] ;  /* 0x0090000010207984 */ /* 0x000f220000000c00 */
[----:B------:R-:W-:Y:S02]  /*59a0*/  IMAD R2, R2, c[0x0][0x3c0], RZ ;  /* 0x0000f00002027a24 */ /* 0x000fe400078e02ff */
[C---:B------:R-:W-:Y:S01]  /*59b0*/  IMAD R0, R14.reuse, c[0x0][0x3bc], R0 ;  /* 0x0000ef000e007a24 */ /* 0x040fe200078e0200 */
[----:B------:R-:W1:Y:S01]  /*59c0*/  LDS.128 R28, [R16+0xa000] ;  /* 0x00a00000101c7984 */ /* 0x000e620000000c00 */
[C---:B------:R-:W-:Y:S02]  /*59d0*/  IMAD R2, R14.reuse, c[0x0][0x3c4], R2 ;  /* 0x0000f1000e027a24 */ /* 0x040fe400078e0202 */
[----:B------:R-:W-:Y:S01]  /*59e0*/  IMAD.WIDE.U32 R4, R14, c[0x0][0x3c0], R4 ;  /* 0x0000f0000e047a25 */ /* 0x000fe200078e0004 */
[----:B------:R-:W4:Y:S03]  /*59f0*/  LDS.128 R24, [R16+0xb000] ;  /* 0x00b0000010187984 */ /* 0x000f260000000c00 */
[----:B------:R-:W-:Y:S01]  /*5a00*/  IMAD.IADD R7, R7, 0x1, R0 ;  /* 0x0000000107077824 */ /* 0x000fe200078e0200 */
[----:B------:R-:W4:Y:S01]  /*5a10*/  LDS.128 R20, [R16+0xc000] ;  /* 0x00c0000010147984 */ /* 0x000f220000000c00 */
[----:B------:R-:W-:-:S02]  /*5a20*/  IADD3 R0, P1, R6, R12, RZ ;  /* 0x0000000c06007210 */ /* 0x000fc40007f3e0ff */
[----:B------:R-:W-:Y:S01]  /*5a30*/  IADD3 R5, R5, R2, RZ ;  /* 0x0000000205057210 */ /* 0x000fe20007ffe0ff */
[----:B------:R-:W4:Y:S01]  /*5a40*/  LDS.128 R16, [R16+0xd000] ;  /* 0x00d0000010107984 */ /* 0x000f220000000c00 */
[----:B------:R-:W-:Y:S02]  /*5a50*/  IADD3 R2, P0, R4, R10, RZ ;  /* 0x0000000a04027210 */ /* 0x000fe40007f1e0ff */
[----:B------:R-:W-:Y:S01]  /*5a60*/  IADD3.X R12, R7, UR6, R13, P1, !PT ;  /* 0x00000006070c7c10 */ /* 0x000fe20008ffe40d */
[----:B------:R-:W-:Y:S01]  /*5a70*/  USHF.L.U64.HI UR6, UR8, UR56, UR9 ;  /* 0x0000003808067299 */ /* 0x000fe20008010209 */
[C---:B------:R-:W-:Y:S01]  /*5a80*/  LEA R4, P1, R0.reuse, c[0x0][0x340], 0x1 ;  /* 0x0000d00000047a11 */ /* 0x040fe200078208ff */
[----:B------:R-:W-:Y:S01]  /*5a90*/  USHF.L.U32 UR9, UR10, 0x6, URZ ;  /* 0x000000060a097899 */ /* 0x000fe2000800063f */
[----:B------:R-:W-:Y:S01]  /*5aa0*/  IADD3.X R11, R5, UR25, R11, P0, !PT ;  /* 0x00000019050b7c10 */ /* 0x000fe200087fe40b */
[----:B------:R-:W-:Y:S01]  /*5ab0*/  USHF.L.U64.HI UR8, UR10, UR56, UR11 ;  /* 0x000000380a087299 */ /* 0x000fe2000801020b */
[----:B------:R-:W-:-:S02]  /*5ac0*/  LEA.HI.X R5, R0, c[0x0][0x344], R12, 0x1, P1 ;  /* 0x0000d10000057a11 */ /* 0x000fc400008f0c0c */
[----:B------:R-:W-:Y:S02]  /*5ad0*/  LEA R12, P0, R2, c[0x0][0x348], 0x1 ;  /* 0x0000d200020c7a11 */ /* 0x000fe400078008ff */
[----:B------:R-:W-:Y:S01]  /*5ae0*/  IADD3 R10, P1, R4, UR7, RZ ;  /* 0x00000007040a7c10 */ /* 0x000fe2000ff3e0ff */
[----:B--2---:R2:W-:Y:S01]  /*5af0*/  STG.E.128 [R4.64], R44 ;  /* 0x0000002c04007986 */ /* 0x0045e2000c101d04 */
[----:B------:R-:W-:Y:S02]  /*5b00*/  LEA.HI.X R13, R2, c[0x0][0x34c], R11, 0x1, P0 ;  /* 0x0000d300020d7a11 */ /* 0x000fe400000f0c0b */
[----:B------:R-:W-:Y:S02]  /*5b10*/  IADD3.X R11, R5, UR6, RZ, P1, !PT ;  /* 0x00000006050b7c10 */ /* 0x000fe40008ffe4ff */
[----:B------:R-:W-:Y:S02]  /*5b20*/  IADD3 R8, P1, R10, UR7, RZ ;  /* 0x000000070a087c10 */ /* 0x000fe4000ff3e0ff */
[----:B------:R-:W-:Y:S01]  /*5b30*/  IADD3 R6, P0, R12, UR9, RZ ;  /* 0x000000090c067c10 */ /* 0x000fe2000ff1e0ff */
[----:B---3--:R-:W-:Y:S01]  /*5b40*/  STG.E.128 [R10.64], R40 ;  /* 0x000000280a007986 */ /* 0x008fe2000c101d04 */
[----:B------:R-:W-:-:S02]  /*5b50*/  IADD3.X R9, R11, UR6, RZ, P1, !PT ;  /* 0x000000060b097c10 */ /* 0x000fc40008ffe4ff */
[----:B------:R-:W-:Y:S02]  /*5b60*/  IADD3.X R7, R13, UR8, RZ, P0, !PT ;  /* 0x000000080d077c10 */ /* 0x000fe400087fe4ff */
[----:B------:R-:W-:Y:S01]  /*5b70*/  IADD3 R14, P1, R8, UR7, RZ ;  /* 0x00000007080e7c10 */ /* 0x000fe2000ff3e0ff */
[----:B-1----:R1:W-:Y:S03]  /*5b80*/  STG.E.128 [R8.64], R36 ;  /* 0x0000002408007986 */ /* 0x0023e6000c101d04 */
[----:B------:R-:W-:-:S05]  /*5b90*/  IADD3.X R15, R9, UR6, RZ, P1, !PT ;  /* 0x00000006090f7c10 */ /* 0x000fca0008ffe4ff */
[----:B----4-:R3:W-:Y:S04]  /*5ba0*/  STG.E.128 [R14.64], R32 ;  /* 0x000000200e007986 */ /* 0x0107e8000c101d04 */
[----:B------:R3:W-:Y:S04]  /*5bb0*/  STG.E.128 [R12.64], R28 ;  /* 0x0000001c0c007986 */ /* 0x0007e8000c101d04 */
[----:B------:R3:W-:Y:S01]  /*5bc0*/  STG.E.128 [R6.64], R24 ;  /* 0x0000001806007986 */ /* 0x0007e2000c101d04 */
[----:B--2---:R-:W-:-:S04]  /*5bd0*/  IADD3 R4, P0, R6, UR9, RZ ;  /* 0x0000000906047c10 */ /* 0x004fc8000ff1e0ff */
[----:B------:R-:W-:-:S05]  /*5be0*/  IADD3.X R5, R7, UR8, RZ, P0, !PT ;  /* 0x0000000807057c10 */ /* 0x000fca00087fe4ff */
[----:B------:R3:W-:Y:S01]  /*5bf0*/  STG.E.128 [R4.64], R20 ;  /* 0x0000001404007986 */ /* 0x0007e2000c101d04 */
[----:B-1----:R-:W-:-:S04]  /*5c00*/  IADD3 R8, P0, R4, UR9, RZ ;  /* 0x0000000904087c10 */ /* 0x002fc8000ff1e0ff */
[----:B------:R-:W-:-:S05]  /*5c10*/  IADD3.X R9, R5, UR8, RZ, P0, !PT ;  /* 0x0000000805097c10 */ /* 0x000fca00087fe4ff */
[----:B------:R3:W-:Y:S04]  /*5c20*/  STG.E.128 [R8.64], R16 ;  /* 0x0000001008007986 */ /* 0x0007e8000c101d04 */
.L_x_1200:
        /* <DEDUP_REMOVED lines=11> */
.L_x_1207:
[----:B------:R-:W-:Y:S05]  /*5ce0*/  EXIT ;  /* 0x000000000000794d */ /* 0x000fea0003800000 */
.L_x_1209:
        /* <DEDUP_REMOVED lines=9> */
.L_x_2473:


//--------------------- .text._ZN5flash44flash_bwd_dq_dk_dv_loop_seqk_parallel_kernelI23Flash_bwd_kernel_traitsILi64ELi64ELi128ELi8ELi2ELi4ELi4ELb1ELb0EN7cutlass6half_tE19Flash_kernel_traitsILi64ELi64ELi128ELi8ES3_EELb1ELb0ELb0ELb1ELb0ELb0ELb0EEEvNS_16Flash_bwd_paramsE --------------------------
	.section	.text._ZN5flash44flash_bwd_dq_dk_dv_loop_seqk_parallel_kernelI23Flash_bwd_kernel_traitsILi64ELi64ELi128ELi8ELi2ELi4ELi4ELb1ELb0EN7cutlass6half_tE19Flash_kernel_traitsILi64ELi64ELi128ELi8ES3_EELb1ELb0ELb0ELb1ELb0ELb0ELb0EEEvNS_16Flash_bwd_paramsE,"ax",@progbits
	.sectioninfo	@"SHI_REGISTERS=255"
	.align	128
        .global         _ZN5flash44flash_bwd_dq_dk_dv_loop_seqk_parallel_kernelI23Flash_bwd_kernel_traitsILi64ELi64ELi128ELi8ELi2ELi4ELi4ELb1ELb0EN7cutlass6half_tE19Flash_kernel_traitsILi64ELi64ELi128ELi8ES3_EELb1ELb0ELb0ELb1ELb0ELb0ELb0EEEvNS_16Flash_bwd_paramsE
        .type           _ZN5flash44flash_bwd_dq_dk_dv_loop_seqk_parallel_kernelI23Flash_bwd_kernel_traitsILi64ELi64ELi128ELi8ELi2ELi4ELi4ELb1ELb0EN7cutlass6half_tE19Flash_kernel_traitsILi64ELi64ELi128ELi8ES3_EELb1ELb0ELb0ELb1ELb0ELb0ELb0EEEvNS_16Flash_bwd_paramsE,@function
        .size           _ZN5flash44flash_bwd_dq_dk_dv_loop_seqk_parallel_kernelI23Flash_bwd_kernel_traitsILi64ELi64ELi128ELi8ELi2ELi4ELi4ELb1ELb0EN7cutlass6half_tE19Flash_kernel_traitsILi64ELi64ELi128ELi8ES3_EELb1ELb0ELb0ELb1ELb0ELb0ELb0EEEvNS_16Flash_bwd_paramsE,(.L_x_2474 - _ZN5flash44flash_bwd_dq_dk_dv_loop_seqk_parallel_kernelI23Flash_bwd_kernel_traitsILi64ELi64ELi128ELi8ELi2ELi4ELi4ELb1ELb0EN7cutlass6half_tE19Flash_kernel_traitsILi64ELi64ELi128ELi8ES3_EELb1ELb0ELb0ELb1ELb0ELb0ELb0EEEvNS_16Flash_bwd_paramsE)
        .other          _ZN5flash44flash_bwd_dq_dk_dv_loop_seqk_parallel_kernelI23Flash_bwd_kernel_traitsILi64ELi64ELi128ELi8ELi2ELi4ELi4ELb1ELb0EN7cutlass6half_tE19Flash_kernel_traitsILi64ELi64ELi128ELi8ES3_EELb1ELb0ELb0ELb1ELb0ELb0ELb0EEEvNS_16Flash_bwd_paramsE,@"STO_CUDA_ENTRY STV_DEFAULT"
_ZN5flash44flash_bwd_dq_dk_dv_loop_seqk_parallel_kernelI23Flash_bwd_kernel_traitsILi64ELi64ELi128ELi8ELi2ELi4ELi4ELb1ELb0EN7cutlass6half_tE19Flash_kernel_traitsILi64ELi64ELi128ELi8ES3_EELb1ELb0ELb0ELb1ELb0ELb0ELb0EEEvNS_16Flash_bwd_paramsE:
.text._ZN5flash44flash_bwd_dq_dk_dv_loop_seqk_parallel_kernelI23Flash_bwd_kernel_traitsILi64ELi64ELi128ELi8ELi2ELi4ELi4ELb1ELb0EN7cutlass6half_tE19Flash_kernel_traitsILi64ELi64ELi128ELi8ES3_EELb1ELb0ELb0ELb1ELb0ELb0ELb0EEEvNS_16Flash_bwd_paramsE:
[----:B------:R-:W-:Y:S02]  /*0000*/  MOV R1, c[0x0][0x28] ;  /* 0x00000a0000017a02 */ /* 0x000fe40000000f00 */
[----:B------:R-:W1:Y:S01]  /*0010*/  S2R R18, SR_CTAID.X ;  /* 0x0000000000127919 */ /* 0x000e620000002500 */
[----:B------:R-:W-:Y:S01]  /*0020*/  ULDC UR5, c[0x0][0x218] ;  /* 0x0000860000057ab9 */ /* 0x000fe20000000800 */
[----:B------:R-:W-:Y:S01]  /*0030*/  IADD3 R1, R1, -0x20, RZ ;  /* 0xffffffe001017810 */ /* 0x000fe20007ffe0ff */
        /* <DEDUP_REMOVED lines=9> */
[----:B------:R-:W-:Y:S01]  /*00d0*/  STL [R1+0x4], R18 ;  /* 0x0000041201007387 */ /* 0x000fe20000100800 */
[----:B------:R-:W-:-:S03]  /*00e0*/  ULDC UR4, c[0x0][0x1c0] ;  /* 0x0000700000047ab9 */ /* 0x000fc60000000800 */
[----:B------:R-:W2:Y:S01]  /*00f0*/  S2R R240, SR_CTAID.Z ;  /* 0x0000000000f07919 */ /* 0x000ea20000002700 */
[----:B-1----:R-:W-:-:S04]  /*0100*/  SHF.R.S32.HI R4, RZ, 0x1f, R11 ;  /* 0x0000001fff047819 */ /* 0x002fc8000001140b */
[CC--:B------:R-:W-:Y:S02]  /*0110*/  LEA.HI R2, R4.reuse, R11.reuse, RZ, 0x5 ;  /* 0x0000000b04027211 */ /* 0x0c0fe400078f28ff */
[CC--:B------:R-:W-:Y:S02]  /*0120*/  LEA.HI R12, R4.reuse, R11.reuse, RZ, 0x3 ;  /* 0x0000000b040c7211 */ /* 0x0c0fe400078f18ff */
[-C--:B------:R-:W-:Y:S02]  /*0130*/  LEA.HI R0, R4, R11.reuse, RZ, 0x2 ;  /* 0x0000000b04007211 */ /* 0x080fe400078f10ff */
[----:B------:R-:W-:Y:S02]  /*0140*/  LOP3.LUT R5, R2, 0xffffffe0, RZ, 0xc0, !PT ;  /* 0xffffffe002057812 */ /* 0x000fe400078ec0ff */
[----:B------:R-:W-:Y:S02]  /*0150*/  LOP3.LUT R6, R12, 0xfffffff8, RZ, 0xc0, !PT ;  /* 0xfffffff80c067812 */ /* 0x000fe400078ec0ff */
[CC--:B------:R-:W-:Y:S01]  /*0160*/  LEA.HI R15, R4.reuse, R11.reuse, RZ, 0x6 ;  /* 0x0000000b040f7211 */ /* 0x0c0fe200078f30ff */
[C---:B------:R-:W-:Y:S01]  /*0170*/  IMAD.IADD R14, R11.reuse, 0x1, -R5 ;  /* 0x000000010b0e7824 */ /* 0x040fe200078e0a05 */
[CC--:B------:R-:W-:Y:S01]  /*0180*/  LEA.HI R3, R4.reuse, R11.reuse, RZ, 0x4 ;  /* 0x0000000b04037211 */ /* 0x0c0fe200078f20ff */
[----:B------:R-:W-:Y:S01]  /*0190*/  IMAD.IADD R5, R11, 0x1, -R6 ;  /* 0x000000010b057824 */ /* 0x000fe200078e0a06 */
[----:B------:R-:W-:-:S02]  /*01a0*/  LEA.HI R16, R4, R11, RZ, 0x7 ;  /* 0x0000000b04107211 */ /* 0x000fc400078f38ff */
[----:B------:R-:W-:Y:S01]  /*01b0*/  LOP3.LUT R4, R0, 0x7ffffffc, RZ, 0xc0, !PT ;  /* 0x7ffffffc00047812 */ /* 0x000fe200078ec0ff */
[----:B------:R-:W-:Y:S01]  /*01c0*/  IMAD.SHL.U32 R224, R5, 0x8, RZ ;  /* 0x0000000805e07824 */ /* 0x000fe200078e00ff */
[--C-:B------:R-:W-:Y:S02]  /*01d0*/  SHF.R.S32.HI R8, RZ, 0x2, R0.reuse ;  /* 0x00000002ff087819 */ /* 0x100fe40000011400 */
[----:B------:R-:W-:Y:S01]  /*01e0*/  SHF.R.S32.HI R6, RZ, 0x1f, R0 ;  /* 0x0000001fff067819 */ /* 0x000fe20000011400 */
[----:B------:R-:W-:Y:S01]  /*01f0*/  IMAD.IADD R17, R11, 0x1, -R4 ;  /* 0x000000010b117824 */ /* 0x000fe200078e0a04 */
[--C-:B------:R-:W-:Y:S02]  /*0200*/  SHF.R.S32.HI R0, RZ, 0x5, R2.reuse ;  /* 0x00000005ff007819 */ /* 0x100fe40000011402 */
[----:B------:R-:W-:Y:S02]  /*0210*/  SHF.R.S32.HI R4, RZ, 0x1f, R2 ;  /* 0x0000001fff047819 */ /* 0x000fe40000011402 */
[----:B------:R-:W-:-:S02]  /*0220*/  LOP3.LUT R7, R3, 0xfffffff0, RZ, 0xc0, !PT ;  /* 0xfffffff003077812 */ /* 0x000fc400078ec0ff */
[-C--:B------:R-:W-:Y:S02]  /*0230*/  LEA.HI R9, R2, R0.reuse, RZ, 0x1 ;  /* 0x0000000002097211 */ /* 0x080fe400078f08ff */
[----:B------:R-:W-:Y:S01]  /*0240*/  SHF.R.S32.HI R234, RZ, 0x3, R12 ;  /* 0x00000003ffea7819 */ /* 0x000fe2000001140c */
[----:B------:R-:W-:Y:S01]  /*0250*/  IMAD.IADD R11, R11, 0x1, -R7 ;  /* 0x000000010b0b7824 */ /* 0x000fe200078e0a07 */
[----:B------:R-:W-:Y:S02]  /*0260*/  LEA.HI R2, R4, R0, RZ, 0x2 ;  /* 0x0000000004027211 */ /* 0x000fe400078f10ff */
[----:B------:R-:W-:Y:S01]  /*0270*/  SHF.R.S32.HI R7, RZ, 0x4, R3 ;  /* 0x00000004ff077819 */ /* 0x000fe20000011403 */
[----:B------:R-:W-:Y:S01]  /*0280*/  IMAD.SHL.U32 R10, R234, 0x40, RZ ;  /* 0x00000040ea0a7824 */ /* 0x000fe200078e00ff */
[----:B------:R-:W-:Y:S02]  /*0290*/  LEA.HI R4, R6, R8, RZ, 0x3 ;  /* 0x0000000806047211 */ /* 0x000fe400078f18ff */
[----:B------:R-:W-:-:S02]  /*02a0*/  LOP3.LUT R9, R9, 0xfffffffe, RZ, 0xc0, !PT ;  /* 0xfffffffe09097812 */ /* 0x000fc400078ec0ff */
[----:B------:R-:W-:Y:S02]  /*02b0*/  LOP3.LUT R2, R2, 0xfffffffc, RZ, 0xc0, !PT ;  /* 0xfffffffc02027812 */ /* 0x000fe400078ec0ff */
[----:B------:R-:W-:Y:S01]  /*02c0*/  LEA.HI R6, R3, R7, RZ, 0x1 ;  /* 0x0000000703067211 */ /* 0x000fe200078f08ff */
[----:B------:R-:W-:Y:S01]  /*02d0*/  IMAD.IADD R252, R0, 0x1, -R9 ;  /* 0x0000000100fc7824 */ /* 0x000fe200078e0a09 */
[----:B------:R-:W-:Y:S01]  /*02e0*/  LOP3.LUT R3, R4, 0xfffffff8, RZ, 0xc0, !PT ;  /* 0xfffffff804037812 */ /* 0x000fe200078ec0ff */
[----:B------:R-:W-:Y:S01]  /*02f0*/  IMAD.IADD R160, R0, 0x1, -R2 ;  /* 0x0000000100a07824 */ /* 0x000fe200078e0a02 */
[----:B------:R-:W-:Y:S01]  /*0300*/  LOP3.LUT R0, R10, 0x1c0, RZ, 0xc0, !PT ;  /* 0x000001c00a007812 */ /* 0x000fe200078ec0ff */
[----:B------:R-:W-:Y:S01]  /*0310*/  IMAD.SHL.U32 R10, R17, 0x2, RZ ;  /* 0x00000002110a7824 */ /* 0x000fe200078e00ff */
[----:B------:R-:W-:Y:S01]  /*0320*/  LOP3.LUT R4, R6, 0xfffffffe, RZ, 0xc0, !PT ;  /* 0xfffffffe06047812 */ /* 0x000fe200078ec0ff */
[----:B------:R-:W-:Y:S01]  /*0330*/  IMAD.IADD R8, R8, 0x1, -R3 ;  /* 0x0000000108087824 */ /* 0x000fe200078e0a03 */
[----:B------:R-:W-:-:S02]  /*0340*/  SHF.R.U32.HI R3, RZ, 0x3, R0 ;  /* 0x00000003ff037819 */ /* 0x000fc40000011600 */
[----:B------:R-:W-:Y:S01]  /*0350*/  LOP3.LUT R2, R0, 0x38, R224, 0xf8, !PT ;  /* 0x0000003800027812 */ /* 0x000fe200078ef8e0 */
[C---:B------:R-:W-:Y:S01]  /*0360*/  IMAD.SHL.U32 R0, R5.reuse, 0x40, RZ ;  /* 0x0000004005007824 */ /* 0x040fe200078e00ff */
[----:B------:R-:W-:Y:S01]  /*0370*/  LOP3.LUT P4, RZ, R5, 0x2, RZ, 0xc0, !PT ;  /* 0x0000000205ff7812 */ /* 0x000fe2000788c0ff */
[----:B------:R-:W-:Y:S01]  /*0380*/  IMAD.IADD R13, R7, 0x1, -R4 ;  /* 0x00000001070d7824 */ /* 0x000fe200078e0a04 */
[----:B------:R-:W-:Y:S02]  /*0390*/  SHF.R.S32.HI R4, RZ, 0x1f, R14 ;  /* 0x0000001fff047819 */ /* 0x000fe4000001140e */
[----:B------:R-:W-:Y:S01]  /*03a0*/  LOP3.LUT R251, R2, R3, RZ, 0x3c, !PT ;  /* 0x0000000302fb7212 */ /* 0x000fe200078e3cff */
[----:B------:R-:W-:Y:S01]  /*03b0*/  IMAD.SHL.U32 R2, R160, 0x10, RZ ;  /* 0x00000010a0027824 */ /* 0x000fe200078e00ff */
[----:B------:R-:W-:Y:S02]  /*03c0*/  SHF.R.S32.HI R3, RZ, 0x1f, R11 ;  /* 0x0000001fff037819 */ /* 0x000fe4000001140b */
[----:B------:R-:W-:-:S02]  /*03d0*/  LOP3.LUT R0, R0, 0x1c0, RZ, 0xc0, !PT ;  /* 0x000001c000007812 */ /* 0x000fc400078ec0ff */
[----:B------:R-:W-:Y:S02]  /*03e0*/  LEA.HI R235, R4, R14, RZ, 0x2 ;  /* 0x0000000e04eb7211 */ /* 0x000fe400078f10ff */
[----:B------:R-:W-:Y:S02]  /*03f0*/  LEA.HI R14, R3, R11, RZ, 0x3 ;  /* 0x0000000b030e7211 */ /* 0x000fe400078f18ff */
[----:B------:R-:W-:Y:S01]  /*0400*/  LOP3.LUT R6, R0, 0x30, R2, 0xf8, !PT ;  /* 0x0000003000067812 */ /* 0x000fe200078ef802 */
[----:B------:R-:W-:Y:S01]  /*0410*/  IMAD.SHL.U32 R2, R13, 0x200, RZ ;  /* 0x000002000d027824 */ /* 0x000fe200078e00ff */
[----:B------:R-:W-:Y:S02]  /*0420*/  LOP3.LUT P3, RZ, R5, 0x4, RZ, 0xc0, !PT ;  /* 0x0000000405ff7812 */ /* 0x000fe4000786c0ff */
[----:B------:R-:W-:Y:S02]  /*0430*/  LOP3.LUT R5, R14, 0xfffffff8, RZ, 0xc0, !PT ;  /* 0xfffffff80e057812 */ /* 0x000fe400078ec0ff */
[----:B------:R-:W-:-:S02]  /*0440*/  SHF.R.S32.HI R19, RZ, 0x6, R15 ;  /* 0x00000006ff137819 */ /* 0x000fc4000001140f */
[----:B------:R-:W-:Y:S01]  /*0450*/  LOP3.LUT R3, R0, 0x8, R12, 0xf8, !PT ;  /* 0x0000000800037812 */ /* 0x000fe200078ef80c */
[----:B------:R-:W-:Y:S01]  /*0460*/  IMAD.IADD R11, R11, 0x1, -R5 ;  /* 0x000000010b0b7824 */ /* 0x000fe200078e0a05 */
[----:B------:R-:W-:Y:S01]  /*0470*/  SHF.R.U32.HI R4, RZ, 0x3, R0 ;  /* 0x00000003ff047819 */ /* 0x000fe20000011600 */
[----:B------:R-:W-:Y:S01]  /*0480*/  IMAD R251, R19, 0x200, R251 ;  /* 0x0000020013fb7824 */ /* 0x000fe200078e02fb */
[----:B------:R-:W-:Y:S02]  /*0490*/  LOP3.LUT R6, R6, 0x8, R12, 0xf8, !PT ;  /* 0x0000000806067812 */ /* 0x000fe400078ef80c */
[----:B------:R-:W-:Y:S01]  /*04a0*/  LOP3.LUT R0, R3, R4, RZ, 0x3c, !PT ;  /* 0x0000000403007212 */ /* 0x000fe200078e3cff */
[----:B------:R-:W-:Y:S01]  /*04b0*/  IMAD R3, R19, 0x800, R2 ;  /* 0x0000080013037824 */ /* 0x000fe200078e0202 */
[----:B------:R-:W-:Y:S02]  /*04c0*/  SHF.R.S32.HI R5, RZ, 0x7, R16 ;  /* 0x00000007ff057819 */ /* 0x000fe40000011410 */
[----:B------:R-:W-:Y:S01]  /*04d0*/  LOP3.LUT R4, R2, R6, R4, 0xf6, !PT ;  /* 0x0000000602047212 */ /* 0x000fe200078ef604 */
[C---:B------:R-:W-:Y:S01]  /*04e0*/  IMAD.SHL.U32 R2, R8.reuse, 0x40, RZ ;  /* 0x0000004008027824 */ /* 0x040fe200078e00ff */
[----:B------:R-:W-:Y:S01]  /*04f0*/  LOP3.LUT R7, R8, 0x1, RZ, 0xc0, !PT ;  /* 0x0000000108077812 */ /* 0x000fe200078ec0ff */
[----:B------:R-:W-:Y:S01]  /*0500*/  IMAD.IADD R0, R3, 0x1, R0 ;  /* 0x0000000103007824 */ /* 0x000fe200078e0200 */
[----:B------:R-:W-:Y:S01]  /*0510*/  SHF.R.S32.HI R235, RZ, 0x2, R235 ;  /* 0x00000002ffeb7819 */ /* 0x000fe200000114eb */
[----:B------:R-:W-:Y:S01]  /*0520*/  IMAD.SHL.U32 R3, R5, 0x8, RZ ;  /* 0x0000000805037824 */ /* 0x000fe200078e00ff */
[----:B------:R-:W-:Y:S01]  /*0530*/  ISETP.NE.U32.AND P0, PT, R7, 0x1, PT ;  /* 0x000000010700780c */ /* 0x000fe20003f05070 */
[----:B------:R-:W-:Y:S01]  /*0540*/  IMAD.SHL.U32 R7, R19, 0x20, RZ ;  /* 0x0000002013077824 */ /* 0x000fe200078e00ff */
[----:B------:R-:W-:Y:S01]  /*0550*/  LOP3.LUT R2, R2, 0x1c0, RZ, 0xc0, !PT ;  /* 0x000001c002027812 */ /* 0x000fe200078ec0ff */
[----:B------:R-:W-:Y:S01]  /*0560*/  IMAD R9, R5, 0x1000, R10 ;  /* 0x0000100005097824 */ /* 0x000fe200078e020a */
[----:B------:R-:W-:Y:S01]  /*0570*/  R2P PR, R8, 0x6 ;  /* 0x0000000608007804 */ /* 0x000fe20000000000 */
[----:B------:R-:W-:Y:S01]  /*0580*/  IMAD.SHL.U32 R6, R13, 0x10, RZ ;  /* 0x000000100d067824 */ /* 0x000fe200078e00ff */
[----:B------:R-:W-:Y:S01]  /*0590*/  LOP3.LUT R3, R3, 0x8, RZ, 0xc0, !PT ;  /* 0x0000000803037812 */ /* 0x000fe200078ec0ff */
[----:B------:R-:W-:Y:S01]  /*05a0*/  IMAD.SHL.U32 R8, R11, 0x40, RZ ;  /* 0x000000400b087824 */ /* 0x000fe200078e00ff */
[----:B------:R-:W-:Y:S01]  /*05b0*/  SHF.R.U32.HI R5, RZ, 0x3, R2 ;  /* 0x00000003ff057819 */ /* 0x000fe20000011602 */
[----:B------:R-:W-:Y:S01]  /*05c0*/  IMAD.SHL.U32 R166, R0, 0x2, RZ ;  /* 0x0000000200a67824 */ /* 0x000fe200078e00ff */
[----:B------:R-:W-:Y:S01]  /*05d0*/  LOP3.LUT R7, R2, 0x20, R7, 0xf8, !PT ;  /* 0x0000002002077812 */ /* 0x000fe200078ef807 */
[----:B------:R-:W-:Y:S01]  /*05e0*/  IMAD R235, R252, 0x10, R235 ;  /* 0x00000010fceb7824 */ /* 0x000fe200078e02eb */
[----:B------:R-:W-:-:S02]  /*05f0*/  LOP3.LUT R11, R3, 0x10, R6, 0xf8, !PT ;  /* 0x00000010030b7812 */ /* 0x000fc400078ef806 */
[----:B------:R-:W-:Y:S01]  /*0600*/  LOP3.LUT R12, R5, R2, R3, 0x1e, !PT ;  /* 0x00000002050c7212 */ /* 0x000fe200078e1e03 */
[----:B------:R-:W-:Y:S01]  /*0610*/  IMAD R2, R252, 0x400, R9 ;  /* 0x00000400fc027824 */ /* 0x000fe200078e0209 */
[----:B------:R-:W-:Y:S01]  /*0620*/  LOP3.LUT R6, R7, R5, RZ, 0x3c, !PT ;  /* 0x0000000507067212 */ /* 0x000fe200078e3cff */
[----:B------:R-:W-:Y:S01]  /*0630*/  IMAD.SHL.U32 R7, R14, 0x40, RZ ;  /* 0x000000400e077824 */ /* 0x000fe200078e00ff */
[----:B------:R-:W-:Y:S01]  /*0640*/  LOP3.LUT R3, R8, 0x1c0, RZ, 0xc0, !PT ;  /* 0x000001c008037812 */ /* 0x000fe200078ec0ff */
[----:B------:R-:W-:Y:S01]  /*0650*/  IMAD.SHL.U32 R8, R13, 0x8, RZ ;  /* 0x000000080d087824 */ /* 0x000fe200078e00ff */
[----:B------:R-:W-:Y:S01]  /*0660*/  SEL R217, R217, 0x10, !P0 ;  /* 0x00000010d9d97807 */ /* 0x000fe20004000000 */
[----:B------:R-:W-:Y:S01]  /*0670*/  IMAD.IADD R211, R6, 0x1, R2 ;  /* 0x0000000106d37824 */ /* 0x000fe200078e0202 */
[--C-:B------:R-:W-:Y:S01]  /*0680*/  SHF.R.U32.HI R5, RZ, 0x3, R3.reuse ;  /* 0x00000003ff057819 */ /* 0x100fe20000011603 */
[----:B------:R-:W-:Y:S01]  /*0690*/  IMAD R6, R160, 0x400, R10 ;  /* 0x00000400a0067824 */ /* 0x000fe200078e020a */
[----:B------:R-:W-:Y:S01]  /*06a0*/  LOP3.LUT R8, R3, 0x8, R8, 0xf8, !PT ;  /* 0x0000000803087812 */ /* 0x000fe200078ef808 */
[----:B------:R-:W-:Y:S01]  /*06b0*/  IMAD.SHL.U32 R211, R211, 0x2, RZ ;  /* 0x00000002d3d37824 */ /* 0x000fe200078e00ff */
[----:B------:R-:W-:Y:S01]  /*06c0*/  LOP3.LUT R2, R7, 0xfffffe00, RZ, 0xc0, !PT ;  /* 0xfffffe0007027812 */ /* 0x000fe200078ec0ff */
[----:B------:R-:W-:Y:S01]  /*06d0*/  IMAD.IADD R6, R6, 0x1, R12 ;  /* 0x0000000106067824 */ /* 0x000fe200078e020c */
[----:B------:R-:W-:Y:S01]  /*06e0*/  LOP3.LUT R3, R5, R11, R3, 0x1e, !PT ;  /* 0x0000000b05037212 */ /* 0x000fe200078e1e03 */
[----:B------:R-:W-:Y:S01]  /*06f0*/  IMAD.IADD R218, R211, 0x1, R217 ;  /* 0x00000001d3da7824 */ /* 0x000fe200078e02d9 */
[----:B------:R-:W-:Y:S01]  /*0700*/  LOP3.LUT R5, R8, R5, RZ, 0x3c, !PT ;  /* 0x0000000508057212 */ /* 0x000fe200078e3cff */
[--C-:B------:R-:W-:Y:S01]  /*0710*/  IMAD R169, R252, 0x400, R2.reuse ;  /* 0x00000400fca97824 */ /* 0x100fe200078e0202 */
[----:B------:R-:W-:Y:S01]  /*0720*/  LOP3.LUT R168, R3, R2, RZ, 0xfc, !PT ;  /* 0x0000000203a87212 */ /* 0x000fe200078efcff */
[----:B------:R-:W-:Y:S01]  /*0730*/  IMAD R160, R160, 0x400, R2 ;  /* 0x00000400a0a07824 */ /* 0x000fe200078e0202 */
[----:B------:R-:W-:Y:S01]  /*0740*/  LEA R6, R6, 0x6000, 0x1 ;  /* 0x0000600006067811 */ /* 0x000fe200078e08ff */
[----:B------:R-:W-:-:S02]  /*0750*/  IMAD.IADD R169, R169, 0x1, R5 ;  /* 0x00000001a9a97824 */ /* 0x000fc400078e0205 */
[----:B------:R-:W-:Y:S01]  /*0760*/  IMAD.IADD R160, R5, 0x1, R160 ;  /* 0x0000000105a07824 */ /* 0x000fe200078e02a0 */
[C---:B------:R-:W-:Y:S01]  /*0770*/  IADD3 R7, R6.reuse, 0x40, RZ ;  /* 0x0000004006077810 */ /* 0x040fe20007ffe0ff */
[----:B------:R-:W-:Y:S01]  /*0780*/  IMAD.MOV.U32 R5, RZ, RZ, 0x20 ;  /* 0x00000020ff057424 */ /* 0x000fe200078e00ff */
[C---:B------:R-:W-:Y:S01]  /*0790*/  @P2 IADD3 R7, R6.reuse, -0x40, RZ ;  /* 0xffffffc006072810 */ /* 0x040fe20007ffe0ff */
[----:B------:R-:W-:Y:S01]  /*07a0*/  IMAD.MOV.U32 R2, RZ, RZ, 0x40 ;  /* 0x00000040ff027424 */ /* 0x000fe200078e00ff */
[----:B------:R-:W-:Y:S01]  /*07b0*/  STL [R1+0x8], R6 ;  /* 0x0000080601007387 */ /* 0x000fe20000100800 */
[----:B------:R-:W-:Y:S01]  /*07c0*/  IADD3 R8, R6, 0x420, RZ ;  /* 0x0000042006087810 */ /* 0x000fe20007ffe0ff */
[----:B------:R-:W-:Y:S01]  /*07d0*/  IMAD.SHL.U32 R3, R4, 0x2, RZ ;  /* 0x0000000204037824 */ /* 0x000fe200078e00ff */
[----:B------:R-:W-:Y:S01]  /*07e0*/  SEL R164, R5, 0xffffffe0, !P4 ;  /* 0xffffffe005a47807 */ /* 0x000fe20006000000 */
[----:B------:R-:W-:Y:S01]  /*07f0*/  IMAD.SHL.U32 R159, R169, 0x2, RZ ;  /* 0x00000002a99f7824 */ /* 0x000fe200078e00ff */
[----:B------:R-:W-:-:S02]  /*0800*/  SEL R2, R2, 0xffffffc0, !P3 ;  /* 0xffffffc002027807 */ /* 0x000fc40005800000 */
[----:B------:R-:W-:Y:S01]  /*0810*/  SEL R5, R5, 0xffffffe0, !P1 ;  /* 0xffffffe005057807 */ /* 0x000fe20004800000 */
[----:B------:R-:W-:Y:S01]  /*0820*/  IMAD R165, R0, 0x2, R164 ;  /* 0x0000000200a57824 */ /* 0x000fe200078e02a4 */
[----:B------:R-:W-:Y:S01]  /*0830*/  @P1 IADD3 R8, R6, 0x3e0, RZ ;  /* 0x000003e006081810 */ /* 0x000fe20007ffe0ff */
[----:B------:R-:W-:Y:S01]  /*0840*/  IMAD R163, R0, 0x2, R2 ;  /* 0x0000000200a37824 */ /* 0x000fe200078e0202 */
[----:B------:R-:W-:Y:S01]  /*0850*/  LEA R160, R160, 0xa000, 0x1 ;  /* 0x0000a000a0a07811 */ /* 0x000fe200078e08ff */
[----:B------:R-:W-:Y:S02]  /*0860*/  IMAD.IADD R0, R5, 0x1, R6 ;  /* 0x0000000105007824 */ /* 0x000fe400078e0206 */
[----:B------:R-:W-:Y:S02]  /*0870*/  IMAD.IADD R216, R211, 0x1, R5 ;  /* 0x00000001d3d87824 */ /* 0x000fe400078e0205 */
[----:B------:R-:W-:Y:S01]  /*0880*/  IMAD.IADD R164, R164, 0x1, R163 ;  /* 0x00000001a4a47824 */ /* 0x000fe200078e02a3 */
[----:B------:R1:W-:Y:S01]  /*0890*/  STL [R1+0x14], R0 ;  /* 0x0000140001007387 */ /* 0x0003e20000100800 */
[----:B------:R-:W-:-:S03]  /*08a0*/  IMAD.IADD R217, R217, 0x1, R216 ;  /* 0x00000001d9d97824 */ /* 0x000fc600078e02d8 */
[----:B------:R3:W-:Y:S04]  /*08b0*/  STL [R1+0xc], R7 ;  /* 0x00000c0701007387 */ /* 0x0007e80000100800 */
[----:B------:R3:W-:Y:S01]  /*08c0*/  STL [R1+0x18], R8 ;  /* 0x0000180801007387 */ /* 0x0007e20000100800 */
[----:B-1----:R-:W-:-:S05]  /*08d0*/  IMAD.IADD R0, R5, 0x1, R7 ;  /* 0x0000000105007824 */ /* 0x002fca00078e0207 */
[----:B--2---:R3:W-:Y:S02]  /*08e0*/  STL [R1+0x10], R0 ;  /* 0x0000100001007387 */ /* 0x0047e40000100800 */
.L_x_1278:
[----:B-1----:R-:W1:Y:S01]  /*08f0*/  S2R R35, SR_CTAID.Y ;  /* 0x0000000000237919 */ /* 0x002e620000002600 */
[----:B--23--:R-:W2:Y:S01]  /*0900*/  LDC.U8 R0, c[0x0][0x312] ;  /* 0x0000c480ff007b82 */ /* 0x00cea20000000000 */
[----:B------:R-:W-:Y:S02]  /*0910*/  ISETP.NE.U32.AND P0, PT, RZ, c[0x0][0x240], PT ;  /* 0x00009000ff007a0c */ /* 0x000fe40003f05070 */
[----:B------:R-:W-:Y:S02]  /*0920*/  ISETP.EQ.U32.AND P5, PT, RZ, c[0x0][0x248], PT ;  /* 0x00009200ff007a0c */ /* 0x000fe40003fa2070 */
[----:B------:R-:W-:Y:S02]  /*0930*/  ISETP.NE.AND.EX P0, PT, RZ, c[0x0][0x244], PT, P0 ;  /* 0x00009100ff007a0c */ /* 0x000fe40003f05300 */
[----:B------:R-:W-:Y:S01]  /*0940*/  ISETP.NE.U32.AND P3, PT, RZ, c[0x0][0x250], PT ;  /* 0x00009400ff007a0c */ /* 0x000fe20003f65070 */
[----:B------:R-:W-:-:S03]  /*0950*/  IMAD.MOV.U32 R12, RZ, RZ, -0x1 ;  /* 0xffffffffff0c7424 */ /* 0x000fc600078e00ff */
[----:B------:R-:W-:Y:S01]  /*0960*/  ISETP.NE.AND.EX P3, PT, RZ, c[0x0][0x254], PT, P3 ;  /* 0x00009500ff007a0c */ /* 0x000fe20003f65330 */
[C---:B-1----:R-:W-:Y:S01]  /*0970*/  IMAD.SHL.U32 R9, R35.reuse, 0x4, RZ ;  /* 0x0000000423097824 */ /* 0x042fe200078e00ff */
[----:B------:R-:W-:Y:S02]  /*0980*/  SHF.R.S32.HI R31, RZ, 0x1f, R35 ;  /* 0x0000001fff1f7819 */ /* 0x000fe40000011423 */
[----:B--2---:R-:W-:Y:S01]  /*0990*/  ISETP.NE.AND P4, PT, R0, RZ, PT ;  /* 0x000000ff0000720c */ /* 0x004fe20003f85270 */
[----:B------:R-:W-:Y:S01]  /*09a0*/  IMAD.MOV.U32 R0, RZ, RZ, -0x1 ;  /* 0xffffffffff007424 */ /* 0x000fe200078e00ff */
[----:B------:R-:W-:Y:S02]  /*09b0*/  SHF.L.U64.HI R8, R35, 0x2, R31 ;  /* 0x0000000223087819 */ /* 0x000fe4000001021f */
[----:B------:R-:W-:Y:S02]  /*09c0*/  IADD3 R4, P1, R9, c[0x0][0x240], RZ ;  /* 0x0000900009047a10 */ /* 0x000fe40007f3e0ff */
[----:B------:R-:W-:-:S02]  /*09d0*/  ISETP.EQ.OR.EX P5, PT, RZ, c[0x0][0x24c], !P4, P5 ;  /* 0x00009300ff007a0c */ /* 0x000fc400067a2750 */
[----:B------:R-:W-:Y:S02]  /*09e0*/  IADD3.X R5, R8, c[0x0][0x244], RZ, P1, !PT ;  /* 0x0000910008057a10 */ /* 0x000fe40000ffe4ff */
[----:B------:R-:W-:-:S03]  /*09f0*/  @P3 IADD3 R6, P1, R9, c[0x0][0x250], RZ ;  /* 0x0000940009063a10 */ /* 0x000fc60007f3e0ff */
[----:B------:R1:W2:Y:S04]  /*0a00*/  @P0 LDG.E R0, [R4.64] ;  /* 0x0000001804000981 */ /* 0x0002a8000c1e1900 */
[----:B------:R1:W2:Y:S01]  /*0a10*/  @P0 LDG.E R2, [R4.64+0x4] ;  /* 0x0000041804020981 */ /* 0x0002a2000c1e1900 */
[----:B------:R-:W-:Y:S01]  /*0a20*/  IMAD.MOV.U32 R238, RZ, RZ, RZ ;  /* 0x000000ffffee7224 */ /* 0x000fe200078e00ff */
[----:B------:R-:W-:-:S05]  /*0a30*/  @P3 IADD3.X R7, R8, c[0x0][0x254], RZ, P1, !PT ;  /* 0x0000950008073a10 */ /* 0x000fca0000ffe4ff */
[----:B-----5:R3:W5:Y:S01]  /*0a40*/  @P3 LDG.E R238, [R6.64] ;  /* 0x0000001806ee3981 */ /* 0x020762000c1e1900 */
[----:B-1----:R-:W-:-:S04]  /*0a50*/  IADD3 R4, P2, R9, c[0x0][0x248], RZ ;  /* 0x0000920009047a10 */ /* 0x002fc80007f5e0ff */
[----:B------:R-:W-:-:S05]  /*0a60*/  IADD3.X R5, R8, c[0x0][0x24c], RZ, P2, !PT ;  /* 0x0000930008057a10 */ /* 0x000fca00017fe4ff */
[----:B------:R-:W4:Y:S01]  /*0a70*/  @!P5 LDG.E R12, [R4.64] ;  /* 0x00000018040cd981 */ /* 0x000f22000c1e1900 */
[----:B------:R-:W-:-:S04]  /*0a80*/  ISETP.NE.U32.AND P1, PT, RZ, c[0x0][0x248], PT ;  /* 0x00009200ff007a0c */ /* 0x000fc80003f25070 */
[----:B------:R-:W-:Y:S01]  /*0a90*/  ISETP.NE.AND.EX P1, PT, RZ, c[0x0][0x24c], PT, P1 ;  /* 0x00009300ff007a0c */ /* 0x000fe20003f25310 */
[----:B--2---:R-:W-:Y:S02]  /*0aa0*/  @P0 IMAD.IADD R27, R2, 0x1, -R0 ;  /* 0x00000001021b0824 */ /* 0x004fe400078e0a00 */
[----:B------:R-:W-:Y:S02]  /*0ab0*/  IMAD.MOV.U32 R2, RZ, RZ, c[0x0][0x218] ;  /* 0x00008600ff027624 */ /* 0x000fe400078e00ff */
[----:B------:R-:W-:Y:S01]  /*0ac0*/  @!P0 IMAD.MOV.U32 R27, RZ, RZ, c[0x0][0x214] ;  /* 0x00008500ff1b8624 */ /* 0x000fe200078e00ff */
[----:B----4-:R3:W-:Y:S07]  /*0ad0*/  STL [R1], R12 ;  /* 0x0000000c01007387 */ /* 0x0107ee0000100800 */
[----:B------:R-:W-:Y:S05]  /*0ae0*/  @!P1 BRA `(.L_x_1210) ;  /* 0x0000003000009947 */ /* 0x000fea0003800000 */
[----:B------:R-:W2:Y:S02]  /*0af0*/  @P4 LDG.E R2, [R4.64+0x4] ;  /* 0x0000041804024981 */ /* 0x000ea4000c1e1900 */
[----:B--2---:R-:W-:-:S06]  /*0b00*/  @P4 IADD3 R2, R2, -R12, RZ ;  /* 0x8000000c02024210 */ /* 0x004fcc0007ffe0ff */
[----:B------:R1:W5:Y:S02]  /*0b10*/  @!P4 LDG.E R2, [R4.64] ;  /* 0x000000180402c981 */ /* 0x000364000c1e1900 */
.L_x_1210:
[----:B------:R-:W-:Y:S01]  /*0b20*/  ISETP.NE.U32.AND P2, PT, RZ, c[0x0][0x258], PT ;  /* 0x00009600ff007a0c */ /* 0x000fe20003f45070 */
[----:B------:R-:W2:Y:S03]  /*0b30*/  LDL R34, [R1+0x4] ;  /* 0x0000040001227983 */ /* 0x000ea60000100800 */
[----:B------:R-:W-:-:S13]  /*0b40*/  ISETP.NE.AND.EX P2, PT, RZ, c[0x0][0x25c], PT, P2 ;  /* 0x00009700ff007a0c */ /* 0x000fda0003f45320 */
[----:B-1----:R-:W-:-:S04]  /*0b50*/  @P2 IADD3 R4, P1, R9, c[0x0][0x258], RZ ;  /* 0x0000960009042a10 */ /* 0x002fc80007f3e0ff */
[----:B------:R-:W-:-:S06]  /*0b60*/  @P2 IADD3.X R5, R8, c[0x0][0x25c], RZ, P1, !PT ;  /* 0x0000970008052a10 */ /* 0x000fcc0000ffe4ff */
[----:B------:R-:W4:Y:S01]  /*0b70*/  @P2 LDG.E R5, [R4.64] ;  /* 0x0000001804052981 */ /* 0x000f22000c1e1900 */
[----:B------:R-:W-:-:S04]  /*0b80*/  @!P2 ISETP.NE.U32.AND P1, PT, RZ, c[0x0][0x268], PT ;  /* 0x00009a00ff00aa0c */ /* 0x000fc80003f25070 */
[----:B------:R-:W-:-:S04]  /*0b90*/  @!P2 ISETP.NE.AND.EX P1, PT, RZ, c[0x0][0x26c], PT, P1 ;  /* 0x00009b00ff00aa0c */ /* 0x000fc80003f25310 */
[----:B------:R-:W-:Y:S01]  /*0ba0*/  @!P2 SEL R4, RZ, c[0x0][0x21c], !P1 ;  /* 0x00008700ff04aa07 */ /* 0x000fe20004800000 */
[----:B--2---:R-:W-:Y:S02]  /*0bb0*/  IMAD.SHL.U32 R19, R34, 0x80, RZ ;  /* 0x0000008022137824 */ /* 0x004fe400078e00ff */
[--C-:B----45:R-:W-:Y:S01]  /*0bc0*/  @P2 IMAD.IADD R210, R5, 0x1, -R238.reuse ;  /* 0x0000000105d22824 */ /* 0x130fe200078e0aee */
[----:B------:R-:W-:-:S04]  /*0bd0*/  @!P2 IADD3 R210, R4, R2, -R238 ;  /* 0x0000000204d2a210 */ /* 0x000fc80007ffe8ee */
[----:B------:R-:W-:-:S13]  /*0be0*/  ISETP.GT.AND P1, PT, R210, R19, PT ;  /* 0x00000013d200720c */ /* 0x000fda0003f24270 */
[----:B------:R-:W-:Y:S05]  /*0bf0*/  @!P1 BRA `(.L_x_1211) ;  /* 0x000084a000009947 */ /* 0x000fea0003800000 */
[----:B------:R-:W-:Y:S01]  /*0c00*/  ISETP.NE.AND P2, PT, R12, -0x1, PT ;  /* 0xffffffff0c00780c */ /* 0x000fe20003f45270 */
[----:B------:R-:W-:Y:S01]  /*0c10*/  IMAD R5, R31, c[0x0][0x178], RZ ;  /* 0x00005e001f057a24 */ /* 0x000fe200078e02ff */
[----:B------:R-:W-:Y:S01]  /*0c20*/  IADD3 R2, R27, 0x3f, RZ ;  /* 0x0000003f1b027810 */ /* 0x000fe20007ffe0ff */
[----:B------:R-:W-:Y:S01]  /*0c30*/  IMAD.WIDE.U32 R10, R35, c[0x0][0x178], RZ ;  /* 0x00005e00230a7a25 */ /* 0x000fe200078e00ff */
[C---:B------:R-:W-:Y:S02]  /*0c40*/  ISETP.NE.AND P1, PT, R0.reuse, -0x1, PT ;  /* 0xffffffff0000780c */ /* 0x040fe40003f25270 */
[----:B------:R-:W-:Y:S01]  /*0c50*/  SHF.R.S32.HI R4, RZ, 0x1f, R2 ;  /* 0x0000001fff047819 */ /* 0x000fe20000011402 */
[----:B---3--:R-:W-:-:S03]  /*0c60*/  IMAD.WIDE.U32 R6, R0, c[0x0][0x190], RZ ;  /* 0x0000640000067a25 */ /* 0x008fc600078e00ff */
[----:B------:R-:W-:Y:S01]  /*0c70*/  LEA.HI R23, R4, R2, RZ, 0x6 ;  /* 0x0000000204177211 */ /* 0x000fe200078f30ff */
[----:B------:R-:W-:Y:S01]  /*0c80*/  IMAD R4, R35, c[0x0][0x17c], R5 ;  /* 0x00005f0023047a24 */ /* 0x000fe200078e0205 */
[----:B------:R-:W-:Y:S01]  /*0c90*/  SEL R26, R10, R6, !P1 ;  /* 0x000000060a1a7207 */ /* 0x000fe20004800000 */
[----:B------:R-:W-:Y:S01]  /*0ca0*/  @P2 IMAD.IADD R2, R238, 0x1, R12 ;  /* 0x00000001ee022824 */ /* 0x000fe200078e020c */
[----:B------:R-:W-:Y:S01]  /*0cb0*/  LOP3.LUT R9, R23, 0xffffffc0, RZ, 0xc0, !PT ;  /* 0xffffffc017097812 */ /* 0x000fe200078ec0ff */
[----:B------:R-:W-:Y:S02]  /*0cc0*/  IMAD R8, R0, c[0x0][0x194], RZ ;  /* 0x0000650000087a24 */ /* 0x000fe400078e02ff */
[----:B------:R-:W-:Y:S01]  /*0cd0*/  IMAD.IADD R20, R11, 0x1, R4 ;  /* 0x000000010b147824 */ /* 0x000fe200078e0204 */
[----:B------:R-:W-:Y:S01]  /*0ce0*/  IADD3 R11, R9, -0x40, RZ ;  /* 0xffffffc0090b7810 */ /* 0x000fe20007ffe0ff */
[----:B------:R-:W-:Y:S01]  /*0cf0*/  @P2 IMAD.WIDE.U32 R4, R2, c[0x0][0x198], RZ ;  /* 0x0000660002042a25 */ /* 0x000fe200078e00ff */
[----:B------:R-:W-:-:S02]  /*0d00*/  @P1 IADD3 R20, R7, R8, RZ ;  /* 0x0000000807141210 */ /* 0x000fc40007ffe0ff */
[----:B------:R-:W-:Y:S01]  /*0d10*/  SHF.R.S32.HI R18, RZ, 0x1f, R11 ;  /* 0x0000001fff127819 */ /* 0x000fe2000001140b */
        /* <DEDUP_REMOVED lines=13> */
.L_x_1212:
        /* <DEDUP_REMOVED lines=15> */
.L_x_1213:
[----:B------:R-:W-:Y:S01]  /*0ee0*/  IABS R15, c[0x0][0x1c8] ;  /* 0x00007200000f7a13 */ /* 0x000fe20000000000 */
[----:B------:R-:W1:Y:S01]  /*0ef0*/  LDC.U8 R24, c[0x0][0x328] ;  /* 0x0000ca00ff187b82 */ /* 0x000e620000000000 */
[----:B------:R-:W-:Y:S01]  /*0f00*/  IABS R6, R240 ;  /* 0x000000f000067213 */ /* 0x000fe20000000000 */
[----:B------:R-:W-:Y:S01]  /*0f10*/  @!P1 IMAD R9, R31, c[0x0][0x368], RZ ;  /* 0x0000da001f099a24 */ /* 0x000fe200078e02ff */
[----:B------:R-:W2:Y:S01]  /*0f20*/  I2F.RP R4, R15 ;  /* 0x0000000f00047306 */ /* 0x000ea20000209400 */
[----:B------:R-:W-:Y:S01]  /*0f30*/  MOV R16, c[0x0][0x224] ;  /* 0x0000890000107a02 */ /* 0x000fe20000000f00 */
[----:B------:R-:W-:Y:S01]  /*0f40*/  ULDC UR12, c[0x0][0x22c] ;  /* 0x00008b00000c7ab9 */ /* 0x000fe20000000800 */
[----:B------:R-:W-:Y:S01]  /*0f50*/  IMAD.MOV.U32 R13, RZ, RZ, R6 ;  /* 0x000000ffff0d7224 */ /* 0x000fe200078e0006 */
[----:B------:R-:W-:Y:S01]  /*0f60*/  ULDC UR5, c[0x0][0x1c0] ;  /* 0x0000700000057ab9 */ /* 0x000fe20000000800 */
[C---:B------:R-:W-:Y:S01]  /*0f70*/  @!P1 IMAD.WIDE.U32 R6, R35.reuse, c[0x0][0x368], RZ ;  /* 0x0000da0023069a25 */ /* 0x040fe200078e00ff */
[----:B------:R-:W3:Y:S01]  /*0f80*/  LDC.U8 R25, c[0x0][0x3d0] ;  /* 0x0000f400ff197b82 */ /* 0x000ee20000000000 */
[----:B------:R-:W-:Y:S01]  /*0f90*/  UIMAD.WIDE UR6, UR12, UR5, URZ ;  /* 0x000000050c0672a5 */ /* 0x000fe2000f8e023f */
[----:B------:R-:W4:Y:S01]  /*0fa0*/  S2R R30, SR_CTAID.X ;  /* 0x00000000001e7919 */ /* 0x000f220000002500 */
[----:B------:R-:W-:Y:S01]  /*0fb0*/  @!P1 IMAD R9, R35, c[0x0][0x36c], R9 ;  /* 0x0000db0023099a24 */ /* 0x000fe200078e0209 */
[----:B------:R-:W-:-:S02]  /*0fc0*/  LOP3.LUT R10, R240, c[0x0][0x1c8], RZ, 0x3c, !PT ;  /* 0x00007200f00a7a12 */ /* 0x000fc400078e3cff */
[----:B------:R-:W-:Y:S02]  /*0fd0*/  SHF.R.S32.HI R241, RZ, 0x1f, R240 ;  /* 0x0000001ffff17819 */ /* 0x000fe400000114f0 */
[----:B------:R-:W-:Y:S01]  /*0fe0*/  ISETP.GE.AND P3, PT, R10, RZ, PT ;  /* 0x000000ff0a00720c */ /* 0x000fe20003f66270 */
[----:B--2---:R-:W2:Y:S01]  /*0ff0*/  MUFU.RCP R4, R4 ;  /* 0x0000000400047308 */ /* 0x004ea20000001000 */
[----:B-1----:R-:W-:Y:S02]  /*1000*/  ISETP.NE.AND P2, PT, R24, RZ, PT ;  /* 0x000000ff1800720c */ /* 0x002fe40003f45270 */
[----:B--2---:R-:W-:-:S05]  /*1010*/  IADD3 R4, R4, 0xffffffe, RZ ;  /* 0x0ffffffe04047810 */ /* 0x004fca0007ffe0ff */
[----:B------:R-:W1:Y:S02]  /*1020*/  F2I.FTZ.U32.TRUNC.NTZ R5, R4 ;  /* 0x0000000400057305 */ /* 0x000e64000021f000 */
[----:B-1----:R-:W-:Y:S02]  /*1030*/  IADD3 R2, RZ, -R5, RZ ;  /* 0x80000005ff027210 */ /* 0x002fe40007ffe0ff */
[----:B------:R-:W-:-:S03]  /*1040*/  MOV R4, RZ ;  /* 0x000000ff00047202 */ /* 0x000fc60000000f00 */
[----:B------:R-:W-:-:S04]  /*1050*/  IMAD R2, R2, R15, RZ ;  /* 0x0000000f02027224 */ /* 0x000fc800078e02ff */
[----:B------:R-:W-:-:S04]  /*1060*/  IMAD.HI.U32 R2, R5, R2, R4 ;  /* 0x0000000205027227 */ /* 0x000fc800078e0004 */
[----:B------:R-:W-:-:S04]  /*1070*/  @P1 IMAD.WIDE.U32 R4, R0, c[0x0][0x370], RZ ;  /* 0x0000dc0000041a25 */ /* 0x000fc800078e00ff */
[----:B------:R-:W-:Y:S01]  /*1080*/  IMAD.HI.U32 R2, R2, R13, RZ ;  /* 0x0000000d02027227 */ /* 0x000fe200078e00ff */
[----:B------:R-:W-:Y:S02]  /*1090*/  @P1 MOV R12, R4 ;  /* 0x00000004000c1202 */ /* 0x000fe40000000f00 */
[----:B------:R-:W-:Y:S01]  /*10a0*/  @!P1 MOV R12, R6 ;  /* 0x00000006000c9202 */ /* 0x000fe20000000f00 */
[----:B------:R-:W-:Y:S02]  /*10b0*/  IMAD.MOV R8, RZ, RZ, -R2 ;  /* 0x000000ffff087224 */ /* 0x000fe400078e0a02 */
[----:B------:R-:W-:Y:S01]  /*10c0*/  @P1 IMAD R14, R0, c[0x0][0x374], R5 ;  /* 0x0000dd00000e1a24 */ /* 0x000fe200078e0205 */
[----:B------:R-:W-:Y:S01]  /*10d0*/  SHF.R.S32.HI R5, RZ, 0x1f, R16 ;  /* 0x0000001fff057819 */ /* 0x000fe20000011410 */
[----:B------:R-:W-:Y:S02]  /*10e0*/  IMAD R4, R15, R8, R13 ;  /* 0x000000080f047224 */ /* 0x000fe400078e020d */
[----:B------:R-:W-:-:S03]  /*10f0*/  IMAD.WIDE.U32 R16, R35, c[0x0][0x224], RZ ;  /* 0x0000890023107a25 */ /* 0x000fc600078e00ff */
[----:B------:R-:W-:Y:S01]  /*1100*/  ISETP.GT.U32.AND P4, PT, R15, R4, PT ;  /* 0x000000040f00720c */ /* 0x000fe20003f84070 */
[----:B------:R-:W-:Y:S02]  /*1110*/  IMAD R5, R5, R35, RZ ;  /* 0x0000002305057224 */ /* 0x000fe400078e02ff */
[----:B------:R-:W-:Y:S02]  /*1120*/  IMAD.SHL.U32 R6, R35, 0x80, RZ ;  /* 0x0000008023067824 */ /* 0x000fe400078e00ff */
[----:B------:R-:W-:Y:S02]  /*1130*/  IMAD R5, R31, c[0x0][0x224], R5 ;  /* 0x000089001f057a24 */ /* 0x000fe400078e0205 */
[----:B------:R-:W-:Y:S01]  /*1140*/  @!P1 IMAD.IADD R14, R7, 0x1, R9 ;  /* 0x00000001070e9824 */ /* 0x000fe200078e0209 */
[----:B------:R-:W-:Y:S01]  /*1150*/  SHF.L.U64.HI R7, R35, 0x7, R31 ;  /* 0x0000000723077819 */ /* 0x000fe2000001021f */
[C---:B------:R-:W-:Y:S01]  /*1160*/  IMAD R9, R16.reuse, UR7, RZ ;  /* 0x0000000710097c24 */ /* 0x040fe2000f8e02ff */
[----:B------:R-:W-:Y:S01]  /*1170*/  IADD3 R5, R17, R5, RZ ;  /* 0x0000000511057210 */ /* 0x000fe20007ffe0ff */
[----:B------:R-:W-:Y:S01]  /*1180*/  IMAD.WIDE.U32 R16, R16, UR6, RZ ;  /* 0x0000000610107c25 */ /* 0x000fe2000f8e00ff */
[----:B------:R-:W-:-:S02]  /*1190*/  SEL R6, R6, RZ, P0 ;  /* 0x000000ff06067207 */ /* 0x000fc40000000000 */
[----:B------:R-:W-:Y:S01]  /*11a0*/  SEL R7, R7, RZ, P0 ;  /* 0x000000ff07077207 */ /* 0x000fe20000000000 */
[----:B------:R-:W-:Y:S01]  /*11b0*/  @!P4 IMAD.IADD R4, R4, 0x1, -R15 ;  /* 0x000000010404c824 */ /* 0x000fe200078e0a0f */
[----:B------:R-:W-:Y:S01]  /*11c0*/  IADD3 R6, P0, R11, R6, RZ ;  /* 0x000000060b067210 */ /* 0x000fe20007f1e0ff */
[----:B------:R-:W-:Y:S01]  /*11d0*/  IMAD R9, R5, UR6, R9 ;  /* 0x0000000605097c24 */ /* 0x000fe2000f8e0209 */
[----:B------:R-:W-:Y:S01]  /*11e0*/  @!P4 IADD3 R2, R2, 0x1, RZ ;  /* 0x000000010202c810 */ /* 0x000fe20007ffe0ff */
[----:B------:R-:W-:Y:S01]  /*11f0*/  IMAD R8, R0, UR7, RZ ;  /* 0x0000000700087c24 */ /* 0x000fe2000f8e02ff */
[----:B------:R-:W-:Y:S01]  /*1200*/  ISETP.GE.U32.AND P5, PT, R4, R15, PT ;  /* 0x0000000f0400720c */ /* 0x000fe20003fa6070 */
[----:B------:R-:W-:Y:S01]  /*1210*/  IMAD.WIDE.U32 R4, R0, UR6, RZ ;  /* 0x0000000600047c25 */ /* 0x000fe2000f8e00ff */
[----:B------:R-:W-:Y:S02]  /*1220*/  ISETP.NE.AND P4, PT, RZ, c[0x0][0x1c8], PT ;  /* 0x00007200ff007a0c */ /* 0x000fe40003f85270 */
[----:B------:R-:W-:Y:S01]  /*1230*/  IADD3.X R7, R18, R7, RZ, P0, !PT ;  /* 0x0000000712077210 */ /* 0x000fe200007fe4ff */
[----:B------:R-:W-:Y:S01]  /*1240*/  IMAD R13, R6, UR7, RZ ;  /* 0x00000007060d7c24 */ /* 0x000fe2000f8e02ff */
[----:B------:R-:W-:Y:S01]  /*1250*/  SEL R16, R16, R4, !P1 ;  /* 0x0000000410107207 */ /* 0x000fe20004800000 */
[----:B------:R-:W-:Y:S01]  /*1260*/  @P2 IMAD R4, R35, c[0x0][0x214], RZ ;  /* 0x0000850023042a24 */ /* 0x000fe200078e02ff */
[----:B---3--:R-:W-:Y:S01]  /*1270*/  ISETP.NE.AND P0, PT, R25, RZ, PT ;  /* 0x000000ff1900720c */ /* 0x008fe20003f05270 */
[----:B------:R-:W-:Y:S01]  /*1280*/  IMAD.IADD R10, R17, 0x1, R9 ;  /* 0x00000001110a7824 */ /* 0x000fe200078e0209 */
[----:B------:R-:W-:Y:S01]  /*1290*/  @P1 IADD3 R10, R5, R8, RZ ;  /* 0x00000008050a1210 */ /* 0x000fe20007ffe0ff */
[----:B------:R-:W-:Y:S01]  /*12a0*/  IMAD R9, R7, UR6, R13 ;  /* 0x0000000607097c24 */ /* 0x000fe2000f8e020d */
[----:B------:R-:W-:Y:S01]  /*12b0*/  @P2 SEL R5, R4, R0, !P1 ;  /* 0x0000000004052207 */ /* 0x000fe20004800000 */
[----:B----4-:R-:W-:Y:S01]  /*12c0*/  IMAD.WIDE.U32 R24, R30, c[0x0][0x3d8], RZ ;  /* 0x0000f6001e187a25 */ /* 0x010fe200078e00ff */
[----:B------:R-:W-:-:S03]  /*12d0*/  @P5 IADD3 R2, R2, 0x1, RZ ;  /* 0x0000000102025810 */ /* 0x000fc60007ffe0ff */
[----:B------:R-:W-:Y:S01]  /*12e0*/  @!P2 IMAD R4, R35, c[0x0][0x1c0], R240 ;  /* 0x000070002304aa24 */ /* 0x000fe200078e02f0 */
[----:B------:R-:W-:Y:S01]  /*12f0*/  SEL R17, R24, RZ, P0 ;  /* 0x000000ff18117207 */ /* 0x000fe20000000000 */
[----:B------:R-:W-:Y:S01]  /*1300*/  IMAD.MOV.U32 R13, RZ, RZ, R2 ;  /* 0x000000ffff0d7224 */ /* 0x000fe200078e0002 */
[----:B------:R-:W-:Y:S01]  /*1310*/  SHF.R.S32.HI R24, RZ, 0x1f, R19 ;  /* 0x0000001fff187819 */ /* 0x000fe20000011413 */
[----:B------:R-:W-:Y:S02]  /*1320*/  @P2 IMAD R15, R240, c[0x0][0x234], R5 ;  /* 0x00008d00f00f2a24 */ /* 0x000fe400078e0205 */
[----:B------:R-:W-:Y:S01]  /*1330*/  IMAD R7, R30, c[0x0][0x3dc], R25 ;  /* 0x0000f7001e077a24 */ /* 0x000fe200078e0219 */
[----:B------:R-:W-:Y:S01]  /*1340*/  @!P3 IADD3 R13, -R13, RZ, RZ ;  /* 0x000000ff0d0db210 */ /* 0x000fe20007ffe1ff */
[----:B------:R-:W-:Y:S01]  /*1350*/  @!P2 IMAD R15, R4, c[0x0][0x214], RZ ;  /* 0x00008500040faa24 */ /* 0x000fe200078e02ff */
[----:B------:R-:W-:Y:S01]  /*1360*/  @!P4 LOP3.LUT R13, RZ, c[0x0][0x1c8], RZ, 0x33, !PT ;  /* 0x00007200ff0dca12 */ /* 0x000fe200078e33ff */
[----:B------:R-:W-:Y:S01]  /*1370*/  IMAD R2, R240, c[0x0][0x22c], RZ ;  /* 0x00008b00f0027a24 */ /* 0x000fe200078e02ff */
[----:B------:R-:W-:Y:S01]  /*1380*/  SEL R7, R7, RZ, P0 ;  /* 0x000000ff07077207 */ /* 0x000fe20000000000 */
[----:B------:R-:W-:Y:S01]  /*1390*/  IMAD.WIDE.U32 R4, R6, UR6, RZ ;  /* 0x0000000606047c25 */ /* 0x000fe2000f8e00ff */
[----:B------:R-:W-:-:S02]  /*13a0*/  SHF.R.S32.HI R25, RZ, 0x1f, R13 ;  /* 0x0000001fff197819 */ /* 0x000fc4000001140d */
[----:B------:R-:W-:Y:S01]  /*13b0*/  SHF.R.S32.HI R8, RZ, 0x1f, R2 ;  /* 0x0000001fff087819 */ /* 0x000fe20000011402 */
[----:B------:R-:W-:Y:S01]  /*13c0*/  IMAD.IADD R6, R5, 0x1, R9 ;  /* 0x0000000105067824 */ /* 0x000fe200078e0209 */
        /* <DEDUP_REMOVED lines=8> */
.L_x_1214:
[----:B------:R-:W-:-:S04]  /*1450*/  IMAD R0, R35, c[0x0][0x1c0], R240 ;  /* 0x0000700023007a24 */ /* 0x000fc800078e02f0 */
[----:B------:R-:W-:Y:S02]  /*1460*/  IMAD R9, R0, c[0x0][0x224], RZ ;  /* 0x0000890000097a24 */ /* 0x000fe400078e02ff */
.L_x_1215:
[----:B------:R-:W1:Y:S01]  /*1470*/  S2R R32, SR_TID.X ;  /* 0x0000000000207919 */ /* 0x000e620000002100 */
[----:B------:R-:W-:Y:S01]  /*1480*/  UIMAD UR12, UR12, UR4, URZ ;  /* 0x000000040c0c72a4 */ /* 0x000fe2000f8e023f */
[----:B------:R-:W-:Y:S01]  /*1490*/  SHF.R.S32.HI R30, RZ, 0x1f, R234 ;  /* 0x0000001fff1e7819 */ /* 0x000fe200000114ea */
[----:B------:R-:W-:Y:S01]  /*14a0*/  IMAD R0, R18, c[0x0][0x370], RZ ;  /* 0x0000dc0012007a24 */ /* 0x000fe200078e02ff */
[----:B------:R-:W-:Y:S01]  /*14b0*/  SHF.R.S32.HI R225, RZ, 0x1f, R224 ;  /* 0x0000001fffe17819 */ /* 0x000fe200000114e0 */
[----:B------:R-:W-:Y:S01]  /*14c0*/  USHF.L.U32 UR10, UR12, 0x6, URZ ;  /* 0x000000060c0a7899 */ /* 0x000fe2000800063f */
[----:B------:R-:W-:Y:S01]  /*14d0*/  IMAD.IADD R15, R11, 0x1, R15 ;  /* 0x000000010b0f7824 */ /* 0x000fe200078e020f */
[----:B------:R-:W-:Y:S02]  /*14e0*/  BSSY B1, `(.L_x_1211) ;  /* 0x00007bb000017945 */ /* 0x000fe40003800000 */
[----:B------:R-:W-:Y:S02]  /*14f0*/  USHF.R.S32.HI UR5, URZ, 0x1f, UR10 ;  /* 0x0000001f3f057899 */ /* 0x000fe4000801140a */
[----:B------:R-:W-:-:S04]  /*1500*/  IADD3 R2, P4, P3, R4, UR10, R2 ;  /* 0x0000000a04027c10 */ /* 0x000fc8000fb9e002 */
[----:B------:R-:W-:Y:S01]  /*1510*/  IADD3 R16, P2, P1, R17, R2, R16 ;  /* 0x0000000211107210 */ /* 0x000fe2000795e010 */
[----:B------:R-:W-:Y:S01]  /*1520*/  IMAD.IADD R17, R11, 0x1, R9 ;  /* 0x000000010b117824 */ /* 0x000fe200078e0209 */
[----:B------:R-:W-:Y:S02]  /*1530*/  IADD3.X R2, R6, UR5, R8, P4, P3 ;  /* 0x0000000506027c10 */ /* 0x000fe4000a7e6408 */
[----:B------:R-:W-:Y:S02]  /*1540*/  IADD3 R6, P4, R234, R11, RZ ;  /* 0x0000000bea067210 */ /* 0x000fe40007f9e0ff */
[----:B------:R-:W-:Y:S02]  /*1550*/  IADD3 R4, P3, R224, R12, RZ ;  /* 0x0000000ce0047210 */ /* 0x000fe40007f7e0ff */
[----:B------:R-:W-:Y:S01]  /*1560*/  IADD3.X R12, R7, R2, R10, P2, P1 ;  /* 0x00000002070c7210 */ /* 0x000fe200017e240a */
[----:B------:R-:W-:Y:S01]  /*1570*/  IMAD R2, R11, c[0x0][0x374], R0 ;  /* 0x0000dd000b027a24 */ /* 0x000fe200078e0200 */
[----:B-1----:R-:W-:Y:S01]  /*1580*/  SHF.R.S32.HI R33, RZ, 0x1f, R32 ;  /* 0x0000001fff217819 */ /* 0x002fe20000011420 */
[----:B------:R-:W-:Y:S01]  /*1590*/  IMAD.X R7, R30, 0x1, R18, P4 ;  /* 0x000000011e077824 */ /* 0x000fe200020e0612 */
[----:B------:R-:W-:Y:S01]  /*15a0*/  ISETP.GE.AND P4, PT, R27, 0x1, PT ;  /* 0x000000011b00780c */ /* 0x000fe20003f86270 */
[----:B------:R-:W-:Y:S01]  /*15b0*/  IMAD.X R5, R225, 0x1, R14, P3 ;  /* 0x00000001e1057824 */ /* 0x000fe200018e060e */
[----:B------:R-:W-:Y:S01]  /*15c0*/  LEA.HI R8, R33, R32, RZ, 0x5 ;  /* 0x0000002021087211 */ /* 0x000fe200078f28ff */
[----:B------:R-:W-:-:S02]  /*15d0*/  IMAD R7, R7, c[0x0][0x190], RZ ;  /* 0x0000640007077a24 */ /* 0x000fc400078e02ff */
[----:B------:R-:W-:Y:S01]  /*15e0*/  IMAD.WIDE.U32 R4, R11, c[0x0][0x370], R4 ;  /* 0x0000dc000b047a25 */ /* 0x000fe200078e0004 */
[----:B------:R-:W-:Y:S02]  /*15f0*/  LOP3.LUT R0, R8, 0xffffffe0, RZ, 0xc0, !PT ;  /* 0xffffffe008007812 */ /* 0x000fe400078ec0ff */
[----:B------:R-:W-:Y:S01]  /*1600*/  SHF.R.S32.HI R8, RZ, 0x5, R8 ;  /* 0x00000005ff087819 */ /* 0x000fe20000011408 */
[----:B------:R-:W-:Y:S01]  /*1610*/  IMAD R14, R6, c[0x0][0x194], R7 ;  /* 0x00006500060e7a24 */ /* 0x000fe200078e0207 */
[----:B------:R-:W-:Y:S01]  /*1620*/  IADD3 R18, -R0, R32, RZ ;  /* 0x0000002000127210 */ /* 0x000fe20007ffe1ff */
[----:B------:R-:W-:Y:S02]  /*1630*/  IMAD R10, R241, c[0x0][0x378], RZ ;  /* 0x0000de00f10a7a24 */ /* 0x000fe400078e02ff */
[----:B------:R-:W-:Y:S02]  /*1640*/  IMAD.IADD R5, R5, 0x1, R2 ;  /* 0x0000000105057824 */ /* 0x000fe400078e0202 */
[----:B------:R-:W-:-:S04]  /*1650*/  IMAD.WIDE.U32 R6, R6, c[0x0][0x190], R224 ;  /* 0x0000640006067a25 */ /* 0x000fc800078e00e0 */
[----:B------:R-:W-:Y:S01]  /*1660*/  IMAD R0, R8, UR12, R18 ;  /* 0x0000000c08007c24 */ /* 0x000fe2000f8e0212 */
[----:B------:R-:W-:Y:S01]  /*1670*/  IADD3 R6, P2, R26, R6, RZ ;  /* 0x000000061a067210 */ /* 0x000fe20007f5e0ff */
[C---:B------:R-:W-:Y:S02]  /*1680*/  IMAD R2, R240.reuse, c[0x0][0x37c], R10 ;  /* 0x0000df00f0027a24 */ /* 0x040fe400078e020a */
[----:B------:R-:W-:Y:S01]  /*1690*/  IMAD.WIDE.U32 R4, R240, c[0x0][0x378], R4 ;  /* 0x0000de00f0047a25 */ /* 0x000fe200078e0004 */
[----:B------:R-:W-:Y:S02]  /*16a0*/  IADD3 R9, P1, R0, R16, RZ ;  /* 0x0000001000097210 */ /* 0x000fe40007f3e0ff */
[----:B------:R-:W-:Y:S01]  /*16b0*/  IADD3.X R7, R20, R7, R14, P2, !PT ;  /* 0x0000000714077210 */ /* 0x000fe200017fe40e */
[----:B------:R-:W-:Y:S01]  /*16c0*/  IMAD R8, R241, c[0x0][0x1a8], RZ ;  /* 0x00006a00f1087a24 */ /* 0x000fe200078e02ff */
[----:B------:R-:W-:Y:S01]  /*16d0*/  LEA.HI.X.SX32 R12, R0, R12, 0x1, P1 ;  /* 0x0000000c000c7211 */ /* 0x000fe200008f0eff */
[----:B------:R-:W-:Y:S01]  /*16e0*/  IMAD R0, R30, c[0x0][0x370], RZ ;  /* 0x0000dc001e007a24 */ /* 0x000fe200078e02ff */
[----:B------:R-:W-:Y:S01]  /*16f0*/  IADD3 R5, R5, R2, RZ ;  /* 0x0000000205057210 */ /* 0x000fe20007ffe0ff */
[C---:B------:R-:W-:Y:S01]  /*1700*/  IMAD R8, R240.reuse, c[0x0][0x1ac], R8 ;  /* 0x00006b00f0087a24 */ /* 0x040fe200078e0208 */
[----:B------:R-:W-:Y:S01]  /*1710*/  LEA R220, P1, R9, c[0x0][0x350], 0x2 ;  /* 0x0000d40009dc7a11 */ /* 0x000fe200078210ff */
[----:B------:R-:W-:Y:S01]  /*1720*/  IMAD.WIDE.U32 R6, R240, c[0x0][0x1a8], R6 ;  /* 0x00006a00f0067a25 */ /* 0x000fe200078e0006 */
[----:B------:R-:W-:-:S02]  /*1730*/  MOV R14, 0x4 ;  /* 0x00000004000e7802 */ /* 0x000fc40000000f00 */
[----:B------:R-:W-:Y:S01]  /*1740*/  LEA.HI.X R219, R9, c[0x0][0x354], R12, 0x2, P1 ;  /* 0x0000d50009db7a11 */ /* 0x000fe200008f140c */
[----:B------:R-:W-:Y:S01]  /*1750*/  IMAD R0, R234, c[0x0][0x374], R0 ;  /* 0x0000dd00ea007a24 */ /* 0x000fe200078e0200 */
[----:B------:R-:W-:Y:S01]  /*1760*/  LEA R10, P3, R6, c[0x0][0x160], 0x1 ;  /* 0x00005800060a7a11 */ /* 0x000fe200078608ff */
[----:B------:R-:W-:-:S04]  /*1770*/  IMAD.WIDE.U32 R4, R234, c[0x0][0x370], R4 ;  /* 0x0000dc00ea047a25 */ /* 0x000fc800078e0004 */
[----:B------:R-:W-:Y:S01]  /*1780*/  IMAD.IADD R2, R7, 0x1, R8 ;  /* 0x0000000107027824 */ /* 0x000fe200078e0208 */
[----:B------:R-:W-:Y:S01]  /*1790*/  LEA R8, P2, R4, c[0x0][0x330], 0x1 ;  /* 0x0000cc0004087a11 */ /* 0x000fe200078408ff */
[----:B------:R-:W-:Y:S02]  /*17a0*/  IMAD.IADD R0, R5, 0x1, R0 ;  /* 0x0000000105007824 */ /* 0x000fe400078e0200 */
[-C--:B------:R-:W-:Y:S01]  /*17b0*/  IMAD.WIDE R222, R15, R14.reuse, c[0x0][0x200] ;  /* 0x000080000fde7625 */ /* 0x080fe200078e020e */
[----:B------:R-:W-:Y:S02]  /*17c0*/  LEA.HI.X R11, R6, c[0x0][0x164], R2, 0x1, P3 ;  /* 0x00005900060b7a11 */ /* 0x000fe400018f0c02 */
[----:B------:R-:W-:Y:S01]  /*17d0*/  LEA.HI.X R9, R4, c[0x0][0x334], R0, 0x1, P2 ;  /* 0x0000cd0004097a11 */ /* 0x000fe200010f0c00 */
[----:B------:R-:W-:Y:S01]  /*17e0*/  IMAD.WIDE R14, R17, R14, c[0x0][0x3c8] ;  /* 0x0000f200110e7625 */ /* 0x000fe200078e020e */
[----:B------:R-:W-:Y:S01]  /*17f0*/  LEA.HI.SX32 R0, R23, 0xffffffff, 0x1a ;  /* 0xffffffff17007811 */ /* 0x000fe200078fd2ff */
[----:B------:R-:W-:Y:S05]  /*1800*/  @!P4 BRA `(.L_x_1216) ;  /* 0x00006de00000c947 */ /* 0x000fea0003800000 */
[----:B------:R-:W-:Y:S01]  /*1810*/  @P0 BAR.SYNC.DEFER_BLOCKING 0x0 ;  /* 0x0000000000000b1d */ /* 0x000fe20000010000 */
[----:B------:R-:W-:Y:S01]  /*1820*/  IMAD R12, R34, -0x80, R210 ;  /* 0xffffff80220c7824 */ /* 0x000fe200078e02d2 */
[----:B------:R-:W-:Y:S01]  /*1830*/  MOV R232, R15 ;  /* 0x0000000f00e87202 */ /* 0x000fe20000000f00 */
[----:B------:R-:W-:Y:S01]  /*1840*/  IMAD.MOV.U32 R207, RZ, RZ, R0 ;  /* 0x000000ffffcf7224 */ /* 0x000fe200078e0000 */
[----:B------:R-:W-:Y:S01]  /*1850*/  MOV R215, R11 ;  /* 0x0000000b00d77202 */ /* 0x000fe20000000f00 */
[----:B------:R-:W-:Y:S01]  /*1860*/  IMAD.SHL.U32 R0, R251, 0x2, RZ ;  /* 0x00000002fb007824 */ /* 0x000fe200078e00ff */
[----:B------:R-:W-:Y:S01]  /*1870*/  ISETP.GE.AND P2, PT, R234, R12, PT ;  /* 0x0000000cea00720c */ /* 0x000fe20003f46270 */
[----:B------:R-:W-:Y:S01]  /*1880*/  IMAD.WIDE.U32 R4, R19, c[0x0][0x1a0], R224 ;  /* 0x0000680013047a25 */ /* 0x000fe200078e00e0 */
[----:B------:R-:W-:Y:S01]  /*1890*/  LEA.HI R6, R207, R207, RZ, 0x1 ;  /* 0x000000cfcf067211 */ /* 0x000fe200078f08ff */
[----:B------:R-:W-:Y:S01]  /*18a0*/  BSSY B0, `(.L_x_1217) ;  /* 0x0000022000007945 */ /* 0x000fe20003800000 */
[----:B------:R-:W-:Y:S01]  /*18b0*/  P2R R16, PR, RZ, 0x4 ;  /* 0x00000004ff107803 */ /* 0x000fe20000000000 */
[----:B------:R-:W-:Y:S01]  /*18c0*/  IMAD R2, R24, c[0x0][0x1a0], RZ ;  /* 0x0000680018027a24 */ /* 0x000fe200078e02ff */
[----:B------:R-:W-:Y:S01]  /*18d0*/  IADD3 R4, P0, R21, R4, RZ ;  /* 0x0000000415047210 */ /* 0x000fe20007f1e0ff */
[----:B------:R-:W-:Y:S01]  /*18e0*/  IMAD.MOV.U32 R214, RZ, RZ, R10 ;  /* 0x000000ffffd67224 */ /* 0x000fe200078e000a */
[----:B------:R-:W-:Y:S01]  /*18f0*/  LOP3.LUT R6, R6, 0xfffffffe, RZ, 0xc0, !PT ;  /* 0xfffffffe06067812 */ /* 0x000fe200078ec0ff */
[----:B------:R-:W-:Y:S01]  /*1900*/  IMAD R2, R19, c[0x0][0x1a4], R2 ;  /* 0x0000690013027a24 */ /* 0x000fe200078e0202 */
[----:B------:R-:W-:Y:S01]  /*1910*/  MOV R213, R9 ;  /* 0x0000000900d57202 */ /* 0x000fe20000000f00 */
[----:B------:R-:W-:Y:S01]  /*1920*/  IMAD.MOV.U32 R233, RZ, RZ, R14 ;  /* 0x000000ffffe97224 */ /* 0x000fe200078e000e */
[----:B------:R-:W-:Y:S01]  /*1930*/  IADD3 R6, R207, -R6, RZ ;  /* 0x80000006cf067210 */ /* 0x000fe20007ffe0ff */
[----:B------:R-:W-:Y:S01]  /*1940*/  IMAD.MOV.U32 R212, RZ, RZ, R8 ;  /* 0x000000ffffd47224 */ /* 0x000fe200078e0008 */
[----:B------:R-:W-:Y:S01]  /*1950*/  IADD3.X R5, R22, R5, R2, P0, !PT ;  /* 0x0000000516057210 */ /* 0x000fe200007fe402 */
[----:B------:R-:W-:Y:S01]  /*1960*/  IMAD R2, R25, c[0x0][0x1b8], RZ ;  /* 0x00006e0019027a24 */ /* 0x000fe200078e02ff */
[----:B------:R-:W-:Y:S01]  /*1970*/  ISETP.NE.AND P1, PT, R6, 0x1, PT ;  /* 0x000000010600780c */ /* 0x000fe20003f25270 */
[----:B------:R1:W-:Y:S02]  /*1980*/  @P2 STS.128 [R0+0xa000], RZ ;  /* 0x00a000ff00002388 */ /* 0x0003e40000000c00 */
[----:B------:R-:W-:-:S02]  /*1990*/  IMAD R2, R13, c[0x0][0x1bc], R2 ;  /* 0x00006f000d027a24 */ /* 0x000fc400078e0202 */
[----:B------:R-:W-:-:S05]  /*19a0*/  IMAD.WIDE.U32 R4, R13, c[0x0][0x1b8], R4 ;  /* 0x00006e000d047a25 */ /* 0x000fca00078e0004 */
        /* <DEDUP_REMOVED lines=17> */
.L_x_1218:
[----:B------:R-:W-:Y:S05]  /*1ac0*/  BSYNC B0 ;  /* 0x0000000000007941 */ /* 0x000fea0003800000 */
.L_x_1217:
        /* <DEDUP_REMOVED lines=22> */
.L_x_1220:
[----:B------:R-:W-:Y:S05]  /*1c30*/  BSYNC B0 ;  /* 0x0000000000007941 */ /* 0x000fea0003800000 */
.L_x_1219:
        /* <DEDUP_REMOVED lines=22> */
.L_x_1222:
[----:B------:R-:W-:Y:S05]  /*1da0*/  BSYNC B0 ;  /* 0x0000000000007941 */ /* 0x000fea0003800000 */
.L_x_1221:
        /* <DEDUP_REMOVED lines=21> */
.L_x_1224:
[----:B------:R-:W-:Y:S05]  /*1f00*/  BSYNC B0 ;  /* 0x0000000000007941 */ /* 0x000fea0003800000 */
.L_x_1223:
        /* <DEDUP_REMOVED lines=13> */
.L_x_1226:
[----:B------:R-:W-:Y:S05]  /*1fe0*/  BSYNC B0 ;  /* 0x0000000000007941 */ /* 0x000fea0003800000 */
.L_x_1225:
        /* <DEDUP_REMOVED lines=15> */
.L_x_1228:
[----:B------:R-:W-:Y:S05]  /*20e0*/  BSYNC B0 ;  /* 0x0000000000007941 */ /* 0x000fea0003800000 */
.L_x_1227:
[----:B---3--:R-:W-:Y:S01]  /*20f0*/  IADD3 R4, R251, 0x1000, RZ ;  /* 0x00001000fb047810 */ /* 0x008fe20007ffe0ff */
        /* <DEDUP_REMOVED lines=18> */
.L_x_1230:
[----:B------:R-:W-:Y:S05]  /*2220*/  BSYNC B0 ;  /* 0x0000000000007941 */ /* 0x000fea0003800000 */
.L_x_1229:
        /* <DEDUP_REMOVED lines=20> */
.L_x_1232:
[----:B------:R-:W-:Y:S05]  /*2370*/  BSYNC B0 ;  /* 0x0000000000007941 */ /* 0x000fea0003800000 */
.L_x_1231:
[C---:B-1----:R-:W-:Y:S01]  /*2380*/  IADD3 R4, R235.reuse, 0x8, RZ ;  /* 0x00000008eb047810 */ /* 0x042fe20007ffe0ff */
[----:B------:R-:W-:Y:S01]  /*2390*/  IMAD.MOV.U32 R230, RZ, RZ, 0x7f800000 ;  /* 0x7f800000ffe67424 */ /* 0x000fe200078e00ff */
[CC--:B------:R-:W-:Y:S02]  /*23a0*/  ISETP.GE.AND P0, PT, R235.reuse, R2.reuse, PT ;  /* 0x00000002eb00720c */ /* 0x0c0fe40003f06270 */
[----:B------:R-:W-:Y:S01]  /*23b0*/  ISETP.GE.AND P2, PT, R4, R2, PT ;  /* 0x000000020400720c */ /* 0x000fe20003f46270 */
[C---:B------:R-:W-:Y:S01]  /*23c0*/  IMAD.WIDE R4, R235.reuse, 0x4, R222 ;  /* 0x00000004eb047825 */ /* 0x040fe200078e02de */
[----:B------:R-:W-:Y:S02]  /*23d0*/  MOV R231, 0x7f800000 ;  /* 0x7f80000000e77802 */ /* 0x000fe40000000f00 */
[C---:B------:R-:W-:Y:S02]  /*23e0*/  IADD3 R6, R235.reuse, 0x28, RZ ;  /* 0x00000028eb067810 */ /* 0x040fe40007ffe0ff */
[----:B------:R-:W-:-:S02]  /*23f0*/  IADD3 R7, R235, 0x20, RZ ;  /* 0x00000020eb077810 */ /* 0x000fc40007ffe0ff */
[----:B------:R-:W-:-:S03]  /*2400*/  ISETP.NE.AND P3, PT, R16, RZ, PT ;  /* 0x000000ff1000720c */ /* 0x000fc60003f65270 */
[----:B------:R1:W5:Y:S01]  /*2410*/  @!P0 LDG.E R230, [R4.64] ;  /* 0x0000001804e68981 */ /* 0x000362000c1e1900 */
[----:B------:R-:W-:-:S03]  /*2420*/  ISETP.GE.AND P0, PT, R6, R2, PT ;  /* 0x000000020600720c */ /* 0x000fc60003f06270 */
[----:B------:R1:W5:Y:S01]  /*2430*/  @!P2 LDG.E R231, [R4.64+0x20] ;  /* 0x0000201804e7a981 */ /* 0x000362000c1e1900 */
[----:B------:R-:W-:Y:S01]  /*2440*/  ISETP.GE.AND P2, PT, R7, R2, PT ;  /* 0x000000020700720c */ /* 0x000fe20003f46270 */
[----:B------:R-:W-:Y:S01]  /*2450*/  IMAD.MOV.U32 R229, RZ, RZ, 0x7f800000 ;  /* 0x7f800000ffe57424 */ /* 0x000fe200078e00ff */
[----:B------:R-:W-:Y:S01]  /*2460*/  MOV R228, 0x7f800000 ;  /* 0x7f80000000e47802 */ /* 0x000fe20000000f00 */
[----:B------:R-:W-:Y:S02]  /*2470*/  IMAD R2, R24, c[0x0][0x198], RZ ;  /* 0x0000660018027a24 */ /* 0x000fe400078e02ff */
[----:B------:R2:W-:Y:S04]  /*2480*/  @P3 STS.128 [R0+0x6000], RZ ;  /* 0x006000ff00003388 */ /* 0x0005e80000000c00 */
[----:B------:R-:W-:-:S04]  /*2490*/  @!P0 IMAD.WIDE R6, R6, 0x4, R222 ;  /* 0x0000000406068825 */ /* 0x000fc800078e02de */
[----:B------:R1:W5:Y:S01]  /*24a0*/  @!P2 LDG.E R228, [R4.64+0x80] ;  /* 0x0000801804e4a981 */ /* 0x000362000c1e1900 */
[----:B------:R-:W-:-:S03]  /*24b0*/  IMAD R2, R19, c[0x0][0x19c], R2 ;  /* 0x0000670013027a24 */ /* 0x000fc600078e0202 */
[----:B------:R2:W5:Y:S01]  /*24c0*/  @!P0 LDG.E R229, [R6.64] ;  /* 0x0000001806e58981 */ /* 0x000562000c1e1900 */
[----:B------:R-:W-:Y:S01]  /*24d0*/  BSSY B0, `(.L_x_1233) ;  /* 0x0000018000007945 */ /* 0x000fe20003800000 */
[----:B-1----:R-:W-:-:S05]  /*24e0*/  IMAD.WIDE.U32 R4, R19, c[0x0][0x198], R224 ;  /* 0x0000660013047a25 */ /* 0x002fca00078e00e0 */
[----:B------:R-:W-:-:S04]  /*24f0*/  IADD3 R4, P0, R28, R4, RZ ;  /* 0x000000041c047210 */ /* 0x000fc80007f1e0ff */
[----:B------:R-:W-:Y:S01]  /*2500*/  IADD3.X R5, R29, R5, R2, P0, !PT ;  /* 0x000000051d057210 */ /* 0x000fe200007fe402 */
[----:B------:R-:W-:-:S04]  /*2510*/  IMAD R2, R25, c[0x0][0x1b0], RZ ;  /* 0x00006c0019027a24 */ /* 0x000fc800078e02ff */
[C---:B------:R-:W-:Y:S02]  /*2520*/  IMAD R2, R13.reuse, c[0x0][0x1b4], R2 ;  /* 0x00006d000d027a24 */ /* 0x040fe400078e0202 */
[----:B------:R-:W-:-:S04]  /*2530*/  IMAD.WIDE.U32 R4, R13, c[0x0][0x1b0], R4 ;  /* 0x00006c000d047a25 */ /* 0x000fc800078e0004 */
[----:B------:R-:W-:Y:S01]  /*2540*/  IMAD.IADD R10, R5, 0x1, R2 ;  /* 0x00000001050a7824 */ /* 0x000fe200078e0202 */
[----:B------:R-:W-:Y:S05]  /*2550*/  @P3 BRA `(.L_x_1234) ;  /* 0x000000f000003947 */ /* 0x000fea0003800000 */
[----:B--2---:R-:W-:-:S13]  /*2560*/  ISETP.GE.AND P0, PT, R224, c[0x0][0x220], PT ;  /* 0x00008800e0007a0c */ /* 0x004fda0003f06270 */
        /* <DEDUP_REMOVED lines=14> */
.L_x_1234:
[----:B--2---:R-:W-:Y:S05]  /*2650*/  BSYNC B0 ;  /* 0x0000000000007941 */ /* 0x004fea0003800000 */
.L_x_1233:
        /* <DEDUP_REMOVED lines=20> */
.L_x_1236:
[----:B------:R-:W-:Y:S05]  /*27a0*/  BSYNC B0 ;  /* 0x0000000000007941 */ /* 0x000fea0003800000 */
.L_x_1235:
        /* <DEDUP_REMOVED lines=20> */
.L_x_1238:
[----:B------:R-:W-:Y:S05]  /*28f0*/  BSYNC B0 ;  /* 0x0000000000007941 */ /* 0x000fea0003800000 */
.L_x_1237:
        /* <DEDUP_REMOVED lines=19> */
.L_x_1240:
[----:B------:R-:W-:Y:S05]  /*2a30*/  BSYNC B0 ;  /* 0x0000000000007941 */ /* 0x000fea0003800000 */
.L_x_1239:
[----:B------:R-:W0:Y:S01]  /*2a40*/  LDGDEPBAR ;  /* 0x00000000000079af */ /* 0x000e220000000000 */
[----:B------:R-:W-:Y:S01]  /*2a50*/  ISETP.NE.U32.AND P4, PT, RZ, c[0x0][0x318], PT ;  /* 0x0000c600ff007a0c */ /* 0x000fe20003f85070 */
[----:B------:R-:W-:Y:S02]  /*2a60*/  IMAD.MOV.U32 R10, RZ, RZ, c[0x0][0x308] ;  /* 0x0000c200ff0a7624 */ /* 0x000fe400078e00ff */
[----:B------:R-:W-:Y:S01]  /*2a70*/  IMAD.MOV.U32 R11, RZ, RZ, c[0x0][0x30c] ;  /* 0x0000c300ff0b7624 */ /* 0x000fe200078e00ff */
[----:B------:R-:W-:-:S13]  /*2a80*/  ISETP.NE.AND.EX P4, PT, RZ, c[0x0][0x31c], PT, P4 ;  /* 0x0000c700ff007a0c */ /* 0x000fda0003f85340 */
[----:B-12-4-:R-:W-:Y:S02]  /*2a90*/  @P4 IMAD R0, R31, c[0x0][0x320], RZ ;  /* 0x0000c8001f004a24 */ /* 0x016fe400078e02ff */
[----:B------:R-:W-:Y:S01]  /*2aa0*/  @P4 IMAD.WIDE.U32 R4, R35, c[0x0][0x320], R240 ;  /* 0x0000c80023044a25 */ /* 0x000fe200078e00f0 */
[----:B------:R-:W-:-:S04]  /*2ab0*/  DEPBAR.LE SB0, 0x1 ;  /* 0x000080400000791a */ /* 0x000fc80000000000 */
[----:B------:R-:W-:Y:S01]  /*2ac0*/  BAR.SYNC.DEFER_BLOCKING 0x0 ;  /* 0x0000000000007b1d */ /* 0x000fe20000010000 */
[----:B------:R-:W-:Y:S01]  /*2ad0*/  @P4 IMAD R0, R35, c[0x0][0x324], R0 ;  /* 0x0000c90023004a24 */ /* 0x000fe200078e0200 */
[----:B------:R-:W-:-:S03]  /*2ae0*/  @P4 LEA R6, P0, R4, c[0x0][0x318], 0x2 ;  /* 0x0000c60004064a11 */ /* 0x000fc600078010ff */
[----:B------:R-:W-:-:S05]  /*2af0*/  @P4 IMAD.IADD R0, R5, 0x1, R0 ;  /* 0x0000000105004824 */ /* 0x000fca00078e0200 */
[----:B------:R-:W-:Y:S01]  /*2b00*/  @P4 LEA.HI.X R7, R4, c[0x0][0x31c], R0, 0x2, P0 ;  /* 0x0000c70004074a11 */ /* 0x000fe200000f1400 */
[----:B------:R1:W2:Y:S05]  /*2b10*/  LDG.E.64 R8, [R10.64] ;  /* 0x000000180a087981 */ /* 0x0002aa000c1e1b00 */
[----:B---3--:R4:W3:Y:S04]  /*2b20*/  @P4 LDG.E R7, [R6.64] ;  /* 0x0000001806074981 */ /* 0x0088e8000c1e1900 */
[----:B------:R1:W3:Y:S01]  /*2b30*/  LDG.E.64 R4, [R10.64+0x8] ;  /* 0x000008180a047981 */ /* 0x0002e2000c1e1b00 */
[----:B------:R-:W-:-:S03]  /*2b40*/  LEA.HI R0, R33, R32, RZ, 0x4 ;  /* 0x0000002021007211 */ /* 0x000fc600078f20ff */
[----:B------:R-:W4:Y:S01]  /*2b50*/  S2R R13, SR_TID.X ;  /* 0x00000000000d7919 */ /* 0x000f220000002100 */
[----:B------:R-:W-:-:S03]  /*2b60*/  LOP3.LUT R0, R0, 0xfffffff0, RZ, 0xc0, !PT ;  /* 0xfffffff000007812 */ /* 0x000fc600078ec0ff */
[----:B------:R-:W4:Y:S02]  /*2b70*/  S2R R14, SR_TID.X ;  /* 0x00000000000e7919 */ /* 0x000f240000002100 */
[----:B------:R-:W-:Y:S02]  /*2b80*/  IMAD.IADD R0, R32, 0x1, -R0 ;  /* 0x0000000120007824 */ /* 0x000fe400078e0a00 */
[----:B------:R-:W4:Y:S03]  /*2b90*/  S2R R12, SR_TID.X ;  /* 0x00000000000c7919 */ /* 0x000f260000002100 */
[----:B------:R-:W-:Y:S01]  /*2ba0*/  SHF.R.S32.HI R2, RZ, 0x1f, R0 ;  /* 0x0000001fff027819 */ /* 0x000fe20000011400 */
[----:B------:R2:W2:Y:S03]  /*2bb0*/  LDSM.16.M88.4 R124, [R166+0xa000] ;  /* 0x00a00000a67c783b */ /* 0x0004a60000000200 */
[----:B------:R-:W-:Y:S01]  /*2bc0*/  LEA.HI R2, R2, R0, RZ, 0x3 ;  /* 0x0000000002027211 */ /* 0x000fe200078f18ff */
[----:B------:R2:W2:Y:S03]  /*2bd0*/  LDSM.16.M88.4 R128, [R166+0xa800] ;  /* 0x00a80000a680783b */ /* 0x0004a60000000200 */
[----:B------:R-:W-:Y:S01]  /*2be0*/  LOP3.LUT R2, R2, 0xfffffff8, RZ, 0xc0, !PT ;  /* 0xfffffff802027812 */ /* 0x000fe200078ec0ff */
[----:B------:R2:W2:Y:S01]  /*2bf0*/  LDSM.16.M88.4 R132, [R165+0xa000] ;  /* 0x00a00000a584783b */ /* 0x0004a20000000200 */
[----:B-1----:R-:W3:Y:S03]  /*2c00*/  @P4 MUFU.RCP R11, c[0x0][0x238] ;  /* 0x00008e00000b4b08 */ /* 0x002ee60000001000 */
[----:B------:R-:W-:Y:S01]  /*2c10*/  IMAD.IADD R0, R0, 0x1, -R2 ;  /* 0x0000000100007824 */ /* 0x000fe200078e0a02 */
[----:B------:R1:W1:Y:S01]  /*2c20*/  LDSM.16.M88.4 R136, [R165+0xa800] ;  /* 0x00a80000a588783b */ /* 0x0002620000000200 */
[----:B------:R-:W-:-:S03]  /*2c30*/  IMAD R2, R35, c[0x0][0x1c0], R240 ;  /* 0x0000700023027a24 */ /* 0x000fc600078e02f0 */
[----:B------:R1:W1:Y:S01]  /*2c40*/  LDSM.16.M88.4 R140, [R163+0xa000] ;  /* 0x00a00000a38c783b */ /* 0x0002620000000200 */
[----:B----4-:R-:W-:-:S03]  /*2c50*/  SHF.R.S32.HI R13, RZ, 0x1f, R13 ;  /* 0x0000001fff0d7819 */ /* 0x010fc6000001140d */
[----:B------:R4:W1:Y:S04]  /*2c60*/  LDSM.16.M88.4 R144, [R163+0xa800] ;  /* 0x00a80000a390783b */ /* 0x0008680000000200 */
[----:B------:R4:W1:Y:S04]  /*2c70*/  LDSM.16.M88.4 R148, [R164+0xa000] ;  /* 0x00a00000a494783b */ /* 0x0008680000000200 */
[----:B------:R4:W1:Y:S01]  /*2c80*/  LDSM.16.M88.4 R152, [R164+0xa800] ;  /* 0x00a80000a498783b */ /* 0x0008620000000200 */
[C---:B------:R-:W-:Y:S02]  /*2c90*/  LOP3.LUT P0, RZ, R0.reuse, 0x2, RZ, 0xc0, !PT ;  /* 0x0000000200ff7812 */ /* 0x040fe4000780c0ff */
[----:B------:R-:W-:Y:S01]  /*2ca0*/  LOP3.LUT P3, RZ, R0, 0x4, RZ, 0xc0, !PT ;  /* 0x0000000400ff7812 */ /* 0x000fe2000786c0ff */
[----:B------:R-:W-:Y:S01]  /*2cb0*/  IMAD.SHL.U32 R0, R2, 0x20, RZ ;  /* 0x0000002002007824 */ /* 0x000fe200078e00ff */
[----:B------:R-:W-:Y:S01]  /*2cc0*/  LEA.HI R13, R13, R14, RZ, 0x6 ;  /* 0x0000000e0d0d7211 */ /* 0x000fe200078f30ff */
[----:B------:R-:W-:Y:S01]  /*2cd0*/  IMAD.MOV.U32 R170, RZ, RZ, RZ ;  /* 0x000000ffffaa7224 */ /* 0x000fe200078e00ff */
[----:B------:R-:W-:-:S02]  /*2ce0*/  SHF.R.S32.HI R2, RZ, 0x1f, R18 ;  /* 0x0000001fff027819 */ /* 0x000fc40000011412 */
[----:B------:R-:W-:Y:S01]  /*2cf0*/  SHF.R.S32.HI R13, RZ, 0x6, R13 ;  /* 0x00000006ff0d7819 */ /* 0x000fe2000001140d */
[----:B------:R-:W-:Y:S01]  /*2d00*/  USHF.L.U32 UR17, UR12, 0x4, URZ ;  /* 0x000000040c117899 */ /* 0x000fe2000800063f */
[----:B------:R-:W-:-:S03]  /*2d10*/  IMAD.SHL.U32 R12, R12, 0x2, RZ ;  /* 0x000000020c0c7824 */ /* 0x000fc600078e00ff */
[----:B------:R-:W-:Y:S01]  /*2d20*/  IMAD.SHL.U32 R10, R13, 0x20, RZ ;  /* 0x000000200d0a7824 */ /* 0x000fe200078e00ff */
[----:B------:R-:W-:Y:S01]  /*2d30*/  IADD3 R6, R19, 0x80, RZ ;  /* 0x0000008013067810 */ /* 0x000fe20007ffe0ff */
[----:B------:R-:W-:Y:S02]  /*2d40*/  USHF.L.U32 UR18, UR12, 0x3, URZ ;  /* 0x000000030c127899 */ /* 0x000fe4000800063f */
[----:B------:R-:W-:Y:S01]  /*2d50*/  UIADD3 UR11, UR17, 0x20, URZ ;  /* 0x00000020110b7890 */ /* 0x000fe2000fffe03f */
[----:B------:R-:W-:Y:S02]  /*2d60*/  LOP3.LUT R10, R10, 0x6, R12, 0xf8, !PT ;  /* 0x000000060a0a7812 */ /* 0x000fe400078ef80c */
[----:B------:R-:W-:Y:S01]  /*2d70*/  ISETP.GE.AND P2, PT, R6, R210, PT ;  /* 0x000000d20600720c */ /* 0x000fe20003f46270 */
[----:B------:R-:W-:Y:S01]  /*2d80*/  UIADD3 UR9, UR18, UR11, URZ ;  /* 0x0000000b12097290 */ /* 0x000fe2000fffe03f */
[----:B------:R-:W-:Y:S02]  /*2d90*/  IMAD.MOV.U32 R167, RZ, RZ, 0x20 ;  /* 0x00000020ffa77424 */ /* 0x000fe400078e00ff */
[----:B------:R-:W-:Y:S01]  /*2da0*/  IMAD R237, R34, 0x80, R10 ;  /* 0x0000008022ed7824 */ /* 0x000fe200078e020a */
[----:B------:R-:W-:Y:S01]  /*2db0*/  UIADD3 UR8, UR18, UR9, URZ ;  /* 0x0000000912087290 */ /* 0x000fe2000fffe03f */
[----:B------:R-:W-:Y:S01]  /*2dc0*/  IMAD.MOV.U32 R156, RZ, RZ, 0x40 ;  /* 0x00000040ff9c7424 */ /* 0x000fe200078e00ff */
[----:B------:R-:W-:-:S02]  /*2dd0*/  SEL R167, R167, 0xffffffe0, !P0 ;  /* 0xffffffe0a7a77807 */ /* 0x000fc40004000000 */
        /* <DEDUP_REMOVED lines=36> */
[--C-:B------:R-:W-:Y:S01]  /*3020*/  IMAD.IADD R162, R159, 0x1, R167.reuse ;  /* 0x000000019fa27824 */ /* 0x100fe200078e02a7 */
[C---:B------:R-:W-:Y:S01]  /*3030*/  @P2 IADD3 R249, R237.reuse, 0x19, RZ ;  /* 0x00000019edf92810 */ /* 0x040fe20007ffe0ff */
[----:B------:R-:W-:Y:S01]  /*3040*/  IMAD.IADD R161, R160, 0x1, R167 ;  /* 0x00000001a0a17824 */ /* 0x000fe200078e02a7 */
[----:B------:R-:W-:-:S02]  /*3050*/  @P2 IADD3 R248, R237, 0x18, RZ ;  /* 0x00000018edf82810 */ /* 0x000fc40007ffe0ff */
[C---:B------:R-:W-:Y:S02]  /*3060*/  @P2 IADD3 R247, R237.reuse, 0x11, RZ ;  /* 0x00000011edf72810 */ /* 0x040fe40007ffe0ff */
[C---:B------:R-:W-:Y:S02]  /*3070*/  @P2 IADD3 R246, R237.reuse, 0x10, RZ ;  /* 0x00000010edf62810 */ /* 0x040fe40007ffe0ff */
[C---:B------:R-:W-:Y:S02]  /*3080*/  @P2 IADD3 R245, R237.reuse, 0x9, RZ ;  /* 0x00000009edf52810 */ /* 0x040fe40007ffe0ff */
[C---:B------:R-:W-:Y:S02]  /*3090*/  @P2 IADD3 R244, R237.reuse, 0x8, RZ ;  /* 0x00000008edf42810 */ /* 0x040fe40007ffe0ff */
[----:B------:R-:W-:Y:S01]  /*30a0*/  @P2 IADD3 R239, R237, 0x1, RZ ;  /* 0x00000001edef2810 */ /* 0x000fe20007ffe0ff */
[----:B------:R-:W-:Y:S02]  /*30b0*/  UIMAD UR16, UR12, 0x18, URZ ;  /* 0x000000180c1078a4 */ /* 0x000fe4000f8e023f */
[----:B------:R-:W-:-:S02]  /*30c0*/  USHF.L.U32 UR15, UR12, 0x5, URZ ;  /* 0x000000050c0f7899 */ /* 0x000fc4000800063f */
[----:B------:R-:W-:Y:S02]  /*30d0*/  UIMAD UR14, UR12, 0x28, URZ ;  /* 0x000000280c0e78a4 */ /* 0x000fe4000f8e023f */
[----:B------:R-:W-:Y:S02]  /*30e0*/  UIMAD UR13, UR12, 0x30, URZ ;  /* 0x000000300c0d78a4 */ /* 0x000fe4000f8e023f */
[----:B------:R-:W-:Y:S02]  /*30f0*/  UIADD3 UR10, -UR10, URZ, URZ ;  /* 0x0000003f0a0a7290 */ /* 0x000fe4000fffe13f */
[----:B------:R-:W-:Y:S02]  /*3100*/  UIMAD UR12, UR12, 0x38, URZ ;  /* 0x000000380c0c78a4 */ /* 0x000fe4000f8e023f */
[----:B------:R-:W-:Y:S01]  /*3110*/  UIADD3 UR5, UR18, UR6, URZ ;  /* 0x0000000612057290 */ /* 0x000fe2000fffe03f */
[----:B--2---:R-:W2:Y:S01]  /*3120*/  R2UR UR22, R9 ;  /* 0x00000000091673c2 */ /* 0x004ea200000e0000 */
[----:B---3--:R-:W-:Y:S01]  /*3130*/  @P4 FMUL.FTZ R170, R7, R11 ;  /* 0x0000000b07aa4220 */ /* 0x008fe20000410000 */
[----:B------:R-:W-:-:S06]  /*3140*/  IADD3 R18, P5, P4, R0, R4, R18 ;  /* 0x0000000400127210 */ /* 0x000fcc0007cbe012 */
[----:B------:R-:W3:Y:S01]  /*3150*/  R2UR UR23, R8 ;  /* 0x00000000081773c2 */ /* 0x000ee200000e0000 */
[----:B------:R-:W-:-:S04]  /*3160*/  SHF.R.S32.HI R0, RZ, 0x1f, R0 ;  /* 0x0000001fff007819 */ /* 0x000fc80000011400 */
[----:B------:R-:W-:Y:S02]  /*3170*/  IADD3.X R236, R0, R5, R2, P5, P4 ;  /* 0x0000000500ec7210 */ /* 0x000fe40002fe8402 */
[----:B------:R-:W-:Y:S01]  /*3180*/  IADD3 R0, R169, 0x1000, RZ ;  /* 0x00001000a9007810 */ /* 0x000fe20007ffe0ff */
[----:B------:R-:W-:-:S03]  /*3190*/  IMAD R5, R34, 0x4, R13 ;  /* 0x0000000422057824 */ /* 0x000fc600078e020d */
[----:B------:R-:W-:Y:S01]  /*31a0*/  SEL R0, R0, R169, !P1 ;  /* 0x000000a900007207 */ /* 0x000fe20004800000 */
[----:B------:R-:W-:Y:S01]  /*31b0*/  IMAD.WIDE.U32 R242, R18, -0x2daee0ad, RZ ;  /* 0xd2511f5312f27825 */ /* 0x000fe200078e00ff */
[----:B------:R-:W-:-:S03]  /*31c0*/  IADD3 R2, R168, 0x1000, RZ ;  /* 0x00001000a8027810 */ /* 0x000fc60007ffe0ff */
[----:B------:R-:W-:Y:S01]  /*31d0*/  IMAD.SHL.U32 R158, R0, 0x2, RZ ;  /* 0x00000002009e7824 */ /* 0x000fe200078e00ff */
[----:B--2---:R-:W-:Y:S02]  /*31e0*/  LOP3.LUT R0, R5, UR22, RZ, 0x3c, !PT ;  /* 0x0000001605007c12 */ /* 0x004fe4000f8e3cff */
[----:B------:R-:W-:Y:S02]  /*31f0*/  SEL R2, R2, R168, !P1 ;  /* 0x000000a802027207 */ /* 0x000fe40004800000 */
[----:B------:R-:W-:Y:S02]  /*3200*/  IADD3 R4, -R27, R235, -R237 ;  /* 0x000000eb1b047210 */ /* 0x000fe40007ffe9ed */
[----:B------:R-:W-:Y:S01]  /*3210*/  LOP3.LUT R0, R243, R0, RZ, 0x3c, !PT ;  /* 0x00000000f3007212 */ /* 0x000fe200078e3cff */
[----:B------:R-:W-:Y:S01]  /*3220*/  IMAD.SHL.U32 R157, R2, 0x2, RZ ;  /* 0x00000002029d7824 */ /* 0x000fe200078e00ff */
[----:B---3--:R-:W-:Y:S01]  /*3230*/  LOP3.LUT R236, R236, UR23, RZ, 0x3c, !PT ;  /* 0x00000017ecec7c12 */ /* 0x008fe2000f8e3cff */
[----:B------:R-:W-:-:S02]  /*3240*/  IMAD.IADD R250, R4, 0x1, R210 ;  /* 0x0000000104fa7824 */ /* 0x000fc400078e02d2 */
[----:B-1--4-:R-:W-:-:S04]  /*3250*/  IMAD.WIDE.U32 R226, R0, -0x326172a9, RZ ;  /* 0xcd9e8d5700e27825 */ /* 0x012fc800078e00ff */
.L_x_1243:
[----:B------:R-:W0:Y:S01]  /*3260*/  LDGDEPBAR ;  /* 0x00000000000079af */ /* 0x000e220000000000 */
[C---:B------:R-:W-:Y:S01]  /*3270*/  IMAD.IADD R0, R158.reuse, 0x1, R167 ;  /* 0x000000019e007824 */ /* 0x040fe200078e02a7 */
[----:B------:R-:W-:Y:S01]  /*3280*/  UIADD3 UR19, UR23, -0x61c88647, URZ ;  /* 0x9e3779b917137890 */ /* 0x000fe2000fffe03f */
[----:B------:R-:W-:Y:S01]  /*3290*/  IMAD R2, R207, 0x40, R250 ;  /* 0x00000040cf027824 */ /* 0x000fe200078e02fa */
[----:B------:R-:W-:Y:S01]  /*32a0*/  UIADD3 UR21, UR22, 0x76cf5d0a, URZ ;  /* 0x76cf5d0a16157890 */ /* 0x000fe2000fffe03f */
[--C-:B------:R-:W-:Y:S01]  /*32b0*/  IMAD.IADD R120, R158, 0x1, R156.reuse ;  /* 0x000000019e787824 */ /* 0x100fe200078e029c */
[----:B------:R-:W-:Y:S02]  /*32c0*/  UIADD3 UR20, UR22, -0x4498517b, URZ ;  /* 0xbb67ae8516147890 */ /* 0x000fe4000fffe03f */
[C---:B------:R-:W-:Y:S02]  /*32d0*/  IADD3 R121, R2.reuse, 0x8, RZ ;  /* 0x0000000802797810 */ /* 0x040fe40007ffe0ff */
[C---:B------:R-:W-:Y:S02]  /*32e0*/  IADD3 R173, R2.reuse, 0x7, RZ ;  /* 0x0000000702ad7810 */ /* 0x040fe40007ffe0ff */
[----:B------:R-:W-:Y:S02]  /*32f0*/  ISETP.GE.AND P0, PT, R121, RZ, PT ;  /* 0x000000ff7900720c */ /* 0x000fe40003f06270 */
[C---:B------:R-:W-:Y:S02]  /*3300*/  IADD3 R171, R2.reuse, 0x20, RZ ;  /* 0x0000002002ab7810 */ /* 0x040fe40007ffe0ff */
[C---:B------:R-:W-:Y:S01]  /*3310*/  IADD3 R172, R2.reuse, 0x1f, RZ ;  /* 0x0000001f02ac7810 */ /* 0x040fe20007ffe0ff */
[----:B------:R-:W-:Y:S08]  /*3320*/  DEPBAR.LE SB0, 0x0 ;  /* 0x000080000000791a */ /* 0x000ff00000000000 */
[C---:B------:R-:W-:Y:S01]  /*3330*/  @!P0 IADD3 R121, -R2.reuse, -0x8, RZ ;  /* 0xfffffff802798810 */ /* 0x040fe20007ffe1ff */
[----:B------:R-:W-:Y:S01]  /*3340*/  BAR.SYNC.DEFER_BLOCKING 0x0 ;  /* 0x0000000000007b1d */ /* 0x000fe20000010000 */
[----:B------:R-:W-:Y:S11]  /*3350*/  ISETP.GE.AND P0, PT, R171, RZ, PT ;  /* 0x000000ffab00720c */ /* 0x000ff60003f06270 */
[----:B------:R-:W-:Y:S02]  /*3360*/  @!UPT UIADD3 URZ, URZ, URZ, URZ ;  /* 0x0000003f3f3ff290 */ /* 0x000fe4000fffe03f */
[----:B------:R-:W-:Y:S01]  /*3370*/  @!P0 IADD3 R171, -R2, -0x20, RZ ;  /* 0xffffffe002ab8810 */ /* 0x000fe20007ffe1ff */
[----:B------:R-:W-:Y:S01]  /*3380*/  LDSM.16.M88.4 R32, [R158] ;  /* 0x000000009e20783b */ /* 0x000fe20000000200 */
[----:B------:R-:W-:Y:S07]  /*3390*/  I2F R206, R121 ;  /* 0x0000007900ce7306 */ /* 0x000fee0000201400 */
[----:B------:R-:W1:Y:S03]  /*33a0*/  LDSM.16.M88.4 R16, [R166+0x6000] ;  /* 0x00600000a610783b */ /* 0x000e660000000200 */
[----:B------:R-:W-:Y:S05]  /*33b0*/  I2F R176, R171 ;  /* 0x000000ab00b07306 */ /* 0x000fea0000201400 */
        /* <DEDUP_REMOVED lines=8> */
[-C--:B------:R-:W-:Y:S08]  /*3440*/  HMMA.16816.F32 R12, R28, R18.reuse, RZ ;  /* 0x000000121c0c723c */ /* 0x080ff000000018ff */
[C---:B------:R-:W-:Y:S01]  /*3450*/  HMMA.16816.F32 R16, R32.reuse, R18, RZ ;  /* 0x000000122010723c */ /* 0x040fe200000018ff */
[----:B-1----:R-:W-:Y:S07]  /*3460*/  IMAD.IADD R0, R0, 0x1, R156 ;  /* 0x0000000100007824 */ /* 0x002fee00078e029c */
[-C--:B---3--:R-:W-:Y:S08]  /*3470*/  HMMA.16816.F32 R20, R32, R100.reuse, RZ ;  /* 0x000000642014723c */ /* 0x088ff000000018ff */
[C---:B------:R-:W-:Y:S07]  /*3480*/  HMMA.16816.F32 R24, R28.reuse, R100, RZ ;  /* 0x000000641c18723c */ /* 0x040fee00000018ff */
[----:B------:R-:W-:Y:S01]  /*3490*/  IADD3 R100, R2, -0x1, RZ ;  /* 0xffffffff02647810 */ /* 0x000fe20007ffe0ff */
[-C--:B------:R-:W-:Y:S01]  /*34a0*/  HMMA.16816.F32 R28, R28, R102.reuse, RZ ;  /* 0x000000661c1c723c */ /* 0x080fe200000018ff */
[----:B------:R-:W-:Y:S02]  /*34b0*/  IABS R101, R2 ;  /* 0x0000000200657213 */ /* 0x000fe40000000000 */
[----:B------:R-:W-:Y:S02]  /*34c0*/  ISETP.GE.AND P1, PT, R100, RZ, PT ;  /* 0x000000ff6400720c */ /* 0x000fe40003f26270 */
[----:B------:R-:W1:Y:S03]  /*34d0*/  I2F R179, R101 ;  /* 0x0000006500b37306 */ /* 0x000e660000201400 */
[----:B------:R-:W-:Y:S08]  /*34e0*/  HMMA.16816.F32 R32, R32, R102, RZ ;  /* 0x000000662020723c */ /* 0x000ff000000018ff */
[C---:B------:R-:W-:Y:S01]  /*34f0*/  @!P1 IADD3 R100, -R2.reuse, 0x1, RZ ;  /* 0x0000000102649810 */ /* 0x040fe20007ffe1ff */
[-C--:B----4-:R-:W-:Y:S01]  /*3500*/  HMMA.16816.F32 R4, R104, R108.reuse, R4 ;  /* 0x0000006c6804723c */ /* 0x090fe20000001804 */
[----:B------:R-:W-:Y:S02]  /*3510*/  ISETP.GE.AND P1, PT, R173, RZ, PT ;  /* 0x000000ffad00720c */ /* 0x000fe40003f26270 */
[----:B------:R3:W-:Y:S05]  /*3520*/  I2F R177, R100 ;  /* 0x0000006400b17306 */ /* 0x0007ea0000201400 */
[C---:B------:R-:W-:Y:S06]  /*3530*/  HMMA.16816.F32 R8, R112.reuse, R108, R8 ;  /* 0x0000006c7008723c */ /* 0x040fec0000001808 */
[----:B------:R-:W-:Y:S02]  /*3540*/  @!P1 IADD3 R173, -R2, -0x7, RZ ;  /* 0xfffffff902ad9810 */ /* 0x000fe40007ffe1ff */
[----:B------:R-:W-:Y:S01]  /*3550*/  ISETP.GE.AND P1, PT, R172, RZ, PT ;  /* 0x000000ffac00720c */ /* 0x000fe20003f26270 */
[-C--:B------:R-:W-:Y:S01]  /*3560*/  HMMA.16816.F32 R12, R112, R110.reuse, R12 ;  /* 0x0000006e700c723c */ /* 0x080fe2000000180c */
[----:B------:R-:W4:Y:S07]  /*3570*/  I2F R205, R173 ;  /* 0x000000ad00cd7306 */ /* 0x000f2e0000201400 */
[C---:B------:R-:W-:Y:S01]  /*3580*/  HMMA.16816.F32 R16, R104.reuse, R110, R16 ;  /* 0x0000006e6810723c */ /* 0x040fe20000001810 */
[----:B------:R-:W-:Y:S03]  /*3590*/  LDSM.16.M88.4 R108, [R163+0x6000] ;  /* 0x00600000a36c783b */ /* 0x000fe60000000200 */
[C---:B------:R-:W-:Y:S04]  /*35a0*/  @!P1 IADD3 R172, -R2.reuse, -0x1f, RZ ;  /* 0xffffffe102ac9810 */ /* 0x040fe80007ffe1ff */
[-C--:B--2---:R-:W-:Y:S01]  /*35b0*/  HMMA.16816.F32 R20, R104, R116.reuse, R20 ;  /* 0x000000746814723c */ /* 0x084fe20000001814 */
[----:B---3--:R-:W2:Y:S01]  /*35c0*/  LDSM.16.M88.4 R100, [R120] ;  /* 0x000000007864783b */ /* 0x008ea20000000200 */
[----:B------:R-:W-:Y:S06]  /*35d0*/  I2F R171, R172 ;  /* 0x000000ac00ab7306 */ /* 0x000fec0000201400 */
[C---:B------:R-:W-:Y:S01]  /*35e0*/  HMMA.16816.F32 R24, R112.reuse, R116, R24 ;  /* 0x000000747018723c */ /* 0x040fe20000001818 */
[----:B------:R-:W3:Y:S06]  /*35f0*/  LDSM.16.M88.4 R120, [R120+0x1000] ;  /* 0x001000007878783b */ /* 0x000eec0000000200 */
[C---:B------:R-:W-:Y:S01]  /*3600*/  IADD3 R117, R2.reuse, 0x28, RZ ;  /* 0x0000002802757810 */ /* 0x040fe20007ffe0ff */
[-C--:B------:R-:W-:Y:S01]  /*3610*/  HMMA.16816.F32 R28, R112, R118.reuse, R28 ;  /* 0x00000076701c723c */ /* 0x080fe2000000181c */
[----:B------:R-:W-:Y:S01]  /*3620*/  IADD3 R116, R2, 0x27, RZ ;  /* 0x0000002702747810 */ /* 0x000fe20007ffe0ff */
[----:B------:R-:W1:Y:S01]  /*3630*/  LDSM.16.M88.4 R112, [R163+0x6800] ;  /* 0x00680000a370783b */ /* 0x000e620000000200 */
[----:B------:R-:W-:Y:S02]  /*3640*/  ISETP.GE.AND P0, PT, R117, RZ, PT ;  /* 0x000000ff7500720c */ /* 0x000fe40003f06270 */
[----:B------:R-:W-:Y:S03]  /*3650*/  ISETP.GE.AND P1, PT, R116, RZ, PT ;  /* 0x000000ff7400720c */ /* 0x000fe60003f26270 */
[----:B------:R-:W-:Y:S07]  /*3660*/  HMMA.16816.F32 R32, R104, R118, R32 ;  /* 0x000000766820723c */ /* 0x000fee0000001820 */
[C---:B------:R-:W-:Y:S01]  /*3670*/  IADD3 R105, R2.reuse, 0x18, RZ ;  /* 0x0000001802697810 */ /* 0x040fe20007ffe0ff */
[----:B------:R-:W-:Y:S01]  /*3680*/  IMAD.MOV.U32 R119, RZ, RZ, R232 ;  /* 0x000000ffff777224 */ /* 0x000fe200078e00e8 */
[C---:B------:R-:W-:Y:S02]  /*3690*/  @!P0 IADD3 R117, -R2.reuse, -0x28, RZ ;  /* 0xffffffd802758810 */ /* 0x040fe40007ffe1ff */
[----:B------:R-:W-:Y:S02]  /*36a0*/  ISETP.GE.AND P0, PT, R105, RZ, PT ;  /* 0x000000ff6900720c */ /* 0x000fe40003f06270 */
[C---:B------:R-:W-:Y:S01]  /*36b0*/  IADD3 R104, R2.reuse, 0x17, RZ ;  /* 0x0000001702687810 */ /* 0x040fe20007ffe0ff */
[----:B------:R1:W1:Y:S01]  /*36c0*/  I2F R173, R117 ;  /* 0x0000007500ad7306 */ /* 0x0002620000201400 */
[----:B------:R-:W-:Y:S02]  /*36d0*/  @!P1 IADD3 R116, -R2, -0x27, RZ ;  /* 0xffffffd902749810 */ /* 0x000fe40007ffe1ff */
[----:B------:R-:W-:Y:S01]  /*36e0*/  ISETP.GE.AND P1, PT, R104, RZ, PT ;  /* 0x000000ff6800720c */ /* 0x000fe20003f26270 */
[-C--:B--2---:R-:W-:Y:S01]  /*36f0*/  HMMA.16816.F32 R4, R100, R108.reuse, R4 ;  /* 0x0000006c6404723c */ /* 0x084fe20000001804 */
[C---:B------:R-:W-:Y:S05]  /*3700*/  IADD3 R118, R2.reuse, -0x8, RZ ;  /* 0xfffffff802767810 */ /* 0x040fea0007ffe0ff */
[----:B------:R-:W-:Y:S01]  /*3710*/  @!P0 IADD3 R105, -R2, -0x18, RZ ;  /* 0xffffffe802698810 */ /* 0x000fe20007ffe1ff */
[----:B------:R2:W2:Y:S01]  /*3720*/  I2F R178, R116 ;  /* 0x0000007400b27306 */ /* 0x0004a20000201400 */
[----:B------:R-:W-:Y:S01]  /*3730*/  ISETP.GE.AND P0, PT, R118, RZ, PT ;  /* 0x000000ff7600720c */ /* 0x000fe20003f06270 */
[C---:B---3--:R-:W-:Y:S03]  /*3740*/  HMMA.16816.F32 R8, R120.reuse, R108, R8 ;  /* 0x0000006c7808723c */ /* 0x048fe60000001808 */
[C---:B------:R-:W-:Y:S05]  /*3750*/  @!P1 IADD3 R104, -R2.reuse, -0x17, RZ ;  /* 0xffffffe902689810 */ /* 0x040fea0007ffe1ff */
[-C--:B------:R-:W-:Y:S01]  /*3760*/  HMMA.16816.F32 R12, R120, R110.reuse, R12 ;  /* 0x0000006e780c723c */ /* 0x080fe2000000180c */
[----:B------:R-:W3:Y:S03]  /*3770*/  I2F R198, R105 ;  /* 0x0000006900c67306 */ /* 0x000ee60000201400 */
[C---:B-1----:R-:W-:Y:S02]  /*3780*/  IADD3 R117, R2.reuse, -0x9, RZ ;  /* 0xfffffff702757810 */ /* 0x042fe40007ffe0ff */
[C---:B------:R-:W-:Y:S02]  /*3790*/  @!P0 IADD3 R118, -R2.reuse, 0x8, RZ ;  /* 0x0000000802768810 */ /* 0x040fe40007ffe1ff */
[----:B------:R-:W-:Y:S01]  /*37a0*/  ISETP.GE.AND P1, PT, R117, RZ, PT ;  /* 0x000000ff7500720c */ /* 0x000fe20003f26270 */
[C---:B------:R-:W-:Y:S01]  /*37b0*/  HMMA.16816.F32 R16, R100.reuse, R110, R16 ;  /* 0x0000006e6410723c */ /* 0x040fe20000001810 */
[----:B------:R-:W-:Y:S01]  /*37c0*/  LDSM.16.M88.4 R108, [R164+0x6000] ;  /* 0x00600000a46c783b */ /* 0x000fe20000000200 */
[----:B------:R1:W1:Y:S01]  /*37d0*/  I2F R197, R104 ;  /* 0x0000006800c57306 */ /* 0x0002620000201400 */
[----:B--2---:R-:W-:Y:S05]  /*37e0*/  IADD3 R116, R2, -0x10, RZ ;  /* 0xfffffff002747810 */ /* 0x004fea0007ffe0ff */
[-C--:B------:R-:W-:Y:S01]  /*37f0*/  HMMA.16816.F32 R20, R100, R112.reuse, R20 ;  /* 0x000000706414723c */ /* 0x080fe20000001814 */
[----:B------:R-:W-:Y:S03]  /*3800*/  ISETP.GE.AND P0, PT, R116, RZ, PT ;  /* 0x000000ff7400720c */ /* 0x000fe60003f06270 */
[C---:B------:R-:W-:Y:S01]  /*3810*/  @!P1 IADD3 R117, -R2.reuse, 0x9, RZ ;  /* 0x0000000902759810 */ /* 0x040fe20007ffe1ff */
[----:B------:R2:W2:Y:S03]  /*3820*/  I2F R156, R118 ;  /* 0x00000076009c7306 */ /* 0x0004a60000201400 */
[C---:B------:R-:W-:Y:S06]  /*3830*/  HMMA.16816.F32 R24, R120.reuse, R112, R24 ;  /* 0x000000707818723c */ /* 0x040fec0000001818 */
[C---:B------:R-:W-:Y:S01]  /*3840*/  @!P0 IADD3 R116, -R2.reuse, 0x10, RZ ;  /* 0x0000001002748810 */ /* 0x040fe20007ffe1ff */
[----:B------:R3:W3:Y:S01]  /*3850*/  I2F R194, R117 ;  /* 0x0000007500c27306 */ /* 0x0006e20000201400 */
[C---:B------:R-:W-:Y:S01]  /*3860*/  IADD3 R113, R2.reuse, -0x11, RZ ;  /* 0xffffffef02717810 */ /* 0x040fe20007ffe0ff */
[-C--:B------:R-:W-:Y:S01]  /*3870*/  HMMA.16816.F32 R28, R120, R114.reuse, R28 ;  /* 0x00000072781c723c */ /* 0x080fe2000000181c */
[----:B-1----:R-:W1:Y:S02]  /*3880*/  LDSM.16.M88.4 R104, [R0] ;  /* 0x000000000068783b */ /* 0x002e640000000200 */
[----:B------:R-:W-:Y:S02]  /*3890*/  ISETP.GE.AND P1, PT, R113, RZ, PT ;  /* 0x000000ff7100720c */ /* 0x000fe40003f26270 */
[----:B------:R-:W-:Y:S02]  /*38a0*/  IADD3 R112, R2, 0xf, RZ ;  /* 0x0000000f02707810 */ /* 0x000fe40007ffe0ff */
[----:B------:R-:W-:Y:S01]  /*38b0*/  IMAD R120, R207, 0x4, R252 ;  /* 0x00000004cf787824 */ /* 0x000fe200078e02fc */
[----:B------:R-:W-:Y:S01]  /*38c0*/  HMMA.16816.F32 R32, R100, R114, R32 ;  /* 0x000000726420723c */ /* 0x000fe20000001820 */
[----:B------:R4:W1:Y:S01]  /*38d0*/  LDSM.16.M88.4 R100, [R0+0x1000] ;  /* 0x001000000064783b */ /* 0x0008620000000200 */
[----:B------:R4:W-:Y:S02]  /*38e0*/  I2F R201, R116 ;  /* 0x0000007400c97306 */ /* 0x0009e40000201400 */
[----:B--2---:R-:W-:Y:S03]  /*38f0*/  IMAD.MOV.U32 R118, RZ, RZ, R233 ;  /* 0x000000ffff767224 */ /* 0x004fe600078e00e9 */
[----:B------:R-:W-:Y:S01]  /*3900*/  IMAD.WIDE.U32 R114, R120, -0x326172a9, RZ ;  /* 0xcd9e8d5778727825 */ /* 0x000fe200078e00ff */
[----:B------:R-:W-:Y:S02]  /*3910*/  @!P1 IADD3 R113, -R2, 0x11, RZ ;  /* 0x0000001102719810 */ /* 0x000fe40007ffe1ff */
[----:B------:R-:W-:Y:S02]  /*3920*/  ISETP.GE.AND P1, PT, R112, RZ, PT ;  /* 0x000000ff7000720c */ /* 0x000fe40003f26270 */
[----:B------:R-:W-:Y:S01]  /*3930*/  LOP3.LUT R115, R115, R236, RZ, 0x3c, !PT ;  /* 0x000000ec73737212 */ /* 0x000fe200078e3cff */
[----:B------:R2:W-:Y:S01]  /*3940*/  I2F R200, R113 ;  /* 0x0000007100c87306 */ /* 0x0005e20000201400 */
[C---:B---3--:R-:W-:Y:S02]  /*3950*/  IADD3 R117, R2.reuse, 0x10, RZ ;  /* 0x0000001002757810 */ /* 0x048fe40007ffe0ff */
[----:B------:R-:W-:Y:S01]  /*3960*/  LOP3.LUT R121, R227, UR19, R114, 0x96, !PT ;  /* 0x00000013e3797c12 */ /* 0x000fe2000f8e9672 */
[----:B------:R-:W-:Y:S01]  /*3970*/  IMAD.WIDE.U32 R114, R115, -0x2daee0ad, RZ ;  /* 0xd2511f5373727825 */ /* 0x000fe200078e00ff */
[----:B------:R-:W-:Y:S03]  /*3980*/  ISETP.GE.AND P0, PT, R117, RZ, PT ;  /* 0x000000ff7500720c */ /* 0x000fe60003f06270 */
[----:B------:R-:W-:Y:S02]  /*3990*/  IMAD.WIDE.U32 R182, R121, -0x2daee0ad, RZ ;  /* 0xd2511f5379b67825 */ /* 0x000fe400078e00ff */
[C---:B------:R-:W-:Y:S02]  /*39a0*/  @!P1 IADD3 R112, -R2.reuse, -0xf, RZ ;  /* 0xfffffff102709810 */ /* 0x040fe40007ffe1ff */
[----:B------:R-:W-:Y:S02]  /*39b0*/  @P2 ISETP.GE.AND P1, PT, R237, R210, PT ;  /* 0x000000d2ed00220c */ /* 0x000fe40003f26270 */
[C---:B----4-:R-:W-:Y:S01]  /*39c0*/  IADD3 R0, R2.reuse, -0x19, RZ ;  /* 0xffffffe702007810 */ /* 0x050fe20007ffe0ff */
[----:B------:R-:W-:Y:S01]  /*39d0*/  I2F R195, R112 ;  /* 0x0000007000c37306 */ /* 0x000fe20000201400 */
[----:B------:R-:W-:Y:S02]  /*39e0*/  LOP3.LUT R122, R183, UR21, R114, 0x96, !PT ;  /* 0x00000015b77a7c12 */ /* 0x000fe4000f8e9672 */
[----:B------:R-:W-:Y:S02]  /*39f0*/  @!P0 IADD3 R117, -R2, -0x10, RZ ;  /* 0xfffffff002758810 */ /* 0x000fe40007ffe1ff */
[----:B------:R-:W-:Y:S01]  /*3a00*/  LEA R116, P0, R235, R118, 0x2 ;  /* 0x00000076eb747211 */ /* 0x000fe200078010ff */
[-C--:B-1----:R-:W-:Y:S01]  /*3a10*/  HMMA.16816.F32 R4, R104, R108.reuse, R4 ;  /* 0x0000006c6804723c */ /* 0x082fe20000001804 */
[----:B------:R-:W-:Y:S01]  /*3a20*/  IADD3 R118, R120, 0x2, RZ ;  /* 0x0000000278767810 */ /* 0x000fe20007ffe0ff */
[----:B------:R-:W-:Y:S01]  /*3a30*/  IMAD.WIDE.U32 R122, R122, -0x326172a9, RZ ;  /* 0xcd9e8d577a7a7825 */ /* 0x000fe200078e00ff */
[----:B--2---:R-:W-:Y:S01]  /*3a40*/  IADD3 R113, R2, -0x18, RZ ;  /* 0xffffffe802717810 */ /* 0x004fe20007ffe0ff */
[----:B------:R1:W-:Y:S01]  /*3a50*/  I2F R196, R117 ;  /* 0x0000007500c47306 */ /* 0x0003e20000201400 */
[----:B------:R-:W-:Y:S01]  /*3a60*/  LOP3.LUT R120, R242, UR20, RZ, 0x3c, !PT ;  /* 0x00000014f2787c12 */ /* 0x000fe2000f8e3cff */
[----:B------:R-:W-:Y:S01]  /*3a70*/  UIADD3 UR20, UR23, -0x255992d5, URZ ;  /* 0xdaa66d2b17147890 */ /* 0x000fe2000fffe03f */
[----:B------:R-:W-:Y:S01]  /*3a80*/  ISETP.GE.AND P5, PT, R113, RZ, PT ;  /* 0x000000ff7100720c */ /* 0x000fe20003fa6270 */
[C---:B------:R-:W-:Y:S01]  /*3a90*/  HMMA.16816.F32 R8, R100.reuse, R108, R8 ;  /* 0x0000006c6408723c */ /* 0x040fe20000001808 */
[----:B------:R-:W-:Y:S02]  /*3aa0*/  LOP3.LUT R121, R120, R115, RZ, 0x3c, !PT ;  /* 0x0000007378797212 */ /* 0x000fe400078e3cff */
[----:B------:R-:W-:Y:S01]  /*3ab0*/  ISETP.GE.AND P4, PT, R0, RZ, PT ;  /* 0x000000ff0000720c */ /* 0x000fe20003f86270 */
[----:B-----5:R-:W-:Y:S03]  /*3ac0*/  FMUL.FTZ R115, R230, 1.4426950216293334961 ;  /* 0x3fb8aa3be6737820 */ /* 0x020fe60000410000 */
[----:B------:R-:W-:Y:S01]  /*3ad0*/  FMUL.FTZ R109, R231, 1.4426950216293334961 ;  /* 0x3fb8aa3be76d7820 */ /* 0x000fe20000410000 */
[-C--:B------:R-:W-:Y:S04]  /*3ae0*/  HMMA.16816.F32 R12, R100, R110.reuse, R12 ;  /* 0x0000006e640c723c */ /* 0x080fe8000000180c */
[C---:B------:R-:W-:Y:S02]  /*3af0*/  @!P5 IADD3 R113, -R2.reuse, 0x18, RZ ;  /* 0x000000180271d810 */ /* 0x040fe40007ffe1ff */
[----:B------:R-:W-:Y:S02]  /*3b00*/  @P2 ISETP.GE.AND P5, PT, R245, R210, PT ;  /* 0x000000d2f500220c */ /* 0x000fe40003fa6270 */
[----:B------:R-:W-:Y:S01]  /*3b10*/  @!P4 IADD3 R0, -R2, 0x19, RZ ;  /* 0x000000190200c810 */ /* 0x000fe20007ffe1ff */
[----:B------:R-:W-:Y:S01]  /*3b20*/  FFMA.FTZ R4, R179, -R170, R4 ;  /* 0x800000aab3047223 */ /* 0x000fe20000010004 */
[----:B------:R-:W-:Y:S01]  /*3b30*/  @P2 ISETP.GE.AND P4, PT, R239, R210, PT ;  /* 0x000000d2ef00220c */ /* 0x000fe20003f86270 */
[----:B------:R2:W-:Y:S01]  /*3b40*/  I2F R208, R113 ;  /* 0x0000007100d07306 */ /* 0x0005e20000201400 */
[----:B-1----:R-:W-:Y:S01]  /*3b50*/  LEA.HI.X.SX32 R117, R235, R119, 0x2, P0 ;  /* 0x00000077eb757211 */ /* 0x002fe200000f16ff */
[C---:B------:R-:W-:Y:S01]  /*3b60*/  HMMA.16816.F32 R16, R104.reuse, R110, R16 ;  /* 0x0000006e6810723c */ /* 0x040fe20000001810 */
[----:B------:R-:W-:Y:S01]  /*3b70*/  FSETP.NEU.FTZ.AND P0, PT, R230, -INF , PT ;  /* 0xff800000e600780b */ /* 0x000fe20003f1d000 */
[-C--:B------:R-:W-:Y:S01]  /*3b80*/  FFMA.FTZ R7, R205, -R170.reuse, R7 ;  /* 0x800000aacd077223 */ /* 0x080fe20000010007 */
[----:B------:R-:W-:Y:S01]  /*3b90*/  @P2 FSEL R4, R4, -INF , !P1 ;  /* 0xff80000004042808 */ /* 0x000fe20004800000 */
[----:B------:R1:W3:Y:S01]  /*3ba0*/  LDG.E R114, [R116.64] ;  /* 0x0000001874727981 */ /* 0x0002e2000c1e1900 */
[----:B------:R-:W-:Y:S01]  /*3bb0*/  FSEL R115, R115, RZ, P0 ;  /* 0x000000ff73737208 */ /* 0x000fe20000000000 */
[-C--:B------:R-:W-:Y:S01]  /*3bc0*/  FFMA.FTZ R5, R177, -R170.reuse, R5 ;  /* 0x800000aab1057223 */ /* 0x080fe20000010005 */
[----:B------:R-:W-:Y:S01]  /*3bd0*/  FSETP.NEU.FTZ.AND P0, PT, R231, -INF , PT ;  /* 0xff800000e700780b */ /* 0x000fe20003f1d000 */
[----:B------:R1:W4:Y:S01]  /*3be0*/  LDG.E R112, [R116.64+0x80] ;  /* 0x0000801874707981 */ /* 0x000322000c1e1900 */
[----:B------:R-:W-:Y:S01]  /*3bf0*/  @P2 FSEL R7, R7, -INF , !P4 ;  /* 0xff80000007072808 */ /* 0x000fe20006000000 */
[----:B------:R1:W-:Y:S02]  /*3c00*/  I2F R209, R0 ;  /* 0x0000000000d17306 */ /* 0x0003e40000201400 */
[----:B------:R-:W-:Y:S01]  /*3c10*/  @P2 FSEL R5, R5, -INF , !P4 ;  /* 0xff80000005052808 */ /* 0x000fe20006000000 */
[--C-:B------:R-:W-:Y:S01]  /*3c20*/  FFMA.FTZ R4, R4, c[0x0][0x23c], -R115.reuse ;  /* 0x00008f0004047a23 */ /* 0x100fe20000010873 */
[----:B------:R-:W-:Y:S01]  /*3c30*/  FSEL R109, R109, RZ, P0 ;  /* 0x000000ff6d6d7208 */ /* 0x000fe20000000000 */
[----:B------:R1:W3:Y:S01]  /*3c40*/  LDG.E R2, [R116.64+0xa0] ;  /* 0x0000a01874027981 */ /* 0x0002e2000c1e1900 */
[----:B------:R-:W-:Y:S01]  /*3c50*/  FSETP.NEU.FTZ.AND P0, PT, R228, -INF , PT ;  /* 0xff800000e400780b */ /* 0x000fe20003f1d000 */
[-C--:B------:R-:W-:Y:S02]  /*3c60*/  FFMA.FTZ R6, R206, -R170.reuse, R6 ;  /* 0x800000aace067223 */ /* 0x080fe40000010006 */
[----:B------:R-:W-:Y:S01]  /*3c70*/  FFMA.FTZ R108, R5, c[0x0][0x23c], -R115 ;  /* 0x00008f00056c7a23 */ /* 0x000fe20000010873 */
[----:B------:R1:W1:Y:S01]  /*3c80*/  MUFU.EX2 R193, R4 ;  /* 0x0000000400c17308 */ /* 0x0002620000000800 */
[----:B------:R-:W-:Y:S01]  /*3c90*/  IMAD.WIDE.U32 R118, R118, -0x326172a9, RZ ;  /* 0xcd9e8d5776767825 */ /* 0x000fe200078e00ff */
[----:B------:R-:W-:Y:S01]  /*3ca0*/  @P2 FSEL R6, R6, -INF , !P1 ;  /* 0xff80000006062808 */ /* 0x000fe20004800000 */
[----:B--2---:R2:W3:Y:S02]  /*3cb0*/  LDG.E R113, [R116.64+0x20] ;  /* 0x0000201874717981 */ /* 0x0044e4000c1e1900 */
[----:B------:R-:W-:Y:S01]  /*3cc0*/  FFMA.FTZ R8, R176, -R170, R8 ;  /* 0x800000aab0087223 */ /* 0x000fe20000010008 */
[----:B------:R-:W-:Y:S01]  /*3cd0*/  LOP3.LUT R119, R119, R236, RZ, 0x3c, !PT ;  /* 0x000000ec77777212 */ /* 0x000fe200078e3cff */
[----:B------:R-:W-:Y:S01]  /*3ce0*/  FFMA.FTZ R6, R6, c[0x0][0x23c], -R109 ;  /* 0x00008f0006067a23 */ /* 0x000fe2000001086d */
[----:B------:R-:W-:Y:S01]  /*3cf0*/  LOP3.LUT R118, R227, UR19, R118, 0x96, !PT ;  /* 0x00000013e3767c12 */ /* 0x000fe2000f8e9676 */
[----:B------:R-:W-:Y:S01]  /*3d00*/  UIADD3 UR19, UR23, 0x3c6ef372, URZ ;  /* 0x3c6ef37217137890 */ /* 0x000fe2000fffe03f */
[----:B------:R-:W-:Y:S01]  /*3d10*/  @P2 FSEL R8, R8, -INF , !P1 ;  /* 0xff80000008082808 */ /* 0x000fe20004800000 */
[----:B------:R2:W-:Y:S01]  /*3d20*/  MUFU.EX2 R191, R6 ;  /* 0x0000000600bf7308 */ /* 0x0005e20000000800 */
[-C--:B------:R-:W-:Y:S02]  /*3d30*/  FFMA.FTZ R10, R173, -R170.reuse, R10 ;  /* 0x800000aaad0a7223 */ /* 0x080fe4000001000a */
[----:B------:R-:W-:Y:S01]  /*3d40*/  IMAD.WIDE.U32 R180, R118, -0x2daee0ad, RZ ;  /* 0xd2511f5376b47825 */ /* 0x000fe200078e00ff */
[----:B-1----:R-:W-:Y:S01]  /*3d50*/  LOP3.LUT R0, R226, UR19, RZ, 0x3c, !PT ;  /* 0x00000013e2007c12 */ /* 0x002fe2000f8e3cff */
[----:B------:R-:W-:Y:S01]  /*3d60*/  UIADD3 UR19, UR22, 0x32370b8f, URZ ;  /* 0x32370b8f16137890 */ /* 0x000fe2000fffe03f */
[----:B------:R-:W-:Y:S01]  /*3d70*/  @P2 FSEL R10, R10, -INF , !P1 ;  /* 0xff8000000a0a2808 */ /* 0x000fe20004800000 */
[----:B------:R-:W-:Y:S01]  /*3d80*/  FFMA.FTZ R11, R178, -R170, R11 ;  /* 0x800000aab20b7223 */ /* 0x000fe2000001000b */
[----:B------:R-:W-:Y:S01]  /*3d90*/  @P2 ISETP.GE.AND P1, PT, R244, R210, PT ;  /* 0x000000d2f400220c */ /* 0x000fe20003f26270 */
[-C--:B------:R-:W-:Y:S01]  /*3da0*/  FFMA.FTZ R9, R171, -R170.reuse, R9 ;  /* 0x800000aaab097223 */ /* 0x080fe20000010009 */
[----:B------:R1:W1:Y:S01]  /*3db0*/  MUFU.EX2 R190, R108 ;  /* 0x0000006c00be7308 */ /* 0x0002620000000800 */
[-C--:B------:R-:W-:Y:S01]  /*3dc0*/  FFMA.FTZ R12, R198, -R170.reuse, R12 ;  /* 0x800000aac60c7223 */ /* 0x080fe2000001000c */
[----:B------:R-:W-:Y:S01]  /*3dd0*/  @P2 FSEL R11, R11, -INF , !P4 ;  /* 0xff8000000b0b2808 */ /* 0x000fe20006000000 */
[----:B------:R-:W-:Y:S01]  /*3de0*/  IMAD.WIDE.U32 R4, R121, -0x326172a9, RZ ;  /* 0xcd9e8d5779047825 */ /* 0x000fe200078e00ff */
[----:B------:R-:W-:Y:S02]  /*3df0*/  @P2 FSEL R9, R9, -INF , !P4 ;  /* 0xff80000009092808 */ /* 0x000fe40006000000 */
[----:B------:R-:W-:Y:S01]  /*3e00*/  @P2 FSEL R12, R12, -INF , !P1 ;  /* 0xff8000000c0c2808 */ /* 0x000fe20004800000 */
[----:B--2---:R-:W-:Y:S01]  /*3e10*/  IMAD.WIDE.U32 R116, R119, -0x2daee0ad, RZ ;  /* 0xd2511f5377747825 */ /* 0x004fe200078e00ff */
[----:B------:R-:W-:Y:S02]  /*3e20*/  LOP3.LUT R174, R123, UR20, R4, 0x96, !PT ;  /* 0x000000147bae7c12 */ /* 0x000fe4000f8e9604 */
[----:B------:R-:W-:Y:S01]  /*3e30*/  LOP3.LUT R5, R0, R5, RZ, 0x3c, !PT ;  /* 0x0000000500057212 */ /* 0x000fe200078e3cff */
[----:B------:R-:W-:Y:S01]  /*3e40*/  FFMA.FTZ R4, R7, c[0x0][0x23c], -R109 ;  /* 0x00008f0007047a23 */ /* 0x000fe2000001086d */
[----:B------:R-:W-:Y:S01]  /*3e50*/  LOP3.LUT R117, R120, R117, RZ, 0x3c, !PT ;  /* 0x0000007578757212 */ /* 0x000fe200078e3cff */
[----:B------:R-:W-:Y:S01]  /*3e60*/  IMAD.WIDE.U32 R174, R174, -0x2daee0ad, RZ ;  /* 0xd2511f53aeae7825 */ /* 0x000fe200078e00ff */
[----:B------:R-:W-:Y:S01]  /*3e70*/  LOP3.LUT R118, R181, UR21, R116, 0x96, !PT ;  /* 0x00000015b5767c12 */ /* 0x000fe2000f8e9674 */
[----:B------:R2:W-:Y:S01]  /*3e80*/  MUFU.EX2 R189, R4 ;  /* 0x0000000400bd7308 */ /* 0x0005e20000000800 */
[----:B------:R-:W-:Y:S01]  /*3e90*/  UIADD3 UR21, UR22, -0x126145ec, URZ ;  /* 0xed9eba1416157890 */ /* 0x000fe2000fffe03f */
[----:B------:R-:W-:Y:S04]  /*3ea0*/  IMAD.WIDE.U32 R116, R117, -0x326172a9, RZ ;  /* 0xcd9e8d5775747825 */ /* 0x000fe800078e00ff */
[----:B------:R-:W-:Y:S01]  /*3eb0*/  IMAD.WIDE.U32 R6, R118, -0x326172a9, RZ ;  /* 0xcd9e8d5776067825 */ /* 0x000fe200078e00ff */
[----:B------:R-:W-:Y:S03]  /*3ec0*/  LOP3.LUT R0, R0, R117, RZ, 0x3c, !PT ;  /* 0x0000007500007212 */ /* 0x000fe600078e3cff */
[----:B-1----:R-:W-:Y:S01]  /*3ed0*/  FMUL.FTZ R108, R228, 1.4426950216293334961 ;  /* 0x3fb8aa3be46c7820 */ /* 0x002fe20000410000 */
[----:B------:R-:W-:Y:S01]  /*3ee0*/  LOP3.LUT R172, R7, UR20, R116, 0x96, !PT ;  /* 0x0000001407ac7c12 */ /* 0x000fe2000f8e9674 */
[----:B------:R-:W-:Y:S01]  /*3ef0*/  UIADD3 UR20, UR23, 0x78dde6e4, URZ ;  /* 0x78dde6e417147890 */ /* 0x000fe2000fffe03f */
[-C--:B------:R-:W-:Y:S02]  /*3f00*/  FFMA.FTZ R13, R197, -R170.reuse, R13 ;  /* 0x800000aac50d7223 */ /* 0x080fe4000001000d */
[----:B------:R-:W-:Y:S01]  /*3f10*/  FSEL R108, R108, RZ, P0 ;  /* 0x000000ff6c6c7208 */ /* 0x000fe20000000000 */
[----:B------:R-:W-:Y:S01]  /*3f20*/  IMAD.WIDE.U32 R172, R172, -0x2daee0ad, RZ ;  /* 0xd2511f53acac7825 */ /* 0x000fe200078e00ff */
[----:B------:R-:W-:Y:S02]  /*3f30*/  FSETP.NEU.FTZ.AND P0, PT, R229, -INF , PT ;  /* 0xff800000e500780b */ /* 0x000fe40003f1d000 */
[----:B------:R-:W-:Y:S01]  /*3f40*/  @P2 FSEL R13, R13, -INF , !P5 ;  /* 0xff8000000d0d2808 */ /* 0x000fe20006800000 */
[--C-:B------:R-:W-:Y:S02]  /*3f50*/  FFMA.FTZ R8, R8, c[0x0][0x23c], -R108.reuse ;  /* 0x00008f0008087a23 */ /* 0x100fe4000001086c */
[--C-:B------:R-:W-:Y:S02]  /*3f60*/  FFMA.FTZ R9, R9, c[0x0][0x23c], -R108.reuse ;  /* 0x00008f0009097a23 */ /* 0x100fe4000001086c */
[----:B--2---:R-:W-:Y:S01]  /*3f70*/  IMAD.WIDE.U32 R4, R5, -0x2daee0ad, RZ ;  /* 0xd2511f5305047825 */ /* 0x004fe200078e00ff */
[----:B------:R1:W2:Y:S03]  /*3f80*/  MUFU.EX2 R188, R8 ;  /* 0x0000000800bc7308 */ /* 0x0002a60000000800 */
[----:B------:R-:W-:Y:S01]  /*3f90*/  FFMA.FTZ R12, R12, c[0x0][0x23c], -R108 ;  /* 0x00008f000c0c7a23 */ /* 0x000fe2000001086c */
[----:B------:R-:W-:Y:S01]  /*3fa0*/  LOP3.LUT R7, R5, UR19, R182, 0x96, !PT ;  /* 0x0000001305077c12 */ /* 0x000fe2000f8e96b6 */
[----:B------:R-:W-:Y:S01]  /*3fb0*/  FFMA.FTZ R13, R13, c[0x0][0x23c], -R108 ;  /* 0x00008f000d0d7a23 */ /* 0x000fe2000001086c */
[----:B------:R-:W-:Y:S01]  /*3fc0*/  LOP3.LUT R120, R175, UR21, R4, 0x96, !PT ;  /* 0x00000015af787c12 */ /* 0x000fe2000f8e9604 */
[----:B------:R-:W-:Y:S03]  /*3fd0*/  IMAD.WIDE.U32 R4, R0, -0x2daee0ad, RZ ;  /* 0xd2511f5300047825 */ /* 0x000fe600078e00ff */
[----:B------:R2:W2:Y:S01]  /*3fe0*/  MUFU.EX2 R186, R9 ;  /* 0x0000000900ba7308 */ /* 0x0004a20000000800 */
[----:B------:R-:W-:Y:S01]  /*3ff0*/  FMUL.FTZ R0, R229, 1.4426950216293334961 ;  /* 0x3fb8aa3be5007820 */ /* 0x000fe20000410000 */
[----:B------:R-:W-:Y:S01]  /*4000*/  LOP3.LUT R118, R5, UR19, R180, 0x96, !PT ;  /* 0x0000001305767c12 */ /* 0x000fe2000f8e96b4 */
[----:B------:R-:W-:Y:S01]  /*4010*/  UIADD3 UR19, UR23, 0x1715609d, URZ ;  /* 0x1715609d17137890 */ /* 0x000fe2000fffe03f */
[----:B------:R-:W-:Y:S01]  /*4020*/  LOP3.LUT R116, R173, UR21, R4, 0x96, !PT ;  /* 0x00000015ad747c12 */ /* 0x000fe2000f8e9604 */
[----:B------:R-:W-:Y:S01]  /*4030*/  IMAD.WIDE.U32 R4, R7, -0x326172a9, RZ ;  /* 0xcd9e8d5707047825 */ /* 0x000fe200078e00ff */
[----:B------:R-:W-:Y:S01]  /*4040*/  FSEL R0, R0, RZ, P0 ;  /* 0x000000ff00007208 */ /* 0x000fe20000000000 */
[----:B------:R-:W-:Y:S02]  /*4050*/  UIADD3 UR21, UR22, 0x646e171e, URZ ;  /* 0x646e171e16157890 */ /* 0x000fe4000fffe03f */
[-C--:B------:R-:W-:Y:S01]  /*4060*/  FFMA.FTZ R14, R176, -R170.reuse, R14 ;  /* 0x800000aab00e7223 */ /* 0x080fe2000001000e */
[----:B------:R-:W-:Y:S01]  /*4070*/  MUFU.EX2 R183, R12 ;  /* 0x0000000c00b77308 */ /* 0x000fe20000000800 */
[--C-:B------:R-:W-:Y:S02]  /*4080*/  FFMA.FTZ R10, R10, c[0x0][0x23c], -R0.reuse ;  /* 0x00008f000a0a7a23 */ /* 0x100fe40000010800 */
[----:B------:R-:W-:Y:S01]  /*4090*/  FFMA.FTZ R11, R11, c[0x0][0x23c], -R0 ;  /* 0x00008f000b0b7a23 */ /* 0x000fe20000010800 */
[----:B------:R-:W-:Y:S01]  /*40a0*/  @P2 FSEL R14, R14, -INF , !P1 ;  /* 0xff8000000e0e2808 */ /* 0x000fe20004800000 */
[----:B------:R-:W-:Y:S04]  /*40b0*/  IMAD.WIDE.U32 R120, R120, -0x326172a9, RZ ;  /* 0xcd9e8d5778787825 */ /* 0x000fe800078e00ff */
[----:B------:R-:W-:Y:S01]  /*40c0*/  IMAD.WIDE.U32 R118, R118, -0x326172a9, RZ ;  /* 0xcd9e8d5776767825 */ /* 0x000fe200078e00ff */
[----:B-1----:R-:W-:Y:S01]  /*40d0*/  LOP3.LUT R8, R121, UR19, R4, 0x96, !PT ;  /* 0x0000001379087c12 */ /* 0x002fe2000f8e9604 */
[----:B------:R1:W1:Y:S02]  /*40e0*/  MUFU.EX2 R192, R10 ;  /* 0x0000000a00c07308 */ /* 0x0002640000000800 */
[-C--:B------:R-:W-:Y:S01]  /*40f0*/  FFMA.FTZ R15, R171, -R170.reuse, R15 ;  /* 0x800000aaab0f7223 */ /* 0x080fe2000001000f */
[----:B------:R-:W-:Y:S01]  /*4100*/  LOP3.LUT R119, R119, UR20, R6, 0x96, !PT ;  /* 0x0000001477777c12 */ /* 0x000fe2000f8e9606 */
[--C-:B------:R-:W-:Y:S02]  /*4110*/  FFMA.FTZ R14, R14, c[0x0][0x23c], -R0.reuse ;  /* 0x00008f000e0e7a23 */ /* 0x100fe40000010800 */
[----:B--2---:R-:W-:Y:S01]  /*4120*/  IMAD.WIDE.U32 R8, R8, -0x2daee0ad, RZ ;  /* 0xd2511f5308087825 */ /* 0x004fe200078e00ff */
[----:B------:R-:W-:Y:S03]  /*4130*/  @P2 FSEL R15, R15, -INF , !P5 ;  /* 0xff8000000f0f2808 */ /* 0x000fe60006800000 */
[----:B------:R2:W2:Y:S01]  /*4140*/  MUFU.EX2 R187, R11 ;  /* 0x0000000b00bb7308 */ /* 0x0004a20000000800 */
[----:B------:R-:W-:Y:S01]  /*4150*/  LOP3.LUT R202, R8, 0xffff, RZ, 0xc0, !PT ;  /* 0x0000ffff08ca7812 */ /* 0x000fe200078ec0ff */
[----:B------:R-:W-:Y:S01]  /*4160*/  FFMA.FTZ R15, R15, c[0x0][0x23c], -R0 ;  /* 0x00008f000f0f7a23 */ /* 0x000fe20000010800 */
[--C-:B------:R-:W-:Y:S01]  /*4170*/  SHF.R.U32.HI R204, RZ, 0x18, R8.reuse ;  /* 0x00000018ffcc7819 */ /* 0x100fe20000011608 */
[----:B------:R-:W-:Y:S01]  /*4180*/  IMAD.WIDE.U32 R116, R116, -0x326172a9, RZ ;  /* 0xcd9e8d5774747825 */ /* 0x000fe200078e00ff */
[----:B------:R-:W-:Y:S03]  /*4190*/  SHF.R.U32.HI R203, RZ, 0x10, R8 ;  /* 0x00000010ffcb7819 */ /* 0x000fe60000011608 */
[-C--:B------:R-:W-:Y:S01]  /*41a0*/  FFMA.FTZ R16, R156, -R170.reuse, R16 ;  /* 0x800000aa9c107223 */ /* 0x080fe20000010010 */
[----:B------:R-:W-:Y:S01]  /*41b0*/  LOP3.LUT R118, R117, UR19, R118, 0x96, !PT ;  /* 0x0000001375767c12 */ /* 0x000fe2000f8e9676 */
[----:B------:R2:W-:Y:S01]  /*41c0*/  MUFU.EX2 R182, R13 ;  /* 0x0000000d00b67308 */ /* 0x0005e20000000800 */
[----:B------:R-:W-:Y:S01]  /*41d0*/  LOP3.LUT R117, R8, 0xff, RZ, 0xc0, !PT ;  /* 0x000000ff08757812 */ /* 0x000fe200078ec0ff */
[----:B------:R-:W-:Y:S01]  /*41e0*/  UIADD3 UR19, UR23, -0x4ab325aa, URZ ;  /* 0xb54cda5617137890 */ /* 0x000fe2000fffe03f */
[----:B------:R-:W-:Y:S01]  /*41f0*/  @P2 FSEL R16, R16, -INF , !P1 ;  /* 0xff80000010102808 */ /* 0x000fe20004800000 */
[-C--:B------:R-:W-:Y:S01]  /*4200*/  FFMA.FTZ R18, R179, -R170.reuse, R18 ;  /* 0x800000aab3127223 */ /* 0x080fe20000010012 */
[----:B-1----:R-:W-:Y:S01]  /*4210*/  LOP3.LUT R10, R5, UR20, R122, 0x96, !PT ;  /* 0x00000014050a7c12 */ /* 0x002fe2000f8e967a */
[----:B------:R-:W-:Y:S01]  /*4220*/  UIADD3 UR20, UR22, -0x56f99767, URZ ;  /* 0xa906689916147890 */ /* 0x000fe2000fffe03f */
[----:B------:R-:W1:Y:S01]  /*4230*/  LDSM.16.M88.4 R4, [R164+0x6800] ;  /* 0x00680000a404783b */ /* 0x000e620000000200 */
[----:B------:R-:W-:Y:S01]  /*4240*/  FFMA.FTZ R16, R16, c[0x0][0x23c], -R115 ;  /* 0x00008f0010107a23 */ /* 0x000fe20000010873 */
[----:B------:R-:W-:Y:S01]  /*4250*/  @P2 FSEL R18, R18, -INF , !P1 ;  /* 0xff80000012122808 */ /* 0x000fe20004800000 */
[----:B------:R2:W-:Y:S01]  /*4260*/  MUFU.EX2 R185, R14 ;  /* 0x0000000e00b97308 */ /* 0x0005e20000000800 */
[-C--:B------:R-:W-:Y:S02]  /*4270*/  FFMA.FTZ R17, R194, -R170.reuse, R17 ;  /* 0x800000aac2117223 */ /* 0x080fe40000010011 */
[-C--:B------:R-:W-:Y:S02]  /*4280*/  FFMA.FTZ R19, R177, -R170.reuse, R19 ;  /* 0x800000aab1137223 */ /* 0x080fe40000010013 */
[----:B--2---:R-:W-:Y:S01]  /*4290*/  IMAD.WIDE.U32 R10, R10, -0x2daee0ad, RZ ;  /* 0xd2511f530a0a7825 */ /* 0x004fe200078e00ff */
[----:B------:R-:W-:Y:S02]  /*42a0*/  @P2 FSEL R17, R17, -INF , !P5 ;  /* 0xff80000011112808 */ /* 0x000fe40006800000 */
[----:B------:R-:W-:Y:S01]  /*42b0*/  @P2 FSEL R19, R19, -INF , !P5 ;  /* 0xff80000013132808 */ /* 0x000fe20006800000 */
[----:B------:R-:W-:Y:S01]  /*42c0*/  FFMA.FTZ R18, R18, c[0x0][0x23c], -R109 ;  /* 0x00008f0012127a23 */ /* 0x000fe2000001086d */
[----:B------:R-:W-:Y:S01]  /*42d0*/  LOP3.LUT R12, R11, UR20, R174, 0x96, !PT ;  /* 0x000000140b0c7c12 */ /* 0x000fe2000f8e96ae */
[----:B------:R2:W-:Y:S01]  /*42e0*/  MUFU.EX2 R184, R15 ;  /* 0x0000000f00b87308 */ /* 0x0005e20000000800 */
[----:B------:R-:W-:Y:S01]  /*42f0*/  LOP3.LUT R111, R9, UR21, R10, 0x96, !PT ;  /* 0x00000015096f7c12 */ /* 0x000fe2000f8e960a */
[----:B------:R-:W-:Y:S04]  /*4300*/  IMAD.WIDE.U32 R8, R119, -0x2daee0ad, RZ ;  /* 0xd2511f5377087825 */ /* 0x000fe800078e00ff */
[----:B------:R-:W-:Y:S01]  /*4310*/  IMAD.WIDE.U32 R12, R12, -0x326172a9, RZ ;  /* 0xcd9e8d570c0c7825 */ /* 0x000fe200078e00ff */
[----:B------:R-:W-:Y:S01]  /*4320*/  LOP3.LUT R9, R9, UR20, R172, 0x96, !PT ;  /* 0x0000001409097c12 */ /* 0x000fe2000f8e96ac */
[----:B------:R-:W-:Y:S02]  /*4330*/  ULDC.U8 UR20, c[0x0][0x2d8] ;  /* 0x0000b60000147ab9 */ /* 0x000fe40000000000 */
[----:B------:R-:W-:Y:S01]  /*4340*/  ISETP.LE.U32.AND P0, PT, R117, UR20, PT ;  /* 0x0000001475007c0c */ /* 0x000fe2000bf03070 */
[----:B------:R1:W1:Y:S01]  /*4350*/  MUFU.EX2 R181, R16 ;  /* 0x0000001000b57308 */ /* 0x0002620000000800 */
[----:B------:R-:W-:Y:S01]  /*4360*/  IMAD.WIDE.U32 R10, R118, -0x2daee0ad, RZ ;  /* 0xd2511f53760a7825 */ /* 0x000fe200078e00ff */
[----:B------:R-:W-:Y:S03]  /*4370*/  LOP3.LUT R14, R13, UR19, R120, 0x96, !PT ;  /* 0x000000130d0e7c12 */ /* 0x000fe6000f8e9678 */
[----:B------:R-:W-:Y:S01]  /*4380*/  FFMA.FTZ R17, R17, c[0x0][0x23c], -R115 ;  /* 0x00008f0011117a23 */ /* 0x000fe20000010873 */
[----:B------:R-:W-:Y:S01]  /*4390*/  LOP3.LUT R110, R11, UR21, R8, 0x96, !PT ;  /* 0x000000150b6e7c12 */ /* 0x000fe2000f8e9608 */
[----:B------:R-:W-:Y:S01]  /*43a0*/  IMAD.WIDE.U32 R8, R9, -0x326172a9, RZ ;  /* 0xcd9e8d5709087825 */ /* 0x000fe200078e00ff */
[C---:B------:R-:W-:Y:S02]  /*43b0*/  LOP3.LUT R118, R14.reuse, 0xffff, RZ, 0xc0, !PT ;  /* 0x0000ffff0e767812 */ /* 0x040fe400078ec0ff */
[----:B------:R-:W-:Y:S01]  /*43c0*/  LOP3.LUT R117, R14, 0xff, RZ, 0xc0, !PT ;  /* 0x000000ff0e757812 */ /* 0x000fe200078ec0ff */
[----:B------:R-:W-:Y:S01]  /*43d0*/  FFMA.FTZ R19, R19, c[0x0][0x23c], -R109 ;  /* 0x00008f0013137a23 */ /* 0x000fe2000001086d */
[----:B------:R-:W1:Y:S01]  /*43e0*/  MUFU.EX2 R180, R17 ;  /* 0x0000001100b47308 */ /* 0x000e620000000800 */
[----:B--2---:R-:W-:Y:S02]  /*43f0*/  LOP3.LUT R15, R9, UR19, R116, 0x96, !PT ;  /* 0x00000013090f7c12 */ /* 0x004fe4000f8e9674 */
[----:B------:R-:W-:Y:S01]  /*4400*/  SHF.R.U32.HI R116, RZ, 0x8, R118 ;  /* 0x00000008ff747819 */ /* 0x000fe20000011676 */
[-C--:B-1----:R-:W-:Y:S01]  /*4410*/  HMMA.16816.F32 R20, R104, R4.reuse, R20 ;  /* 0x000000046814723c */ /* 0x082fe20000001814 */
[----:B------:R-:W-:Y:S02]  /*4420*/  ISETP.LE.U32.AND P4, PT, R117, UR20, PT ;  /* 0x0000001475007c0c */ /* 0x000fe4000bf83070 */
[----:B------:R-:W-:Y:S02]  /*4430*/  LOP3.LUT R116, R116, 0xffff, RZ, 0xc0, !PT ;  /* 0x0000ffff74747812 */ /* 0x000fe400078ec0ff */
[----:B------:R-:W-:Y:S01]  /*4440*/  LOP3.LUT R9, R8, 0xffff, RZ, 0xc0, !PT ;  /* 0x0000ffff08097812 */ /* 0x000fe200078ec0ff */
[----:B------:R-:W1:Y:S01]  /*4450*/  MUFU.EX2 R179, R18 ;  /* 0x0000001200b37308 */ /* 0x000e620000000800 */
[----:B------:R-:W-:Y:S01]  /*4460*/  ISETP.LE.U32.AND P6, PT, R116, UR20, PT ;  /* 0x0000001474007c0c */ /* 0x000fe2000bfc3070 */
[C---:B------:R-:W-:Y:S01]  /*4470*/  HMMA.16816.F32 R24, R100.reuse, R4, R24 ;  /* 0x000000046418723c */ /* 0x040fe20000001818 */
[--C-:B------:R-:W-:Y:S03]  /*4480*/  SHF.R.U32.HI R16, RZ, 0x10, R14.reuse ;  /* 0x00000010ff107819 */ /* 0x100fe6000001160e */
[----:B------:R-:W-:Y:S02]  /*4490*/  SHF.R.U32.HI R116, RZ, 0x18, R14 ;  /* 0x00000018ff747819 */ /* 0x000fe4000001160e */
[----:B------:R-:W-:Y:S01]  /*44a0*/  LOP3.LUT R16, R16, 0xff, RZ, 0xc0, !PT ;  /* 0x000000ff10107812 */ /* 0x000fe200078ec0ff */
[----:B------:R-:W-:Y:S01]  /*44b0*/  @!P4 FADD.FTZ R193, -R193, -RZ ;  /* 0x800000ffc1c1c221 */ /* 0x000fe20000010100 */
[C---:B------:R-:W-:Y:S01]  /*44c0*/  LOP3.LUT R14, R15.reuse, 0xffff, RZ, 0xc0, !PT ;  /* 0x0000ffff0f0e7812 */ /* 0x040fe200078ec0ff */
[-C--:B------:R-:W-:Y:S01]  /*44d0*/  HMMA.16816.F32 R28, R100, R6.reuse, R28 ;  /* 0x00000006641c723c */ /* 0x080fe2000000181c */
[----:B------:R-:W-:Y:S01]  /*44e0*/  ISETP.LE.U32.AND P1, PT, R16, UR20, PT ;  /* 0x0000001410007c0c */ /* 0x000fe2000bf23070 */
[----:B------:R-:W-:Y:S01]  /*44f0*/  MUFU.EX2 R178, R19 ;  /* 0x0000001300b27308 */ /* 0x000fe20000000800 */
[----:B------:R-:W-:Y:S01]  /*4500*/  SHF.R.U32.HI R14, RZ, 0x8, R14 ;  /* 0x00000008ff0e7819 */ /* 0x000fe2000001160e */
[----:B------:R-:W-:Y:S01]  /*4510*/  @!P6 FADD.FTZ R190, -R190, -RZ ;  /* 0x800000ffbebee221 */ /* 0x000fe20000010100 */
[----:B------:R-:W-:Y:S02]  /*4520*/  LOP3.LUT R16, R15, 0xff, RZ, 0xc0, !PT ;  /* 0x000000ff0f107812 */ /* 0x000fe400078ec0ff */
[----:B------:R-:W-:Y:S01]  /*4530*/  LOP3.LUT R14, R14, 0xffff, RZ, 0xc0, !PT ;  /* 0x0000ffff0e0e7812 */ /* 0x000fe200078ec0ff */
[----:B------:R-:W-:Y:S01]  /*4540*/  HMMA.16816.F32 R32, R104, R6, R32 ;  /* 0x000000066820723c */ /* 0x000fe20000001820 */
[----:B------:R-:W-:Y:S02]  /*4550*/  ISETP.LE.U32.AND P4, PT, R16, UR20, PT ;  /* 0x0000001410007c0c */ /* 0x000fe4000bf83070 */
[----:B------:R-:W-:Y:S01]  /*4560*/  ISETP.LE.U32.AND P6, PT, R14, UR20, PT ;  /* 0x000000140e007c0c */ /* 0x000fe2000bfc3070 */
[-C--:B------:R-:W-:Y:S01]  /*4570*/  FFMA.FTZ R20, R201, -R170.reuse, R20 ;  /* 0x800000aac9147223 */ /* 0x080fe20000010014 */
[--C-:B------:R-:W-:Y:S01]  /*4580*/  SHF.R.U32.HI R4, RZ, 0x10, R15.reuse ;  /* 0x00000010ff047819 */ /* 0x100fe2000001160f */
[----:B------:R-:W-:Y:S01]  /*4590*/  @!P1 FADD.FTZ R191, -R191, -RZ ;  /* 0x800000ffbfbf9221 */ /* 0x000fe20000010100 */
[----:B------:R-:W-:Y:S01]  /*45a0*/  SHF.R.U32.HI R15, RZ, 0x18, R15 ;  /* 0x00000018ff0f7819 */ /* 0x000fe2000001160f */
[-C--:B------:R-:W-:Y:S01]  /*45b0*/  FFMA.FTZ R22, R156, -R170.reuse, R22 ;  /* 0x800000aa9c167223 */ /* 0x080fe20000010016 */
[----:B------:R-:W-:Y:S02]  /*45c0*/  LOP3.LUT R4, R4, 0xff, RZ, 0xc0, !PT ;  /* 0x000000ff04047812 */ /* 0x000fe400078ec0ff */
[----:B------:R-:W-:Y:S01]  /*45d0*/  ISETP.LE.U32.AND P5, PT, R116, UR20, PT ;  /* 0x0000001474007c0c */ /* 0x000fe2000bfa3070 */
[----:B------:R-:W-:Y:S01]  /*45e0*/  IMAD.MOV.U32 R156, RZ, RZ, 0x40 ;  /* 0x00000040ff9c7424 */ /* 0x000fe200078e00ff */
[----:B------:R-:W-:Y:S01]  /*45f0*/  LOP3.LUT R5, R8, 0xff, RZ, 0xc0, !PT ;  /* 0x000000ff08057812 */ /* 0x000fe200078ec0ff */
[----:B------:R-:W-:Y:S01]  /*4600*/  @!P4 FADD.FTZ R188, -R188, -RZ ;  /* 0x800000ffbcbcc221 */ /* 0x000fe20000010100 */
[----:B------:R-:W-:Y:S01]  /*4610*/  ISETP.LE.U32.AND P4, PT, R4, UR20, PT ;  /* 0x0000001404007c0c */ /* 0x000fe2000bf83070 */
[----:B------:R-:W-:Y:S01]  /*4620*/  @!P6 FADD.FTZ R186, -R186, -RZ ;  /* 0x800000ffbabae221 */ /* 0x000fe20000010100 */
[----:B------:R-:W-:Y:S01]  /*4630*/  ISETP.LE.U32.AND P6, PT, R15, UR20, PT ;  /* 0x000000140f007c0c */ /* 0x000fe2000bfc3070 */
[-C--:B------:R-:W-:Y:S01]  /*4640*/  FFMA.FTZ R29, R205, -R170.reuse, R29 ;  /* 0x800000aacd1d7223 */ /* 0x080fe2000001001d */
[----:B------:R-:W-:Y:S01]  /*4650*/  LOP3.LUT R4, R12, 0xff, RZ, 0xc0, !PT ;  /* 0x000000ff0c047812 */ /* 0x000fe200078ec0ff */
[----:B------:R-:W-:Y:S01]  /*4660*/  FFMA.FTZ R26, R198, -R170, R26 ;  /* 0x800000aac61a7223 */ /* 0x000fe2000001001a */
[----:B------:R-:W-:Y:S01]  /*4670*/  @P2 ISETP.GE.AND P1, PT, R246, R210, PT ;  /* 0x000000d2f600220c */ /* 0x000fe20003f26270 */
[-C--:B------:R-:W-:Y:S01]  /*4680*/  FFMA.FTZ R24, R196, -R170.reuse, R24 ;  /* 0x800000aac4187223 */ /* 0x080fe20000010018 */
[--C-:B------:R-:W-:Y:S01]  /*4690*/  SHF.R.U32.HI R14, RZ, 0x10, R8.reuse ;  /* 0x00000010ff0e7819 */ /* 0x100fe20000011608 */
[----:B------:R-:W-:Y:S01]  /*46a0*/  @!P5 FADD.FTZ R189, -R189, -RZ ;  /* 0x800000ffbdbdd221 */ /* 0x000fe20000010100 */
[----:B------:R-:W-:Y:S01]  /*46b0*/  @P2 FSEL R20, R20, -INF , !P1 ;  /* 0xff80000014142808 */ /* 0x000fe20004800000 */
[-C--:B------:R-:W-:Y:S01]  /*46c0*/  FFMA.FTZ R31, R195, -R170.reuse, R31 ;  /* 0x800000aac31f7223 */ /* 0x080fe2000001001f */
[----:B------:R-:W-:Y:S01]  /*46d0*/  @P2 FSEL R22, R22, -INF , !P1 ;  /* 0xff80000016162808 */ /* 0x000fe20004800000 */
[----:B------:R-:W-:Y:S01]  /*46e0*/  @!P4 FADD.FTZ R192, -R192, -RZ ;  /* 0x800000ffc0c0c221 */ /* 0x000fe20000010100 */
[----:B------:R-:W-:Y:S01]  /*46f0*/  ISETP.LE.U32.AND P4, PT, R4, UR20, PT ;  /* 0x0000001404007c0c */ /* 0x000fe2000bf83070 */
[----:B------:R-:W-:Y:S01]  /*4700*/  @!P6 FADD.FTZ R187, -R187, -RZ ;  /* 0x800000ffbbbbe221 */ /* 0x000fe20000010100 */
[----:B------:R-:W-:Y:S01]  /*4710*/  SHF.R.U32.HI R4, RZ, 0x8, R9 ;  /* 0x00000008ff047819 */ /* 0x000fe20000011609 */
[----:B------:R-:W-:Y:S01]  /*4720*/  FFMA.FTZ R20, R20, c[0x0][0x23c], -R115 ;  /* 0x00008f0014147a23 */ /* 0x000fe20000010873 */
[----:B------:R-:W-:Y:S01]  /*4730*/  ISETP.LE.U32.AND P6, PT, R5, UR20, PT ;  /* 0x0000001405007c0c */ /* 0x000fe2000bfc3070 */
[----:B------:R-:W-:Y:S01]  /*4740*/  FFMA.FTZ R22, R22, c[0x0][0x23c], -R109 ;  /* 0x00008f0016167a23 */ /* 0x000fe2000001086d */
[----:B------:R-:W-:Y:S01]  /*4750*/  LOP3.LUT R4, R4, 0xffff, RZ, 0xc0, !PT ;  /* 0x0000ffff04047812 */ /* 0x000fe200078ec0ff */
[-C--:B------:R-:W-:Y:S01]  /*4760*/  FFMA.FTZ R33, R209, -R170.reuse, R33 ;  /* 0x800000aad1217223 */ /* 0x080fe20000010021 */
[----:B------:R-:W-:Y:S01]  /*4770*/  @P2 FSEL R24, R24, -INF , !P1 ;  /* 0xff80000018182808 */ /* 0x000fe20004800000 */
[-C--:B------:R-:W-:Y:S01]  /*4780*/  FFMA.FTZ R35, R200, -R170.reuse, R35 ;  /* 0x800000aac8237223 */ /* 0x080fe20000010023 */
[----:B------:R-:W-:Y:S01]  /*4790*/  @P2 FSEL R26, R26, -INF , !P1 ;  /* 0xff8000001a1a2808 */ /* 0x000fe20004800000 */
[----:B------:R-:W2:Y:S01]  /*47a0*/  MUFU.EX2 R177, R20 ;  /* 0x0000001400b17308 */ /* 0x000ea20000000800 */
[----:B------:R-:W-:Y:S01]  /*47b0*/  ISETP.LE.U32.AND P1, PT, R4, UR20, PT ;  /* 0x0000001404007c0c */ /* 0x000fe2000bf23070 */
[----:B------:R-:W-:Y:S01]  /*47c0*/  FFMA.FTZ R21, R200, -R170, R21 ;  /* 0x800000aac8157223 */ /* 0x000fe20000010015 */
[----:B------:R-:W-:Y:S01]  /*47d0*/  @P2 ISETP.GE.AND P5, PT, R247, R210, PT ;  /* 0x000000d2f700220c */ /* 0x000fe20003fa6270 */
[-C--:B------:R-:W-:Y:S01]  /*47e0*/  FFMA.FTZ R23, R194, -R170.reuse, R23 ;  /* 0x800000aac2177223 */ /* 0x080fe20000010017 */
[----:B------:R-:W-:Y:S01]  /*47f0*/  LOP3.LUT R5, R12, 0xffff, RZ, 0xc0, !PT ;  /* 0x0000ffff0c057812 */ /* 0x000fe200078ec0ff */
[-C--:B------:R-:W-:Y:S01]  /*4800*/  FFMA.FTZ R27, R197, -R170.reuse, R27 ;  /* 0x800000aac51b7223 */ /* 0x080fe2000001001b */
[----:B------:R-:W-:Y:S01]  /*4810*/  LOP3.LUT R4, R14, 0xff, RZ, 0xc0, !PT ;  /* 0x000000ff0e047812 */ /* 0x000fe200078ec0ff */
[-C--:B------:R-:W-:Y:S01]  /*4820*/  FFMA.FTZ R25, R195, -R170.reuse, R25 ;  /* 0x800000aac3197223 */ /* 0x080fe20000010019 */
[----:B------:R-:W-:Y:S01]  /*4830*/  @P2 FSEL R21, R21, -INF , !P5 ;  /* 0xff80000015152808 */ /* 0x000fe20006800000 */
[----:B------:R-:W-:Y:S01]  /*4840*/  @!P6 FADD.FTZ R183, -R183, -RZ ;  /* 0x800000ffb7b7e221 */ /* 0x000fe20000010100 */
[----:B------:R-:W-:Y:S01]  /*4850*/  SHF.R.U32.HI R8, RZ, 0x18, R8 ;  /* 0x00000018ff087819 */ /* 0x000fe20000011608 */
[----:B------:R-:W-:Y:S01]  /*4860*/  @!P4 FADD.FTZ R181, -R181, -RZ ;  /* 0x800000ffb5b5c221 */ /* 0x000fe20000010100 */
[----:B------:R-:W-:Y:S01]  /*4870*/  @P2 FSEL R23, R23, -INF , !P5 ;  /* 0xff80000017172808 */ /* 0x000fe20006800000 */
[----:B------:R-:W-:Y:S01]  /*4880*/  @!P1 FADD.FTZ R182, -R182, -RZ ;  /* 0x800000ffb6b69221 */ /* 0x000fe20000010100 */
[----:B------:R-:W-:Y:S01]  /*4890*/  @P2 FSEL R25, R25, -INF , !P5 ;  /* 0xff80000019192808 */ /* 0x000fe20006800000 */
[----:B------:R-:W-:Y:S01]  /*48a0*/  FFMA.FTZ R21, R21, c[0x0][0x23c], -R115 ;  /* 0x00008f0015157a23 */ /* 0x000fe20000010873 */
[----:B------:R-:W-:Y:S01]  /*48b0*/  @P2 FSEL R27, R27, -INF , !P5 ;  /* 0xff8000001b1b2808 */ /* 0x000fe20006800000 */
[----:B------:R-:W-:Y:S01]  /*48c0*/  FFMA.FTZ R23, R23, c[0x0][0x23c], -R109 ;  /* 0x00008f0017177a23 */ /* 0x000fe2000001086d */
[----:B------:R-:W-:Y:S01]  /*48d0*/  ISETP.LE.U32.AND P5, PT, R4, UR20, PT ;  /* 0x0000001404007c0c */ /* 0x000fe2000bfa3070 */
[----:B------:R-:W-:Y:S01]  /*48e0*/  FFMA.FTZ R25, R25, c[0x0][0x23c], -R108 ;  /* 0x00008f0019197a23 */ /* 0x000fe2000001086c */
[----:B------:R-:W-:Y:S01]  /*48f0*/  SHF.R.U32.HI R4, RZ, 0x8, R5 ;  /* 0x00000008ff047819 */ /* 0x000fe20000011605 */
[--C-:B------:R-:W-:Y:S01]  /*4900*/  FFMA.FTZ R26, R26, c[0x0][0x23c], -R0.reuse ;  /* 0x00008f001a1a7a23 */ /* 0x100fe20000010800 */
[----:B------:R-:W-:Y:S01]  /*4910*/  ISETP.LE.U32.AND P6, PT, R8, UR20, PT ;  /* 0x0000001408007c0c */ /* 0x000fe2000bfc3070 */
[----:B------:R-:W-:Y:S01]  /*4920*/  FFMA.FTZ R27, R27, c[0x0][0x23c], -R0 ;  /* 0x00008f001b1b7a23 */ /* 0x000fe20000010800 */
[----:B------:R-:W-:Y:S01]  /*4930*/  LOP3.LUT R4, R4, 0xffff, RZ, 0xc0, !PT ;  /* 0x0000ffff04047812 */ /* 0x000fe200078ec0ff */
[----:B------:R-:W-:Y:S01]  /*4940*/  FFMA.FTZ R24, R24, c[0x0][0x23c], -R108 ;  /* 0x00008f0018187a23 */ /* 0x000fe2000001086c */
[----:B------:R-:W-:Y:S01]  /*4950*/  SHF.R.U32.HI R5, RZ, 0x10, R12 ;  /* 0x00000010ff057819 */ /* 0x000fe2000001160c */
[----:B------:R-:W-:Y:S01]  /*4960*/  MUFU.EX2 R176, R21 ;  /* 0x0000001500b07308 */ /* 0x000fe20000000800 */
[----:B------:R-:W-:Y:S01]  /*4970*/  ISETP.LE.U32.AND P1, PT, R4, UR20, PT ;  /* 0x0000001404007c0c */ /* 0x000fe2000bf23070 */
[-C--:B------:R-:W-:Y:S01]  /*4980*/  FFMA.FTZ R28, R206, -R170.reuse, R28 ;  /* 0x800000aace1c7223 */ /* 0x080fe2000001001c */
[----:B------:R-:W-:Y:S01]  /*4990*/  LOP3.LUT R5, R5, 0xff, RZ, 0xc0, !PT ;  /* 0x000000ff05057812 */ /* 0x000fe200078ec0ff */
[----:B------:R-:W-:Y:S01]  /*49a0*/  @!P5 FADD.FTZ R185, -R185, -RZ ;  /* 0x800000ffb9b9d221 */ /* 0x000fe20000010100 */
[----:B------:R-:W-:Y:S01]  /*49b0*/  LOP3.LUT R4, R111, 0xff, RZ, 0xc0, !PT ;  /* 0x000000ff6f047812 */ /* 0x000fe200078ec0ff */
[-C--:B------:R-:W-:Y:S01]  /*49c0*/  FFMA.FTZ R30, R196, -R170.reuse, R30 ;  /* 0x800000aac41e7223 */ /* 0x080fe2000001001e */
[----:B------:R-:W-:Y:S01]  /*49d0*/  ISETP.LE.U32.AND P5, PT, R5, UR20, PT ;  /* 0x0000001405007c0c */ /* 0x000fe2000bfa3070 */
[----:B------:R-:W-:Y:S01]  /*49e0*/  @!P6 FADD.FTZ R184, -R184, -RZ ;  /* 0x800000ffb8b8e221 */ /* 0x000fe20000010100 */
[----:B------:R-:W-:Y:S01]  /*49f0*/  ISETP.LE.U32.AND P6, PT, R4, UR20, PT ;  /* 0x0000001404007c0c */ /* 0x000fe2000bfc3070 */
[----:B------:R-:W4:Y:S01]  /*4a00*/  MUFU.EX2 R174, R23 ;  /* 0x0000001700ae7308 */ /* 0x000f220000000800 */
[--C-:B------:R-:W-:Y:S01]  /*4a10*/  SHF.R.U32.HI R4, RZ, 0x18, R111.reuse ;  /* 0x00000018ff047819 */ /* 0x100fe2000001166f */
[-C--:B------:R-:W-:Y:S01]  /*4a20*/  FFMA.FTZ R32, R208, -R170.reuse, R32 ;  /* 0x800000aad0207223 */ /* 0x080fe20000010020 */
[----:B------:R-:W-:Y:S01]  /*4a30*/  SHF.R.U32.HI R12, RZ, 0x18, R12 ;  /* 0x00000018ff0c7819 */ /* 0x000fe2000001160c */
[----:B------:R-:W-:Y:S01]  /*4a40*/  @!P1 FADD.FTZ R180, -R180, -RZ ;  /* 0x800000ffb4b49221 */ /* 0x000fe20000010100 */
[----:B------:R-:W-:Y:S01]  /*4a50*/  ISETP.LE.U32.AND P1, PT, R4, UR20, PT ;  /* 0x0000001404007c0c */ /* 0x000fe2000bf23070 */
[----:B------:R-:W-:Y:S01]  /*4a60*/  FFMA.FTZ R34, R201, -R170, R34 ;  /* 0x800000aac9227223 */ /* 0x000fe20000010022 */
[----:B------:R-:W-:Y:S02]  /*4a70*/  LOP3.LUT R4, R111, 0xffff, RZ, 0xc0, !PT ;  /* 0x0000ffff6f047812 */ /* 0x000fe400078ec0ff */
[----:B------:R-:W-:Y:S01]  /*4a80*/  ISETP.LE.U32.AND P4, PT, R12, UR20, PT ;  /* 0x000000140c007c0c */ /* 0x000fe2000bf83070 */
[----:B-1----:R-:W-:Y:S01]  /*4a90*/  @!P5 FADD.FTZ R179, -R179, -RZ ;  /* 0x800000ffb3b3d221 */ /* 0x002fe20000010100 */
[----:B------:R-:W-:Y:S01]  /*4aa0*/  SHF.R.U32.HI R4, RZ, 0x8, R4 ;  /* 0x00000008ff047819 */ /* 0x000fe20000011604 */
[----:B------:R-:W1:Y:S01]  /*4ab0*/  MUFU.EX2 R175, R22 ;  /* 0x0000001600af7308 */ /* 0x000e620000000800 */
[-C--:B------:R-:W-:Y:S01]  /*4ac0*/  @P2 ISETP.GE.AND P5, PT, R248, R210.reuse, PT ;  /* 0x000000d2f800220c */ /* 0x080fe20003fa6270 */
[----:B--2---:R-:W-:Y:S01]  /*4ad0*/  @!P6 FADD.FTZ R177, -R177, -RZ ;  /* 0x800000ffb1b1e221 */ /* 0x004fe20000010100 */
[----:B------:R-:W-:Y:S02]  /*4ae0*/  LOP3.LUT R4, R4, 0xffff, RZ, 0xc0, !PT ;  /* 0x0000ffff04047812 */ /* 0x000fe400078ec0ff */
[----:B------:R-:W-:Y:S02]  /*4af0*/  @P2 FSEL R28, R28, -INF , !P5 ;  /* 0xff8000001c1c2808 */ /* 0x000fe40006800000 */
[----:B------:R-:W-:Y:S02]  /*4b00*/  @P2 FSEL R30, R30, -INF , !P5 ;  /* 0xff8000001e1e2808 */ /* 0x000fe40006800000 */
[----:B------:R-:W-:Y:S01]  /*4b10*/  @P2 FSEL R32, R32, -INF , !P5 ;  /* 0xff80000020202808 */ /* 0x000fe20006800000 */
[----:B------:R-:W-:Y:S01]  /*4b20*/  @!P4 FADD.FTZ R178, -R178, -RZ ;  /* 0x800000ffb2b2c221 */ /* 0x000fe20000010100 */
[----:B------:R-:W-:Y:S01]  /*4b30*/  @P2 FSEL R34, R34, -INF , !P5 ;  /* 0xff80000022222808 */ /* 0x000fe20006800000 */
[----:B------:R-:W-:Y:S01]  /*4b40*/  MUFU.EX2 R172, R25 ;  /* 0x0000001900ac7308 */ /* 0x000fe20000000800 */
[----:B------:R-:W-:Y:S01]  /*4b50*/  ISETP.LE.U32.AND P5, PT, R4, UR20, PT ;  /* 0x0000001404007c0c */ /* 0x000fe2000bfa3070 */
[----:B----4-:R-:W-:Y:S01]  /*4b60*/  @!P1 FADD.FTZ R174, -R174, -RZ ;  /* 0x800000ffaeae9221 */ /* 0x010fe20000010100 */
[----:B------:R-:W-:Y:S01]  /*4b70*/  SHF.R.U32.HI R4, RZ, 0x10, R111 ;  /* 0x00000010ff047819 */ /* 0x000fe2000001166f */
[----:B------:R-:W-:Y:S01]  /*4b80*/  FFMA.FTZ R32, R32, c[0x0][0x23c], -R115 ;  /* 0x00008f0020207a23 */ /* 0x000fe20000010873 */
[----:B------:R-:W-:Y:S01]  /*4b90*/  LOP3.LUT R5, R110, 0xff, RZ, 0xc0, !PT ;  /* 0x000000ff6e057812 */ /* 0x000fe200078ec0ff */
[----:B------:R-:W-:Y:S01]  /*4ba0*/  FFMA.FTZ R30, R30, c[0x0][0x23c], -R0 ;  /* 0x00008f001e1e7a23 */ /* 0x000fe20000010800 */
[----:B------:R-:W-:Y:S01]  /*4bb0*/  @P2 ISETP.GE.AND P4, PT, R249, R210, PT ;  /* 0x000000d2f900220c */ /* 0x000fe20003f86270 */
[----:B------:R-:W-:Y:S01]  /*4bc0*/  FFMA.FTZ R34, R34, c[0x0][0x23c], -R109 ;  /* 0x00008f0022227a23 */ /* 0x000fe2000001086d */
[----:B------:R-:W-:Y:S01]  /*4bd0*/  LOP3.LUT R4, R4, 0xff, RZ, 0xc0, !PT ;  /* 0x000000ff04047812 */ /* 0x000fe200078ec0ff */
[----:B------:R-:W-:Y:S01]  /*4be0*/  MUFU.EX2 R171, R26 ;  /* 0x0000001a00ab7308 */ /* 0x000fe20000000800 */
[----:B------:R-:W-:Y:S01]  /*4bf0*/  ISETP.LE.U32.AND P6, PT, R5, UR20, PT ;  /* 0x0000001405007c0c */ /* 0x000fe2000bfc3070 */
[----:B------:R-:W-:Y:S01]  /*4c00*/  FFMA.FTZ R28, R28, c[0x0][0x23c], -R108 ;  /* 0x00008f001c1c7a23 */ /* 0x000fe2000001086c */
[----:B------:R-:W-:Y:S01]  /*4c10*/  LOP3.LUT R5, R110, 0xffff, RZ, 0xc0, !PT ;  /* 0x0000ffff6e057812 */ /* 0x000fe200078ec0ff */
[----:B------:R-:W-:Y:S01]  /*4c20*/  @!P5 FADD.FTZ R176, -R176, -RZ ;  /* 0x800000ffb0b0d221 */ /* 0x000fe20000010100 */
[----:B------:R-:W-:Y:S02]  /*4c30*/  @P2 FSEL R29, R29, -INF , !P4 ;  /* 0xff8000001d1d2808 */ /* 0x000fe40006000000 */
[----:B------:R-:W-:Y:S02]  /*4c40*/  @P2 FSEL R31, R31, -INF , !P4 ;  /* 0xff8000001f1f2808 */ /* 0x000fe40006000000 */
[----:B------:R-:W-:Y:S01]  /*4c50*/  @P2 FSEL R33, R33, -INF , !P4 ;  /* 0xff80000021212808 */ /* 0x000fe20006000000 */
[----:B------:R-:W2:Y:S01]  /*4c60*/  MUFU.EX2 R123, R27 ;  /* 0x0000001b007b7308 */ /* 0x000ea20000000800 */
[----:B------:R-:W-:Y:S01]  /*4c70*/  @P2 FSEL R35, R35, -INF , !P4 ;  /* 0xff80000023232808 */ /* 0x000fe20006000000 */
[----:B------:R-:W-:Y:S01]  /*4c80*/  FFMA.FTZ R0, R31, c[0x0][0x23c], -R0 ;  /* 0x00008f001f007a23 */ /* 0x000fe20000010800 */
[----:B------:R-:W-:Y:S01]  /*4c90*/  ISETP.LE.U32.AND P4, PT, R4, UR20, PT ;  /* 0x0000001404007c0c */ /* 0x000fe2000bf83070 */
[----:B------:R-:W-:Y:S01]  /*4ca0*/  FFMA.FTZ R115, R33, c[0x0][0x23c], -R115 ;  /* 0x00008f0021737a23 */ /* 0x000fe20000010873 */
[----:B------:R-:W-:Y:S01]  /*4cb0*/  SHF.R.U32.HI R4, RZ, 0x18, R110 ;  /* 0x00000018ff047819 */ /* 0x000fe2000001166e */
[----:B------:R-:W-:Y:S01]  /*4cc0*/  FFMA.FTZ R109, R35, c[0x0][0x23c], -R109 ;  /* 0x00008f00236d7a23 */ /* 0x000fe2000001086d */
[----:B------:R-:W-:Y:S01]  /*4cd0*/  SHF.R.U32.HI R5, RZ, 0x8, R5 ;  /* 0x00000008ff057819 */ /* 0x000fe20000011605 */
[----:B------:R-:W-:Y:S01]  /*4ce0*/  FFMA.FTZ R108, R29, c[0x0][0x23c], -R108 ;  /* 0x00008f001d6c7a23 */ /* 0x000fe2000001086c */
[----:B------:R-:W-:Y:S01]  /*4cf0*/  SHF.R.U32.HI R110, RZ, 0x10, R110 ;  /* 0x00000010ff6e7819 */ /* 0x000fe2000001166e */
[----:B------:R-:W4:Y:S01]  /*4d00*/  MUFU.EX2 R119, R115 ;  /* 0x0000007300777308 */ /* 0x000f220000000800 */
[----:B------:R-:W-:Y:S02]  /*4d10*/  ISETP.LE.U32.AND P5, PT, R4, UR20, PT ;  /* 0x0000001404007c0c */ /* 0x000fe4000bfa3070 */
[----:B------:R-:W-:Y:S02]  /*4d20*/  LOP3.LUT R4, R5, 0xffff, RZ, 0xc0, !PT ;  /* 0x0000ffff05047812 */ /* 0x000fe400078ec0ff */
[----:B------:R-:W-:Y:S01]  /*4d30*/  LOP3.LUT R110, R110, 0xff, RZ, 0xc0, !PT ;  /* 0x000000ff6e6e7812 */ /* 0x000fe200078ec0ff */
[----:B-1----:R-:W-:Y:S01]  /*4d40*/  @!P4 FADD.FTZ R175, -R175, -RZ ;  /* 0x800000ffafafc221 */ /* 0x002fe20000010100 */
[----:B------:R-:W-:Y:S02]  /*4d50*/  ISETP.LE.U32.AND P1, PT, R4, UR20, PT ;  /* 0x0000001404007c0c */ /* 0x000fe4000bf23070 */
[----:B------:R-:W-:Y:S01]  /*4d60*/  ISETP.LE.U32.AND P4, PT, R110, UR20, PT ;  /* 0x000000146e007c0c */ /* 0x000fe2000bf83070 */
[----:B------:R1:W-:Y:S01]  /*4d70*/  MUFU.EX2 R115, R0 ;  /* 0x0000000000737308 */ /* 0x0003e20000000800 */
[----:B------:R-:W-:Y:S02]  /*4d80*/  SHF.R.U32.HI R4, RZ, 0x8, R202 ;  /* 0x00000008ff047819 */ /* 0x000fe400000116ca */
[----:B------:R-:W-:Y:S01]  /*4d90*/  LOP3.LUT R8, R10, 0xffff, RZ, 0xc0, !PT ;  /* 0x0000ffff0a087812 */ /* 0x000fe200078ec0ff */
[----:B--2---:R-:W-:Y:S01]  /*4da0*/  @!P5 FADD.FTZ R123, -R123, -RZ ;  /* 0x800000ff7b7bd221 */ /* 0x004fe20000010100 */
[----:B------:R-:W-:Y:S02]  /*4db0*/  LOP3.LUT R4, R4, 0xffff, RZ, 0xc0, !PT ;  /* 0x0000ffff04047812 */ /* 0x000fe400078ec0ff */
[----:B------:R-:W-:Y:S02]  /*4dc0*/  LOP3.LUT R5, R203, 0xff, RZ, 0xc0, !PT ;  /* 0x000000ffcb057812 */ /* 0x000fe400078ec0ff */
[----:B------:R-:W-:Y:S01]  /*4dd0*/  LOP3.LUT R7, R10, 0xff, RZ, 0xc0, !PT ;  /* 0x000000ff0a077812 */ /* 0x000fe200078ec0ff */
[----:B------:R-:W-:Y:S01]  /*4de0*/  @!P1 FADD.FTZ R172, -R172, -RZ ;  /* 0x800000ffacac9221 */ /* 0x000fe20000010100 */
[----:B------:R-:W-:Y:S01]  /*4df0*/  ISETP.LE.U32.AND P1, PT, R4, UR20, PT ;  /* 0x0000001404007c0c */ /* 0x000fe2000bf23070 */
[----:B------:R-:W-:Y:S01]  /*4e00*/  @!P4 FADD.FTZ R171, -R171, -RZ ;  /* 0x800000ffababc221 */ /* 0x000fe20000010100 */
[----:B------:R-:W-:Y:S01]  /*4e10*/  SHF.R.U32.HI R4, RZ, 0x8, R8 ;  /* 0x00000008ff047819 */ /* 0x000fe20000011608 */
[----:B------:R-:W2:Y:S01]  /*4e20*/  MUFU.EX2 R118, R34 ;  /* 0x0000002200767308 */ /* 0x000ea20000000800 */
[----:B------:R-:W-:Y:S02]  /*4e30*/  ISETP.LE.U32.AND P4, PT, R5, UR20, PT ;  /* 0x0000001405007c0c */ /* 0x000fe4000bf83070 */
[----:B------:R-:W-:Y:S02]  /*4e40*/  LOP3.LUT R5, R4, 0xffff, RZ, 0xc0, !PT ;  /* 0x0000ffff04057812 */ /* 0x000fe400078ec0ff */
[----:B------:R-:W-:Y:S02]  /*4e50*/  F2FP.RELU.PACK_AB R4, R190, R193 ;  /* 0x000000c1be04723e */ /* 0x000fe400000008ff */
[----:B------:R-:W-:Y:S02]  /*4e60*/  ISETP.LE.U32.AND P5, PT, R7, UR20, PT ;  /* 0x0000001407007c0c */ /* 0x000fe4000bfa3070 */
[----:B------:R-:W-:Y:S01]  /*4e70*/  F2FP.RELU.PACK_AB R7, R189, R191 ;  /* 0x000000bfbd07723e */ /* 0x000fe200000008ff */
[----:B------:R3:W-:Y:S01]  /*4e80*/  STS [R211+0xe000], R4 ;  /* 0x00e00004d3007388 */ /* 0x0007e20000000800 */
[--C-:B------:R-:W-:Y:S01]  /*4e90*/  SHF.R.U32.HI R6, RZ, 0x10, R10.reuse ;  /* 0x00000010ff067819 */ /* 0x100fe2000001160a */
[----:B----4-:R-:W-:Y:S01]  /*4ea0*/  @!P1 FADD.FTZ R119, -R119, -RZ ;  /* 0x800000ff77779221 */ /* 0x010fe20000010100 */
[----:B-1----:R-:W-:Y:S01]  /*4eb0*/  F2FP.RELU.PACK_AB R0, R178, R179 ;  /* 0x000000b3b200723e */ /* 0x002fe200000008ff */
[----:B------:R1:W-:Y:S01]  /*4ec0*/  STS [R211+0xe400], R7 ;  /* 0x00e40007d3007388 */ /* 0x0003e20000000800 */
[----:B------:R-:W-:Y:S01]  /*4ed0*/  LOP3.LUT R6, R6, 0xff, RZ, 0xc0, !PT ;  /* 0x000000ff06067812 */ /* 0x000fe200078ec0ff */
[----:B------:R-:W4:Y:S01]  /*4ee0*/  MUFU.EX2 R120, R32 ;  /* 0x0000002000787308 */ /* 0x000f220000000800 */
[----:B------:R-:W-:Y:S01]  /*4ef0*/  SHF.R.U32.HI R9, RZ, 0x18, R10 ;  /* 0x00000018ff097819 */ /* 0x000fe2000001160a */
[----:B------:R4:W-:Y:S01]  /*4f00*/  STS [R218+0xe400], R0 ;  /* 0x00e40000da007388 */ /* 0x0009e20000000800 */
[----:B------:R-:W-:Y:S02]  /*4f10*/  ISETP.LE.U32.AND P1, PT, R6, UR20, PT ;  /* 0x0000001406007c0c */ /* 0x000fe4000bf23070 */
[----:B------:R-:W-:Y:S02]  /*4f20*/  F2FP.RELU.PACK_AB R6, R186, R188 ;  /* 0x000000bcba06723e */ /* 0x000fe400000008ff */
[----:B------:R-:W-:Y:S01]  /*4f30*/  SEL R156, R156, 0xffffffc0, !P3 ;  /* 0xffffffc09c9c7807 */ /* 0x000fe20005800000 */
[----:B--2---:R-:W-:Y:S01]  /*4f40*/  @!P4 FADD.FTZ R118, -R118, -RZ ;  /* 0x800000ff7676c221 */ /* 0x004fe20000010100 */
[----:B------:R-:W-:Y:S01]  /*4f50*/  ISETP.LE.U32.AND P4, PT, R5, UR20, PT ;  /* 0x0000001405007c0c */ /* 0x000fe2000bf83070 */
[----:B------:R-:W2:Y:S01]  /*4f60*/  MUFU.EX2 R173, R24 ;  /* 0x0000001800ad7308 */ /* 0x000ea20000000800 */
[----:B------:R-:W-:Y:S02]  /*4f70*/  F2FP.RELU.PACK_AB R5, R187, R192 ;  /* 0x000000c0bb05723e */ /* 0x000fe400000008ff */
[----:B---3--:R-:W-:Y:S07]  /*4f80*/  F2FP.RELU.PACK_AB R4, R180, R181 ;  /* 0x000000b5b404723e */ /* 0x008fee00000008ff */
[----:B------:R-:W3:Y:S01]  /*4f90*/  MUFU.EX2 R116, R109 ;  /* 0x0000006d00747308 */ /* 0x000ee20000000800 */
[----:B-1----:R-:W-:Y:S01]  /*4fa0*/  F2FP.RELU.PACK_AB R7, R182, R183 ;  /* 0x000000b7b607723e */ /* 0x002fe200000008ff */
[----:B------:R1:W-:Y:S01]  /*4fb0*/  STS [R218+0xe000], R4 ;  /* 0x00e00004da007388 */ /* 0x0003e20000000800 */
[----:B----4-:R-:W-:Y:S01]  /*4fc0*/  @!P0 FADD.FTZ R120, -R120, -RZ ;  /* 0x800000ff78788221 */ /* 0x010fe20000010100 */
[----:B------:R-:W-:Y:S02]  /*4fd0*/  ISETP.LE.U32.AND P0, PT, R9, UR20, PT ;  /* 0x0000001409007c0c */ /* 0x000fe4000bf03070 */
[----:B------:R4:W-:Y:S02]  /*4fe0*/  STS [R211+0xf000], R6 ;  /* 0x00f00006d3007388 */ /* 0x0009e40000000800 */
[----:B------:R-:W-:Y:S02]  /*4ff0*/  F2FP.RELU.PACK_AB R0, R119, R120 ;  /* 0x000000787700723e */ /* 0x000fe400000008ff */
[----:B------:R-:W4:Y:S01]  /*5000*/  MUFU.EX2 R122, R28 ;  /* 0x0000001c007a7308 */ /* 0x000f220000000800 */
[----:B------:R4:W-:Y:S01]  /*5010*/  STS [R211+0xf400], R5 ;  /* 0x00f40005d3007388 */ /* 0x0009e20000000800 */
[----:B--2---:R-:W-:Y:S01]  /*5020*/  @!P6 FADD.FTZ R173, -R173, -RZ ;  /* 0x800000ffadade221 */ /* 0x004fe20000010100 */
[----:B------:R-:W-:Y:S02]  /*5030*/  ISETP.LE.U32.AND P6, PT, R204, UR20, PT ;  /* 0x00000014cc007c0c */ /* 0x000fe4000bfc3070 */
[----:B------:R2:W-:Y:S02]  /*5040*/  STS [R218+0xf000], R7 ;  /* 0x00f00007da007388 */ /* 0x0005e40000000800 */
[----:B------:R-:W-:Y:S01]  /*5050*/  @!P0 FADD.FTZ R115, -R115, -RZ ;  /* 0x800000ff73738221 */ /* 0x000fe20000010100 */
[----:B------:R-:W-:Y:S02]  /*5060*/  FSETP.GE.FTZ.AND P0, PT, R180, RZ, PT ;  /* 0x000000ffb400720b */ /* 0x000fe40003f16000 */
[----:B------:R-:W2:Y:S06]  /*5070*/  MUFU.EX2 R117, R30 ;  /* 0x0000001e00757308 */ /* 0x000eac0000000800 */
[----:B---3--:R-:W-:Y:S01]  /*5080*/  @!P6 FADD.FTZ R116, -R116, -RZ ;  /* 0x800000ff7474e221 */ /* 0x008fe20000010100 */
[C---:B-1----:R-:W-:Y:S03]  /*5090*/  F2FP.RELU.PACK_AB R4, R174.reuse, R175 ;  /* 0x000000afae04723e */ /* 0x042fe600000008ff */
[----:B------:R-:W1:Y:S01]  /*50a0*/  MUFU.EX2 R121, R108 ;  /* 0x0000006c00797308 */ /* 0x000e620000000800 */
[----:B------:R-:W-:Y:S02]  /*50b0*/  FSETP.GE.FTZ.AND P6, PT, R174, RZ, PT ;  /* 0x000000ffae00720b */ /* 0x000fe40003fd6000 */
[----:B----4-:R-:W-:Y:S01]  /*50c0*/  F2FP.RELU.PACK_AB R6, R184, R185 ;  /* 0x000000b9b806723e */ /* 0x010fe200000008ff */
[----:B------:R-:W-:Y:S01]  /*50d0*/  @!P5 FADD.FTZ R122, -R122, -RZ ;  /* 0x800000ff7a7ad221 */ /* 0x000fe20000010100 */
[----:B------:R-:W-:Y:S02]  /*50e0*/  FSETP.GE.FTZ.AND P5, PT, R193, RZ, PT ;  /* 0x000000ffc100720b */ /* 0x000fe40003fb6000 */
[----:B------:R-:W-:Y:S01]  /*50f0*/  F2FP.RELU.PACK_AB R5, R176, R177 ;  /* 0x000000b1b005723e */ /* 0x000fe200000008ff */
[----:B------:R3:W-:Y:S01]  /*5100*/  STS [R218+0xf400], R6 ;  /* 0x00f40006da007388 */ /* 0x0007e20000000800 */
[----:B--2---:R-:W-:Y:S03]  /*5110*/  F2FP.RELU.PACK_AB R7, R172, R173 ;  /* 0x000000adac07723e */ /* 0x004fe600000008ff */
[----:B------:R2:W-:Y:S01]  /*5120*/  STS [R216+0xe000], R5 ;  /* 0x00e00005d8007388 */ /* 0x0005e20000000800 */
[----:B------:R-:W-:Y:S01]  /*5130*/  @!P1 FADD.FTZ R117, -R117, -RZ ;  /* 0x800000ff75759221 */ /* 0x000fe20000010100 */
[----:B------:R-:W-:Y:S02]  /*5140*/  FSETP.GE.FTZ.AND P1, PT, R181, RZ, PT ;  /* 0x000000ffb500720b */ /* 0x000fe40003f36000 */
[----:B------:R4:W-:Y:S04]  /*5150*/  STS [R216+0xe400], R4 ;  /* 0x00e40004d8007388 */ /* 0x0009e80000000800 */
[----:B------:R4:W-:Y:S01]  /*5160*/  STS [R217+0xe000], R0 ;  /* 0x00e00000d9007388 */ /* 0x0009e20000000800 */
[----:B-1----:R-:W-:Y:S01]  /*5170*/  @!P4 FADD.FTZ R121, -R121, -RZ ;  /* 0x800000ff7979c221 */ /* 0x002fe20000010100 */
[----:B------:R-:W-:Y:S01]  /*5180*/  FSETP.GE.FTZ.AND P4, PT, R190, RZ, PT ;  /* 0x000000ffbe00720b */ /* 0x000fe20003f96000 */
[----:B------:R-:W-:Y:S01]  /*5190*/  IMAD.IADD R108, R159, 0x1, R156 ;  /* 0x000000019f6c7824 */ /* 0x000fe200078e029c */
[----:B---3--:R-:W-:Y:S02]  /*51a0*/  F2FP.RELU.PACK_AB R6, R123, R171 ;  /* 0x000000ab7b06723e */ /* 0x008fe400000008ff */
[----:B--2---:R-:W-:Y:S02]  /*51b0*/  F2FP.RELU.PACK_AB R5, R116, R118 ;  /* 0x000000767405723e */ /* 0x004fe400000008ff */
[----:B----4-:R-:W-:Y:S03]  /*51c0*/  F2FP.RELU.PACK_AB R4, R121, R122 ;  /* 0x0000007a7904723e */ /* 0x010fe600000008ff */
[----:B------:R-:W-:Y:S01]  /*51d0*/  STS [R217+0xe400], R5 ;  /* 0x00e40005d9007388 */ /* 0x000fe20000000800 */
[----:B------:R-:W-:Y:S03]  /*51e0*/  F2FP.RELU.PACK_AB R0, R115, R117 ;  /* 0x000000757300723e */ /* 0x000fe600000008ff */
[----:B------:R-:W-:Y:S04]  /*51f0*/  STS [R216+0xf000], R7 ;  /* 0x00f00007d8007388 */ /* 0x000fe80000000800 */
[----:B------:R-:W-:Y:S04]  /*5200*/  STS [R216+0xf400], R6 ;  /* 0x00f40006d8007388 */ /* 0x000fe80000000800 */
[----:B------:R-:W-:Y:S04]  /*5210*/  STS [R217+0xf000], R4 ;  /* 0x00f00004d9007388 */ /* 0x000fe80000000800 */
[----:B------:R1:W-:Y:S04]  /*5220*/  STS [R217+0xf400], R0 ;  /* 0x00f40000d9007388 */ /* 0x0003e80000000800 */
[----:B------:R-:W2:Y:S08]  /*5230*/  LDSM.16.M88.4 R32, [R159+0x4000] ;  /* 0x004000009f20783b */ /* 0x000eb00000000200 */
[----:B------:R-:W3:Y:S08]  /*5240*/  LDSM.16.M88.4 R28, [R159+0x5000] ;  /* 0x005000009f1c783b */ /* 0x000ef00000000200 */
[----:B------:R-:W4:Y:S01]  /*5250*/  LDSM.16.M88.4 R100, [R162+0x4000] ;  /* 0x00400000a264783b */ /* 0x000f220000000200 */
[----:B-1----:R-:W-:Y:S07]  /*5260*/  IMAD.IADD R0, R156, 0x1, R162 ;  /* 0x000000019c007824 */ /* 0x002fee00078e02a2 */
[----:B------:R-:W1:Y:S01]  /*5270*/  LDSM.16.M88.4 R104, [R162+0x5000] ;  /* 0x00500000a268783b */ /* 0x000e620000000200 */
[-C--:B--2---:R-:W-:Y:S08]  /*5280*/  HMMA.16816.F32 R4, R32, R124.reuse, RZ ;  /* 0x0000007c2004723c */ /* 0x084ff000000018ff */
[C---:B---3--:R-:W-:Y:S08]  /*5290*/  HMMA.16816.F32 R8, R28.reuse, R124, RZ ;  /* 0x0000007c1c08723c */ /* 0x048ff000000018ff */
[-C--:B------:R-:W-:Y:S08]  /*52a0*/  HMMA.16816.F32 R12, R28, R126.reuse, RZ ;  /* 0x0000007e1c0c723c */ /* 0x080ff000000018ff */
[C---:B------:R-:W-:Y:S08]  /*52b0*/  HMMA.16816.F32 R16, R32.reuse, R126, RZ ;  /* 0x0000007e2010723c */ /* 0x040ff000000018ff */
[-C--:B------:R-:W-:Y:S08]  /*52c0*/  HMMA.16816.F32 R20, R32, R128.reuse, RZ ;  /* 0x000000802014723c */ /* 0x080ff000000018ff */
[C---:B------:R-:W-:Y:S08]  /*52d0*/  HMMA.16816.F32 R24, R28.reuse, R128, RZ ;  /* 0x000000801c18723c */ /* 0x040ff000000018ff */
[-C--:B------:R-:W-:Y:S08]  /*52e0*/  HMMA.16816.F32 R28, R28, R130.reuse, RZ ;  /* 0x000000821c1c723c */ /* 0x080ff000000018ff */
[----:B------:R-:W-:Y:S08]  /*52f0*/  HMMA.16816.F32 R32, R32, R130, RZ ;  /* 0x000000822020723c */ /* 0x000ff000000018ff */
[-C--:B----4-:R-:W-:Y:S08]  /*5300*/  HMMA.16816.F32 R4, R100, R132.reuse, R4 ;  /* 0x000000846404723c */ /* 0x090ff00000001804 */
        /* <DEDUP_REMOVED lines=8> */
[----:B------:R-:W2:Y:S08]  /*5390*/  LDSM.16.M88.4 R108, [R108+0x5000] ;  /* 0x005000006c6c783b */ /* 0x000eb00000000200 */
[----:B------:R-:W3:Y:S01]  /*53a0*/  LDSM.16.M88.4 R100, [R0+0x4000] ;  /* 0x004000000064783b */ /* 0x000ee20000000200 */
        /* <DEDUP_REMOVED lines=8> */
[----:B------:R-:W-:Y:S08]  /*5430*/  HMMA.16816.F32 R32, R104, R146, R32 ;  /* 0x000000926820723c */ /* 0x000ff00000001820 */
[-C--:B---3--:R-:W-:Y:S11]  /*5440*/  HMMA.16816.F32 R4, R100, R148.reuse, R4 ;  /* 0x000000946404723c */ /* 0x088ff60000001804 */
[----:B------:R-:W-:Y:S11]  /*5450*/  @!UPT UIADD3 URZ, URZ, URZ, URZ ;  /* 0x0000003f3f3ff290 */ /* 0x000ff6000fffe03f */
[----:B------:R-:W-:Y:S02]  /*5460*/  @!UPT UIADD3 URZ, URZ, URZ, URZ ;  /* 0x0000003f3f3ff290 */ /* 0x000fe4000fffe03f */
[----:B------:R-:W-:Y:S01]  /*5470*/  FADD.FTZ R5, -R114, R5 ;  /* 0x0000000572057221 */ /* 0x000fe20000010100 */
[C---:B-1----:R-:W-:Y:S04]  /*5480*/  HMMA.16816.F32 R8, R108.reuse, R148, R8 ;  /* 0x000000946c08723c */ /* 0x042fe80000001808 */
[-C--:B------:R-:W-:Y:S02]  /*5490*/  FSEL R5, R5, R114.reuse, P4 ;  /* 0x0000007205057208 */ /* 0x080fe40002000000 */
[----:B------:R-:W-:Y:S02]  /*54a0*/  FSETP.GE.FTZ.AND P4, PT, R120, RZ, PT ;  /* 0x000000ff7800720b */ /* 0x000fe40003f96000 */
[-C--:B------:R-:W-:Y:S01]  /*54b0*/  HMMA.16816.F32 R12, R108, R150.reuse, R12 ;  /* 0x000000966c0c723c */ /* 0x080fe2000000180c */
[----:B------:R-:W-:Y:S03]  /*54c0*/  FMUL.FTZ R190, R190, R5 ;  /* 0x00000005bebe7220 */ /* 0x000fe60000410000 */
[C---:B------:R-:W-:Y:S04]  /*54d0*/  FADD.FTZ R5, -R113.reuse, R7 ;  /* 0x0000000771057221 */ /* 0x040fe80000010100 */
[C---:B------:R-:W-:Y:S08]  /*54e0*/  HMMA.16816.F32 R16, R100.reuse, R150, R16 ;  /* 0x000000966410723c */ /* 0x040ff00000001810 */
[-C--:B------:R-:W-:Y:S08]  /*54f0*/  HMMA.16816.F32 R20, R100, R152.reuse, R20 ;  /* 0x000000986414723c */ /* 0x080ff00000001814 */
[C---:B------:R-:W-:Y:S01]  /*5500*/  FADD.FTZ R12, -R112.reuse, R12 ;  /* 0x0000000c700c7221 */ /* 0x040fe20000010100 */
[C---:B------:R-:W-:Y:S03]  /*5510*/  HMMA.16816.F32 R24, R108.reuse, R152, R24 ;  /* 0x000000986c18723c */ /* 0x040fe60000001818 */
[----:B------:R-:W-:Y:S04]  /*5520*/  FADD.FTZ R13, -R112, R13 ;  /* 0x0000000d700d7221 */ /* 0x000fe80000010100 */
[----:B------:R-:W-:Y:S01]  /*5530*/  FADD.FTZ R0, -R114, R17 ;  /* 0x0000001172007221 */ /* 0x000fe20000010100 */
[-C--:B------:R-:W-:Y:S01]  /*5540*/  HMMA.16816.F32 R28, R108, R154.reuse, R28 ;  /* 0x0000009a6c1c723c */ /* 0x080fe2000000181c */
[----:B------:R-:W-:Y:S03]  /*5550*/  FADD.FTZ R18, -R113, R18 ;  /* 0x0000001271127221 */ /* 0x000fe60000010100 */
[----:B------:R-:W-:Y:S02]  /*5560*/  FSEL R0, R0, R114, P0 ;  /* 0x0000007200007208 */ /* 0x000fe40000000000 */
[----:B------:R-:W-:Y:S01]  /*5570*/  FSETP.GE.FTZ.AND P0, PT, R177, RZ, PT ;  /* 0x000000ffb100720b */ /* 0x000fe20003f16000 */
[----:B------:R-:W-:Y:S01]  /*5580*/  FADD.FTZ R20, -R114, R20 ;  /* 0x0000001472147221 */ /* 0x000fe20000010100 */
[----:B------:R-:W-:Y:S01]  /*5590*/  HMMA.16816.F32 R32, R100, R154, R32 ;  /* 0x0000009a6420723c */ /* 0x000fe20000001820 */
[----:B------:R-:W-:Y:S03]  /*55a0*/  FMUL.FTZ R180, R180, R0 ;  /* 0x00000000b4b47220 */ /* 0x000fe60000410000 */
[----:B------:R-:W-:Y:S01]  /*55b0*/  FADD.FTZ R0, -R113, R6 ;  /* 0x0000000671007221 */ /* 0x000fe20000010100 */
[-C--:B------:R-:W-:Y:S01]  /*55c0*/  FSEL R20, R20, R114.reuse, P0 ;  /* 0x0000007214147208 */ /* 0x080fe20000000000 */
[C---:B------:R-:W-:Y:S01]  /*55d0*/  FADD.FTZ R21, -R114.reuse, R21 ;  /* 0x0000001572157221 */ /* 0x040fe20000010100 */
[----:B------:R-:W-:Y:S01]  /*55e0*/  FSETP.GE.FTZ.AND P0, PT, R191, RZ, PT ;  /* 0x000000ffbf00720b */ /* 0x000fe20003f16000 */
[C---:B------:R-:W-:Y:S04]  /*55f0*/  FADD.FTZ R100, -R114.reuse, R4 ;  /* 0x0000000472647221 */ /* 0x040fe80000010100 */
        /* <DEDUP_REMOVED lines=8> */
[----:B------:R-:W-:Y:S01]  /*5680*/  FADD.FTZ R0, -R113, R22 ;  /* 0x0000001671007221 */ /* 0x000fe20000010100 */
[----:B------:R-:W-:Y:S01]  /*5690*/  FSEL R16, R100, R114, P5 ;  /* 0x0000007264107208 */ /* 0x000fe20002800000 */
[----:B------:R-:W-:Y:S01]  /*56a0*/  FMUL.FTZ R181, R181, R4 ;  /* 0x00000004b5b57220 */ /* 0x000fe20000410000 */
[----:B------:R-:W-:Y:S01]  /*56b0*/  FSETP.GE.FTZ.AND P5, PT, R176, RZ, PT ;  /* 0x000000ffb000720b */ /* 0x000fe20003fb6000 */
[----:B------:R-:W-:Y:S01]  /*56c0*/  FADD.FTZ R4, -R114, R32 ;  /* 0x0000002072047221 */ /* 0x000fe20000010100 */
[----:B------:R-:W-:Y:S01]  /*56d0*/  FSEL R5, R5, R113, P0 ;  /* 0x0000007105057208 */ /* 0x000fe20000000000 */
[C---:B------:R-:W-:Y:S01]  /*56e0*/  FADD.FTZ R24, -R112.reuse, R24 ;  /* 0x0000001870187221 */ /* 0x040fe20000010100 */
[----:B------:R-:W-:Y:S01]  /*56f0*/  FSETP.GE.FTZ.AND P0, PT, R175, RZ, PT ;  /* 0x000000ffaf00720b */ /* 0x000fe20003f16000 */
[----:B------:R-:W-:Y:S01]  /*5700*/  FADD.FTZ R28, -R112, R28 ;  /* 0x0000001c701c7221 */ /* 0x000fe20000010100 */
[-C--:B------:R-:W-:Y:S01]  /*5710*/  FSEL R4, R4, R114.reuse, P4 ;  /* 0x0000007204047208 */ /* 0x080fe20002000000 */
[----:B------:R-:W-:Y:S01]  /*5720*/  FMUL.FTZ R189, R189, R5 ;  /* 0x00000005bdbd7220 */ /* 0x000fe20000410000 */
[----:B------:R-:W-:Y:S01]  /*5730*/  FSEL R21, R21, R114, P5 ;  /* 0x0000007215157208 */ /* 0x000fe20002800000 */
[----:B------:R-:W-:Y:S01]  /*5740*/  @P1 FADD.FTZ R114, -R114, R33 ;  /* 0x0000002172721221 */ /* 0x000fe20000010100 */
[----:B------:R-:W-:Y:S01]  /*5750*/  FSETP.GE.FTZ.AND P1, PT, R178, RZ, PT ;  /* 0x000000ffb200720b */ /* 0x000fe20003f36000 */
[----:B------:R-:W-:Y:S01]  /*5760*/  FMUL.FTZ R120, R120, R4 ;  /* 0x0000000478787220 */ /* 0x000fe20000410000 */
[-C--:B------:R-:W-:Y:S01]  /*5770*/  FSEL R0, R0, R113.reuse, P0 ;  /* 0x0000007100007208 */ /* 0x080fe20000000000 */
[----:B------:R-:W-:Y:S01]  /*5780*/  FADD.FTZ R4, -R113, R19 ;  /* 0x0000001371047221 */ /* 0x000fe20000010100 */
[----:B------:R-:W-:Y:S01]  /*5790*/  FSETP.GE.FTZ.AND P4, PT, R179, RZ, PT ;  /* 0x000000ffb300720b */ /* 0x000fe20003f96000 */
[----:B------:R-:W-:Y:S01]  /*57a0*/  FMUL.FTZ R193, R193, R16 ;  /* 0x00000010c1c17220 */ /* 0x000fe20000410000 */
[----:B------:R-:W-:Y:S01]  /*57b0*/  FSETP.GE.FTZ.AND P0, PT, R186, RZ, PT ;  /* 0x000000ffba00720b */ /* 0x000fe20003f16000 */
[----:B------:R-:W-:Y:S01]  /*57c0*/  FMUL.FTZ R175, R175, R0 ;  /* 0x00000000afaf7220 */ /* 0x000fe20000410000 */
[-C--:B------:R-:W-:Y:S01]  /*57d0*/  FSEL R4, R4, R113.reuse, P1 ;  /* 0x0000007104047208 */ /* 0x080fe20000800000 */
[----:B------:R-:W-:Y:S01]  /*57e0*/  FADD.FTZ R0, -R112, R9 ;  /* 0x0000000970007221 */ /* 0x000fe20000010100 */
[----:B------:R-:W-:Y:S01]  /*57f0*/  FSEL R5, R18, R113, P4 ;  /* 0x0000007112057208 */ /* 0x000fe20002000000 */
[----:B------:R-:W-:Y:S01]  /*5800*/  FMUL.FTZ R20, R177, R20 ;  /* 0x00000014b1147220 */ /* 0x000fe20000410000 */
[----:B------:R-:W-:Y:S01]  /*5810*/  FSETP.GE.FTZ.AND P4, PT, R116, RZ, PT ;  /* 0x000000ff7400720b */ /* 0x000fe20003f96000 */
[----:B------:R-:W-:Y:S01]  /*5820*/  FMUL.FTZ R178, R178, R4 ;  /* 0x00000004b2b27220 */ /* 0x000fe20000410000 */
[----:B------:R-:W-:Y:S01]  /*5830*/  FSETP.GE.FTZ.AND P1, PT, R188, RZ, PT ;  /* 0x000000ffbc00720b */ /* 0x000fe20003f36000 */
[----:B------:R-:W-:Y:S01]  /*5840*/  FADD.FTZ R4, -R112, R8 ;  /* 0x0000000870047221 */ /* 0x000fe20000010100 */
[-C--:B------:R-:W-:Y:S01]  /*5850*/  FSEL R0, R0, R112.reuse, P0 ;  /* 0x0000007000007208 */ /* 0x080fe20000000000 */
[----:B------:R-:W-:Y:S01]  /*5860*/  FMUL.FTZ R179, R179, R5 ;  /* 0x00000005b3b37220 */ /* 0x000fe20000410000 */
[----:B------:R-:W-:Y:S01]  /*5870*/  FSETP.GE.FTZ.AND P0, PT, R121, RZ, PT ;  /* 0x000000ff7900720b */ /* 0x000fe20003f16000 */
[----:B------:R-:W-:Y:S01]  /*5880*/  FADD.FTZ R5, -R113, R34 ;  /* 0x0000002271057221 */ /* 0x000fe20000010100 */
[----:B------:R-:W-:Y:S01]  /*5890*/  FSEL R4, R4, R112, P1 ;  /* 0x0000007004047208 */ /* 0x000fe20000800000 */
[----:B------:R-:W-:Y:S01]  /*58a0*/  FMUL.FTZ R17, R186, R0 ;  /* 0x00000000ba117220 */ /* 0x000fe20000410000 */
[C---:B------:R-:W-:Y:S01]  /*58b0*/  FSETP.GE.FTZ.AND P1, PT, R183.reuse, RZ, PT ;  /* 0x000000ffb700720b */ /* 0x040fe20003f36000 */
[----:B------:R-:W-:Y:S01]  /*58c0*/  FADD.FTZ R0, -R2, R14 ;  /* 0x0000000e02007221 */ /* 0x000fe20000010100 */
[----:B------:R-:W-:Y:S01]  /*58d0*/  FSETP.GE.FTZ.AND P5, PT, R118, RZ, PT ;  /* 0x000000ff7600720b */ /* 0x000fe20003fb6000 */
[----:B------:R-:W-:Y:S01]  /*58e0*/  FMUL.FTZ R188, R188, R4 ;  /* 0x00000004bcbc7220 */ /* 0x000fe20000410000 */
[----:B------:R-:W-:Y:S01]  /*58f0*/  FSEL R12, R12, R112, P1 ;  /* 0x000000700c0c7208 */ /* 0x000fe20000800000 */
[----:B------:R-:W-:Y:S01]  /*5900*/  FADD.FTZ R4, -R2, R11 ;  /* 0x0000000b02047221 */ /* 0x000fe20000010100 */
[----:B------:R-:W-:Y:S01]  /*5910*/  FSETP.GE.FTZ.AND P1, PT, R172, RZ, PT ;  /* 0x000000ffac00720b */ /* 0x000fe20003f36000 */
[----:B------:R-:W-:Y:S01]  /*5920*/  FMUL.FTZ R21, R176, R21 ;  /* 0x00000015b0157220 */ /* 0x000fe20000410000 */
[-C--:B------:R-:W-:Y:S01]  /*5930*/  FSEL R6, R6, R113.reuse, P6 ;  /* 0x0000007106067208 */ /* 0x080fe20003000000 */
[----:B------:R-:W-:Y:S01]  /*5940*/  FMUL.FTZ R183, R183, R12 ;  /* 0x0000000cb7b77220 */ /* 0x000fe20000410000 */
[----:B------:R-:W-:Y:S01]  /*5950*/  FSEL R5, R5, R113, P5 ;  /* 0x0000007105057208 */ /* 0x000fe20002800000 */
[----:B------:R-:W-:Y:S01]  /*5960*/  @P4 FADD.FTZ R113, -R113, R35 ;  /* 0x0000002371714221 */ /* 0x000fe20000010100 */
[----:B------:R-:W-:Y:S01]  /*5970*/  FSETP.GE.FTZ.AND P5, PT, R182, RZ, PT ;  /* 0x000000ffb600720b */ /* 0x000fe20003fb6000 */
[----:B------:R-:W-:Y:S01]  /*5980*/  FMUL.FTZ R174, R174, R6 ;  /* 0x00000006aeae7220 */ /* 0x000fe20000410000 */
[----:B------:R-:W-:Y:S01]  /*5990*/  FSETP.GE.FTZ.AND P4, PT, R173, RZ, PT ;  /* 0x000000ffad00720b */ /* 0x000fe20003f96000 */
[----:B------:R-:W-:Y:S01]  /*59a0*/  FMUL.FTZ R118, R118, R5 ;  /* 0x0000000576767220 */ /* 0x000fe20000410000 */
[-C--:B------:R-:W-:Y:S01]  /*59b0*/  FSEL R25, R25, R112.reuse, P1 ;  /* 0x0000007019197208 */ /* 0x080fe20000800000 */
[----:B------:R-:W-:Y:S01]  /*59c0*/  FADD.FTZ R5, -R2, R10 ;  /* 0x0000000a02057221 */ /* 0x000fe20000010100 */
[----:B------:R-:W-:Y:S01]  /*59d0*/  FSETP.GE.FTZ.AND P1, PT, R122, RZ, PT ;  /* 0x000000ff7a00720b */ /* 0x000fe20003f36000 */
[----:B------:R-:W-:Y:S01]  /*59e0*/  FADD.FTZ R6, -R2, R15 ;  /* 0x0000000f02067221 */ /* 0x000fe20000010100 */
[----:B------:R-:W-:Y:S01]  /*59f0*/  FSEL R13, R13, R112, P5 ;  /* 0x000000700d0d7208 */ /* 0x000fe20002800000 */
        /* <DEDUP_REMOVED lines=9> */
[----:B------:R-:W-:Y:S01]  /*5a90*/  FSETP.GE.FTZ.AND P1, PT, R187, RZ, PT ;  /* 0x000000ffbb00720b */ /* 0x000fe20003f36000 */
[----:B------:R-:W-:Y:S01]  /*5aa0*/  FMUL.FTZ R9, R172, R25 ;  /* 0x00000019ac097220 */ /* 0x000fe20000410000 */
[----:B------:R-:W-:Y:S01]  /*5ab0*/  FSETP.GE.FTZ.AND P6, PT, R184, RZ, PT ;  /* 0x000000ffb800720b */ /* 0x000fe20003fd6000 */
[----:B------:R-:W-:Y:S01]  /*5ac0*/  FMUL.FTZ R28, R122, R28 ;  /* 0x0000001c7a1c7220 */ /* 0x000fe20000410000 */
[----:B------:R-:W-:Y:S01]  /*5ad0*/  FSEL R0, R0, R2, P0 ;  /* 0x0000000200007208 */ /* 0x000fe20000000000 */
[----:B------:R-:W-:Y:S01]  /*5ae0*/  FMUL.FTZ R112, R121, R112 ;  /* 0x0000007079707220 */ /* 0x000fe20000410000 */
[----:B------:R-:W-:Y:S01]  /*5af0*/  FSETP.GE.FTZ.AND P0, PT, R115, RZ, PT ;  /* 0x000000ff7300720b */ /* 0x000fe20003f16000 */
[----:B------:R-:W-:Y:S01]  /*5b00*/  IMAD.MOV.U32 R122, RZ, RZ, R220 ;  /* 0x000000ffff7a7224 */ /* 0x000fe200078e00dc */
[----:B------:R-:W-:Y:S01]  /*5b10*/  FSEL R5, R5, R2, P4 ;  /* 0x0000000205057208 */ /* 0x000fe20002000000 */
[----:B------:R-:W-:Y:S01]  /*5b20*/  FMUL.FTZ R12, R185, R0 ;  /* 0x00000000b90c7220 */ /* 0x000fe20000410000 */
[-C--:B------:R-:W-:Y:S01]  /*5b30*/  FSEL R4, R4, R2.reuse, P1 ;  /* 0x0000000204047208 */ /* 0x080fe20000800000 */
[----:B------:R-:W-:Y:S01]  /*5b40*/  FADD.FTZ R0, -R2, R30 ;  /* 0x0000001e02007221 */ /* 0x000fe20000010100 */
[----:B------:R-:W-:Y:S01]  /*5b50*/  FSEL R6, R6, R2, P6 ;  /* 0x0000000206067208 */ /* 0x000fe20003000000 */
[----:B------:R-:W-:Y:S01]  /*5b60*/  FMUL.FTZ R7, R192, R5 ;  /* 0x00000005c0077220 */ /* 0x000fe20000410000 */
[----:B------:R-:W-:Y:S01]  /*5b70*/  ISETP.GE.AND P6, PT, R207, 0x1, PT ;  /* 0x00000001cf00780c */ /* 0x000fe20003fc6270 */
[----:B------:R-:W-:Y:S01]  /*5b80*/  FMUL.FTZ R16, R187, R4 ;  /* 0x00000004bb107220 */ /* 0x000fe20000410000 */
[----:B------:R-:W-:Y:S01]  /*5b90*/  FSETP.GE.FTZ.AND P5, PT, R171, RZ, PT ;  /* 0x000000ffab00720b */ /* 0x000fe20003fb6000 */
[C---:B------:R-:W-:Y:S01]  /*5ba0*/  FADD.FTZ R5, -R2.reuse, R26 ;  /* 0x0000001a02057221 */ /* 0x040fe20000010100 */
[----:B------:R-:W-:Y:S01]  /*5bb0*/  FSETP.GE.FTZ.AND P4, PT, R123, RZ, PT ;  /* 0x000000ff7b00720b */ /* 0x000fe20003f96000 */
[----:B------:R-:W-:Y:S01]  /*5bc0*/  FADD.FTZ R4, -R2, R27 ;  /* 0x0000001b02047221 */ /* 0x000fe20000010100 */
        /* <DEDUP_REMOVED lines=9> */
[----:B------:R-:W-:Y:S02]  /*5c60*/  FMUL.FTZ R115, R115, R2 ;  /* 0x0000000273737220 */ /* 0x000fe40000410000 */
[----:B------:R-:W-:Y:S01]  /*5c70*/  IMAD.MOV.U32 R123, RZ, RZ, R219 ;  /* 0x000000ffff7b7224 */ /* 0x000fe200078e00db */
        /* <DEDUP_REMOVED lines=8> */
[C---:B------:R-:W-:Y:S03]  /*5d00*/  LEA R4, P0, R2.reuse, R214, 0x1 ;  /* 0x000000d602047211 */ /* 0x040fe600078008ff */
        /* <DEDUP_REMOVED lines=26> */
.L_x_1241:
        /* <DEDUP_REMOVED lines=109> */
.L_x_1242:
        /* <DEDUP_REMOVED lines=56> */
[----:B---3--:R-:W-:Y:S05]  /*6900*/  IMAD.U32 R2, RZ, RZ, UR10 ;  /* 0x0000000aff027e24 */ /* 0x008fea000f8e00ff */
[----:B------:R-:W-:Y:S01]  /*6910*/  LEA R220, P0, R2, R122, 0x2 ;  /* 0x0000007a02dc7211 */ /* 0x000fe200078010ff */
[----:B------:R-:W-:Y:S01]  /*6920*/  IMAD.U32 R2, RZ, RZ, UR16 ;  /* 0x00000010ff027e24 */ /* 0x000fe2000f8e00ff */
[----:B------:R-:W-:Y:S04]  /*6930*/  HMMA.16816.F32 R16, R28, R22, R16 ;  /* 0x000000161c10723c */ /* 0x000fe80000001810 */
[----:B------:R-:W-:Y:S02]  /*6940*/  @P6 IADD3 R20, R235, -0x40, RZ ;  /* 0xffffffc0eb146810 */ /* 0x000fe40007ffe0ff */
[----:B------:R-:W-:Y:S01]  /*6950*/  LEA.HI.X.SX32 R219, R0, R123, 0x2, P0 ;  /* 0x0000007b00db7211 */ /* 0x000fe200000f16ff */
[----:B------:R-:W-:Y:S01]  /*6960*/  IMAD.U32 R22, RZ, RZ, UR18 ;  /* 0x00000012ff167e24 */ /* 0x000fe2000f8e00ff */
[C---:B------:R-:W-:Y:S01]  /*6970*/  HMMA.16816.F32 R4, R32.reuse, R108, R4 ;  /* 0x0000006c2004723c */ /* 0x040fe20000001804 */
[----:B------:R-:W-:Y:S03]  /*6980*/  IMAD.U32 R28, RZ, RZ, UR17 ;  /* 0x00000011ff1c7e24 */ /* 0x000fe6000f8e00ff */
[----:B------:R-:W-:Y:S02]  /*6990*/  IMAD.U32 R0, RZ, RZ, UR18 ;  /* 0x00000012ff007e24 */ /* 0x000fe4000f8e00ff */
[----:B------:R-:W-:Y:S02]  /*69a0*/  @P6 IMAD.WIDE R20, R20, 0x4, R222 ;  /* 0x0000000414146825 */ /* 0x000fe400078e02de */
[C---:B------:R-:W-:Y:S03]  /*69b0*/  HMMA.16816.F32 R8, R32.reuse, R110, R8 ;  /* 0x0000006e2008723c */ /* 0x040fe60000001808 */
[----:B------:R1:W5:Y:S04]  /*69c0*/  @P6 LDG.E R230, [R20.64] ;  /* 0x0000001814e66981 */ /* 0x000368000c1e1900 */
[----:B------:R1:W5:Y:S01]  /*69d0*/  @P6 LDG.E R231, [R20.64+0x20] ;  /* 0x0000201814e76981 */ /* 0x000362000c1e1900 */
[C---:B------:R-:W-:Y:S03]  /*69e0*/  HMMA.16816.F32 R12, R32.reuse, R24, R12 ;  /* 0x00000018200c723c */ /* 0x040fe6000000180c */
[----:B------:R1:W5:Y:S04]  /*69f0*/  @P6 LDG.E R228, [R20.64+0x80] ;  /* 0x0000801814e46981 */ /* 0x000368000c1e1900 */
[----:B------:R1:W5:Y:S01]  /*6a00*/  @P6 LDG.E R229, [R20.64+0xa0] ;  /* 0x0000a01814e56981 */ /* 0x000362000c1e1900 */
[----:B------:R-:W-:Y:S01]  /*6a10*/  HMMA.16816.F32 R16, R32, R26, R16 ;  /* 0x0000001a2010723c */ /* 0x000fe20000001810 */
[----:B------:R-:W-:Y:S02]  /*6a20*/  IMAD.U32 R24, RZ, RZ, UR16 ;  /* 0x00000010ff187e24 */ /* 0x000fe4000f8e00ff */
[----:B------:R-:W-:Y:S01]  /*6a30*/  LDSM.16.MT88.4 R32, [R3+0xc800] ;  /* 0x00c800000320783b */ /* 0x000fe20000004200 */
[----:B------:R-:W-:Y:S03]  /*6a40*/  IMAD.U32 R25, RZ, RZ, UR17 ;  /* 0x00000011ff197e24 */ /* 0x000fe6000f8e00ff */
        /* <DEDUP_REMOVED lines=45> */
[----:B------:R-:W-:Y:S01]  /*6d20*/  IMAD.U32 R7, RZ, RZ, UR8 ;  /* 0x00000008ff077e24 */ /* 0x000fe2000f8e00ff */
[-C--:B------:R-:W-:Y:S01]  /*6d30*/  LEA.HI.X.SX32 R27, R9, R21.reuse, 0x2, P1 ;  /* 0x00000015091b7211 */ /* 0x080fe200008f16ff */
[----:B---3--:R-:W-:Y:S01]  /*6d40*/  IMAD.U32 R11, RZ, RZ, UR9 ;  /* 0x00000009ff0b7e24 */ /* 0x008fe2000f8e00ff */
[-C--:B------:R-:W-:Y:S01]  /*6d50*/  LEA R10, P5, R10, R20.reuse, 0x2 ;  /* 0x000000140a0a7211 */ /* 0x080fe200078a10ff */
[----:B------:R-:W-:Y:S02]  /*6d60*/  IMAD.U32 R6, RZ, RZ, UR6 ;  /* 0x00000006ff067e24 */ /* 0x000fe4000f8e00ff */
[----:B------:R-:W-:Y:S01]  /*6d70*/  RED.E.ADD.F32.FTZ.RN.STRONG.GPU [R26.64], R14 ;  /* 0x0000000e1a00798e */ /* 0x000fe2000c10e798 */
[-C--:B------:R-:W-:Y:S01]  /*6d80*/  LEA.HI.X.SX32 R25, R11, R21.reuse, 0x2, P0 ;  /* 0x000000150b197211 */ /* 0x080fe200000f16ff */
[----:B------:R-:W-:Y:S01]  /*6d90*/  IMAD.U32 R5, RZ, RZ, UR7 ;  /* 0x00000007ff057e24 */ /* 0x000fe2000f8e00ff */
[-C--:B------:R-:W-:Y:S01]  /*6da0*/  LEA.HI.X.SX32 R11, R7, R21.reuse, 0x2, P5 ;  /* 0x00000015070b7211 */ /* 0x080fe200028f16ff */
[----:B------:R-:W-:Y:S01]  /*6db0*/  IMAD.U32 R4, RZ, RZ, UR5 ;  /* 0x00000005ff047e24 */ /* 0x000fe2000f8e00ff */
        /* <DEDUP_REMOVED lines=9> */
[----:B------:R-:W-:Y:S02]  /*6e50*/  ISETP.GT.AND P5, PT, R207, RZ, PT ;  /* 0x000000ffcf00720c */ /* 0x000fe40003fa4270 */
[----:B------:R-:W-:Y:S01]  /*6e60*/  RED.E.ADD.F32.FTZ.RN.STRONG.GPU [R6.64], R18 ;  /* 0x000000120600798e */ /* 0x000fe2000c10e798 */
[----:B------:R-:W-:Y:S03]  /*6e70*/  @P6 IADD3 R233, P1, R233, -0x100, RZ ;  /* 0xffffff00e9e96810 */ /* 0x000fe60007f3e0ff */
[----:B------:R-:W-:Y:S01]  /*6e80*/  LDSM.16.MT88.4 R8, [R157] ;  /* 0x000000009d08783b */ /* 0x000fe20000004200 */
[----:B------:R-:W-:Y:S03]  /*6e90*/  @P6 IADD3.X R232, R232, -0x1, RZ, P1, !PT ;  /* 0xffffffffe8e86810 */ /* 0x000fe60000ffe4ff */
        /* <DEDUP_REMOVED lines=28> */
[----:B------:R2:W3:Y:S07]  /*7060*/  LDSM.16.MT88.4 R16, [R0+0x1800] ;  /* 0x001800000010783b */ /* 0x0004ee0000004200 */
[-C--:B-1----:R-:W-:Y:S08]  /*7070*/  HMMA.16816.F32 R68, R8, R20.reuse, R68 ;  /* 0x000000140844723c */ /* 0x082ff00000001844 */
[C---:B------:R-:W-:Y:S08]  /*7080*/  HMMA.16816.F32 R72, R100.reuse, R20, R72 ;  /* 0x000000146448723c */ /* 0x040ff00000001848 */
[-C--:B------:R-:W-:Y:S04]  /*7090*/  HMMA.16816.F32 R76, R100, R22.reuse, R76 ;  /* 0x00000016644c723c */ /* 0x080fe8000000184c */
[----:B--2---:R-:W-:Y:S04]  /*70a0*/  LOP3.LUT R0, R207, 0x1, RZ, 0xc0, !PT ;  /* 0x00000001cf007812 */ /* 0x004fe800078ec0ff */
[C---:B------:R-:W-:Y:S04]  /*70b0*/  HMMA.16816.F32 R80, R8.reuse, R22, R80 ;  /* 0x000000160850723c */ /* 0x040fe80000001850 */
[----:B------:R-:W-:Y:S02]  /*70c0*/  ISETP.NE.U32.AND P0, PT, R0, 0x1, PT ;  /* 0x000000010000780c */ /* 0x000fe40003f05070 */
[C---:B------:R-:W-:Y:S02]  /*70d0*/  IADD3 R0, R157.reuse, -0x2000, RZ ;  /* 0xffffe0009d007810 */ /* 0x040fe40007ffe0ff */
[-C--:B------:R-:W-:Y:S08]  /*70e0*/  HMMA.16816.F32 R84, R8, R4.reuse, R84 ;  /* 0x000000040854723c */ /* 0x080ff00000001854 */
[C---:B------:R-:W-:Y:S04]  /*70f0*/  HMMA.16816.F32 R88, R100.reuse, R4, R88 ;  /* 0x000000046458723c */ /* 0x040fe80000001858 */
[----:B------:R-:W-:Y:S03]  /*7100*/  @P0 IADD3 R0, R157, 0x2000, RZ ;  /* 0x000020009d000810 */ /* 0x000fe60007ffe0ff */
[----:B------:R-:W-:Y:S01]  /*7110*/  @P6 IADD3 R4, P4, R222, -0x100, RZ ;  /* 0xffffff00de046810 */ /* 0x000fe20007f9e0ff */
[-C--:B------:R-:W-:Y:S04]  /*7120*/  HMMA.16816.F32 R92, R100, R6.reuse, R92 ;  /* 0x00000006645c723c */ /* 0x080fe8000000185c */
[----:B------:R-:W-:Y:S01]  /*7130*/  IMAD.MOV.U32 R157, RZ, RZ, R0 ;  /* 0x000000ffff9d7224 */ /* 0x000fe200078e0000 */
[----:B------:R-:W-:Y:S01]  /*7140*/  IADD3 R5, R207, -0x1, RZ ;  /* 0xffffffffcf057810 */ /* 0x000fe20007ffe0ff */
[----:B------:R-:W-:Y:S01]  /*7150*/  @P6 IMAD.MOV.U32 R222, RZ, RZ, R4 ;  /* 0x000000ffffde6224 */ /* 0x000fe200078e0004 */
[----:B------:R-:W-:Y:S01]  /*7160*/  @P6 IADD3.X R2, R223, -0x1, RZ, P4, !PT ;  /* 0xffffffffdf026810 */ /* 0x000fe200027fe4ff */
[----:B------:R-:W-:Y:S04]  /*7170*/  HMMA.16816.F32 R96, R8, R6, R96 ;  /* 0x000000060860723c */ /* 0x000fe80000001860 */
[----:B------:R-:W-:Y:S02]  /*7180*/  IMAD.MOV.U32 R207, RZ, RZ, R5 ;  /* 0x000000ffffcf7224 */ /* 0x000fe400078e0005 */
[----:B------:R-:W-:Y:S02]  /*7190*/  @P6 IMAD.MOV.U32 R223, RZ, RZ, R2 ;  /* 0x000000ffffdf6224 */ /* 0x000fe400078e0002 */
[-C--:B---3--:R-:W-:Y:S08]  /*71a0*/  HMMA.16816.F32 R68, R12, R24.reuse, R68 ;  /* 0x000000180c44723c */ /* 0x088ff00000001844 */
[C---:B----4-:R-:W-:Y:S08]  /*71b0*/  HMMA.16816.F32 R72, R32.reuse, R24, R72 ;  /* 0x000000182048723c */ /* 0x050ff00000001848 */
        /* <DEDUP_REMOVED lines=12> */
[----:B------:R-:W4:Y:S01]  /*7280*/  LDL R116, [R1] ;  /* 0x0000000001747983 */ /* 0x000f220000100800 */
        /* <DEDUP_REMOVED lines=93> */
[----:B------:R-:W-:Y:S02]  /*7860*/  F2FP.PACK_AB R7, R7, R56 ;  /* 0x000000380707723e */ /* 0x000fe400000000ff */
[----:B------:R-:W-:Y:S02]  /*7870*/  F2FP.PACK_AB R6, R6, R58 ;  /* 0x0000003a0606723e */ /* 0x000fe400000000ff */
[----:B------:R-:W-:Y:S02]  /*7880*/  F2FP.PACK_AB R2, R2, R60 ;  /* 0x0000003c0202723e */ /* 0x000fe400000000ff */
[----:B------:R-:W-:Y:S01]  /*7890*/  F2FP.PACK_AB R0, R0, R62 ;  /* 0x0000003e0000723e */ /* 0x000fe200000000ff */
[----:B--2---:R-:W-:Y:S04]  /*78a0*/  STS [R119], R32 ;  /* 0x0000002077007388 */ /* 0x004fe80000000800 */
[----:B------:R-:W-:Y:S04]  /*78b0*/  STS [R119+0x400], R31 ;  /* 0x0004001f77007388 */ /* 0x000fe80000000800 */
[----:B---3--:R-:W-:Y:S04]  /*78c0*/  STS [R118], R28 ;  /* 0x0000001c76007388 */ /* 0x008fe80000000800 */
[----:B----4-:R-:W-:Y:S04]  /*78d0*/  STS [R120], R27 ;  /* 0x0000001b78007388 */ /* 0x010fe80000000800 */
[----:B------:R-:W-:Y:S04]  /*78e0*/  STS [R119+0x2000], R30 ;  /* 0x0020001e77007388 */ /* 0x000fe80000000800 */
[----:B------:R-:W-:Y:S04]  /*78f0*/  STS [R119+0x2400], R29 ;  /* 0x0024001d77007388 */ /* 0x000fe80000000800 */
[----:B------:R-:W-:Y:S04]  /*7900*/  STS [R118+0x2000], R26 ;  /* 0x0020001a76007388 */ /* 0x000fe80000000800 */
[----:B------:R-:W-:Y:S04]  /*7910*/  STS [R118+0x2400], R25 ;  /* 0x0024001976007388 */ /* 0x000fe80000000800 */
[----:B------:R-:W-:Y:S04]  /*7920*/  STS [R117], R24 ;  /* 0x0000001875007388 */ /* 0x000fe80000000800 */
[----:B------:R-:W-:Y:S04]  /*7930*/  STS [R117+0x400], R23 ;  /* 0x0004001775007388 */ /* 0x000fe80000000800 */
        /* <DEDUP_REMOVED lines=20> */
[----:B------:R-:W-:-:S03]  /*7a80*/  ISETP.NE.AND P0, PT, R116, -0x1, PT ;  /* 0xffffffff7400780c */ /* 0x000fc60003f05270 */
[----:B------:R-:W-:Y:S04]  /*7a90*/  STS [R115+0x6000], R2 ;  /* 0x0060000273007388 */ /* 0x000fe80000000800 */
[----:B------:R1:W-:Y:S04]  /*7aa0*/  STS [R115+0x6400], R0 ;  /* 0x0064000073007388 */ /* 0x0003e80000000800 */
[----:B-1----:R-:W1:Y:S02]  /*7ab0*/  S2R R115, SR_CTAID.Y ;  /* 0x0000000000737919 */ /* 0x002e640000002600 */
[----:B------:R-:W-:-:S05]  /*7ac0*/  @P0 IADD3 R0, R238, R116, RZ ;  /* 0x00000074ee000210 */ /* 0x000fca0007ffe0ff */
[----:B------:R-:W-:-:S04]  /*7ad0*/  @P0 IMAD.WIDE.U32 R4, R0, c[0x0][0x3a0], RZ ;  /* 0x0000e80000040a25 */ /* 0x000fc800078e00ff */
[----:B------:R-:W-:Y:S01]  /*7ae0*/  @P0 IMAD R8, R0, c[0x0][0x3a4], R5 ;  /* 0x0000e90000080a24 */ /* 0x000fe200078e0205 */
[----:B------:R-:W-:Y:S02]  /*7af0*/  @P0 MOV R2, R4 ;  /* 0x0000000400020202 */ /* 0x000fe40000000f00 */
[----:B-1----:R-:W-:Y:S01]  /*7b00*/  SHF.R.S32.HI R6, RZ, 0x1f, R115 ;  /* 0x0000001fff067819 */ /* 0x002fe20000011473 */
        /* <DEDUP_REMOVED lines=11> */
.L_x_1244:
        /* <DEDUP_REMOVED lines=15> */
.L_x_1245:
[----:B------:R-:W2:Y:S01]  /*7cb0*/  LDL R9, [R1+0x4] ;  /* 0x0000040001097983 */ /* 0x000ea20000100800 */
[----:B------:R-:W-:Y:S01]  /*7cc0*/  SHF.R.S32.HI R7, RZ, 0x1f, R224 ;  /* 0x0000001fff077819 */ /* 0x000fe200000114e0 */
[----:B------:R-:W-:Y:S01]  /*7cd0*/  BSSY B0, `(.L_x_1246) ;  /* 0x0000025000007945 */ /* 0x000fe20003800000 */
[----:B------:R-:W-:Y:S01]  /*7ce0*/  MOV R6, R224 ;  /* 0x000000e000067202 */ /* 0x000fe20000000f00 */
[----:B------:R-:W-:Y:S01]  /*7cf0*/  BAR.SYNC.DEFER_BLOCKING 0x0 ;  /* 0x0000000000007b1d */ /* 0x000fe20000010000 */
[----:B------:R-:W-:Y:S02]  /*7d00*/  ISETP.GE.AND P1, PT, R224, c[0x0][0x220], PT ;  /* 0x00008800e0007a0c */ /* 0x000fe40003f26270 */
[----:B------:R-:W-:Y:S02]  /*7d10*/  SHF.R.S32.HI R15, RZ, 0x1f, R240 ;  /* 0x0000001fff0f7819 */ /* 0x000fe400000114f0 */
[----:B------:R-:W-:Y:S01]  /*7d20*/  SHF.R.S32.HI R26, RZ, 0x1f, R234 ;  /* 0x0000001fff1a7819 */ /* 0x000fe200000114ea */
[----:B------:R1:W3:Y:S04]  /*7d30*/  LDS.128 R16, [R114+0x7000] ;  /* 0x0070000072107984 */ /* 0x0002e80000000c00 */
[----:B------:R1:W4:Y:S04]  /*7d40*/  LDS.128 R20, [R114+0x8000] ;  /* 0x0080000072147984 */ /* 0x0003280000000c00 */
[----:B------:R1:W1:Y:S04]  /*7d50*/  LDS.128 R28, [R114+0x9000] ;  /* 0x00900000721c7984 */ /* 0x0002680000000c00 */
[----:B------:R1:W1:Y:S04]  /*7d60*/  LDS.128 R32, [R114+0xa000] ;  /* 0x00a0000072207984 */ /* 0x0002680000000c00 */
[----:B------:R1:W1:Y:S04]  /*7d70*/  LDS.128 R36, [R114+0xb000] ;  /* 0x00b0000072247984 */ /* 0x0002680000000c00 */
[----:B------:R1:W1:Y:S04]  /*7d80*/  LDS.128 R40, [R114+0xc000] ;  /* 0x00c0000072287984 */ /* 0x0002680000000c00 */
[----:B------:R1:W1:Y:S01]  /*7d90*/  LDS.128 R44, [R114+0xd000] ;  /* 0x00d00000722c7984 */ /* 0x0002620000000c00 */
[----:B--2---:R-:W-:-:S02]  /*7da0*/  IMAD.SHL.U32 R13, R9, 0x80, RZ ;  /* 0x00000080090d7824 */ /* 0x004fc400078e00ff */
[----:B------:R-:W-:Y:S02]  /*7db0*/  IMAD R12, R9, -0x80, R210 ;  /* 0xffffff80090c7824 */ /* 0x000fe400078e02d2 */
[----:B------:R-:W-:Y:S01]  /*7dc0*/  IMAD.WIDE.U32 R4, R13, c[0x0][0x3a0], R6 ;  /* 0x0000e8000d047a25 */ /* 0x000fe200078e0006 */
[----:B------:R-:W-:Y:S02]  /*7dd0*/  SHF.R.S32.HI R14, RZ, 0x1f, R13 ;  /* 0x0000001fff0e7819 */ /* 0x000fe4000001140d */
[----:B------:R-:W-:Y:S02]  /*7de0*/  ISETP.GE.OR P4, PT, R234, R12, P1 ;  /* 0x0000000cea00720c */ /* 0x000fe40000f86670 */
[----:B------:R-:W-:Y:S01]  /*7df0*/  IADD3 R4, P0, R2, R4, RZ ;  /* 0x0000000402047210 */ /* 0x000fe20007f1e0ff */
[----:B------:R-:W-:-:S04]  /*7e00*/  IMAD R0, R14, c[0x0][0x3a0], RZ ;  /* 0x0000e8000e007a24 */ /* 0x000fc800078e02ff */
[----:B------:R-:W-:-:S05]  /*7e10*/  IMAD R0, R13, c[0x0][0x3a4], R0 ;  /* 0x0000e9000d007a24 */ /* 0x000fca00078e0200 */
[----:B------:R-:W-:Y:S01]  /*7e20*/  IADD3.X R5, R8, R5, R0, P0, !PT ;  /* 0x0000000508057210 */ /* 0x000fe200007fe400 */
[----:B------:R-:W-:-:S04]  /*7e30*/  IMAD R0, R15, c[0x0][0x3b8], RZ ;  /* 0x0000ee000f007a24 */ /* 0x000fc800078e02ff */
[C---:B------:R-:W-:Y:S02]  /*7e40*/  IMAD R0, R240.reuse, c[0x0][0x3bc], R0 ;  /* 0x0000ef00f0007a24 */ /* 0x040fe400078e0200 */
[----:B------:R-:W-:-:S04]  /*7e50*/  IMAD.WIDE.U32 R4, R240, c[0x0][0x3b8], R4 ;  /* 0x0000ee00f0047a25 */ /* 0x000fc800078e0004 */
[----:B------:R-:W-:Y:S01]  /*7e60*/  IMAD.IADD R2, R5, 0x1, R0 ;  /* 0x0000000105027824 */ /* 0x000fe200078e0200 */
        /* <DEDUP_REMOVED lines=11> */
.L_x_1247:
[----:B-1-34-:R-:W-:Y:S05]  /*7f20*/  BSYNC B0 ;  /* 0x0000000000007941 */ /* 0x01afea0003800000 */
.L_x_1246:
[----:B------:R-:W-:Y:S01]  /*7f30*/  IADD3 R0, R234, 0x20, RZ ;  /* 0x00000020ea007810 */ /* 0x000fe20007ffe0ff */
[----:B------:R-:W-:Y:S03]  /*7f40*/  BSSY B0, `(.L_x_1248) ;  /* 0x000000e000007945 */ /* 0x000fe60003800000 */
[----:B------:R-:W-:-:S13]  /*7f50*/  ISETP.GE.OR P3, PT, R0, R12, P1 ;  /* 0x0000000c0000720c */ /* 0x000fda0000f66670 */
        /* <DEDUP_REMOVED lines=12> */
.L_x_1249:
[----:B------:R-:W-:Y:S05]  /*8020*/  BSYNC B0 ;  /* 0x0000000000007941 */ /* 0x000fea0003800000 */
.L_x_1248:
[----:B------:R-:W-:Y:S01]  /*8030*/  IADD3 R0, R234, 0x40, RZ ;  /* 0x00000040ea007810 */ /* 0x000fe20007ffe0ff */
[----:B------:R-:W-:Y:S03]  /*8040*/  BSSY B0, `(.L_x_1250) ;  /* 0x000000e000007945 */ /* 0x000fe60003800000 */
[----:B------:R-:W-:-:S13]  /*8050*/  ISETP.GE.OR P2, PT, R0, R12, P1 ;  /* 0x0000000c0000720c */ /* 0x000fda0000f46670 */
        /* <DEDUP_REMOVED lines=12> */
.L_x_1251:
[----:B------:R-:W-:Y:S05]  /*8120*/  BSYNC B0 ;  /* 0x0000000000007941 */ /* 0x000fea0003800000 */
.L_x_1250:
[----:B------:R-:W-:Y:S01]  /*8130*/  IADD3 R0, R234, 0x60, RZ ;  /* 0x00000060ea007810 */ /* 0x000fe20007ffe0ff */
[----:B------:R-:W-:Y:S03]  /*8140*/  BSSY B0, `(.L_x_1252) ;  /* 0x000000d000007945 */ /* 0x000fe60003800000 */
[----:B------:R-:W-:-:S13]  /*8150*/  ISETP.GE.OR P1, PT, R0, R12, P1 ;  /* 0x0000000c0000720c */ /* 0x000fda0000f26670 */
        /* <DEDUP_REMOVED lines=10> */
[----:B------:R1:W-:Y:S02]  /*8200*/  STG.E.128 [R4.64], R28 ;  /* 0x0000001c04007986 */ /* 0x0003e4000c101d18 */
.L_x_1253:
[----:B------:R-:W-:Y:S05]  /*8210*/  BSYNC B0 ;  /* 0x0000000000007941 */ /* 0x000fea0003800000 */
.L_x_1252:
[----:B------:R-:W-:Y:S01]  /*8220*/  IMAD.WIDE.U32 R6, R13, c[0x0][0x3a8], R6 ;  /* 0x0000ea000d067a25 */ /* 0x000fe200078e0006 */
[----:B------:R-:W-:Y:S03]  /*8230*/  BSSY B0, `(.L_x_1254) ;  /* 0x0000013000007945 */ /* 0x000fe60003800000 */
[----:B------:R-:W-:Y:S01]  /*8240*/  IMAD R0, R14, c[0x0][0x3a8], RZ ;  /* 0x0000ea000e007a24 */ /* 0x000fe200078e02ff */
[----:B-1----:R-:W-:Y:S01]  /*8250*/  IADD3 R4, P0, R24, R6, RZ ;  /* 0x0000000618047210 */ /* 0x002fe20007f1e0ff */
        /* <DEDUP_REMOVED lines=16> */
.L_x_1255:
[----:B------:R-:W-:Y:S05]  /*8360*/  BSYNC B0 ;  /* 0x0000000000007941 */ /* 0x000fea0003800000 */
.L_x_1254:
        /* <DEDUP_REMOVED lines=13> */
.L_x_1257:
[----:B------:R-:W-:Y:S05]  /*8440*/  BSYNC B0 ;  /* 0x0000000000007941 */ /* 0x000fea0003800000 */
.L_x_1256:
        /* <DEDUP_REMOVED lines=13> */
.L_x_1259:
[----:B------:R-:W-:Y:S05]  /*8520*/  BSYNC B0 ;  /* 0x0000000000007941 */ /* 0x000fea0003800000 */
.L_x_1258:
        /* <DEDUP_REMOVED lines=10> */
[----:B------:R1:W-:Y:S01]  /*85d0*/  STG.E.128 [R4.64], R44 ;  /* 0x0000002c04007986 */ /* 0x0003e2000c101d18 */
[----:B------:R-:W-:Y:S05]  /*85e0*/  BRA `(.L_x_1260) ;  /* 0x00000aa000007947 */ /* 0x000fea0003800000 */
.L_x_1216:
[----:B------:R-:W2:Y:S04]  /*85f0*/  LDL R9, [R1] ;  /* 0x0000000001097983 */ /* 0x000ea80000100800 */
[----:B------:R-:W1:Y:S02]  /*8600*/  S2R R8, SR_CTAID.Y ;  /* 0x0000000000087919 */ /* 0x000e640000002600 */
[----:B-1----:R-:W-:Y:S02]  /*8610*/  SHF.R.S32.HI R7, RZ, 0x1f, R8 ;  /* 0x0000001fff077819 */ /* 0x002fe40000011408 */
[----:B--2---:R-:W-:-:S13]  /*8620*/  ISETP.NE.AND P0, PT, R9, -0x1, PT ;  /* 0xffffffff0900780c */ /* 0x004fda0003f05270 */
        /* <DEDUP_REMOVED lines=15> */
.L_x_1261:
        /* <DEDUP_REMOVED lines=15> */
.L_x_1262:
[----:B------:R-:W2:Y:S01]  /*8810*/  LDL R7, [R1+0x4] ;  /* 0x0000040001077983 */ /* 0x000ea20000100800 */
[----:B------:R-:W-:Y:S01]  /*8820*/  ISETP.GE.AND P1, PT, R224, c[0x0][0x220], PT ;  /* 0x00008800e0007a0c */ /* 0x000fe20003f26270 */
[----:B------:R-:W-:Y:S01]  /*8830*/  BSSY B0, `(.L_x_1263) ;  /* 0x000001a000007945 */ /* 0x000fe20003800000 */
[----:B------:R-:W-:Y:S02]  /*8840*/  SHF.R.S32.HI R13, RZ, 0x1f, R240 ;  /* 0x0000001fff0d7819 */ /* 0x000fe400000114f0 */
[----:B------:R-:W-:Y:S02]  /*8850*/  SHF.R.S32.HI R16, RZ, 0x1f, R234 ;  /* 0x0000001fff107819 */ /* 0x000fe400000114ea */
[C---:B--2---:R-:W-:Y:S01]  /*8860*/  SHF.L.U32 R11, R7.reuse, 0x7, RZ ;  /* 0x00000007070b7819 */ /* 0x044fe200000006ff */
[----:B------:R-:W-:-:S03]  /*8870*/  IMAD R10, R7, -0x80, R210 ;  /* 0xffffff80070a7824 */ /* 0x000fc600078e02d2 */
[----:B------:R-:W-:Y:S01]  /*8880*/  SHF.R.S32.HI R12, RZ, 0x1f, R11 ;  /* 0x0000001fff0c7819 */ /* 0x000fe2000001140b */
[----:B------:R-:W-:Y:S01]  /*8890*/  IMAD.WIDE.U32 R4, R11, c[0x0][0x3a0], R224 ;  /* 0x0000e8000b047a25 */ /* 0x000fe200078e00e0 */
[----:B------:R-:W-:-:S03]  /*88a0*/  ISETP.GE.OR P4, PT, R234, R10, P1 ;  /* 0x0000000aea00720c */ /* 0x000fc60000f86670 */
[----:B------:R-:W-:Y:S01]  /*88b0*/  IMAD R0, R12, c[0x0][0x3a0], RZ ;  /* 0x0000e8000c007a24 */ /* 0x000fe200078e02ff */
[----:B------:R-:W-:-:S03]  /*88c0*/  IADD3 R4, P0, R2, R4, RZ ;  /* 0x0000000402047210 */ /* 0x000fc60007f1e0ff */
[----:B------:R-:W-:-:S05]  /*88d0*/  IMAD R0, R11, c[0x0][0x3a4], R0 ;  /* 0x0000e9000b007a24 */ /* 0x000fca00078e0200 */
        /* <DEDUP_REMOVED lines=15> */
.L_x_1264:
[----:B------:R-:W-:Y:S05]  /*89d0*/  BSYNC B0 ;  /* 0x0000000000007941 */ /* 0x000fea0003800000 */
.L_x_1263:
        /* <DEDUP_REMOVED lines=15> */
.L_x_1266:
[----:B------:R-:W-:Y:S05]  /*8ad0*/  BSYNC B0 ;  /* 0x0000000000007941 */ /* 0x000fea0003800000 */
.L_x_1265:
        /* <DEDUP_REMOVED lines=15> */
.L_x_1268:
[----:B------:R-:W-:Y:S05]  /*8bd0*/  BSYNC B0 ;  /* 0x0000000000007941 */ /* 0x000fea0003800000 */
.L_x_1267:
        /* <DEDUP_REMOVED lines=14> */
.L_x_1270:
[----:B------:R-:W-:Y:S05]  /*8cc0*/  BSYNC B0 ;  /* 0x0000000000007941 */ /* 0x000fea0003800000 */
.L_x_1269:
[----:B-1----:R-:W-:Y:S01]  /*8cd0*/  IMAD.WIDE.U32 R4, R11, c[0x0][0x3a8], R224 ;  /* 0x0000ea000b047a25 */ /* 0x002fe200078e00e0 */
        /* <DEDUP_REMOVED lines=19> */
.L_x_1272:
[----:B------:R-:W-:Y:S05]  /*8e10*/  BSYNC B0 ;  /* 0x0000000000007941 */ /* 0x000fea0003800000 */
.L_x_1271:
        /* <DEDUP_REMOVED lines=13> */
.L_x_1274:
[----:B------:R-:W-:Y:S05]  /*8ef0*/  BSYNC B0 ;  /* 0x0000000000007941 */ /* 0x000fea0003800000 */
.L_x_1273:
        /* <DEDUP_REMOVED lines=13> */
.L_x_1276:
[----:B------:R-:W-:Y:S05]  /*8fd0*/  BSYNC B0 ;  /* 0x0000000000007941 */ /* 0x000fea0003800000 */
.L_x_1275:
        /* <DEDUP_REMOVED lines=11> */
.L_x_1260:
[----:B------:R-:W-:Y:S05]  /*9090*/  BSYNC B1 ;  /* 0x0000000000017941 */ /* 0x000fea0003800000 */
.L_x_1211:
[----:B------:R-:W2:Y:S01]  /*90a0*/  LDL.LU R0, [R1+0x4] ;  /* 0x0000040001007983 */ /* 0x000ea20000300800 */
[----:B------:R-:W-:Y:S02]  /*90b0*/  ULDC UR6, c[0x0][0x218] ;  /* 0x0000860000067ab9 */ /* 0x000fe40000000800 */
[----:B------:R-:W-:-:S04]  /*90c0*/  UIADD3 UR6, UR6, 0x7f, URZ ;  /* 0x0000007f06067890 */ /* 0x000fc8000fffe03f */
[----:B------:R-:W-:-:S04]  /*90d0*/  USHF.R.S32.HI UR5, URZ, 0x1f, UR6 ;  /* 0x0000001f3f057899 */ /* 0x000fc80008011406 */
[----:B------:R-:W-:-:S04]  /*90e0*/  ULEA.HI UR5, UR5, UR6, URZ, 0x7 ;  /* 0x0000000605057291 */ /* 0x000fc8000f8f383f */
[----:B------:R-:W-:Y:S01]  /*90f0*/  USHF.R.S32.HI UR5, URZ, 0x7, UR5 ;  /* 0x000000073f057899 */ /* 0x000fe20008011405 */
[----:B--2---:R-:W-:-:S05]  /*9100*/  IADD3 R0, R0, c[0x0][0xc], RZ ;  /* 0x0000030000007a10 */ /* 0x004fca0007ffe0ff */
[----:B------:R-:W-:Y:S01]  /*9110*/  ISETP.GE.AND P0, PT, R0, UR5, PT ;  /* 0x0000000500007c0c */ /* 0x000fe2000bf06270 */
[----:B------:R2:W-:-:S12]  /*9120*/  STL [R1+0x4], R0 ;  /* 0x0000040001007387 */ /* 0x0005d80000100800 */
[----:B------:R-:W-:Y:S01]  /*9130*/  @P0 CALL.REL.NOINC `(.L_x_1277) ;  /* 0x0000001000000944 */ /* 0x000fe20003c00000 */
[----:B------:R-:W-:Y:S05]  /*9140*/  BRA `(.L_x_1278) ;  /* 0xffff77a000007947 */ /* 0x000fea000383ffff */
.L_x_1277:
[----:B------:R-:W-:Y:S05]  /*9150*/  EXIT ;  /* 0x000000000000794d */ /* 0x000fea0003800000 */
.L_x_1279:
        /* <DEDUP_REMOVED lines=10> */
.L_x_2474:


//--------------------- .text._ZN5flash44flash_bwd_dq_dk_dv_loop_seqk_parallel_kernelI23Flash_bwd_kernel_traitsILi64ELi64ELi128ELi8ELi2ELi4ELi4ELb1ELb0EN7cutlass6half_tE19Flash_kernel_traitsILi64ELi64ELi128ELi8ES3_EELb0ELb0ELb0ELb1ELb0ELb0ELb1EEEvNS_16Flash_bwd_paramsE --------------------------
	.section	.text._ZN5flash44flash_bwd_dq_dk_dv_loop_seqk_parallel_kernelI23Flash_bwd_kernel_traitsILi64ELi64ELi128ELi8ELi2ELi4ELi4ELb1ELb0EN7cutlass6half_tE19Flash_kernel_traitsILi64ELi64ELi128ELi8ES3_EELb0ELb0ELb0ELb1ELb0ELb0ELb1EEEvNS_16Flash_bwd_paramsE,"ax",@progbits
	.sectioninfo	@"SHI_REGISTERS=255"
	.align	128
        .global         _ZN5flash44flash_bwd_dq_dk_dv_loop_seqk_parallel_kernelI23Flash_bwd_kernel_traitsILi64ELi64ELi128ELi8ELi2ELi4ELi4ELb1ELb0EN7cutlass6half_tE19Flash_kernel_traitsILi64ELi64ELi128ELi8ES3_EELb0ELb0ELb0ELb1ELb0ELb0ELb1EEEvNS_16Flash_bwd_paramsE
        .type           _ZN5flash44flash_bwd_dq_dk_dv_loop_seqk_parallel_kernelI23Flash_bwd_kernel_traitsILi64ELi64ELi128ELi8ELi2ELi4ELi4ELb1ELb0EN7cutlass6half_tE19Flash_kernel_traitsILi64ELi64ELi128ELi8ES3_EELb0ELb0ELb0ELb1ELb0ELb0ELb1EEEvNS_16Flash_bwd_paramsE,@function
        .size           _ZN5flash44flash_bwd_dq_dk_dv_loop_seqk_parallel_kernelI23Flash_bwd_kernel_traitsILi64ELi64ELi128ELi8ELi2ELi4ELi4ELb1ELb0EN7cutlass6half_tE19Flash_kernel_traitsILi64ELi64ELi128ELi8ES3_EELb0ELb0ELb0ELb1ELb0ELb0ELb1EEEvNS_16Flash_bwd_paramsE,(.L_x_2475 - _ZN5flash44flash_bwd_dq_dk_dv_loop_seqk_parallel_kernelI23Flash_bwd_kernel_traitsILi64ELi64ELi128ELi8ELi2ELi4ELi4ELb1ELb0EN7cutlass6half_tE19Flash_kernel_traitsILi64ELi64ELi128ELi8ES3_EELb0ELb0ELb0ELb1ELb0ELb0ELb1EEEvNS_16Flash_bwd_paramsE)
        .other          _ZN5flash44flash_bwd_dq_dk_dv_loop_seqk_parallel_kernelI23Flash_bwd_kernel_traitsILi64ELi64ELi128ELi8ELi2ELi4ELi4ELb1ELb0EN7cutlass6half_tE19Flash_kernel_traitsILi64ELi64ELi128ELi8ES3_EELb0ELb0ELb0ELb1ELb0ELb0ELb1EEEvNS_16Flash_bwd_paramsE,@"STO_CUDA_ENTRY STV_DEFAULT"
_ZN5flash44flash_bwd_dq_dk_dv_loop_seqk_parallel_kernelI23Flash_bwd_kernel_traitsILi64ELi64ELi128ELi8ELi2ELi4ELi4ELb1ELb0EN7cutlass6half_tE19Flash_kernel_traitsILi64ELi64ELi128ELi8ES3_EELb0ELb0ELb0ELb1ELb0ELb0ELb1EEEvNS_16Flash_bwd_paramsE:
.text._ZN5flash44flash_bwd_dq_dk_dv_loop_seqk_parallel_kernelI23Flash_bwd_kernel_traitsILi64ELi64ELi128ELi8ELi2ELi4ELi4ELb1ELb0EN7cutlass6half_tE19Flash_kernel_traitsILi64ELi64ELi128ELi8ES3_EELb0ELb0ELb0ELb1ELb0ELb0ELb1EEEvNS_16Flash_bwd_paramsE:
        /* <DEDUP_REMOVED lines=37> */
[----:B------:R-:W-:Y:S01]  /*0250*/  SHF.R.S32.HI R5, RZ, 0x2, R15 ;  /* 0x00000002ff057819 */ /* 0x000fe2000001140f */
[----:B------:R-:W-:Y:S01]  /*0260*/  UIMAD UR4, UR43, UR7, UR47 ;  /* 0x000000072b0472a4 */ /* 0x000fe2000f8e022f */
[----:B------:R-:W-:Y:S01]  /*0270*/  LEA.HI R2, R3, R4, RZ, 0x1 ;  /* 0x0000000403027211 */ /* 0x000fe200078f08ff */
[----:B------:R-:W-:Y:S01]  /*0280*/  UIMAD UR60, UR47, UR57, URZ ;  /* 0x000000392f3c72a4 */ /* 0x000fe2000f8e023f */
[-C--:B------:R-:W-:Y:S01]  /*0290*/  LEA.HI R13, R9, R12.reuse, RZ, 0x3 ;  /* 0x0000000c090d7211 */ /* 0x080fe200078f18ff */
[----:B------:R-:W-:Y:S01]  /*02a0*/  UIMAD UR7, UR4, UR16, URZ ;  /* 0x00000010040772a4 */ /* 0x000fe2000f8e023f */
[----:B------:R-:W-:Y:S01]  /*02b0*/  LOP3.LUT R2, R2, 0xfffffffe, RZ, 0xc0, !PT ;  /* 0xfffffffe02027812 */ /* 0x000fe200078ec0ff */
[----:B------:R-:W-:Y:S01]  /*02c0*/  ULDC UR50, c[0x0][0x1c0] ;  /* 0x0000700000327ab9 */ /* 0x000fe20000000800 */
[----:B------:R-:W-:Y:S01]  /*02d0*/  SHF.R.S32.HI R239, RZ, 0x3, R13 ;  /* 0x00000003ffef7819 */ /* 0x000fe2000001140d */
[----:B------:R-:W-:Y:S01]  /*02e0*/  UIMAD.WIDE UR50, UR57, UR50, URZ ;  /* 0x00000032393272a5 */ /* 0x000fe2000f8e023f */
        /* <DEDUP_REMOVED lines=11> */
[----:B------:R-:W-:Y:S01]  /*03a0*/  UIMAD.WIDE.U32 UR58, UR43, UR17, URZ ;  /* 0x000000112b3a72a5 */ /* 0x000fe2000f8e003f */
[----:B------:R-:W-:Y:S01]  /*03b0*/  SHF.R.S32.HI R4, RZ, 0x1f, R2 ;  /* 0x0000001fff047819 */ /* 0x000fe20000011402 */
[----:B------:R-:W-:Y:S01]  /*03c0*/  IMAD.IADD R7, R5, 0x1, -R0 ;  /* 0x0000000105077824 */ /* 0x000fe200078e0a00 */
[----:B------:R-:W-:Y:S01]  /*03d0*/  SHF.R.U32.HI R5, RZ, 0x3, R3 ;  /* 0x00000003ff057819 */ /* 0x000fe20000011603 */
[----:B------:R-:W-:Y:S01]  /*03e0*/  IMAD.U32 R0, RZ, RZ, UR5 ;  /* 0x00000005ff007e24 */ /* 0x000fe2000f8e00ff */
[----:B------:R-:W-:Y:S01]  /*03f0*/  LEA.HI R11, R4, R2, RZ, 0x3 ;  /* 0x00000002040b7211 */ /* 0x000fe200078f18ff */
[----:B------:R-:W-:Y:S01]  /*0400*/  USHF.R.S32.HI UR5, URZ, 0x1f, UR17 ;  /* 0x0000001f3f057899 */ /* 0x000fe20008011411 */
[--C-:B------:R-:W-:Y:S01]  /*0410*/  SHF.R.S32.HI R16, RZ, 0x5, R8.reuse ;  /* 0x00000005ff107819 */ /* 0x100fe20000011408 */
[----:B------:R-:W-:Y:S01]  /*0420*/  ULDC UR14, c[0x0][0x1c0] ;  /* 0x00007000000e7ab9 */ /* 0x000fe20000000800 */
[----:B------:R1:W-:Y:S01]  /*0430*/  STL [R1+0x18], R0 ;  /* 0x0000180001007387 */ /* 0x0003e20000100800 */
[----:B------:R-:W-:Y:S01]  /*0440*/  LOP3.LUT R4, R11, 0xfffffff8, RZ, 0xc0, !PT ;  /* 0xfffffff80b047812 */ /* 0x000fe200078ec0ff */
[----:B------:R-:W-:Y:S01]  /*0450*/  UIMAD UR4, UR5, UR43, URZ ;  /* 0x0000002b050472a4 */ /* 0x000fe2000f8e023f */
[----:B------:R-:W-:Y:S01]  /*0460*/  SHF.R.S32.HI R6, RZ, 0x1f, R8 ;  /* 0x0000001fff067819 */ /* 0x000fe20000011408 */
[----:B------:R-:W-:-:S02]  /*0470*/  ULDC UR12, c[0x0][0x1c0] ;  /* 0x00007000000c7ab9 */ /* 0x000fc40000000800 */
[----:B------:R-:W-:Y:S01]  /*0480*/  IMAD.IADD R14, R2, 0x1, -R4 ;  /* 0x00000001020e7824 */ /* 0x000fe200078e0a04 */
[----:B------:R-:W-:Y:S01]  /*0490*/  LOP3.LUT R4, R7, 0x1, RZ, 0xc0, !PT ;  /* 0x0000000107047812 */ /* 0x000fe200078ec0ff */
[----:B------:R-:W-:Y:S01]  /*04a0*/  IMAD.U32 R2, RZ, RZ, UR6 ;  /* 0x00000006ff027e24 */ /* 0x000fe2000f8e00ff */
[----:B------:R-:W-:Y:S02]  /*04b0*/  USHF.R.S32.HI UR6, URZ, 0x1f, UR43 ;  /* 0x0000001f3f067899 */ /* 0x000fe4000801142b */
[----:B------:R-:W-:Y:S01]  /*04c0*/  ISETP.NE.U32.AND P0, PT, R4, 0x1, PT ;  /* 0x000000010400780c */ /* 0x000fe20003f05070 */
[----:B------:R-:W-:Y:S02]  /*04d0*/  UIMAD UR57, UR57, UR12, URZ ;  /* 0x0000000c393972a4 */ /* 0x000fe4000f8e023f */
[----:B------:R-:W-:Y:S01]  /*04e0*/  ULDC.U8 UR11, c[0x0][0x3d0] ;  /* 0x0000f400000b7ab9 */ /* 0x000fe20000000000 */
[----:B------:R-:W-:Y:S01]  /*04f0*/  SEL R184, R184, 0x10, !P0 ;  /* 0x00000010b8b87807 */ /* 0x000fe20004000000 */
[----:B------:R-:W-:-:S02]  /*0500*/  USHF.L.U32 UR20, UR57, 0x4, URZ ;  /* 0x0000000439147899 */ /* 0x000fc4000800063f */
[----:B------:R-:W-:Y:S02]  /*0510*/  USHF.L.U32 UR56, UR57, 0x6, URZ ;  /* 0x0000000639387899 */ /* 0x000fe4000800063f */
[----:B------:R-:W-:Y:S02]  /*0520*/  UIADD3 UR19, UR20, 0x20, URZ ;  /* 0x0000002014137890 */ /* 0x000fe4000fffe03f */
[----:B------:R-:W-:Y:S02]  /*0530*/  ULDC.64 UR8, c[0x0][0x118] ;  /* 0x0000460000087ab9 */ /* 0x000fe40000000a00 */
[----:B------:R-:W-:Y:S01]  /*0540*/  UISETP.NE.AND UP2, UPT, UR11, URZ, UPT ;  /* 0x0000003f0b00728c */ /* 0x000fe2000bf45270 */
[----:B-1----:R-:W-:Y:S01]  /*0550*/  LOP3.LUT R0, R13, 0xfffffff8, RZ, 0xc0, !PT ;  /* 0xfffffff80d007812 */ /* 0x002fe200078ec0ff */
[----:B------:R-:W-:Y:S02]  /*0560*/  UIMAD.WIDE.U32 UR54, UR50, UR58, URZ ;  /* 0x0000003a323672a5 */ /* 0x000fe4000f8e003f */
[----:B------:R-:W-:-:S02]  /*0570*/  UIMAD UR26, UR57, 0x18, URZ ;  /* 0x00000018391a78a4 */ /* 0x000fc4000f8e023f */
[----:B------:R-:W-:Y:S01]  /*0580*/  IMAD.IADD R0, R12, 0x1, -R0 ;  /* 0x000000010c007824 */ /* 0x000fe200078e0a00 */
[----:B------:R-:W-:Y:S02]  /*0590*/  USHF.L.U32 UR25, UR57, 0x5, URZ ;  /* 0x0000000539197899 */ /* 0x000fe4000800063f */
[----:B------:R-:W-:Y:S01]  /*05a0*/  UIMAD UR24, UR57, 0x28, URZ ;  /* 0x00000028391878a4 */ /* 0x000fe2000f8e023f */
[C---:B------:R-:W-:Y:S01]  /*05b0*/  IMAD.SHL.U32 R210, R0.reuse, 0x8, RZ ;  /* 0x0000000800d27824 */ /* 0x040fe200078e00ff */
[C---:B------:R-:W-:Y:S01]  /*05c0*/  LOP3.LUT P4, RZ, R0.reuse, 0x2, RZ, 0xc0, !PT ;  /* 0x0000000200ff7812 */ /* 0x040fe2000788c0ff */
[----:B------:R-:W-:Y:S01]  /*05d0*/  UIMAD UR23, UR57, 0x30, URZ ;  /* 0x00000030391778a4 */ /* 0x000fe2000f8e023f */
[C---:B------:R-:W-:Y:S01]  /*05e0*/  LOP3.LUT P3, RZ, R0.reuse, 0x4, RZ, 0xc0, !PT ;  /* 0x0000000400ff7812 */ /* 0x040fe2000786c0ff */
[----:B------:R-:W-:Y:S01]  /*05f0*/  IMAD.SHL.U32 R0, R0, 0x40, RZ ;  /* 0x0000004000007824 */ /* 0x000fe200078e00ff */
[----:B------:R-:W-:Y:S01]  /*0600*/  LOP3.LUT R3, R3, 0x38, R210, 0xf8, !PT ;  /* 0x0000003803037812 */ /* 0x000fe200078ef8d2 */
[----:B------:R-:W-:Y:S01]  /*0610*/  UIMAD UR22, UR57, 0x38, URZ ;  /* 0x00000038391678a4 */ /* 0x000fe2000f8e023f */
[C---:B------:R-:W-:Y:S01]  /*0620*/  R2P PR, R7.reuse, 0x6 ;  /* 0x0000000607007804 */ /* 0x040fe20000000000 */
[----:B------:R-:W-:Y:S01]  /*0630*/  IMAD.SHL.U32 R7, R7, 0x40, RZ ;  /* 0x0000004007077824 */ /* 0x000fe200078e00ff */
[----:B------:R-:W-:Y:S01]  /*0640*/  LOP3.LUT R243, R3, R5, RZ, 0x3c, !PT ;  /* 0x0000000503f37212 */ /* 0x000fe200078e3cff */
[----:B------:R-:W-:Y:S01]  /*0650*/  USHF.R.S32.HI UR61, URZ, 0x1f, UR56 ;  /* 0x0000001f3f3d7899 */ /* 0x000fe20008011438 */
[----:B------:R-:W-:Y:S01]  /*0660*/  LEA.HI R3, R6, R16, RZ, 0x2 ;  /* 0x0000001006037211 */ /* 0x000fe200078f10ff */
[----:B------:R-:W-:Y:S01]  /*0670*/  UMOV UR53, 0xffffe000 ;  /* 0xffffe00000357882 */ /* 0x000fe20000000000 */
[----:B------:R-:W-:-:S02]  /*0680*/  LOP3.LUT R0, R0, 0x1c0, RZ, 0xc0, !PT ;  /* 0x000001c000007812 */ /* 0x000fc400078ec0ff */
[----:B------:R-:W-:Y:S01]  /*0690*/  LOP3.LUT R2, R3, 0xfffffffc, RZ, 0xc0, !PT ;  /* 0xfffffffc03027812 */ /* 0x000fe200078ec0ff */
[----:B------:R-:W-:Y:S01]  /*06a0*/  IMAD.U32 R3, RZ, RZ, UR6 ;  /* 0x00000006ff037e24 */ /* 0x000fe2000f8e00ff */
[----:B------:R-:W-:Y:S01]  /*06b0*/  USHF.R.S32.HI UR6, URZ, 0x1f, UR47 ;  /* 0x0000001f3f067899 */ /* 0x000fe2000801142f */
[----:B------:R-:W-:Y:S02]  /*06c0*/  LOP3.LUT R163, R0, 0x8, R13, 0xf8, !PT ;  /* 0x0000000800a37812 */ /* 0x000fe400078ef80d */
[----:B------:R-:W-:Y:S01]  /*06d0*/  IMAD.IADD R160, R16, 0x1, -R2 ;  /* 0x0000000110a07824 */ /* 0x000fe200078e0a02 */
[----:B------:R-:W-:Y:S02]  /*06e0*/  LEA.HI R2, R9, R12, RZ, 0x6 ;  /* 0x0000000c09027211 */ /* 0x000fe400078f30ff */
[----:B------:R-:W-:Y:S01]  /*06f0*/  IMAD.U32 R3, RZ, RZ, UR6 ;  /* 0x00000006ff037e24 */ /* 0x000fe2000f8e00ff */
[----:B------:R-:W-:Y:S01]  /*0700*/  USHF.R.S32.HI UR6, URZ, 0x1f, UR43 ;  /* 0x0000001f3f067899 */ /* 0x000fe2000801142b */
[----:B------:R-:W-:Y:S01]  /*0710*/  IMAD.SHL.U32 R3, R160, 0x10, RZ ;  /* 0x00000010a0037824 */ /* 0x000fe200078e00ff */
[----:B------:R-:W-:-:S04]  /*0720*/  SHF.R.S32.HI R2, RZ, 0x6, R2 ;  /* 0x00000006ff027819 */ /* 0x000fc80000011402 */
[----:B------:R-:W-:Y:S01]  /*0730*/  IMAD.U32 R5, RZ, RZ, UR6 ;  /* 0x00000006ff057e24 */ /* 0x000fe2000f8e00ff */
[----:B------:R-:W-:Y:S01]  /*0740*/  LOP3.LUT R5, R0, 0x30, R3, 0xf8, !PT ;  /* 0x0000003000057812 */ /* 0x000fe200078ef803 */
[----:B------:R-:W-:Y:S01]  /*0750*/  IMAD.SHL.U32 R3, R10, 0x200, RZ ;  /* 0x000002000a037824 */ /* 0x000fe200078e00ff */
[----:B------:R-:W-:Y:S01]  /*0760*/  SHF.R.U32.HI R0, RZ, 0x3, R0 ;  /* 0x00000003ff007819 */ /* 0x000fe20000011600 */
[----:B------:R-:W-:Y:S01]  /*0770*/  USHF.R.S32.HI UR6, URZ, 0x1f, UR47 ;  /* 0x0000001f3f067899 */ /* 0x000fe2000801142f */
[----:B------:R-:W-:Y:S01]  /*0780*/  LOP3.LUT R5, R5, 0x8, R13, 0xf8, !PT ;  /* 0x0000000805057812 */ /* 0x000fe200078ef80d */
[C---:B------:R-:W-:Y:S01]  /*0790*/  IMAD R4, R2.reuse, 0x800, R3 ;  /* 0x0000080002047824 */ /* 0x040fe200078e0203 */
[----:B------:R-:W-:Y:S01]  /*07a0*/  LOP3.LUT R163, R163, R0, RZ, 0x3c, !PT ;  /* 0x00000000a3a37212 */ /* 0x000fe200078e3cff */
[----:B------:R-:W-:Y:S01]  /*07b0*/  IMAD R243, R2, 0x200, R243 ;  /* 0x0000020002f37824 */ /* 0x000fe200078e02f3 */
[----:B------:R-:W-:Y:S01]  /*07c0*/  LOP3.LUT R3, R3, R5, R0, 0xf6, !PT ;  /* 0x0000000503037212 */ /* 0x000fe200078ef600 */
[----:B------:R-:W-:Y:S01]  /*07d0*/  IMAD.U32 R6, RZ, RZ, UR6 ;  /* 0x00000006ff067e24 */ /* 0x000fe2000f8e00ff */
[----:B------:R-:W-:Y:S01]  /*07e0*/  LOP3.LUT R0, R15, 0x7ffffffc, RZ, 0xc0, !PT ;  /* 0x7ffffffc0f007812 */ /* 0x000fe200078ec0ff */
[----:B------:R-:W-:Y:S01]  /*07f0*/  IMAD.IADD R163, R4, 0x1, R163 ;  /* 0x0000000104a37824 */ /* 0x000fe200078e02a3 */
[----:B------:R-:W-:Y:S01]  /*0800*/  LOP3.LUT R5, R8, 0xffffffe0, RZ, 0xc0, !PT ;  /* 0xffffffe008057812 */ /* 0x000fe200078ec0ff */
[----:B------:R-:W-:Y:S01]  /*0810*/  IMAD.U32 R4, RZ, RZ, UR10 ;  /* 0x0000000aff047e24 */ /* 0x000fe2000f8e00ff */
[----:B------:R-:W-:Y:S01]  /*0820*/  @!UP1 UIMAD UR6, UR43, UR14, UR47 ;  /* 0x0000000e2b0692a4 */ /* 0x000fe2000f8e022f */
[----:B------:R-:W-:Y:S01]  /*0830*/  IMAD.U32 R6, RZ, RZ, UR4 ;  /* 0x00000004ff067e24 */ /* 0x000fe2000f8e00ff */
[----:B------:R-:W-:Y:S01]  /*0840*/  USHF.R.S32.HI UR4, URZ, 0x1f, UR60 ;  /* 0x0000001f3f047899 */ /* 0x000fe2000801143c */
[----:B------:R-:W-:Y:S01]  /*0850*/  IMAD.IADD R13, R12, 0x1, -R5 ;  /* 0x000000010c0d7824 */ /* 0x000fe200078e0a05 */
[----:B------:R1:W-:Y:S01]  /*0860*/  STL [R1+0x4], R4 ;  /* 0x0000040401007387 */ /* 0x0003e20000100800 */
[----:B------:R-:W-:Y:S01]  /*0870*/  IMAD.SHL.U32 R2, R2, 0x20, RZ ;  /* 0x0000002002027824 */ /* 0x000fe200078e00ff */
[----:B------:R-:W-:Y:S01]  /*0880*/  USHF.L.U32 UR14, UR57, 0x3, URZ ;  /* 0x00000003390e7899 */ /* 0x000fe2000800063f */
[----:B------:R-:W-:-:S02]  /*0890*/  IMAD.SHL.U32 R163, R163, 0x2, RZ ;  /* 0x00000002a3a37824 */ /* 0x000fc400078e00ff */
[----:B------:R-:W-:Y:S01]  /*08a0*/  IMAD.SHL.U32 R3, R3, 0x2, RZ ;  /* 0x0000000203037824 */ /* 0x000fe200078e00ff */
[----:B------:R-:W-:Y:S01]  /*08b0*/  LOP3.LUT R244, R2, 0x6, R244, 0xf8, !PT ;  /* 0x0000000602f47812 */ /* 0x000fe200078ef8f4 */
[----:B------:R-:W-:-:S04]  /*08c0*/  UIADD3 UR18, UR14, UR19, URZ ;  /* 0x000000130e127290 */ /* 0x000fc8000fffe03f */
[----:B------:R-:W-:-:S04]  /*08d0*/  UIADD3 UR17, UR14, UR18, URZ ;  /* 0x000000120e117290 */ /* 0x000fc8000fffe03f */
[----:B------:R-:W-:Y:S01]  /*08e0*/  UIADD3 UR16, UR14, UR17, URZ ;  /* 0x000000110e107290 */ /* 0x000fe2000fffe03f */
[----:B-1----:R-:W-:-:S05]  /*08f0*/  IMAD.U32 R4, RZ, RZ, UR7 ;  /* 0x00000007ff047e24 */ /* 0x002fca000f8e00ff */
[----:B------:R1:W-:Y:S04]  /*0900*/  STL [R1+0x14], R4 ;  /* 0x0000140401007387 */ /* 0x0003e80000100800 */
[----:B------:R2:W-:Y:S04]  /*0910*/  STL [R1+0x10], R6 ;  /* 0x0000100601007387 */ /* 0x0005e80000100800 */
[----:B------:R-:W-:Y:S01]  /*0920*/  STL [R1+0x8], R13 ;  /* 0x0000080d01007387 */ /* 0x000fe20000100800 */
[----:B-1----:R-:W-:Y:S01]  /*0930*/  LEA.HI R4, R9, R12, RZ, 0x7 ;  /* 0x0000000c09047211 */ /* 0x002fe200078f38ff */
[----:B--2---:R-:W-:-:S03]  /*0940*/  IMAD.IADD R6, R12, 0x1, -R0 ;  /* 0x000000010c067824 */ /* 0x004fc600078e0a00 */
[----:B------:R-:W-:Y:S01]  /*0950*/  SHF.R.S32.HI R4, RZ, 0x7, R4 ;  /* 0x00000007ff047819 */ /* 0x000fe20000011404 */
[----:B------:R-:W-:Y:S01]  /*0960*/  IMAD.U32 R0, RZ, RZ, UR4 ;  /* 0x00000004ff007e24 */ /* 0x000fe2000f8e00ff */
[----:B------:R-:W-:Y:S01]  /*0970*/  LEA.HI R0, R8, R16, RZ, 0x1 ;  /* 0x0000001008007211 */ /* 0x000fe200078f08ff */
[----:B------:R-:W-:Y:S01]  /*0980*/  IMAD.SHL.U32 R6, R6, 0x2, RZ ;  /* 0x0000000206067824 */ /* 0x000fe200078e00ff */
[----:B------:R-:W-:Y:S01]  /*0990*/  UIMAD UR4, UR51, UR58, URZ ;  /* 0x0000003a330472a4 */ /* 0x000fe2000f8e023f */
[----:B------:R-:W-:Y:S01]  /*09a0*/  IMAD.SHL.U32 R5, R4, 0x8, RZ ;  /* 0x0000000804057824 */ /* 0x000fe200078e00ff */
[----:B------:R-:W-:Y:S01]  /*09b0*/  LOP3.LUT R169, R0, 0xfffffffe, RZ, 0xc0, !PT ;  /* 0xfffffffe00a97812 */ /* 0x000fe200078ec0ff */
[----:B------:R-:W-:Y:S01]  /*09c0*/  IMAD R8, R4, 0x1000, R6 ;  /* 0x0000100004087824 */ /* 0x000fe200078e0206 */
[----:B------:R-:W-:Y:S01]  /*09d0*/  LOP3.LUT R0, R7, 0x1c0, RZ, 0xc0, !PT ;  /* 0x000001c007007812 */ /* 0x000fe200078ec0ff */
[----:B------:R-:W-:Y:S01]  /*09e0*/  IMAD.SHL.U32 R4, R10, 0x10, RZ ;  /* 0x000000100a047824 */ /* 0x000fe200078e00ff */
[----:B------:R-:W-:Y:S01]  /*09f0*/  LOP3.LUT R5, R5, 0x8, RZ, 0xc0, !PT ;  /* 0x0000000805057812 */ /* 0x000fe200078ec0ff */
[----:B------:R-:W-:Y:S01]  /*0a00*/  IMAD.IADD R169, R16, 0x1, -R169 ;  /* 0x0000000110a97824 */ /* 0x000fe200078e0aa9 */
[----:B------:R-:W-:Y:S01]  /*0a10*/  LOP3.LUT R7, R0, 0x20, R2, 0xf8, !PT ;  /* 0x0000002000077812 */ /* 0x000fe200078ef802 */
[----:B------:R-:W-:Y:S01]  /*0a20*/  IMAD.U32 R12, RZ, RZ, UR4 ;  /* 0x00000004ff0c7e24 */ /* 0x000fe2000f8e00ff */
[----:B------:R-:W-:Y:S01]  /*0a30*/  SHF.R.U32.HI R2, RZ, 0x3, R0 ;  /* 0x00000003ff027819 */ /* 0x000fe20000011600 */
[----:B------:R-:W-:Y:S01]  /*0a40*/  IMAD R8, R169, 0x400, R8 ;  /* 0x00000400a9087824 */ /* 0x000fe200078e0208 */
[----:B------:R-:W-:Y:S01]  /*0a50*/  LOP3.LUT R9, R5, 0x10, R4, 0xf8, !PT ;  /* 0x0000001005097812 */ /* 0x000fe200078ef804 */
[----:B------:R-:W-:Y:S01]  /*0a60*/  @!UP1 UIMAD UR4, UR6, UR15, URZ ;  /* 0x0000000f060492a4 */ /* 0x000fe2000f8e023f */
[----:B------:R-:W-:Y:S01]  /*0a70*/  LOP3.LUT R7, R7, R2, RZ, 0x3c, !PT ;  /* 0x0000000207077212 */ /* 0x000fe200078e3cff */
[----:B------:R-:W-:Y:S01]  /*0a80*/  UIADD3 UR15, UR14, UR16, URZ ;  /* 0x000000100e0f7290 */ /* 0x000fe2000fffe03f */
[----:B------:R-:W-:Y:S01]  /*0a90*/  LOP3.LUT R5, R2, R0, R5, 0x1e, !PT ;  /* 0x0000000002057212 */ /* 0x000fe200078e1e05 */
[----:B------:R-:W-:-:S02]  /*0aa0*/  IMAD.SHL.U32 R2, R14, 0x40, RZ ;  /* 0x000000400e027824 */ /* 0x000fc400078e00ff */
[----:B------:R-:W-:Y:S01]  /*0ab0*/  IMAD R0, R160, 0x400, R6 ;  /* 0x00000400a0007824 */ /* 0x000fe200078e0206 */
[----:B------:R-:W-:Y:S01]  /*0ac0*/  UIADD3 UR21, UR14, UR15, URZ ;  /* 0x0000000f0e157290 */ /* 0x000fe2000fffe03f */
[----:B------:R-:W-:Y:S01]  /*0ad0*/  IMAD.SHL.U32 R6, R11, 0x40, RZ ;  /* 0x000000400b067824 */ /* 0x000fe200078e00ff */
[----:B------:R-:W-:Y:S01]  /*0ae0*/  LOP3.LUT R2, R2, 0x1c0, RZ, 0xc0, !PT ;  /* 0x000001c002027812 */ /* 0x000fe200078ec0ff */
[----:B------:R-:W-:Y:S01]  /*0af0*/  IMAD.IADD R248, R0, 0x1, R5 ;  /* 0x0000000100f87824 */ /* 0x000fe200078e0205 */
[----:B------:R-:W-:Y:S01]  /*0b00*/  SHF.R.S32.HI R5, RZ, 0x1f, R13 ;  /* 0x0000001fff057819 */ /* 0x000fe2000001140d */
[----:B------:R-:W-:Y:S01]  /*0b10*/  IMAD.SHL.U32 R0, R10, 0x8, RZ ;  /* 0x000000080a007824 */ /* 0x000fe200078e00ff */
[----:B------:R-:W-:Y:S01]  /*0b20*/  SHF.R.U32.HI R4, RZ, 0x3, R2 ;  /* 0x00000003ff047819 */ /* 0x000fe20000011602 */
[----:B------:R-:W-:Y:S01]  /*0b30*/  IMAD.IADD R8, R7, 0x1, R8 ;  /* 0x0000000107087824 */ /* 0x000fe200078e0208 */
[----:B------:R-:W-:Y:S02]  /*0b40*/  LEA R248, R248, 0x6000, 0x1 ;  /* 0x00006000f8f87811 */ /* 0x000fe400078e08ff */
[----:B------:R-:W-:Y:S01]  /*0b50*/  LOP3.LUT R7, R2, 0x8, R0, 0xf8, !PT ;  /* 0x0000000802077812 */ /* 0x000fe200078ef800 */
[----:B------:R-:W-:Y:S01]  /*0b60*/  IMAD.SHL.U32 R186, R8, 0x2, RZ ;  /* 0x0000000208ba7824 */ /* 0x000fe200078e00ff */
[----:B------:R-:W-:-:S02]  /*0b70*/  LOP3.LUT R2, R4, R9, R2, 0x1e, !PT ;  /* 0x0000000904027212 */ /* 0x000fc400078e1e02 */
[----:B------:R-:W-:Y:S01]  /*0b80*/  LOP3.LUT R0, R6, 0xfffffe00, RZ, 0xc0, !PT ;  /* 0xfffffe0006007812 */ /* 0x000fe200078ec0ff */
[----:B------:R-:W-:Y:S01]  /*0b90*/  IMAD.IADD R187, R186, 0x1, R184 ;  /* 0x00000001babb7824 */ /* 0x000fe200078e02b8 */
[----:B------:R-:W-:Y:S02]  /*0ba0*/  IADD3 R6, R248, 0x420, RZ ;  /* 0x00000420f8067810 */ /* 0x000fe40007ffe0ff */
[----:B------:R-:W-:Y:S01]  /*0bb0*/  LOP3.LUT R168, R2, R0, RZ, 0xfc, !PT ;  /* 0x0000000002a87212 */ /* 0x000fe200078efcff */
[----:B------:R-:W-:Y:S01]  /*0bc0*/  IMAD.U32 R2, RZ, RZ, UR4 ;  /* 0x00000004ff027e24 */ /* 0x000fe2000f8e00ff */
[----:B------:R-:W-:Y:S01]  /*0bd0*/  LEA.HI R5, R5, R13, RZ, 0x2 ;  /* 0x0000000d05057211 */ /* 0x000fe200078f10ff */
[----:B------:R-:W-:Y:S01]  /*0be0*/  IMAD R160, R160, 0x400, R0 ;  /* 0x00000400a0a07824 */ /* 0x000fe200078e0200 */
[----:B------:R-:W-:Y:S02]  /*0bf0*/  @P1 IADD3 R6, R248, 0x3e0, RZ ;  /* 0x000003e0f8061810 */ /* 0x000fe40007ffe0ff */
[----:B------:R-:W-:Y:S01]  /*0c00*/  SHF.R.S32.HI R5, RZ, 0x2, R5 ;  /* 0x00000002ff057819 */ /* 0x000fe20000011405 */
[----:B------:R1:W-:Y:S01]  /*0c10*/  STL [R1+0xc], R2 ;  /* 0x00000c0201007387 */ /* 0x0003e20000100800 */
[----:B------:R-:W-:-:S02]  /*0c20*/  LOP3.LUT R4, R7, R4, RZ, 0x3c, !PT ;  /* 0x0000000407047212 */ /* 0x000fc400078e3cff */
[C---:B------:R-:W-:Y:S01]  /*0c30*/  IADD3 R249, R248.reuse, 0x40, RZ ;  /* 0x00000040f8f97810 */ /* 0x040fe20007ffe0ff */
[----:B------:R2:W-:Y:S01]  /*0c40*/  STL [R1], R6 ;  /* 0x0000000601007387 */ /* 0x0005e20000100800 */
[C---:B------:R-:W-:Y:S01]  /*0c50*/  IMAD R247, R169.reuse, 0x10, R5 ;  /* 0x00000010a9f77824 */ /* 0x040fe200078e0205 */
[----:B------:R-:W-:Y:S01]  /*0c60*/  @P2 IADD3 R249, R248, -0x40, RZ ;  /* 0xffffffc0f8f92810 */ /* 0x000fe20007ffe0ff */
[----:B------:R-:W-:Y:S02]  /*0c70*/  IMAD R169, R169, 0x400, R0 ;  /* 0x00000400a9a97824 */ /* 0x000fe400078e0200 */
[----:B------:R-:W-:Y:S02]  /*0c80*/  IMAD.MOV.U32 R5, RZ, RZ, 0x20 ;  /* 0x00000020ff057424 */ /* 0x000fe400078e00ff */
[----:B------:R-:W-:Y:S02]  /*0c90*/  IMAD.MOV.U32 R0, RZ, RZ, 0x40 ;  /* 0x00000040ff007424 */ /* 0x000fe400078e00ff */
[----:B------:R-:W-:Y:S01]  /*0ca0*/  IMAD.IADD R169, R169, 0x1, R4 ;  /* 0x00000001a9a97824 */ /* 0x000fe200078e0204 */
[----:B------:R-:W-:Y:S01]  /*0cb0*/  SEL R165, R5, 0xffffffe0, !P4 ;  /* 0xffffffe005a57807 */ /* 0x000fe20006000000 */
[----:B------:R-:W-:Y:S01]  /*0cc0*/  IMAD.IADD R160, R4, 0x1, R160 ;  /* 0x0000000104a07824 */ /* 0x000fe200078e02a0 */
[----:B------:R-:W-:-:S02]  /*0cd0*/  SEL R0, R0, 0xffffffc0, !P3 ;  /* 0xffffffc000007807 */ /* 0x000fc40005800000 */
[----:B------:R-:W-:Y:S01]  /*0ce0*/  SEL R5, R5, 0xffffffe0, !P1 ;  /* 0xffffffe005057807 */ /* 0x000fe20004800000 */
[C---:B------:R-:W-:Y:S01]  /*0cf0*/  IMAD.IADD R166, R163.reuse, 0x1, R165 ;  /* 0x00000001a3a67824 */ /* 0x040fe200078e02a5 */
[----:B------:R-:W-:Y:S01]  /*0d00*/  LEA R160, R160, 0xa000, 0x1 ;  /* 0x0000a000a0a07811 */ /* 0x000fe200078e08ff */
[----:B------:R-:W-:Y:S02]  /*0d10*/  IMAD.IADD R164, R163, 0x1, R0 ;  /* 0x00000001a3a47824 */ /* 0x000fe400078e0200 */
[----:B------:R-:W-:Y:S01]  /*0d20*/  IMAD.IADD R185, R186, 0x1, R5 ;  /* 0x00000001bab97824 */ /* 0x000fe200078e0205 */
[----:B-1----:R-:W-:Y:S01]  /*0d30*/  IADD3 R2, R247, -0x40, RZ ;  /* 0xffffffc0f7027810 */ /* 0x002fe20007ffe0ff */
[----:B------:R-:W-:Y:S02]  /*0d40*/  IMAD.IADD R165, R165, 0x1, R164 ;  /* 0x00000001a5a57824 */ /* 0x000fe400078e02a4 */
[----:B------:R-:W-:Y:S01]  /*0d50*/  IMAD.IADD R251, R5, 0x1, R248 ;  /* 0x0000000105fb7824 */ /* 0x000fe200078e02f8 */
[----:B------:R-:W-:Y:S01]  /*0d60*/  SHF.R.S32.HI R4, RZ, 0x1f, R2 ;  /* 0x0000001fff047819 */ /* 0x000fe20000011402 */
[----:B------:R-:W-:-:S02]  /*0d70*/  IMAD.SHL.U32 R245, R2, 0x4, RZ ;  /* 0x0000000402f57824 */ /* 0x000fc400078e00ff */
[----:B------:R-:W-:Y:S01]  /*0d80*/  IMAD.IADD R184, R184, 0x1, R185 ;  /* 0x00000001b8b87824 */ /* 0x000fe200078e02b9 */
[----:B------:R-:W-:Y:S01]  /*0d90*/  SHF.L.U64.HI R246, R2, 0x2, R4 ;  /* 0x0000000202f67819 */ /* 0x000fe20000010204 */
[----:B--2---:R-:W-:Y:S02]  /*0da0*/  IMAD.IADD R250, R5, 0x1, R249 ;  /* 0x0000000105fa7824 */ /* 0x004fe400078e02f9 */
.L_x_1348:
[----:B------:R-:W-:Y:S02]  /*0db0*/  USHF.R.S32.HI UR52, URZ, 0x1f, UR43 ;  /* 0x0000001f3f347899 */ /* 0x000fe4000801142b */
[----:B------:R-:W-:Y:S02]  /*0dc0*/  USHF.L.U32 UR12, UR43, 0x2, URZ ;  /* 0x000000022b0c7899 */ /* 0x000fe4000800063f */
[----:B------:R-:W-:Y:S02]  /*0dd0*/  ULDC.64 UR6, c[0x0][0x240] ;  /* 0x0000900000067ab9 */ /* 0x000fe40000000a00 */
[----:B------:R-:W-:Y:S02]  /*0de0*/  UISETP.NE.U32.AND UP5, UPT, URZ, UR6, UPT ;  /* 0x000000063f00728c */ /* 0x000fe4000bfa5070 */
[----:B------:R-:W-:-:S02]  /*0df0*/  USHF.L.U64.HI UR5, UR43, 0x2, UR52 ;  /* 0x000000022b057899 */ /* 0x000fc40008010234 */
[----:B------:R-:W-:Y:S02]  /*0e00*/  UIADD3 UR6, UP0, UR12, UR6, URZ ;  /* 0x000000060c067290 */ /* 0x000fe4000ff1e03f */
[----:B------:R-:W-:Y:S02]  /*0e10*/  UISETP.NE.AND.EX UP5, UPT, URZ, UR7, UPT, UP5 ;  /* 0x000000073f00728c */ /* 0x000fe4000bfa5350 */
[----:B------:R-:W-:Y:S02]  /*0e20*/  UIADD3.X UR7, UR5, UR7, URZ, UP0, !UPT ;  /* 0x0000000705077290 */ /* 0x000fe400087fe43f */
[----:B------:R-:W-:Y:S01]  /*0e30*/  IMAD.U32 R6, RZ, RZ, UR6 ;  /* 0x00000006ff067e24 */ /* 0x000fe2000f8e00ff */
[----:B------:R-:W-:Y:S01]  /*0e40*/  ULDC.U8 UR4, c[0x0][0x312] ;  /* 0x0000c48000047ab9 */ /* 0x000fe20000000000 */
[----:B------:R-:W-:Y:S01]  /*0e50*/  PLOP3.LUT P2, PT, PT, PT, UP5, 0x80, 0x0 ;  /* 0x000000000000781c */ /* 0x000fe20003f4f058 */
[----:B------:R-:W-:Y:S01]  /*0e60*/  UISETP.NE.AND UP4, UPT, UR4, URZ, UPT ;  /* 0x0000003f0400728c */ /* 0x000fe2000bf85270 */
[----:B------:R-:W-:Y:S01]  /*0e70*/  IMAD.U32 R7, RZ, RZ, UR7 ;  /* 0x00000007ff077e24 */ /* 0x000fe2000f8e00ff */
[----:B------:R-:W-:-:S02]  /*0e80*/  ULDC.64 UR6, c[0x0][0x250] ;  /* 0x0000940000067ab9 */ /* 0x000fc40000000a00 */
        /* <DEDUP_REMOVED lines=39> */
.L_x_1280:
        /* <DEDUP_REMOVED lines=58> */
.L_x_1282:
        /* <DEDUP_REMOVED lines=18> */
.L_x_1283:
[----:B------:R-:W2:Y:S01]  /*15c0*/  LDL R0, [R1+0x10] ;  /* 0x0000100001007983 */ /* 0x000ea20000100800 */
[----:B------:R-:W-:-:S03]  /*15d0*/  ULDC.64 UR10, c[0x0][0x370] ;  /* 0x0000dc00000a7ab9 */ /* 0x000fc60000000a00 */
[----:B------:R-:W3:Y:S04]  /*15e0*/  LDL R4, [R1+0x18] ;  /* 0x0000180001047983 */ /* 0x000ee80000100800 */
[----:B------:R-:W4:Y:S01]  /*15f0*/  LDL R2, [R1+0x4] ;  /* 0x0000040001027983 */ /* 0x000f220000100800 */
[----:B------:R-:W-:-:S04]  /*1600*/  @UP3 UIMAD.WIDE.U32 UR6, UR4, UR10, URZ ;  /* 0x0000000a040632a5 */ /* 0x000fc8000f8e003f */
[----:B------:R-:W-:-:S03]  /*1610*/  @UP3 UIMAD UR41, UR4, UR11, UR7 ;  /* 0x0000000b042932a4 */ /* 0x000fc6000f8e0207 */
[----:B------:R-:W-:Y:S02]  /*1620*/  @UP3 UMOV UR35, UR6 ;  /* 0x0000000600233c82 */ /* 0x000fe40008000000 */
[----:B------:R-:W-:Y:S02]  /*1630*/  ULDC.64 UR6, c[0x0][0x368] ;  /* 0x0000da0000067ab9 */ /* 0x000fe40000000a00 */
[----:B------:R-:W-:-:S04]  /*1640*/  @!UP3 UIMAD UR10, UR52, UR6, URZ ;  /* 0x00000006340ab2a4 */ /* 0x000fc8000f8e023f */
[----:B------:R-:W-:Y:S02]  /*1650*/  @!UP3 UIMAD UR10, UR43, UR7, UR10 ;  /* 0x000000072b0ab2a4 */ /* 0x000fe4000f8e020a */
[----:B------:R-:W-:Y:S01]  /*1660*/  @!UP3 UIMAD.WIDE.U32 UR6, UR43, UR6, URZ ;  /* 0x000000062b06b2a5 */ /* 0x000fe2000f8e003f */
[----:B------:R-:W-:Y:S01]  /*1670*/  IABS R6, c[0x0][0x1c8] ;  /* 0x0000720000067a13 */ /* 0x000fe20000000000 */
[----:B------:R-:W-:Y:S02]  /*1680*/  ULDC UR13, c[0x0][0x224] ;  /* 0x00008900000d7ab9 */ /* 0x000fe40000000800 */
[----:B------:R-:W-:-:S03]  /*1690*/  UIMAD UR12, UR51, UR58, URZ ;  /* 0x0000003a330c72a4 */ /* 0x000fc6000f8e023f */
[----:B------:R-:W-:Y:S01]  /*16a0*/  @!UP3 UMOV UR35, UR6 ;  /* 0x000000060023bc82 */ /* 0x000fe20008000000 */
[----:B--2---:R1:W2:Y:S02]  /*16b0*/  R2UR UR30, R0 ;  /* 0x00000000001e73c2 */ /* 0x0042a400000e0000 */
[----:B-1----:R-:W5:Y:S01]  /*16c0*/  LDL R0, [R1+0xc] ;  /* 0x00000c0001007983 */ /* 0x002f620000100800 */
[----:B--2---:R-:W-:-:S05]  /*16d0*/  UIMAD UR6, UR52, UR13, UR30 ;  /* 0x0000000d340672a4 */ /* 0x004fca000f8e021e */
[----:B---3--:R1:W2:Y:S01]  /*16e0*/  R2UR UR30, R4 ;  /* 0x00000000041e73c2 */ /* 0x0082a200000e0000 */
[----:B------:R-:W-:-:S04]  /*16f0*/  UIADD3 UR6, UR59, UR6, URZ ;  /* 0x000000063b067290 */ /* 0x000fc8000fffe03f */
[----:B------:R-:W-:-:S03]  /*1700*/  UIMAD UR6, UR50, UR6, UR12 ;  /* 0x00000006320672a4 */ /* 0x000fc6000f8e020c */
[----:B------:R-:W3:Y:S01]  /*1710*/  S2UR UR12, SR_CTAID.X ;  /* 0x00000000000c79c3 */ /* 0x000ee20000002500 */
[----:B-1----:R-:W1:Y:S01]  /*1720*/  I2F.RP R4, R6 ;  /* 0x0000000600047306 */ /* 0x002e620000209400 */
[----:B------:R-:W-:Y:S02]  /*1730*/  @!UP3 UIADD3 UR41, UR7, UR10, URZ ;  /* 0x0000000a0729b290 */ /* 0x000fe4000fffe03f */
[----:B------:R-:W-:Y:S02]  /*1740*/  UIMAD UR10, UR51, UR4, URZ ;  /* 0x00000004330a72a4 */ /* 0x000fe4000f8e023f */
[----:B------:R-:W-:-:S03]  /*1750*/  UIADD3 UR13, UR55, UR6, URZ ;  /* 0x00000006370d7290 */ /* 0x000fc6000fffe03f */
[----:B-1----:R-:W1:Y:S01]  /*1760*/  MUFU.RCP R4, R4 ;  /* 0x0000000400047308 */ /* 0x002e620000001000 */
[----:B------:R-:W-:-:S04]  /*1770*/  UIMAD.WIDE.U32 UR6, UR50, UR4, URZ ;  /* 0x00000004320672a5 */ /* 0x000fc8000f8e003f */
[----:B------:R-:W-:Y:S02]  /*1780*/  @UP3 UIADD3 UR13, UR7, UR10, URZ ;  /* 0x0000000a070d3290 */ /* 0x000fe4000fffe03f */
[----:B------:R-:W-:Y:S02]  /*1790*/  USEL UR34, UR54, UR6, !UP3 ;  /* 0x0000000636227287 */ /* 0x000fe4000d800000 */
[----:B------:R-:W-:Y:S02]  /*17a0*/  ULDC.64 UR10, c[0x0][0x3d8] ;  /* 0x0000f600000a7ab9 */ /* 0x000fe40000000a00 */
[----:B---3--:R-:W-:Y:S01]  /*17b0*/  UIMAD.WIDE.U32 UR6, UR12, UR10, URZ ;  /* 0x0000000a0c0672a5 */ /* 0x008fe2000f8e003f */
[----:B-1----:R-:W-:-:S03]  /*17c0*/  IADD3 R4, R4, 0xffffffe, RZ ;  /* 0x0ffffffe04047810 */ /* 0x002fc60007ffe0ff */
[----:B------:R-:W-:Y:S01]  /*17d0*/  UIMAD UR11, UR12, UR11, UR7 ;  /* 0x0000000b0c0b72a4 */ /* 0x000fe2000f8e0207 */
[----:B------:R1:W3:Y:S01]  /*17e0*/  F2I.FTZ.U32.TRUNC.NTZ R5, R4 ;  /* 0x0000000400057305 */ /* 0x0002e2000021f000 */
[----:B------:R-:W-:-:S04]  /*17f0*/  USHF.L.U32 UR12, UR43, 0x7, URZ ;  /* 0x000000072b0c7899 */ /* 0x000fc8000800063f */
[----:B------:R-:W-:Y:S01]  /*1800*/  USEL UR10, UR12, URZ, UP5 ;  /* 0x0000003f0c0a7287 */ /* 0x000fe2000a800000 */
[----:B----4-:R4:W2:Y:S01]  /*1810*/  R2UR UR31, R2 ;  /* 0x00000000021f73c2 */ /* 0x0108a200000e0000 */
[----:B-1----:R-:W-:Y:S01]  /*1820*/  IMAD.MOV.U32 R4, RZ, RZ, RZ ;  /* 0x000000ffff047224 */ /* 0x002fe200078e00ff */
[----:B----4-:R-:W-:Y:S01]  /*1830*/  IABS R2, UR47 ;  /* 0x0000002f00027c13 */ /* 0x010fe20008000000 */
[----:B------:R-:W-:Y:S02]  /*1840*/  USEL UR32, UR6, URZ, UP2 ;  /* 0x0000003f06207287 */ /* 0x000fe40009000000 */
[----:B------:R-:W-:Y:S02]  /*1850*/  USHF.L.U64.HI UR6, UR43, 0x7, UR52 ;  /* 0x000000072b067899 */ /* 0x000fe40008010234 */
[----:B------:R-:W-:Y:S02]  /*1860*/  UIADD3 UR10, UP0, UR29, UR10, URZ ;  /* 0x0000000a1d0a7290 */ /* 0x000fe4000ff1e03f */
[----:B------:R-:W-:-:S04]  /*1870*/  USEL UR6, UR6, URZ, UP5 ;  /* 0x0000003f06067287 */ /* 0x000fc8000a800000 */
[----:B------:R-:W-:Y:S02]  /*1880*/  UIADD3.X UR7, UR42, UR6, URZ, UP0, !UPT ;  /* 0x000000062a077290 */ /* 0x000fe400087fe43f */
[----:B------:R-:W-:Y:S01]  /*1890*/  UIMAD UR6, UR51, UR10, URZ ;  /* 0x0000000a330672a4 */ /* 0x000fe2000f8e023f */
[----:B------:R-:W-:-:S03]  /*18a0*/  ISETP.NE.AND P1, PT, RZ, c[0x0][0x1c8], PT ;  /* 0x00007200ff007a0c */ /* 0x000fc60003f25270 */
[----:B------:R-:W-:Y:S02]  /*18b0*/  UIMAD UR7, UR50, UR7, UR6 ;  /* 0x00000007320772a4 */ /* 0x000fe4000f8e0206 */
[----:B--2---:R-:W-:Y:S01]  /*18c0*/  @UP1 USEL UR6, UR31, UR4, !UP3 ;  /* 0x000000041f061287 */ /* 0x004fe2000d800000 */
        /* <DEDUP_REMOVED lines=11> */
[----:B------:R-:W-:-:S09]  /*1980*/  ISETP.LE.AND P0, PT, RZ, UR30, PT ;  /* 0x0000001eff007c0c */ /* 0x000fd2000bf03270 */
[----:B------:R-:W-:-:S05]  /*1990*/  @P2 IADD3 R0, R0, 0x1, RZ ;  /* 0x0000000100002810 */ /* 0x000fca0007ffe0ff */
[----:B------:R-:W-:Y:S01]  /*19a0*/  IMAD.MOV.U32 R13, RZ, RZ, R0 ;  /* 0x000000ffff0d7224 */ /* 0x000fe200078e0000 */
[----:B------:R-:W-:-:S03]  /*19b0*/  ULDC UR30, c[0x0][0x234] ;  /* 0x00008d00001e7ab9 */ /* 0x000fc60000000800 */
[----:B------:R-:W-:Y:S01]  /*19c0*/  @!P0 IMAD.MOV R13, RZ, RZ, -R13 ;  /* 0x000000ffff0d8224 */ /* 0x000fe200078e0a0d */
[----:B------:R-:W-:Y:S01]  /*19d0*/  PLOP3.LUT P0, PT, PT, PT, UP1, 0x80, 0x0 ;  /* 0x000000000000781c */ /* 0x000fe20003f0f018 */
[----:B------:R-:W-:Y:S02]  /*19e0*/  @UP1 UIMAD UR31, UR47, UR30, UR6 ;  /* 0x0000001e2f1f12a4 */ /* 0x000fe4000f8e0206 */
[----:B------:R-:W-:Y:S02]  /*19f0*/  USEL UR30, UR11, URZ, UP2 ;  /* 0x0000003f0b1e7287 */ /* 0x000fe40009000000 */
[----:B------:R-:W-:Y:S01]  /*1a00*/  UIMAD.WIDE.U32 UR10, UR50, UR10, URZ ;  /* 0x0000000a320a72a5 */ /* 0x000fe2000f8e003f */
[----:B------:R-:W-:Y:S02]  /*1a10*/  @!P1 LOP3.LUT R13, RZ, c[0x0][0x1c8], RZ, 0x33, !PT ;  /* 0x00007200ff0d9a12 */ /* 0x000fe400078e33ff */
[----:B-1----:R-:W-:Y:S02]  /*1a20*/  @!UP1 UMOV UR31, UR12 ;  /* 0x0000000c001f9c82 */ /* 0x002fe40008000000 */
[----:B------:R-:W-:-:S02]  /*1a30*/  UIADD3 UR12, UR11, UR7, URZ ;  /* 0x000000070b0c7290 */ /* 0x000fc4000fffe03f */
[----:B------:R-:W-:Y:S01]  /*1a40*/  USHF.R.S32.HI UR7, URZ, 0x1f, UR37 ;  /* 0x0000001f3f077899 */ /* 0x000fe20008011425 */
[----:B------:R-:W-:Y:S01]  /*1a50*/  SHF.R.S32.HI R15, RZ, 0x1f, R13 ;  /* 0x0000001fff0f7819 */ /* 0x000fe2000001140d */
        /* <DEDUP_REMOVED lines=8> */
.L_x_1284:
[----:B------:R-:W2:Y:S02]  /*1ae0*/  LDL R0, [R1+0x14] ;  /* 0x0000140001007983 */ /* 0x000ea40000100800 */
[----:B--2---:R1:W2:Y:S01]  /*1af0*/  R2UR UR6, R0 ;  /* 0x00000000000673c2 */ /* 0x0042a200000e0000 */
[----:B------:R-:W-:-:S07]  /*1b00*/  DEPBAR.LE SB1, 0x0, {2} ;  /* 0x000090040000791a */ /* 0x000fce0000000000 */
.L_x_1285:
[----:B------:R-:W2:Y:S01]  /*1b10*/  LDL R10, [R1+0x8] ;  /* 0x00000800010a7983 */ /* 0x000ea20000100800 */
        /* <DEDUP_REMOVED lines=18> */
[----:B------:R-:W-:Y:S01]  /*1c40*/  IADD3.X R5, R211, UR41, RZ, P0, !PT ;  /* 0x00000029d3057c10 */ /* 0x000fe200087fe4ff */
[----:B------:R-:W-:-:S02]  /*1c50*/  UISETP.GE.AND UP0, UPT, UR38, 0x1, UPT ;  /* 0x000000012600788c */ /* 0x000fc4000bf06270 */
[----:B------:R-:W-:Y:S01]  /*1c60*/  UIMAD UR32, UR47, UR11, UR4 ;  /* 0x0000000b2f2072a4 */ /* 0x000fe2000f8e0204 */
[----:B------:R-:W-:Y:S01]  /*1c70*/  IMAD R0, R0, c[0x0][0x194], R2 ;  /* 0x0000650000007a24 */ /* 0x000fe200078e0202 */
[----:B------:R-:W-:Y:S01]  /*1c80*/  IADD3 R6, P1, R6, UR49, RZ ;  /* 0x0000003106067c10 */ /* 0x000fe2000ff3e0ff */
[----:B------:R-:W-:Y:S01]  /*1c90*/  ULDC.64 UR10, c[0x0][0x378] ;  /* 0x0000de00000a7ab9 */ /* 0x000fe20000000a00 */
[----:B------:R-:W-:Y:S01]  /*1ca0*/  IMAD.U32 R2, RZ, RZ, UR29 ;  /* 0x0000001dff027e24 */ /* 0x000fe2000f8e00ff */
[----:B------:R-:W-:Y:S01]  /*1cb0*/  UIMAD UR4, UR12, UR10, URZ ;  /* 0x0000000a0c0472a4 */ /* 0x000fe2000f8e023f */
[----:B-1----:R-:W-:Y:S01]  /*1cc0*/  SHF.R.S32.HI R8, RZ, 0x1f, R8 ;  /* 0x0000001fff087819 */ /* 0x002fe20000011408 */
[----:B------:R-:W-:Y:S01]  /*1cd0*/  UIADD3 UR30, UR29, UR6, URZ ;  /* 0x000000061d1e7290 */ /* 0x000fe2000fffe03f */
[----:B------:R-:W-:Y:S01]  /*1ce0*/  IADD3.X R7, R7, UR48, R0, P1, !PT ;  /* 0x0000003007077c10 */ /* 0x000fe20008ffe400 */
[----:B------:R-:W-:Y:S01]  /*1cf0*/  UIMAD UR13, UR47, UR11, UR4 ;  /* 0x0000000b2f0d72a4 */ /* 0x000fe2000f8e0204 */
[----:B---3--:R-:W-:Y:S01]  /*1d00*/  LEA.HI R8, R8, R9, RZ, 0x5 ;  /* 0x0000000908087211 */ /* 0x008fe200078f28ff */
[----:B------:R-:W-:Y:S01]  /*1d10*/  IMAD.WIDE.U32 R4, R2, c[0x0][0x370], R4 ;  /* 0x0000dc0002047a25 */ /* 0x000fe200078e0004 */
[----:B------:R-:W-:-:S02]  /*1d20*/  ULDC.64 UR10, c[0x0][0x370] ;  /* 0x0000dc00000a7ab9 */ /* 0x000fc40000000a00 */
[----:B------:R-:W-:Y:S01]  /*1d30*/  SHF.R.S32.HI R8, RZ, 0x5, R8 ;  /* 0x00000005ff087819 */ /* 0x000fe20000011408 */
[----:B------:R-:W-:Y:S02]  /*1d40*/  UIMAD UR4, UR42, UR10, URZ ;  /* 0x0000000a2a0472a4 */ /* 0x000fe4000f8e023f */
[----:B------:R-:W-:Y:S02]  /*1d50*/  UIADD3 UR12, UR29, UR31, URZ ;  /* 0x0000001f1d0c7290 */ /* 0x000fe4000fffe03f */
[----:B------:R-:W-:Y:S02]  /*1d60*/  UIMAD UR4, UR29, UR11, UR4 ;  /* 0x0000000b1d0472a4 */ /* 0x000fe4000f8e0204 */
[----:B------:R-:W-:Y:S02]  /*1d70*/  UMOV UR35, 0x4 ;  /* 0x0000000400237882 */ /* 0x000fe40000000000 */
[----:B------:R-:W-:Y:S02]  /*1d80*/  ULDC.64 UR10, c[0x0][0x200] ;  /* 0x00008000000a7ab9 */ /* 0x000fe40000000a00 */
[----:B------:R-:W-:Y:S01]  /*1d90*/  IADD3 R5, R5, UR4, RZ ;  /* 0x0000000405057c10 */ /* 0x000fe2000fffe0ff */
[----:B------:R-:W-:-:S02]  /*1da0*/  ULDC.64 UR48, c[0x0][0x3c8] ;  /* 0x0000f20000307ab9 */ /* 0x000fc40000000a00 */
[----:B------:R-:W-:Y:S02]  /*1db0*/  ULEA.HI.SX32 UR6, UR46, 0xffffffff, 0x1a ;  /* 0xffffffff2e067891 */ /* 0x000fe4000f8fd23f */
[----:B------:R-:W-:Y:S01]  /*1dc0*/  UIMAD.WIDE UR30, UR30, UR35, UR48 ;  /* 0x000000231e1e72a5 */ /* 0x000fe2000f8e0230 */
[----:B--2---:R-:W-:-:S05]  /*1dd0*/  IMAD R0, R8, UR57, R10 ;  /* 0x0000003908007c24 */ /* 0x004fca000f8e020a */
[----:B------:R-:W-:-:S04]  /*1de0*/  IADD3 R12, P0, R0, UR34, RZ ;  /* 0x00000022000c7c10 */ /* 0x000fc8000ff1e0ff */
        /* <DEDUP_REMOVED lines=8> */
[----:B------:R-:W-:Y:S02]  /*1e70*/  UIMAD.WIDE UR12, UR12, UR35, UR10 ;  /* 0x000000230c0c72a5 */ /* 0x000fe4000f8e020a */
        /* <DEDUP_REMOVED lines=9> */
[----:B------:R-:W-:Y:S05]  /*1f10*/  @!P0 BRA `(.L_x_1286) ;  /* 0x0000695000008947 */ /* 0x000fea0003800000 */
[----:B------:R-:W-:Y:S01]  /*1f20*/  UMOV UR11, UR12 ;  /* 0x0000000c000b7c82 */ /* 0x000fe20008000000 */
[----:B------:R-:W-:Y:S01]  /*1f30*/  MOV R14, UR37 ;  /* 0x00000025000e7c02 */ /* 0x000fe20008000f00 */
[----:B------:R-:W-:Y:S01]  /*1f40*/  UMOV UR10, UR13 ;  /* 0x0000000d000a7c82 */ /* 0x000fe20008000000 */
[----:B------:R-:W-:Y:S01]  /*1f50*/  IMAD R2, R15, c[0x0][0x1b8], RZ ;  /* 0x00006e000f027a24 */ /* 0x000fe200078e02ff */
[----:B------:R-:W-:Y:S01]  /*1f60*/  ULDC.64 UR12, c[0x0][0x1a0] ;  /* 0x00006800000c7ab9 */ /* 0x000fe20000000a00 */
[----:B------:R-:W-:Y:S01]  /*1f70*/  BSSY B0, `(.L_x_1287) ;  /* 0x000002b000007945 */ /* 0x000fe20003800000 */
[----:B------:R-:W-:Y:S01]  /*1f80*/  UIMAD UR4, UR7, UR12, URZ ;  /* 0x0000000c070472a4 */ /* 0x000fe2000f8e023f */
[----:B------:R-:W-:Y:S01]  /*1f90*/  IMAD.WIDE.U32 R4, R14, c[0x0][0x1a0], R210 ;  /* 0x000068000e047a25 */ /* 0x000fe200078e00d2 */
[----:B------:R-:W-:Y:S01]  /*1fa0*/  MOV R190, R10 ;  /* 0x0000000a00be7202 */ /* 0x000fe20000000f00 */
[----:B------:R-:W-:Y:S01]  /*1fb0*/  UMOV UR12, UR31 ;  /* 0x0000001f000c7c82 */ /* 0x000fe20008000000 */
[----:B------:R-:W-:Y:S01]  /*1fc0*/  MOV R188, R8 ;  /* 0x0000000800bc7202 */ /* 0x000fe20000000f00 */
[----:B------:R-:W-:Y:S01]  /*1fd0*/  UIMAD UR4, UR37, UR13, UR4 ;  /* 0x0000000d250472a4 */ /* 0x000fe2000f8e0204 */
[----:B------:R-:W-:Y:S01]  /*1fe0*/  IADD3 R4, P0, R4, UR44, RZ ;  /* 0x0000002c04047c10 */ /* 0x000fe2000ff1e0ff */
[----:B------:R-:W-:Y:S01]  /*1ff0*/  IMAD R2, R13, c[0x0][0x1bc], R2 ;  /* 0x00006f000d027a24 */ /* 0x000fe200078e0202 */
[----:B------:R-:W-:Y:S01]  /*2000*/  UMOV UR13, UR30 ;  /* 0x0000001e000d7c82 */ /* 0x000fe20008000000 */
[----:B------:R-:W-:Y:S01]  /*2010*/  IMAD.MOV.U32 R191, RZ, RZ, R11 ;  /* 0x000000ffffbf7224 */ /* 0x000fe200078e000b */
[----:B------:R-:W-:Y:S01]  /*2020*/  MOV R192, R12 ;  /* 0x0000000c00c07202 */ /* 0x000fe20000000f00 */
[----:B------:R-:W-:Y:S01]  /*2030*/  IMAD.MOV.U32 R189, RZ, RZ, R9 ;  /* 0x000000ffffbd7224 */ /* 0x000fe200078e0009 */
[----:B------:R-:W-:Y:S01]  /*2040*/  MOV R0, UR4 ;  /* 0x0000000400007c02 */ /* 0x000fe20008000f00 */
[----:B------:R-:W-:-:S03]  /*2050*/  ULEA.HI UR4, UR6, UR6, URZ, 0x1 ;  /* 0x0000000606047291 */ /* 0x000fc6000f8f083f */
[----:B------:R-:W-:Y:S01]  /*2060*/  IADD3.X R5, R5, UR45, R0, P0, !PT ;  /* 0x0000002d05057c10 */ /* 0x000fe200087fe400 */
[----:B------:R-:W-:Y:S01]  /*2070*/  ULOP3.LUT UR4, UR4, 0xfffffffe, URZ, 0xc0, !UPT ;  /* 0xfffffffe04047892 */ /* 0x000fe2000f8ec03f */
[----:B------:R-:W-:Y:S01]  /*2080*/  PLOP3.LUT P0, PT, PT, PT, UP2, 0x80, 0x0 ;  /* 0x000000000000781c */ /* 0x000fe20003f0f028 */
[----:B------:R-:W-:Y:S02]  /*2090*/  IMAD.SHL.U32 R0, R243, 0x2, RZ ;  /* 0x00000002f3007824 */ /* 0x000fe400078e00ff */
[----:B------:R-:W-:Y:S01]  /*20a0*/  UIADD3 UR4, UR6, -UR4, URZ ;  /* 0x8000000406047290 */ /* 0x000fe2000fffe03f */
[----:B------:R-:W-:-:S03]  /*20b0*/  IMAD.WIDE.U32 R4, R13, c[0x0][0x1b8], R4 ;  /* 0x00006e000d047a25 */ /* 0x000fc600078e0004 */
[----:B------:R-:W-:Y:S01]  /*20c0*/  UISETP.NE.AND UP0, UPT, UR4, 0x1, UPT ;  /* 0x000000010400788c */ /* 0x000fe2000bf05270 */
[----:B------:R-:W-:Y:S01]  /*20d0*/  IMAD.IADD R10, R5, 0x1, R2 ;  /* 0x00000001050a7824 */ /* 0x000fe200078e0202 */
[----:B------:R-:W-:-:S04]  /*20e0*/  UIMAD UR4, UR28, -0x80, UR5 ;  /* 0xffffff801c0478a4 */ /* 0x000fc8000f8e0205 */
        /* <DEDUP_REMOVED lines=19> */
.L_x_1288:
[----:B------:R-:W-:Y:S05]  /*2220*/  BSYNC B0 ;  /* 0x0000000000007941 */ /* 0x000fea0003800000 */
.L_x_1287:
        /* <DEDUP_REMOVED lines=22> */
.L_x_1290:
[----:B------:R-:W-:Y:S05]  /*2390*/  BSYNC B0 ;  /* 0x0000000000007941 */ /* 0x000fea0003800000 */
.L_x_1289:
        /* <DEDUP_REMOVED lines=22> */
.L_x_1292:
[----:B------:R-:W-:Y:S05]  /*2500*/  BSYNC B0 ;  /* 0x0000000000007941 */ /* 0x000fea0003800000 */
.L_x_1291:
        /* <DEDUP_REMOVED lines=21> */
.L_x_1294:
[----:B------:R-:W-:Y:S05]  /*2660*/  BSYNC B0 ;  /* 0x0000000000007941 */ /* 0x000fea0003800000 */
.L_x_1293:
        /* <DEDUP_REMOVED lines=13> */
.L_x_1296:
[----:B------:R-:W-:Y:S05]  /*2740*/  BSYNC B0 ;  /* 0x0000000000007941 */ /* 0x000fea0003800000 */
.L_x_1295:
        /* <DEDUP_REMOVED lines=15> */
.L_x_1298:
[----:B------:R-:W-:Y:S05]  /*2840*/  BSYNC B0 ;  /* 0x0000000000007941 */ /* 0x000fea0003800000 */
.L_x_1297:
        /* <DEDUP_REMOVED lines=20> */
.L_x_1300:
[----:B------:R-:W-:Y:S05]  /*2990*/  BSYNC B0 ;  /* 0x0000000000007941 */ /* 0x000fea0003800000 */
.L_x_1299:
        /* <DEDUP_REMOVED lines=20> */
.L_x_1302:
[----:B------:R-:W-:Y:S05]  /*2ae0*/  BSYNC B0 ;  /* 0x0000000000007941 */ /* 0x000fea0003800000 */
.L_x_1301:
[----:B------:R-:W-:Y:S01]  /*2af0*/  ULDC.64 UR30, c[0x0][0x198] ;  /* 0x00006600001e7ab9 */ /* 0x000fe20000000a00 */
[----:B---3--:R-:W-:Y:S01]  /*2b00*/  IMAD.WIDE.U32 R4, R14, c[0x0][0x198], R210 ;  /* 0x000066000e047a25 */ /* 0x008fe200078e00d2 */
[----:B------:R-:W-:Y:S01]  /*2b10*/  UIMAD UR7, UR7, UR30, URZ ;  /* 0x0000001e070772a4 */ /* 0x000fe2000f8e023f */
[----:B------:R-:W-:Y:S02]  /*2b20*/  SHF.R.S32.HI R11, RZ, 0x1f, R247 ;  /* 0x0000001fff0b7819 */ /* 0x000fe400000114f7 */
[C---:B------:R-:W-:Y:S01]  /*2b30*/  ISETP.GE.AND P2, PT, R247.reuse, UR4, PT ;  /* 0x00000004f7007c0c */ /* 0x040fe2000bf46270 */
[----:B------:R-:W-:Y:S01]  /*2b40*/  UIMAD UR7, UR37, UR31, UR7 ;  /* 0x0000001f250772a4 */ /* 0x000fe2000f8e0207 */
[----:B------:R-:W-:Y:S01]  /*2b50*/  IADD3 R6, P0, R4, UR39, RZ ;  /* 0x0000002704067c10 */ /* 0x000fe2000ff1e0ff */
[----:B------:R-:W-:Y:S01]  /*2b60*/  IMAD.MOV.U32 R236, RZ, RZ, 0x7f800000 ;  /* 0x7f800000ffec7424 */ /* 0x000fe200078e00ff */
[----:B------:R-:W-:-:S03]  /*2b70*/  IADD3 R10, R247, 0x8, RZ ;  /* 0x00000008f70a7810 */ /* 0x000fc60007ffe0ff */
[----:B------:R-:W-:-:S05]  /*2b80*/  IMAD.U32 R2, RZ, RZ, UR7 ;  /* 0x00000007ff027e24 */ /* 0x000fca000f8e00ff */
[----:B------:R-:W-:Y:S01]  /*2b90*/  IADD3.X R7, R5, UR40, R2, P0, !PT ;  /* 0x0000002805077c10 */ /* 0x000fe200087fe402 */
[----:B------:R-:W-:Y:S01]  /*2ba0*/  IMAD.MOV.U32 R234, RZ, RZ, 0x7f800000 ;  /* 0x7f800000ffea7424 */ /* 0x000fe200078e00ff */
[C---:B------:R-:W-:Y:S01]  /*2bb0*/  IADD3 R2, R247.reuse, 0x28, RZ ;  /* 0x00000028f7027810 */ /* 0x040fe20007ffe0ff */
[----:B------:R-:W-:-:S03]  /*2bc0*/  IMAD.SHL.U32 R5, R247, 0x4, RZ ;  /* 0x00000004f7057824 */ /* 0x000fc600078e00ff */
[----:B------:R-:W-:Y:S02]  /*2bd0*/  ISETP.GE.AND P1, PT, R2, UR4, PT ;  /* 0x0000000402007c0c */ /* 0x000fe4000bf26270 */
[----:B------:R-:W-:-:S11]  /*2be0*/  SHF.R.S32.HI R4, RZ, 0x1f, R2 ;  /* 0x0000001fff047819 */ /* 0x000fd60000011402 */
[----:B------:R-:W-:-:S04]  /*2bf0*/  @!P1 LEA R8, P0, R2, UR11, 0x2 ;  /* 0x0000000b02089c11 */ /* 0x000fc8000f8010ff */
[----:B------:R-:W-:Y:S02]  /*2c00*/  @!P1 LEA.HI.X R9, R2, UR10, R4, 0x2, P0 ;  /* 0x0000000a02099c11 */ /* 0x000fe400080f1404 */
[----:B------:R-:W-:Y:S02]  /*2c10*/  IADD3 R4, P0, R5, UR11, RZ ;  /* 0x0000000b05047c10 */ /* 0x000fe4000ff1e0ff */
[C---:B------:R-:W-:Y:S01]  /*2c20*/  SHF.L.U64.HI R2, R247.reuse, 0x2, R11 ;  /* 0x00000002f7027819 */ /* 0x040fe2000001020b */
[----:B------:R3:W5:Y:S03]  /*2c30*/  @!P1 LDG.E R234, [R8.64] ;  /* 0x0000000808ea9981 */ /* 0x000766000c1e1900 */
[----:B------:R-:W-:Y:S02]  /*2c40*/  IADD3.X R5, R2, UR10, RZ, P0, !PT ;  /* 0x0000000a02057c10 */ /* 0x000fe400087fe4ff */
[----:B------:R-:W-:Y:S01]  /*2c50*/  IADD3 R2, R247, 0x20, RZ ;  /* 0x00000020f7027810 */ /* 0x000fe20007ffe0ff */
[----:B------:R3:W-:Y:S01]  /*2c60*/  @P6 STS.128 [R0+0x6000], RZ ;  /* 0x006000ff00006388 */ /* 0x0007e20000000c00 */
[----:B------:R-:W-:-:S03]  /*2c70*/  ISETP.GE.AND P0, PT, R10, UR4, PT ;  /* 0x000000040a007c0c */ /* 0x000fc6000bf06270 */
[----:B------:R1:W5:Y:S01]  /*2c80*/  @!P2 LDG.E R236, [R4.64] ;  /* 0x0000000804eca981 */ /* 0x000362000c1e1900 */
[----:B------:R-:W-:Y:S01]  /*2c90*/  ISETP.GE.AND P2, PT, R2, UR4, PT ;  /* 0x0000000402007c0c */ /* 0x000fe2000bf46270 */
[----:B------:R-:W-:Y:S02]  /*2ca0*/  IMAD.MOV.U32 R235, RZ, RZ, 0x7f800000 ;  /* 0x7f800000ffeb7424 */ /* 0x000fe400078e00ff */
[----:B------:R-:W-:Y:S02]  /*2cb0*/  IMAD.MOV.U32 R233, RZ, RZ, 0x7f800000 ;  /* 0x7f800000ffe97424 */ /* 0x000fe400078e00ff */
[----:B------:R-:W-:Y:S01]  /*2cc0*/  IMAD R2, R15, c[0x0][0x1b0], RZ ;  /* 0x00006c000f027a24 */ /* 0x000fe200078e02ff */
[----:B------:R-:W-:Y:S03]  /*2cd0*/  BSSY B0, `(.L_x_1303) ;  /* 0x0000016000007945 */ /* 0x000fe60003800000 */
[----:B------:R1:W5:Y:S01]  /*2ce0*/  @!P0 LDG.E R235, [R4.64+0x20] ;  /* 0x0000200804eb8981 */ /* 0x000362000c1e1900 */
[----:B------:R-:W-:-:S03]  /*2cf0*/  IMAD R2, R13, c[0x0][0x1b4], R2 ;  /* 0x00006d000d027a24 */ /* 0x000fc600078e0202 */
[----:B------:R1:W5:Y:S02]  /*2d00*/  @!P2 LDG.E R233, [R4.64+0x80] ;  /* 0x0000800804e9a981 */ /* 0x000364000c1e1900 */
[----:B-1----:R-:W-:-:S04]  /*2d10*/  IMAD.WIDE.U32 R4, R13, c[0x0][0x1b0], R6 ;  /* 0x00006c000d047a25 */ /* 0x002fc800078e0006 */
[----:B------:R-:W-:Y:S01]  /*2d20*/  IMAD.IADD R10, R5, 0x1, R2 ;  /* 0x00000001050a7824 */ /* 0x000fe200078e0202 */
[----:B------:R-:W-:Y:S05]  /*2d30*/  @P6 BRA `(.L_x_1304) ;  /* 0x000000f000006947 */ /* 0x000fea0003800000 */
[----:B---3--:R-:W-:-:S13]  /*2d40*/  ISETP.GE.AND P0, PT, R210, c[0x0][0x220], PT ;  /* 0x00008800d2007a0c */ /* 0x008fda0003f06270 */
        /* <DEDUP_REMOVED lines=14> */
.L_x_1304:
[----:B---3--:R-:W-:Y:S05]  /*2e30*/  BSYNC B0 ;  /* 0x0000000000007941 */ /* 0x008fea0003800000 */
.L_x_1303:
        /* <DEDUP_REMOVED lines=20> */
.L_x_1306:
[----:B------:R-:W-:Y:S05]  /*2f80*/  BSYNC B0 ;  /* 0x0000000000007941 */ /* 0x000fea0003800000 */
.L_x_1305:
        /* <DEDUP_REMOVED lines=20> */
.L_x_1308:
[----:B------:R-:W-:Y:S05]  /*30d0*/  BSYNC B0 ;  /* 0x0000000000007941 */ /* 0x000fea0003800000 */
.L_x_1307:
        /* <DEDUP_REMOVED lines=19> */
.L_x_1310:
[----:B------:R-:W-:Y:S05]  /*3210*/  BSYNC B0 ;  /* 0x0000000000007941 */ /* 0x000fea0003800000 */
.L_x_1309:
[----:B------:R-:W0:Y:S01]  /*3220*/  LDGDEPBAR ;  /* 0x00000000000079af */ /* 0x000e220000000000 */
[----:B------:R-:W-:Y:S01]  /*3230*/  ULDC.64 UR32, c[0x0][0x318] ;  /* 0x0000c60000207ab9 */ /* 0x000fe20000000a00 */
[----:B-1234-:R-:W-:Y:S01]  /*3240*/  IMAD.U32 R0, RZ, RZ, UR28 ;  /* 0x0000001cff007e24 */ /* 0x01efe2000f8e00ff */
[----:B------:R-:W-:Y:S02]  /*3250*/  UISETP.NE.U32.AND UP4, UPT, URZ, UR32, UPT ;  /* 0x000000203f00728c */ /* 0x000fe4000bf85070 */
[----:B------:R-:W-:Y:S02]  /*3260*/  USHF.R.S32.HI UR7, URZ, 0x1f, UR47 ;  /* 0x0000001f3f077899 */ /* 0x000fe4000801142f */
[----:B------:R-:W-:Y:S01]  /*3270*/  ULDC.64 UR34, c[0x0][0x320] ;  /* 0x0000c80000227ab9 */ /* 0x000fe20000000a00 */
[----:B------:R-:W1:Y:S01]  /*3280*/  S2R R2, SR_TID.X ;  /* 0x0000000000027919 */ /* 0x000e620000002100 */
[----:B------:R-:W-:Y:S01]  /*3290*/  UISETP.NE.AND.EX UP4, UPT, URZ, UR33, UPT, UP4 ;  /* 0x000000213f00728c */ /* 0x000fe2000bf85340 */
[----:B------:R-:W-:-:S05]  /*32a0*/  IMAD R0, R0, 0x80, R244 ;  /* 0x0000008000007824 */ /* 0x000fca00078e02f4 */
[----:B------:R-:W-:Y:S02]  /*32b0*/  PLOP3.LUT P0, PT, PT, PT, UP4, 0x80, 0x0 ;  /* 0x000000000000781c */ /* 0x000fe40003f0f048 */
[----:B------:R-:W-:-:S03]  /*32c0*/  IADD3 R6, R247, -UR38, -R0 ;  /* 0x80000026f7067c10 */ /* 0x000fc6000fffe800 */
[----:B------:R-:W-:Y:S02]  /*32d0*/  @UP4 UIMAD UR4, UR52, UR34, URZ ;  /* 0x00000022340442a4 */ /* 0x000fe4000f8e023f */
[----:B------:R-:W-:Y:S01]  /*32e0*/  @UP4 UMOV UR30, UR47 ;  /* 0x0000002f001e4c82 */ /* 0x000fe20008000000 */
[----:B------:R-:W-:-:S04]  /*32f0*/  DEPBAR.LE SB0, 0x1 ;  /* 0x000080400000791a */ /* 0x000fc80000000000 */
[----:B------:R-:W-:Y:S01]  /*3300*/  BAR.SYNC.DEFER_BLOCKING 0x0 ;  /* 0x0000000000007b1d */ /* 0x000fe20000010000 */
[----:B------:R-:W-:Y:S01]  /*3310*/  @UP4 UIMAD UR35, UR43, UR35, UR4 ;  /* 0x000000232b2342a4 */ /* 0x000fe2000f8e0204 */
[----:B------:R-:W-:Y:S01]  /*3320*/  IMAD.MOV.U32 R167, RZ, RZ, 0x20 ;  /* 0x00000020ffa77424 */ /* 0x000fe200078e00ff */
[----:B------:R-:W-:Y:S01]  /*3330*/  PLOP3.LUT P3, PT, PT, PT, UP0, 0x40, 0x0 ;  /* 0x000000000000781c */ /* 0x000fe20003f6e808 */
[----:B------:R-:W-:Y:S02]  /*3340*/  UIADD3 UR4, UR37, 0x80, URZ ;  /* 0x0000008025047890 */ /* 0x000fe4000fffe03f */
[----:B------:R-:W-:Y:S02]  /*3350*/  @UP4 UMOV UR31, UR7 ;  /* 0x00000007001f4c82 */ /* 0x000fe40008000000 */
[----:B------:R-:W-:-:S04]  /*3360*/  @UP4 UIMAD.WIDE.U32 UR30, UR43, UR34, UR30 ;  /* 0x000000222b1e42a5 */ /* 0x000fc8000f8e001e */
[----:B------:R-:W-:Y:S02]  /*3370*/  @UP4 UIADD3 UR35, UR31, UR35, URZ ;  /* 0x000000231f234290 */ /* 0x000fe4000fffe03f */
[----:B------:R-:W-:-:S04]  /*3380*/  @UP4 ULEA UR32, UP3, UR30, UR32, 0x2 ;  /* 0x000000201e204291 */ /* 0x000fc8000f86103f */
[----:B------:R-:W-:Y:S02]  /*3390*/  @UP4 ULEA.HI.X UR33, UR30, UR33, UR35, 0x2, UP3 ;  /* 0x000000211e214291 */ /* 0x000fe400098f1423 */
[----:B------:R-:W-:Y:S01]  /*33a0*/  IMAD.U32 R4, RZ, RZ, UR32 ;  /* 0x00000020ff047e24 */ /* 0x000fe2000f8e00ff */
[----:B------:R-:W2:Y:S01]  /*33b0*/  @P0 MUFU.RCP R0, c[0x0][0x238] ;  /* 0x00008e0000000b08 */ /* 0x000ea20000001000 */
[----:B------:R-:W-:Y:S01]  /*33c0*/  PLOP3.LUT P2, PT, PT, PT, UP0, 0x40, 0x0 ;  /* 0x000000000000781c */ /* 0x000fe20003f4e808 */
[----:B------:R-:W-:Y:S01]  /*33d0*/  IMAD.MOV.U32 R156, RZ, RZ, 0x40 ;  /* 0x00000040ff9c7424 */ /* 0x000fe200078e00ff */
[----:B------:R3:W4:Y:S01]  /*33e0*/  LDSM.16.M88.4 R124, [R163+0xa000] ;  /* 0x00a00000a37c783b */ /* 0x0007220000000200 */
[----:B------:R-:W-:Y:S02]  /*33f0*/  IMAD.U32 R5, RZ, RZ, UR33 ;  /* 0x00000021ff057e24 */ /* 0x000fe4000f8e00ff */
[----:B------:R-:W-:Y:S01]  /*3400*/  IMAD.SHL.U32 R159, R169, 0x2, RZ ;  /* 0x00000002a99f7824 */ /* 0x000fe200078e00ff */
[----:B------:R3:W1:Y:S01]  /*3410*/  LDSM.16.M88.4 R128, [R163+0xa800] ;  /* 0x00a80000a380783b */ /* 0x0006620000000200 */
[----:B------:R-:W-:Y:S01]  /*3420*/  IMAD.MOV.U32 R197, RZ, RZ, R181 ;  /* 0x000000ffffc57224 */ /* 0x000fe200078e00b5 */
[----:B------:R-:W-:Y:S01]  /*3430*/  CS2R R94, SRZ ;  /* 0x00000000005e7805 */ /* 0x000fe2000001ff00 */
[----:B------:R-:W-:Y:S01]  /*3440*/  IMAD R252, RZ, RZ, -UR56 ;  /* 0x80000038fffc7e24 */ /* 0x000fe2000f8e02ff */
[----:B------:R-:W2:Y:S01]  /*3450*/  @P0 LDG.E R4, [R4.64] ;  /* 0x0000000804040981 */ /* 0x000ea2000c1e1900 */
        /* <DEDUP_REMOVED lines=37> */
[----:B------:R-:W-:Y:S01]  /*36b0*/  IADD3 R242, R6, UR5, RZ ;  /* 0x0000000506f27c10 */ /* 0x000fe2000fffe0ff */
[C---:B------:R-:W-:Y:S01]  /*36c0*/  IMAD.SHL.U32 R240, R247.reuse, 0x4, RZ ;  /* 0x00000004f7f07824 */ /* 0x040fe200078e00ff */
[----:B------:R-:W-:Y:S01]  /*36d0*/  SHF.L.U64.HI R241, R247, 0x2, R11 ;  /* 0x00000002f7f17819 */ /* 0x000fe2000001020b */
[----:B------:R-:W-:-:S03]  /*36e0*/  UISETP.GE.AND UP3, UPT, UR4, UR5, UPT ;  /* 0x000000050400728c */ /* 0x000fc6000bf66270 */
[----:B------:R-:W-:Y:S01]  /*36f0*/  UMOV UR4, URZ ;  /* 0x0000003f00047c82 */ /* 0x000fe20008000000 */
[----:B--2---:R-:W-:Y:S01]  /*3700*/  @P0 FMUL.FTZ R4, R4, R0 ;  /* 0x0000000004040220 */ /* 0x004fe20000410000 */
[----:B-1----:R-:W-:-:S04]  /*3710*/  SHF.R.S32.HI R0, RZ, 0x1f, R2 ;  /* 0x0000001fff007819 */ /* 0x002fc80000011402 */
[----:B------:R-:W-:-:S04]  /*3720*/  LEA.HI R0, R0, R2, RZ, 0x4 ;  /* 0x0000000200007211 */ /* 0x000fc800078f20ff */
[----:B------:R-:W-:-:S05]  /*3730*/  LOP3.LUT R0, R0, 0xfffffff0, RZ, 0xc0, !PT ;  /* 0xfffffff000007812 */ /* 0x000fca00078ec0ff */
[----:B------:R-:W-:-:S05]  /*3740*/  IMAD.IADD R0, R2, 0x1, -R0 ;  /* 0x0000000102007824 */ /* 0x000fca00078e0a00 */
[----:B------:R-:W-:Y:S01]  /*3750*/  SHF.R.S32.HI R2, RZ, 0x1f, R0 ;  /* 0x0000001fff027819 */ /* 0x000fe20000011400 */
[----:B------:R-:W1:Y:S03]  /*3760*/  @P0 R2UR UR7, R4 ;  /* 0x00000000040703c2 */ /* 0x000e6600000e0000 */
[----:B------:R-:W-:-:S04]  /*3770*/  LEA.HI R2, R2, R0, RZ, 0x3 ;  /* 0x0000000002027211 */ /* 0x000fc800078f18ff */
[----:B------:R-:W-:-:S05]  /*3780*/  LOP3.LUT R2, R2, 0xfffffff8, RZ, 0xc0, !PT ;  /* 0xfffffff802027812 */ /* 0x000fca00078ec0ff */
[----:B------:R-:W-:Y:S01]  /*3790*/  IMAD.IADD R0, R0, 0x1, -R2 ;  /* 0x0000000100007824 */ /* 0x000fe200078e0a02 */
[----:B------:R-:W-:-:S04]  /*37a0*/  IADD3 R2, R169, 0x1000, RZ ;  /* 0x00001000a9027810 */ /* 0x000fc80007ffe0ff */
[C---:B------:R-:W-:Y:S02]  /*37b0*/  LOP3.LUT P0, RZ, R0.reuse, 0x2, RZ, 0xc0, !PT ;  /* 0x0000000200ff7812 */ /* 0x040fe4000780c0ff */
[----:B------:R-:W-:Y:S02]  /*37c0*/  LOP3.LUT P1, RZ, R0, 0x4, RZ, 0xc0, !PT ;  /* 0x0000000400ff7812 */ /* 0x000fe4000782c0ff */
[----:B------:R-:W-:Y:S02]  /*37d0*/  IADD3 R0, R168, 0x1000, RZ ;  /* 0x00001000a8007810 */ /* 0x000fe40007ffe0ff */
[----:B------:R-:W-:Y:S02]  /*37e0*/  SEL R2, R2, R169, P2 ;  /* 0x000000a902027207 */ /* 0x000fe40001000000 */
[----:B------:R-:W-:Y:S02]  /*37f0*/  SEL R0, R0, R168, P3 ;  /* 0x000000a800007207 */ /* 0x000fe40001800000 */
[----:B------:R-:W-:Y:S01]  /*3800*/  SEL R167, R167, 0xffffffe0, !P0 ;  /* 0xffffffe0a7a77807 */ /* 0x000fe20004000000 */
[----:B------:R-:W-:Y:S01]  /*3810*/  IMAD.SHL.U32 R158, R2, 0x2, RZ ;  /* 0x00000002029e7824 */ /* 0x000fe200078e00ff */
[----:B------:R-:W-:Y:S01]  /*3820*/  SEL R156, R156, 0xffffffc0, !P1 ;  /* 0xffffffc09c9c7807 */ /* 0x000fe20004800000 */
[----:B------:R-:W-:-:S02]  /*3830*/  IMAD.SHL.U32 R157, R0, 0x2, RZ ;  /* 0x00000002009d7824 */ /* 0x000fc400078e00ff */
[----:B------:R-:W-:Y:S02]  /*3840*/  IMAD.IADD R161, R160, 0x1, R167 ;  /* 0x00000001a0a17824 */ /* 0x000fe400078e02a7 */
[----:B------:R-:W-:Y:S01]  /*3850*/  IMAD.IADD R162, R167, 0x1, R159 ;  /* 0x00000001a7a27824 */ /* 0x000fe200078e029f */
[----:B-1-34-:R-:W-:Y:S02]  /*3860*/  @UP4 UMOV UR4, UR7 ;  /* 0x0000000700044c82 */ /* 0x01afe40008000000 */
.L_x_1313:
[----:B------:R-:W0:Y:S01]  /*3870*/  LDGDEPBAR ;  /* 0x00000000000079af */ /* 0x000e220000000000 */
[C---:B------:R-:W-:Y:S01]  /*3880*/  IADD3 R0, R158.reuse, R167, RZ ;  /* 0x000000a79e007210 */ /* 0x040fe20007ffe0ff */
[----:B------:R-:W-:Y:S01]  /*3890*/  UISETP.GE.AND UP0, UPT, UR6, 0x1, UPT ;  /* 0x000000010600788c */ /* 0x000fe2000bf06270 */
[----:B------:R-:W-:Y:S02]  /*38a0*/  MOV R2, UR6 ;  /* 0x0000000600027c02 */ /* 0x000fe40008000f00 */
[----:B------:R-:W-:Y:S02]  /*38b0*/  IADD3 R120, R158, R156, RZ ;  /* 0x0000009c9e787210 */ /* 0x000fe40007ffe0ff */
[----:B------:R-:W-:Y:S02]  /*38c0*/  LEA R2, R2, R242, 0x6 ;  /* 0x000000f202027211 */ /* 0x000fe400078e30ff */
[----:B------:R-:W-:Y:S02]  /*38d0*/  PLOP3.LUT P4, PT, PT, PT, UP3, 0x80, 0x0 ;  /* 0x000000000000781c */ /* 0x000fe40003f8f038 */
[C---:B------:R-:W-:Y:S02]  /*38e0*/  IADD3 R117, R2.reuse, -0x1, RZ ;  /* 0xffffffff02757810 */ /* 0x040fe40007ffe0ff */
[----:B------:R-:W-:Y:S02]  /*38f0*/  IABS R116, R2 ;  /* 0x0000000200747213 */ /* 0x000fe40000000000 */
[----:B------:R-:W-:Y:S02]  /*3900*/  ISETP.GE.AND P0, PT, R117, RZ, PT ;  /* 0x000000ff7500720c */ /* 0x000fe40003f06270 */
[----:B------:R-:W-:Y:S02]  /*3910*/  MOV R118, R116 ;  /* 0x0000007400767202 */ /* 0x000fe40000000f00 */
[C---:B------:R-:W-:Y:S02]  /*3920*/  IADD3 R116, R2.reuse, 0x8, RZ ;  /* 0x0000000802747810 */ /* 0x040fe40007ffe0ff */
[----:B------:R-:W-:Y:S01]  /*3930*/  I2F R178, R118 ;  /* 0x0000007600b27306 */ /* 0x000fe20000201400 */
[----:B------:R-:W-:Y:S02]  /*3940*/  IADD3 R121, R2, 0x7, RZ ;  /* 0x0000000702797810 */ /* 0x000fe40007ffe0ff */
[----:B------:R-:W-:Y:S02]  /*3950*/  ISETP.GE.AND P2, PT, R116, RZ, PT ;  /* 0x000000ff7400720c */ /* 0x000fe40003f46270 */
[C---:B------:R-:W-:Y:S02]  /*3960*/  IADD3 R172, R2.reuse, 0x20, RZ ;  /* 0x0000002002ac7810 */ /* 0x040fe40007ffe0ff */
[C---:B------:R-:W-:Y:S02]  /*3970*/  @!P0 IADD3 R117, -R2.reuse, 0x1, RZ ;  /* 0x0000000102758810 */ /* 0x040fe40007ffe1ff */
[----:B------:R-:W-:Y:S02]  /*3980*/  ISETP.GE.AND P0, PT, R121, RZ, PT ;  /* 0x000000ff7900720c */ /* 0x000fe40003f06270 */
[----:B------:R-:W-:Y:S01]  /*3990*/  I2F R177, R117 ;  /* 0x0000007500b17306 */ /* 0x000fe20000201400 */
[C---:B------:R-:W-:Y:S02]  /*39a0*/  IADD3 R171, R2.reuse, 0x1f, RZ ;  /* 0x0000001f02ab7810 */ /* 0x040fe40007ffe0ff */
[C---:B------:R-:W-:Y:S02]  /*39b0*/  IADD3 R170, R2.reuse, 0x28, RZ ;  /* 0x0000002802aa7810 */ /* 0x040fe40007ffe0ff */
[----:B------:R-:W-:Y:S02]  /*39c0*/  @!P2 IADD3 R116, -R2, -0x8, RZ ;  /* 0xfffffff80274a810 */ /* 0x000fe40007ffe1ff */
[----:B------:R-:W-:Y:S02]  /*39d0*/  ISETP.GE.AND P2, PT, R172, RZ, PT ;  /* 0x000000ffac00720c */ /* 0x000fe40003f46270 */
[----:B------:R-:W-:Y:S01]  /*39e0*/  PLOP3.LUT P5, PT, PT, PT, UP3, 0x80, 0x0 ;  /* 0x000000000000781c */ /* 0x000fe20003faf038 */
[----:B------:R-:W-:Y:S01]  /*39f0*/  I2F R180, R116 ;  /* 0x0000007400b47306 */ /* 0x000fe20000201400 */
[C---:B------:R-:W-:Y:S02]  /*3a00*/  @!P0 IADD3 R121, -R2.reuse, -0x7, RZ ;  /* 0xfffffff902798810 */ /* 0x040fe40007ffe1ff */
[----:B------:R-:W-:Y:S02]  /*3a10*/  ISETP.GE.AND P0, PT, R171, RZ, PT ;  /* 0x000000ffab00720c */ /* 0x000fe40003f06270 */
[----:B------:R-:W-:Y:S05]  /*3a20*/  PLOP3.LUT P6, PT, PT, PT, UP3, 0x80, 0x0 ;  /* 0x000000000000781c */ /* 0x000fea0003fcf038 */
[----:B------:R-:W-:Y:S01]  /*3a30*/  I2F R179, R121 ;  /* 0x0000007900b37306 */ /* 0x000fe20000201400 */
[----:B------:R-:W-:Y:S02]  /*3a40*/  @!P2 IADD3 R172, -R2, -0x20, RZ ;  /* 0xffffffe002aca810 */ /* 0x000fe40007ffe1ff */
[----:B------:R-:W-:Y:S03]  /*3a50*/  ISETP.GE.AND P2, PT, R170, RZ, PT ;  /* 0x000000ffaa00720c */ /* 0x000fe60003f46270 */
[C---:B------:R-:W-:Y:S04]  /*3a60*/  @!P0 IADD3 R171, -R2.reuse, -0x1f, RZ ;  /* 0xffffffe102ab8810 */ /* 0x040fe80007ffe1ff */
[----:B------:R1:W-:Y:S06]  /*3a70*/  I2F R176, R172 ;  /* 0x000000ac00b07306 */ /* 0x0003ec0000201400 */
[C---:B------:R-:W-:Y:S04]  /*3a80*/  @!P2 IADD3 R170, -R2.reuse, -0x28, RZ ;  /* 0xffffffd802aaa810 */ /* 0x040fe80007ffe1ff */
[----:B------:R2:W-:Y:S10]  /*3a90*/  I2F R175, R171 ;  /* 0x000000ab00af7306 */ /* 0x0005f40000201400 */
[----:B------:R3:W-:Y:S01]  /*3aa0*/  I2F R183, R170 ;  /* 0x000000aa00b77306 */ /* 0x0007e20000201400 */
[----:B-1----:R-:W-:Y:S04]  /*3ab0*/  IADD3 R172, R2, 0x27, RZ ;  /* 0x0000002702ac7810 */ /* 0x002fe80007ffe0ff */
[----:B------:R-:W-:Y:S02]  /*3ac0*/  ISETP.GE.AND P0, PT, R172, RZ, PT ;  /* 0x000000ffac00720c */ /* 0x000fe40003f06270 */
[C---:B--2---:R-:W-:Y:S11]  /*3ad0*/  IADD3 R171, R2.reuse, -0x9, RZ ;  /* 0xfffffff702ab7810 */ /* 0x044ff60007ffe0ff */
[C---:B------:R-:W-:Y:S02]  /*3ae0*/  @!P0 IADD3 R172, -R2.reuse, -0x27, RZ ;  /* 0xffffffd902ac8810 */ /* 0x040fe40007ffe1ff */
[C---:B---3--:R-:W-:Y:S02]  /*3af0*/  IADD3 R170, R2.reuse, -0x10, RZ ;  /* 0xfffffff002aa7810 */ /* 0x048fe40007ffe0ff */
[----:B------:R-:W-:Y:S01]  /*3b00*/  I2F R182, R172 ;  /* 0x000000ac00b67306 */ /* 0x000fe20000201400 */
        /* <DEDUP_REMOVED lines=11> */
[----:B------:R-:W-:Y:S01]  /*3bc0*/  LDSM.16.M88.4 R116, [R164+0x6000] ;  /* 0x00600000a474783b */ /* 0x000fe20000000200 */
[-C--:B------:R-:W-:Y:S08]  /*3bd0*/  HMMA.16816.F32 R12, R28, R18.reuse, RZ ;  /* 0x000000121c0c723c */ /* 0x080ff000000018ff */
[C---:B------:R-:W-:Y:S08]  /*3be0*/  HMMA.16816.F32 R16, R32.reuse, R18, RZ ;  /* 0x000000122010723c */ /* 0x040ff000000018ff */
[-C--:B---3--:R-:W-:Y:S08]  /*3bf0*/  HMMA.16816.F32 R20, R32, R100.reuse, RZ ;  /* 0x000000642014723c */ /* 0x088ff000000018ff */
[C---:B------:R-:W-:Y:S08]  /*3c00*/  HMMA.16816.F32 R24, R28.reuse, R100, RZ ;  /* 0x000000641c18723c */ /* 0x040ff000000018ff */
[-C--:B------:R-:W-:Y:S08]  /*3c10*/  HMMA.16816.F32 R28, R28, R102.reuse, RZ ;  /* 0x000000661c1c723c */ /* 0x080ff000000018ff */
[----:B------:R-:W-:Y:S01]  /*3c20*/  HMMA.16816.F32 R32, R32, R102, RZ ;  /* 0x000000662020723c */ /* 0x000fe200000018ff */
[----:B------:R-:W2:Y:S07]  /*3c30*/  LDSM.16.M88.4 R100, [R166+0x6800] ;  /* 0x00680000a664783b */ /* 0x000eae0000000200 */
[-C--:B----4-:R-:W-:Y:S08]  /*3c40*/  HMMA.16816.F32 R4, R104, R108.reuse, R4 ;  /* 0x0000006c6804723c */ /* 0x090ff00000001804 */
[C---:B-1----:R-:W-:Y:S08]  /*3c50*/  HMMA.16816.F32 R8, R112.reuse, R108, R8 ;  /* 0x0000006c7008723c */ /* 0x042ff00000001808 */
[-C--:B------:R-:W-:Y:S08]  /*3c60*/  HMMA.16816.F32 R12, R112, R110.reuse, R12 ;  /* 0x0000006e700c723c */ /* 0x080ff0000000180c */
[C---:B------:R-:W-:Y:S01]  /*3c70*/  HMMA.16816.F32 R16, R104.reuse, R110, R16 ;  /* 0x0000006e6810723c */ /* 0x040fe20000001810 */
[----:B------:R-:W1:Y:S08]  /*3c80*/  LDSM.16.M88.4 R108, [R120] ;  /* 0x00000000786c783b */ /* 0x000e700000000200 */
[----:B------:R-:W3:Y:S01]  /*3c90*/  LDSM.16.M88.4 R120, [R120+0x1000] ;  /* 0x001000007878783b */ /* 0x000ee20000000200 */
[-C--:B--2---:R-:W-:Y:S08]  /*3ca0*/  HMMA.16816.F32 R20, R104, R100.reuse, R20 ;  /* 0x000000646814723c */ /* 0x084ff00000001814 */
[C---:B------:R-:W-:Y:S08]  /*3cb0*/  HMMA.16816.F32 R24, R112.reuse, R100, R24 ;  /* 0x000000647018723c */ /* 0x040ff00000001818 */
[-C--:B------:R-:W-:Y:S07]  /*3cc0*/  HMMA.16816.F32 R28, R112, R102.reuse, R28 ;  /* 0x00000066701c723c */ /* 0x080fee000000181c */
[----:B------:R-:W-:Y:S01]  /*3cd0*/  IADD3 R112, R2, 0x18, RZ ;  /* 0x0000001802707810 */ /* 0x000fe20007ffe0ff */
[----:B------:R-:W-:Y:S01]  /*3ce0*/  HMMA.16816.F32 R32, R104, R102, R32 ;  /* 0x000000666820723c */ /* 0x000fe20000001820 */
[----:B------:R-:W2:Y:S03]  /*3cf0*/  LDSM.16.M88.4 R100, [R164+0x6800] ;  /* 0x00680000a464783b */ /* 0x000ea60000000200 */
[----:B------:R-:W-:Y:S03]  /*3d00*/  ISETP.GE.AND P2, PT, R112, RZ, PT ;  /* 0x000000ff7000720c */ /* 0x000fe60003f46270 */
[----:B------:R-:W-:Y:S01]  /*3d10*/  IADD3 R104, R2, 0x17, RZ ;  /* 0x0000001702687810 */ /* 0x000fe20007ffe0ff */
[-C--:B-1----:R-:W-:Y:S05]  /*3d20*/  HMMA.16816.F32 R4, R108, R116.reuse, R4 ;  /* 0x000000746c04723c */ /* 0x082fea0000001804 */
[----:B------:R-:W-:Y:S03]  /*3d30*/  ISETP.GE.AND P0, PT, R104, RZ, PT ;  /* 0x000000ff6800720c */ /* 0x000fe60003f06270 */
[C---:B---3--:R-:W-:Y:S04]  /*3d40*/  HMMA.16816.F32 R8, R120.reuse, R116, R8 ;  /* 0x000000747808723c */ /* 0x048fe80000001808 */
[C---:B------:R-:W-:Y:S03]  /*3d50*/  @!P2 IADD3 R112, -R2.reuse, -0x18, RZ ;  /* 0xffffffe80270a810 */ /* 0x040fe60007ffe1ff */
[C---:B------:R-:W-:Y:S01]  /*3d60*/  IADD3 R117, R2.reuse, -0x8, RZ ;  /* 0xfffffff802757810 */ /* 0x040fe20007ffe0ff */
[----:B------:R1:W-:Y:S01]  /*3d70*/  I2F R174, R112 ;  /* 0x0000007000ae7306 */ /* 0x0003e20000201400 */
[-C--:B------:R-:W-:Y:S03]  /*3d80*/  HMMA.16816.F32 R12, R120, R118.reuse, R12 ;  /* 0x00000076780c723c */ /* 0x080fe6000000180c */
[----:B------:R-:W-:Y:S02]  /*3d90*/  ISETP.GE.AND P2, PT, R117, RZ, PT ;  /* 0x000000ff7500720c */ /* 0x000fe40003f46270 */
[----:B------:R-:W-:Y:S02]  /*3da0*/  @!P0 IADD3 R104, -R2, -0x17, RZ ;  /* 0xffffffe902688810 */ /* 0x000fe40007ffe1ff */
[----:B------:R-:W-:Y:S01]  /*3db0*/  IADD3 R116, R0, R156, RZ ;  /* 0x0000009c00747210 */ /* 0x000fe20007ffe0ff */
[C---:B------:R-:W-:Y:S01]  /*3dc0*/  HMMA.16816.F32 R16, R108.reuse, R118, R16 ;  /* 0x000000766c10723c */ /* 0x040fe20000001810 */
[----:B------:R3:W-:Y:S03]  /*3dd0*/  I2F R173, R104 ;  /* 0x0000006800ad7306 */ /* 0x0007e60000201400 */
[----:B------:R-:W-:Y:S02]  /*3de0*/  ISETP.GE.AND P0, PT, R171, RZ, PT ;  /* 0x000000ffab00720c */ /* 0x000fe40003f06270 */
[C---:B------:R-:W-:Y:S02]  /*3df0*/  IADD3 R0, R2.reuse, -0x11, RZ ;  /* 0xffffffef02007810 */ /* 0x040fe40007ffe0ff */
[----:B------:R-:W-:Y:S01]  /*3e00*/  @!P2 IADD3 R117, -R2, 0x8, RZ ;  /* 0x000000080275a810 */ /* 0x000fe20007ffe1ff */
[-C--:B--2---:R-:W-:Y:S03]  /*3e10*/  HMMA.16816.F32 R20, R108, R100.reuse, R20 ;  /* 0x000000646c14723c */ /* 0x084fe60000001814 */
[----:B------:R2:W-:Y:S01]  /*3e20*/  I2F R172, R117 ;  /* 0x0000007500ac7306 */ /* 0x0005e20000201400 */
[----:B------:R-:W-:Y:S01]  /*3e30*/  ISETP.GE.AND P2, PT, R170, RZ, PT ;  /* 0x000000ffaa00720c */ /* 0x000fe20003f46270 */
[----:B-1----:R-:W-:Y:S01]  /*3e40*/  LDSM.16.M88.4 R112, [R165+0x6000] ;  /* 0x00600000a570783b */ /* 0x002fe20000000200 */
[C---:B------:R-:W-:Y:S02]  /*3e50*/  IADD3 R156, R2.reuse, 0x10, RZ ;  /* 0x00000010029c7810 */ /* 0x040fe40007ffe0ff */
[C---:B------:R-:W-:Y:S04]  /*3e60*/  HMMA.16816.F32 R24, R120.reuse, R100, R24 ;  /* 0x000000647818723c */ /* 0x040fe80000001818 */
[----:B------:R-:W-:Y:S02]  /*3e70*/  @!P0 IADD3 R171, -R2, 0x9, RZ ;  /* 0x0000000902ab8810 */ /* 0x000fe40007ffe1ff */
[----:B------:R-:W-:Y:S01]  /*3e80*/  ISETP.GE.AND P0, PT, R0, RZ, PT ;  /* 0x000000ff0000720c */ /* 0x000fe20003f06270 */
[----:B---3--:R-:W1:Y:S01]  /*3e90*/  LDSM.16.M88.4 R104, [R116] ;  /* 0x000000007468783b */ /* 0x008e620000000200 */
[-C--:B------:R-:W-:Y:S02]  /*3ea0*/  HMMA.16816.F32 R28, R120, R102.reuse, R28 ;  /* 0x00000066781c723c */ /* 0x080fe4000000181c */
[----:B------:R-:W-:Y:S02]  /*3eb0*/  I2F R171, R171 ;  /* 0x000000ab00ab7306 */ /* 0x000fe40000201400 */
[----:B------:R-:W-:Y:S02]  /*3ec0*/  @!P2 IADD3 R170, -R2, 0x10, RZ ;  /* 0x0000001002aaa810 */ /* 0x000fe40007ffe1ff */
[----:B------:R-:W-:Y:S02]  /*3ed0*/  ISETP.GE.AND P2, PT, R156, RZ, PT ;  /* 0x000000ff9c00720c */ /* 0x000fe40003f46270 */
[C---:B------:R-:W-:Y:S01]  /*3ee0*/  IADD3 R100, R2.reuse, -0x18, RZ ;  /* 0xffffffe802647810 */ /* 0x040fe20007ffe0ff */
[----:B------:R-:W-:Y:S01]  /*3ef0*/  HMMA.16816.F32 R32, R108, R102, R32 ;  /* 0x000000666c20723c */ /* 0x000fe20000001820 */
[----:B--2---:R-:W2:Y:S02]  /*3f00*/  LDSM.16.M88.4 R116, [R116+0x1000] ;  /* 0x001000007474783b */ /* 0x004ea40000000200 */
[----:B------:R-:W-:Y:S01]  /*3f10*/  I2F R170, R170 ;  /* 0x000000aa00aa7306 */ /* 0x000fe20000201400 */
[----:B------:R-:W-:Y:S02]  /*3f20*/  @!P0 IADD3 R0, -R2, 0x11, RZ ;  /* 0x0000001102008810 */ /* 0x000fe40007ffe1ff */
[----:B------:R-:W-:Y:S02]  /*3f30*/  ISETP.GE.AND P3, PT, R100, RZ, PT ;  /* 0x000000ff6400720c */ /* 0x000fe40003f66270 */
[----:B------:R-:W-:Y:S04]  /*3f40*/  MOV R111, 0x40 ;  /* 0x00000040006f7802 */ /* 0x000fe80000000f00 */
[C---:B------:R-:W-:Y:S01]  /*3f50*/  IADD3 R101, R2.reuse, 0xf, RZ ;  /* 0x0000000f02657810 */ /* 0x040fe20007ffe0ff */
[----:B------:R3:W-:Y:S01]  /*3f60*/  I2F R120, R0 ;  /* 0x0000000000787306 */ /* 0x0007e20000201400 */
[C---:B------:R-:W-:Y:S02]  /*3f70*/  @!P2 IADD3 R156, -R2.reuse, -0x10, RZ ;  /* 0xfffffff0029ca810 */ /* 0x040fe40007ffe1ff */
[----:B------:R-:W-:Y:S03]  /*3f80*/  ISETP.GE.AND P0, PT, R101, RZ, PT ;  /* 0x000000ff6500720c */ /* 0x000fe60003f06270 */
[----:B------:R-:W-:Y:S02]  /*3f90*/  @!P3 IADD3 R100, -R2, 0x18, RZ ;  /* 0x000000180264b810 */ /* 0x000fe40007ffe1ff */
[----:B-----5:R-:W-:Y:S02]  /*3fa0*/  FSETP.NEU.FTZ.AND P3, PT, R236, -INF , PT ;  /* 0xff800000ec00780b */ /* 0x020fe40003f7d000 */
[----:B------:R-:W-:Y:S06]  /*3fb0*/  I2F R102, R100 ;  /* 0x0000006400667306 */ /* 0x000fec0000201400 */
[C---:B------:R-:W-:Y:S01]  /*3fc0*/  @!P0 IADD3 R101, -R2.reuse, -0xf, RZ ;  /* 0xfffffff102658810 */ /* 0x040fe20007ffe1ff */
[-C--:B-1----:R-:W-:Y:S01]  /*3fd0*/  HMMA.16816.F32 R4, R104, R112.reuse, R4 ;  /* 0x000000706804723c */ /* 0x082fe20000001804 */
[----:B------:R-:W-:Y:S02]  /*3fe0*/  PLOP3.LUT P0, PT, PT, PT, UP3, 0x80, 0x0 ;  /* 0x000000000000781c */ /* 0x000fe40003f0f038 */
[----:B------:R-:W-:Y:S02]  /*3ff0*/  I2F R156, R156 ;  /* 0x0000009c009c7306 */ /* 0x000fe40000201400 */
[----:B---3--:R-:W-:Y:S04]  /*4000*/  IADD3 R0, R2, -0x19, RZ ;  /* 0xffffffe702007810 */ /* 0x008fe80007ffe0ff */
[----:B------:R-:W-:Y:S01]  /*4010*/  ISETP.GE.AND P2, PT, R0, RZ, PT ;  /* 0x000000ff0000720c */ /* 0x000fe20003f46270 */
[C---:B--2---:R-:W-:Y:S03]  /*4020*/  HMMA.16816.F32 R8, R116.reuse, R112, R8 ;  /* 0x000000707408723c */ /* 0x044fe60000001808 */
[----:B------:R-:W-:Y:S05]  /*4030*/  I2F R101, R101 ;  /* 0x0000006500657306 */ /* 0x000fea0000201400 */
[-C--:B------:R-:W-:Y:S04]  /*4040*/  HMMA.16816.F32 R12, R116, R114.reuse, R12 ;  /* 0x00000072740c723c */ /* 0x080fe8000000180c */
[----:B------:R-:W-:Y:S02]  /*4050*/  @!P2 IADD3 R0, -R2, 0x19, RZ ;  /* 0x000000190200a810 */ /* 0x000fe40007ffe1ff */
[----:B------:R-:W-:Y:S01]  /*4060*/  FMUL.FTZ R4, R4, c[0x0][0x2ec] ;  /* 0x0000bb0004047a20 */ /* 0x000fe20000410000 */
[----:B------:R-:W-:Y:S01]  /*4070*/  PLOP3.LUT P2, PT, PT, PT, UP3, 0x80, 0x0 ;  /* 0x000000000000781c */ /* 0x000fe20003f4f038 */
[----:B------:R-:W-:Y:S01]  /*4080*/  FMUL.FTZ R5, R5, c[0x0][0x2ec] ;  /* 0x0000bb0005057a20 */ /* 0x000fe20000410000 */
[----:B------:R-:W-:Y:S03]  /*4090*/  I2F R100, R0 ;  /* 0x0000000000647306 */ /* 0x000fe60000201400 */
[----:B------:R-:W-:Y:S01]  /*40a0*/  FMUL.FTZ R6, R6, c[0x0][0x2ec] ;  /* 0x0000bb0006067a20 */ /* 0x000fe20000410000 */
[C---:B------:R-:W-:Y:S04]  /*40b0*/  HMMA.16816.F32 R16, R104.reuse, R114, R16 ;  /* 0x000000726810723c */ /* 0x040fe80000001810 */
[----:B------:R-:W-:Y:S02]  /*40c0*/  FMUL.FTZ R7, R7, c[0x0][0x2ec] ;  /* 0x0000bb0007077a20 */ /* 0x000fe40000410000 */
[----:B------:R-:W-:Y:S01]  /*40d0*/  FMUL.FTZ R9, R9, c[0x0][0x2ec] ;  /* 0x0000bb0009097a20 */ /* 0x000fe20000410000 */
[----:B------:R-:W1:Y:S01]  /*40e0*/  MUFU.TANH R195, R4 ;  /* 0x0000000400c37308 */ /* 0x000e620000002400 */
[----:B------:R-:W-:Y:S04]  /*40f0*/  FMUL.FTZ R8, R8, c[0x0][0x2ec] ;  /* 0x0000bb0008087a20 */ /* 0x000fe80000410000 */
        /* <DEDUP_REMOVED lines=12> */
[----:B-1----:R-:W-:Y:S05]  /*41c0*/  FFMA.FTZ R2, R178, -UR4, R195 ;  /* 0x80000004b2027c23 */ /* 0x002fea00080100c3 */
[----:B------:R-:W1:Y:S01]  /*41d0*/  MUFU.TANH R216, R6 ;  /* 0x0000000600d87308 */ /* 0x000e620000002400 */
[----:B--2---:R-:W-:Y:S04]  /*41e0*/  MOV R9, UR28 ;  /* 0x0000001c00097c02 */ /* 0x004fe80008000f00 */
[----:B------:R-:W-:Y:S05]  /*41f0*/  LEA R9, R9, R244, 0x7 ;  /* 0x000000f409097211 */ /* 0x000fea00078e38ff */
[----:B------:R2:W-:Y:S01]  /*4200*/  MUFU.TANH R215, R7 ;  /* 0x0000000700d77308 */ /* 0x0005e20000002400 */
[C---:B------:R-:W-:Y:S02]  /*4210*/  @P4 ISETP.GE.AND P4, PT, R9.reuse, UR5, PT ;  /* 0x0000000509004c0c */ /* 0x040fe4000bf86270 */
[----:B------:R-:W-:Y:S02]  /*4220*/  @P0 IADD3 R0, R9, 0x1, RZ ;  /* 0x0000000109000810 */ /* 0x000fe40007ffe0ff */
[----:B------:R-:W-:Y:S02]  /*4230*/  PLOP3.LUT P0, PT, PT, PT, UP3, 0x80, 0x0 ;  /* 0x000000000000781c */ /* 0x000fe40003f0f038 */
[----:B------:R-:W-:Y:S01]  /*4240*/  @P5 ISETP.GE.AND P5, PT, R0, UR5, PT ;  /* 0x0000000500005c0c */ /* 0x000fe2000bfa6270 */
[----:B---3--:R-:W-:Y:S02]  /*4250*/  FFMA.FTZ R0, R177, -UR4, R194 ;  /* 0x80000004b1007c23 */ /* 0x008fe400080100c2 */
[----:B------:R3:W4:Y:S04]  /*4260*/  MUFU.TANH R228, R8 ;  /* 0x0000000800e47308 */ /* 0x0007280000002400 */
[----:B------:R-:W-:Y:S02]  /*4270*/  @P2 FSEL R2, R2, -INF , !P4 ;  /* 0xff80000002022808 */ /* 0x000fe40006000000 */
[----:B------:R-:W-:Y:S04]  /*4280*/  PLOP3.LUT P2, PT, PT, PT, UP3, 0x80, 0x0 ;  /* 0x000000000000781c */ /* 0x000fe80003f4f038 */
[----:B------:R1:W1:Y:S01]  /*4290*/  MUFU.TANH R238, R10 ;  /* 0x0000000a00ee7308 */ /* 0x0002620000002400 */
[----:B------:R-:W-:Y:S02]  /*42a0*/  @P0 FSEL R0, R0, -INF , !P5 ;  /* 0xff80000000000808 */ /* 0x000fe40006800000 */
[----:B------:R-:W-:Y:S01]  /*42b0*/  PLOP3.LUT P0, PT, PT, PT, UP3, 0x80, 0x0 ;  /* 0x000000000000781c */ /* 0x000fe20003f0f038 */
[----:B--2---:R-:W2:Y:S06]  /*42c0*/  LDSM.16.M88.4 R4, [R165+0x6800] ;  /* 0x00680000a504783b */ /* 0x004eac0000000200 */
[----:B------:R-:W-:Y:S01]  /*42d0*/  MUFU.TANH R237, R11 ;  /* 0x0000000b00ed7308 */ /* 0x000fe20000002400 */
[----:B---3--:R-:W-:Y:S05]  /*42e0*/  FMUL.FTZ R8, R236, 1.4426950216293334961 ;  /* 0x3fb8aa3bec087820 */ /* 0x008fea0000410000 */
[----:B------:R-:W-:Y:S04]  /*42f0*/  FSEL R8, R8, RZ, P3 ;  /* 0x000000ff08087208 */ /* 0x000fe80001800000 */
[----:B------:R-:W-:Y:S01]  /*4300*/  MUFU.TANH R223, R13 ;  /* 0x0000000d00df7308 */ /* 0x000fe20000002400 */
[C---:B------:R-:W-:Y:S01]  /*4310*/  FSETP.NEU.FTZ.AND P3, PT, R235.reuse, -INF , PT ;  /* 0xff800000eb00780b */ /* 0x040fe20003f7d000 */
[--C-:B------:R-:W-:Y:S02]  /*4320*/  FFMA.FTZ R2, R2, c[0x0][0x23c], -R8.reuse ;  /* 0x00008f0002027a23 */ /* 0x100fe40000010808 */
[----:B------:R-:W-:Y:S02]  /*4330*/  FFMA.FTZ R0, R0, c[0x0][0x23c], -R8 ;  /* 0x00008f0000007a23 */ /* 0x000fe40000010808 */
[----:B-1----:R-:W-:Y:S04]  /*4340*/  FMUL.FTZ R10, R235, 1.4426950216293334961 ;  /* 0x3fb8aa3beb0a7820 */ /* 0x002fe80000410000 */
[----:B------:R1:W-:Y:S10]  /*4350*/  MUFU.EX2 R114, R2 ;  /* 0x0000000200727308 */ /* 0x0003f40000000800 */
[----:B------:R-:W-:Y:S01]  /*4360*/  MUFU.TANH R225, R12 ;  /* 0x0000000c00e17308 */ /* 0x000fe20000002400 */
[-C--:B--2---:R-:W-:Y:S09]  /*4370*/  HMMA.16816.F32 R20, R104, R4.reuse, R20 ;  /* 0x000000046814723c */ /* 0x084ff20000001814 */
[----:B------:R2:W-:Y:S01]  /*4380*/  MUFU.EX2 R112, R0 ;  /* 0x0000000000707308 */ /* 0x0005e20000000800 */
[C---:B------:R-:W-:Y:S04]  /*4390*/  HMMA.16816.F32 R24, R116.reuse, R4, R24 ;  /* 0x000000047418723c */ /* 0x040fe80000001818 */
[----:B-1----:R-:W-:Y:S03]  /*43a0*/  FFMA.FTZ R2, R180, -UR4, R216 ;  /* 0x80000004b4027c23 */ /* 0x002fe600080100d8 */
[----:B------:R-:W-:Y:S02]  /*43b0*/  FSEL R4, R10, RZ, P3 ;  /* 0x000000ff0a047208 */ /* 0x000fe40001800000 */
[----:B------:R-:W-:Y:S03]  /*43c0*/  MUFU.TANH R231, R15 ;  /* 0x0000000f00e77308 */ /* 0x000fe60000002400 */
[----:B------:R-:W-:Y:S01]  /*43d0*/  @P2 FSEL R2, R2, -INF , !P4 ;  /* 0xff80000002022808 */ /* 0x000fe20006000000 */
[-C--:B------:R-:W-:Y:S01]  /*43e0*/  HMMA.16816.F32 R28, R116, R6.reuse, R28 ;  /* 0x00000006741c723c */ /* 0x080fe2000000181c */
[----:B------:R-:W-:Y:S02]  /*43f0*/  PLOP3.LUT P2, PT, PT, PT, UP3, 0x80, 0x0 ;  /* 0x000000000000781c */ /* 0x000fe40003f4f038 */
[----:B----4-:R-:W-:Y:S01]  /*4400*/  FFMA.FTZ R5, R176, -UR4, R228 ;  /* 0x80000004b0057c23 */ /* 0x010fe200080100e4 */
[----:B------:R-:W-:Y:S01]  /*4410*/  FSETP.NEU.FTZ.AND P3, PT, R233, -INF , PT ;  /* 0xff800000e900780b */ /* 0x000fe20003f7d000 */
[----:B------:R-:W-:Y:S02]  /*4420*/  FFMA.FTZ R2, R2, c[0x0][0x23c], -R4 ;  /* 0x00008f0002027a23 */ /* 0x000fe40000010804 */
[----:B------:R-:W-:Y:S01]  /*4430*/  FFMA.FTZ R10, R183, -UR4, R238 ;  /* 0x80000004b70a7c23 */ /* 0x000fe200080100ee */
[----:B------:R-:W-:Y:S01]  /*4440*/  MUFU.TANH R232, R14 ;  /* 0x0000000e00e87308 */ /* 0x000fe20000002400 */
[----:B------:R-:W-:Y:S04]  /*4450*/  HMMA.16816.F32 R32, R104, R6, R32 ;  /* 0x000000066820723c */ /* 0x000fe80000001820 */
[----:B--2---:R-:W-:Y:S01]  /*4460*/  FFMA.FTZ R0, R179, -UR4, R215 ;  /* 0x80000004b3007c23 */ /* 0x004fe200080100d7 */
[----:B------:R-:W-:Y:S01]  /*4470*/  @P2 FSEL R5, R5, -INF , !P4 ;  /* 0xff80000005052808 */ /* 0x000fe20006000000 */
[----:B------:R-:W-:Y:S01]  /*4480*/  FMUL.FTZ R21, R21, c[0x0][0x2ec] ;  /* 0x0000bb0015157a20 */ /* 0x000fe20000410000 */
[----:B------:R-:W-:Y:S01]  /*4490*/  PLOP3.LUT P2, PT, PT, PT, UP3, 0x80, 0x0 ;  /* 0x000000000000781c */ /* 0x000fe20003f4f038 */
[----:B------:R-:W-:Y:S01]  /*44a0*/  FMUL.FTZ R20, R20, c[0x0][0x2ec] ;  /* 0x0000bb0014147a20 */ /* 0x000fe20000410000 */
[----:B------:R1:W-:Y:S03]  /*44b0*/  MUFU.EX2 R113, R2 ;  /* 0x0000000200717308 */ /* 0x0003e60000000800 */
[----:B------:R-:W-:Y:S01]  /*44c0*/  @P0 FSEL R0, R0, -INF , !P5 ;  /* 0xff80000000000808 */ /* 0x000fe20006800000 */
[----:B------:R-:W-:Y:S01]  /*44d0*/  FMUL.FTZ R23, R23, c[0x0][0x2ec] ;  /* 0x0000bb0017177a20 */ /* 0x000fe20000410000 */
[----:B------:R-:W-:Y:S01]  /*44e0*/  PLOP3.LUT P0, PT, PT, PT, UP3, 0x80, 0x0 ;  /* 0x000000000000781c */ /* 0x000fe20003f0f038 */
[----:B------:R-:W-:Y:S02]  /*44f0*/  FMUL.FTZ R28, R28, c[0x0][0x2ec] ;  /* 0x0000bb001c1c7a20 */ /* 0x000fe40000410000 */
[----:B------:R-:W-:Y:S02]  /*4500*/  FFMA.FTZ R0, R0, c[0x0][0x23c], -R4 ;  /* 0x00008f0000007a23 */ /* 0x000fe40000010804 */
[----:B------:R-:W-:Y:S01]  /*4510*/  MUFU.TANH R199, R16 ;  /* 0x0000001000c77308 */ /* 0x000fe20000002400 */
[----:B------:R-:W-:Y:S01]  /*4520*/  FMUL.FTZ R29, R29, c[0x0][0x2ec] ;  /* 0x0000bb001d1d7a20 */ /* 0x000fe20000410000 */
[----:B------:R-:W-:Y:S01]  /*4530*/  @P2 FSEL R10, R10, -INF , !P4 ;  /* 0xff8000000a0a2808 */ /* 0x000fe20006000000 */
[----:B------:R-:W-:Y:S01]  /*4540*/  FMUL.FTZ R30, R30, c[0x0][0x2ec] ;  /* 0x0000bb001e1e7a20 */ /* 0x000fe20000410000 */
[----:B------:R-:W-:Y:S01]  /*4550*/  PLOP3.LUT P2, PT, PT, PT, UP3, 0x80, 0x0 ;  /* 0x000000000000781c */ /* 0x000fe20003f4f038 */
[----:B------:R-:W-:Y:S01]  /*4560*/  FMUL.FTZ R32, R32, c[0x0][0x2ec] ;  /* 0x0000bb0020207a20 */ /* 0x000fe20000410000 */
[----:B------:R-:W-:Y:S01]  /*4570*/  PLOP3.LUT P4, PT, PT, PT, UP3, 0x80, 0x0 ;  /* 0x000000000000781c */ /* 0x000fe20003f8f038 */
[----:B------:R-:W-:Y:S02]  /*4580*/  FMUL.FTZ R33, R33, c[0x0][0x2ec] ;  /* 0x0000bb0021217a20 */ /* 0x000fe40000410000 */
[----:B------:R-:W-:Y:S01]  /*4590*/  FMUL.FTZ R34, R34, c[0x0][0x2ec] ;  /* 0x0000bb0022227a20 */ /* 0x000fe20000410000 */
[----:B------:R2:W-:Y:S01]  /*45a0*/  MUFU.EX2 R209, R0 ;  /* 0x0000000000d17308 */ /* 0x0005e20000000800 */
[----:B------:R-:W-:Y:S02]  /*45b0*/  FMUL.FTZ R35, R35, c[0x0][0x2ec] ;  /* 0x0000bb0023237a20 */ /* 0x000fe40000410000 */
[----:B------:R-:W-:Y:S02]  /*45c0*/  FMUL.FTZ R31, R31, c[0x0][0x2ec] ;  /* 0x0000bb001f1f7a20 */ /* 0x000fe40000410000 */
[----:B-1----:R-:W-:Y:S02]  /*45d0*/  FMUL.FTZ R2, R233, 1.4426950216293334961 ;  /* 0x3fb8aa3be9027820 */ /* 0x002fe40000410000 */
[----:B------:R-:W-:Y:S02]  /*45e0*/  FMUL.FTZ R22, R22, c[0x0][0x2ec] ;  /* 0x0000bb0016167a20 */ /* 0x000fe40000410000 */
[----:B------:R-:W-:Y:S01]  /*45f0*/  FMUL.FTZ R25, R25, c[0x0][0x2ec] ;  /* 0x0000bb0019197a20 */ /* 0x000fe20000410000 */
[----:B------:R-:W1:Y:S01]  /*4600*/  MUFU.TANH R198, R17 ;  /* 0x0000001100c67308 */ /* 0x000e620000002400 */
[----:B------:R-:W-:Y:S01]  /*4610*/  FSEL R2, R2, RZ, P3 ;  /* 0x000000ff02027208 */ /* 0x000fe20001800000 */
[----:B------:R-:W-:Y:S01]  /*4620*/  FMUL.FTZ R24, R24, c[0x0][0x2ec] ;  /* 0x0000bb0018187a20 */ /* 0x000fe20000410000 */
[----:B------:R-:W-:Y:S01]  /*4630*/  FSETP.NEU.FTZ.AND P3, PT, R234, -INF , PT ;  /* 0xff800000ea00780b */ /* 0x000fe20003f7d000 */
[----:B------:R-:W-:Y:S02]  /*4640*/  FMUL.FTZ R26, R26, c[0x0][0x2ec] ;  /* 0x0000bb001a1a7a20 */ /* 0x000fe40000410000 */
[--C-:B------:R-:W-:Y:S02]  /*4650*/  FFMA.FTZ R5, R5, c[0x0][0x23c], -R2.reuse ;  /* 0x00008f0005057a23 */ /* 0x100fe40000010802 */
[----:B------:R-:W-:Y:S02]  /*4660*/  FMUL.FTZ R27, R27, c[0x0][0x2ec] ;  /* 0x0000bb001b1b7a20 */ /* 0x000fe40000410000 */
[----:B------:R3:W-:Y:S01]  /*4670*/  MUFU.EX2 R222, R5 ;  /* 0x0000000500de7308 */ /* 0x0007e20000000800 */
[----:B--2---:R-:W-:Y:S05]  /*4680*/  FFMA.FTZ R0, R175, -UR4, R227 ;  /* 0x80000004af007c23 */ /* 0x004fea00080100e3 */
[----:B------:R-:W-:Y:S04]  /*4690*/  @P0 FSEL R0, R0, -INF , !P5 ;  /* 0xff80000000000808 */ /* 0x000fe80006800000 */
[----:B------:R-:W-:Y:S01]  /*46a0*/  MUFU.TANH R203, R19 ;  /* 0x0000001300cb7308 */ /* 0x000fe20000002400 */
[----:B------:R-:W-:Y:S01]  /*46b0*/  PLOP3.LUT P0, PT, PT, PT, UP3, 0x80, 0x0 ;  /* 0x000000000000781c */ /* 0x000fe20003f0f038 */
[----:B------:R-:W-:Y:S02]  /*46c0*/  FFMA.FTZ R11, R0, c[0x0][0x23c], -R2 ;  /* 0x00008f00000b7a23 */ /* 0x000fe40000010802 */
[----:B-1----:R-:W-:Y:S06]  /*46d0*/  FFMA.FTZ R7, R171, -UR4, R198 ;  /* 0x80000004ab077c23 */ /* 0x002fec00080100c6 */
[----:B------:R-:W1:Y:S01]  /*46e0*/  MUFU.TANH R205, R18 ;  /* 0x0000001200cd7308 */ /* 0x000e620000002400 */
[----:B---3--:R-:W-:Y:S05]  /*46f0*/  FMUL.FTZ R5, R234, 1.4426950216293334961 ;  /* 0x3fb8aa3bea057820 */ /* 0x008fea0000410000 */
[----:B------:R-:W-:Y:S04]  /*4700*/  FSEL R0, R5, RZ, P3 ;  /* 0x000000ff05007208 */ /* 0x000fe80001800000 */
[----:B------:R-:W-:Y:S01]  /*4710*/  MUFU.TANH R200, R21 ;  /* 0x0000001500c87308 */ /* 0x000fe20000002400 */
[----:B------:R-:W-:Y:S01]  /*4720*/  FFMA.FTZ R5, R182, -UR4, R237 ;  /* 0x80000004b6057c23 */ /* 0x000fe200080100ed */
[----:B------:R-:W-:Y:S01]  /*4730*/  PLOP3.LUT P3, PT, PT, PT, UP3, 0x80, 0x0 ;  /* 0x000000000000781c */ /* 0x000fe20003f6f038 */
[--C-:B------:R-:W-:Y:S03]  /*4740*/  FFMA.FTZ R10, R10, c[0x0][0x23c], -R0.reuse ;  /* 0x00008f000a0a7a23 */ /* 0x100fe60000010800 */
[----:B------:R-:W-:Y:S02]  /*4750*/  @P0 FSEL R5, R5, -INF , !P5 ;  /* 0xff80000005050808 */ /* 0x000fe40006800000 */
[----:B------:R-:W-:Y:S02]  /*4760*/  PLOP3.LUT P0, PT, PT, PT, UP3, 0x80, 0x0 ;  /* 0x000000000000781c */ /* 0x000fe40003f0f038 */
[----:B------:R2:W-:Y:S01]  /*4770*/  MUFU.EX2 R230, R10 ;  /* 0x0000000a00e67308 */ /* 0x0005e20000000800 */
[----:B------:R-:W-:Y:S01]  /*4780*/  FFMA.FTZ R5, R5, c[0x0][0x23c], -R0 ;  /* 0x00008f0005057a23 */ /* 0x000fe20000010800 */
[----:B------:R-:W-:Y:S01]  /*4790*/  PLOP3.LUT P5, PT, PT, PT, UP3, 0x80, 0x0 ;  /* 0x000000000000781c */ /* 0x000fe20003faf038 */
[----:B-1----:R-:W-:Y:S07]  /*47a0*/  FFMA.FTZ R6, R178, -UR4, R205 ;  /* 0x80000004b2067c23 */ /* 0x002fee00080100cd */
[----:B------:R1:W-:Y:S10]  /*47b0*/  MUFU.EX2 R229, R5 ;  /* 0x0000000500e57308 */ /* 0x0003f40000000800 */
[----:B------:R-:W-:Y:S01]  /*47c0*/  MUFU.TANH R202, R28 ;  /* 0x0000001c00ca7308 */ /* 0x000fe20000002400 */
[----:B--2---:R-:W-:Y:S09]  /*47d0*/  FFMA.FTZ R10, R174, -UR4, R225 ;  /* 0x80000004ae0a7c23 */ /* 0x004ff200080100e1 */
[----:B------:R-:W2:Y:S01]  /*47e0*/  MUFU.TANH R196, R20 ;  /* 0x0000001400c47308 */ /* 0x000ea20000002400 */
[----:B-1----:R-:W-:Y:S02]  /*47f0*/  @P2 IADD3 R5, R9, 0x8, RZ ;  /* 0x0000000809052810 */ /* 0x002fe40007ffe0ff */
[----:B------:R-:W-:Y:S02]  /*4800*/  PLOP3.LUT P2, PT, PT, PT, UP3, 0x80, 0x0 ;  /* 0x000000000000781c */ /* 0x000fe40003f4f038 */
[----:B------:R-:W-:Y:S02]  /*4810*/  @P5 ISETP.GE.AND P5, PT, R5, UR5, PT ;  /* 0x0000000505005c0c */ /* 0x000fe4000bfa6270 */
[----:B------:R-:W-:Y:S03]  /*4820*/  @P0 IADD3 R5, R9, 0x9, RZ ;  /* 0x0000000909050810 */ /* 0x000fe60007ffe0ff */
[----:B------:R-:W1:Y:S01]  /*4830*/  MUFU.TANH R204, R23 ;  /* 0x0000001700cc7308 */ /* 0x000e620000002400 */
[----:B------:R-:W-:Y:S02]  /*4840*/  PLOP3.LUT P0, PT, PT, PT, UP3, 0x80, 0x0 ;  /* 0x000000000000781c */ /* 0x000fe40003f0f038 */
[----:B------:R-:W-:Y:S01]  /*4850*/  @P6 ISETP.GE.AND P6, PT, R5, UR5, PT ;  /* 0x0000000505006c0c */ /* 0x000fe2000bfc6270 */
[----:B------:R-:W-:Y:S04]  /*4860*/  FFMA.FTZ R5, R173, -UR4, R223 ;  /* 0x80000004ad057c23 */ /* 0x000fe800080100df */
[----:B------:R-:W-:Y:S02]  /*4870*/  @P2 FSEL R10, R10, -INF , !P5 ;  /* 0xff8000000a0a2808 */ /* 0x000fe40006800000 */
[----:B------:R-:W-:Y:S01]  /*4880*/  MUFU.TANH R201, R29 ;  /* 0x0000001d00c97308 */ /* 0x000fe20000002400 */
[----:B------:R-:W-:Y:S02]  /*4890*/  PLOP3.LUT P2, PT, PT, PT, UP3, 0x80, 0x0 ;  /* 0x000000000000781c */ /* 0x000fe40003f4f038 */
[--C-:B------:R-:W-:Y:S03]  /*48a0*/  FFMA.FTZ R10, R10, c[0x0][0x23c], -R2.reuse ;  /* 0x00008f000a0a7a23 */ /* 0x100fe60000010802 */
[----:B------:R-:W-:Y:S02]  /*48b0*/  @P0 FSEL R5, R5, -INF , !P6 ;  /* 0xff80000005050808 */ /* 0x000fe40007000000 */
[----:B------:R-:W-:Y:S03]  /*48c0*/  PLOP3.LUT P0, PT, PT, PT, UP3, 0x80, 0x0 ;  /* 0x000000000000781c */ /* 0x000fe60003f0f038 */
[----:B------:R-:W-:Y:S01]  /*48d0*/  FFMA.FTZ R5, R5, c[0x0][0x23c], -R2 ;  /* 0x00008f0005057a23 */ /* 0x000fe20000010802 */
[----:B------:R3:W-:Y:S10]  /*48e0*/  MUFU.EX2 R212, R10 ;  /* 0x0000000a00d47308 */ /* 0x0007f40000000800 */
[----:B------:R4:W-:Y:S10]  /*48f0*/  MUFU.EX2 R207, R5 ;  /* 0x0000000500cf7308 */ /* 0x0009f40000000800 */
[----:B------:R-:W-:Y:S01]  /*4900*/  MUFU.TANH R218, R30 ;  /* 0x0000001e00da7308 */ /* 0x000fe20000002400 */
[----:B---3--:R-:W-:Y:S05]  /*4910*/  FFMA.FTZ R10, R176, -UR4, R232 ;  /* 0x80000004b00a7c23 */ /* 0x008fea00080100e8 */
[----:B------:R-:W-:Y:S04]  /*4920*/  @P2 FSEL R10, R10, -INF , !P5 ;  /* 0xff8000000a0a2808 */ /* 0x000fe80006800000 */
[----:B------:R-:W-:Y:S01]  /*4930*/  MUFU.TANH R117, R32 ;  /* 0x0000002000757308 */ /* 0x000fe20000002400 */
[----:B------:R-:W-:Y:S01]  /*4940*/  PLOP3.LUT P2, PT, PT, PT, UP3, 0x80, 0x0 ;  /* 0x000000000000781c */ /* 0x000fe20003f4f038 */
[----:B----4-:R-:W-:Y:S02]  /*4950*/  FFMA.FTZ R5, R175, -UR4, R231 ;  /* 0x80000004af057c23 */ /* 0x010fe400080100e7 */
[--C-:B------:R-:W-:Y:S03]  /*4960*/  FFMA.FTZ R10, R10, c[0x0][0x23c], -R0.reuse ;  /* 0x00008f000a0a7a23 */ /* 0x100fe60000010800 */
[----:B------:R-:W-:Y:S03]  /*4970*/  @P0 FSEL R5, R5, -INF , !P6 ;  /* 0xff80000005050808 */ /* 0x000fe60007000000 */
[----:B------:R-:W-:Y:S01]  /*4980*/  MUFU.TANH R118, R33 ;  /* 0x0000002100767308 */ /* 0x000fe20000002400 */
[----:B------:R-:W-:Y:S01]  /*4990*/  PLOP3.LUT P0, PT, PT, PT, UP3, 0x80, 0x0 ;  /* 0x000000000000781c */ /* 0x000fe20003f0f038 */
[----:B------:R-:W-:Y:S08]  /*49a0*/  FFMA.FTZ R5, R5, c[0x0][0x23c], -R0 ;  /* 0x00008f0005057a23 */ /* 0x000ff00000010800 */
[----:B------:R3:W-:Y:S04]  /*49b0*/  MUFU.EX2 R219, R5 ;  /* 0x0000000500db7308 */ /* 0x0007e80000000800 */
[----:B------:R-:W-:Y:S02]  /*49c0*/  @P0 FSEL R7, R7, -INF , !P6 ;  /* 0xff80000007070808 */ /* 0x000fe40007000000 */
[----:B------:R-:W-:Y:S03]  /*49d0*/  PLOP3.LUT P0, PT, PT, PT, UP3, 0x80, 0x0 ;  /* 0x000000000000781c */ /* 0x000fe60003f0f038 */
[--C-:B------:R-:W-:Y:S01]  /*49e0*/  FFMA.FTZ R7, R7, c[0x0][0x23c], -R8.reuse ;  /* 0x00008f0007077a23 */ /* 0x100fe20000010808 */
[----:B------:R-:W-:Y:S10]  /*49f0*/  MUFU.TANH R176, R34 ;  /* 0x0000002200b07308 */ /* 0x000ff40000002400 */
[----:B------:R-:W-:Y:S01]  /*4a00*/  MUFU.TANH R175, R35 ;  /* 0x0000002300af7308 */ /* 0x000fe20000002400 */
[----:B---3--:R-:W-:Y:S05]  /*4a10*/  FFMA.FTZ R5, R172, -UR4, R199 ;  /* 0x80000004ac057c23 */ /* 0x008fea00080100c7 */
[----:B------:R-:W-:Y:S04]  /*4a20*/  @P2 FSEL R5, R5, -INF , !P5 ;  /* 0xff80000005052808 */ /* 0x000fe80006800000 */
[----:B------:R-:W-:Y:S01]  /*4a30*/  MUFU.TANH R217, R31 ;  /* 0x0000001f00d97308 */ /* 0x000fe20000002400 */
[----:B------:R-:W-:Y:S01]  /*4a40*/  PLOP3.LUT P2, PT, PT, PT, UP3, 0x80, 0x0 ;  /* 0x000000000000781c */ /* 0x000fe20003f4f038 */
[----:B------:R-:W-:Y:S08]  /*4a50*/  FFMA.FTZ R5, R5, c[0x0][0x23c], -R8 ;  /* 0x00008f0005057a23 */ /* 0x000ff00000010808 */
[----:B------:R3:W-:Y:S04]  /*4a60*/  MUFU.EX2 R123, R5 ;  /* 0x00000005007b7308 */ /* 0x0007e80000000800 */
[----:B------:R-:W-:Y:S02]  /*4a70*/  @P2 FSEL R6, R6, -INF , !P5 ;  /* 0xff80000006062808 */ /* 0x000fe40006800000 */
[----:B------:R-:W-:Y:S03]  /*4a80*/  PLOP3.LUT P2, PT, PT, PT, UP3, 0x80, 0x0 ;  /* 0x000000000000781c */ /* 0x000fe60003f4f038 */
[--C-:B------:R-:W-:Y:S01]  /*4a90*/  FFMA.FTZ R6, R6, c[0x0][0x23c], -R4.reuse ;  /* 0x00008f0006067a23 */ /* 0x100fe20000010804 */
[----:B------:R4:W-:Y:S10]  /*4aa0*/  MUFU.EX2 R122, R7 ;  /* 0x00000007007a7308 */ /* 0x0009f40000000800 */
[----:B------:R2:W-:Y:S01]  /*4ab0*/  MUFU.EX2 R178, R6 ;  /* 0x0000000600b27308 */ /* 0x0005e20000000800 */
[----:B---3--:R-:W-:Y:S05]  /*4ac0*/  FFMA.FTZ R5, R177, -UR4, R203 ;  /* 0x80000004b1057c23 */ /* 0x008fea00080100cb */
[----:B------:R-:W-:Y:S04]  /*4ad0*/  @P0 FSEL R5, R5, -INF , !P6 ;  /* 0xff80000005050808 */ /* 0x000fe80007000000 */
[----:B------:R-:W-:Y:S01]  /*4ae0*/  MUFU.TANH R213, R25 ;  /* 0x0000001900d57308 */ /* 0x000fe20000002400 */
[----:B------:R-:W-:Y:S02]  /*4af0*/  PLOP3.LUT P6, PT, PT, PT, UP3, 0x80, 0x0 ;  /* 0x000000000000781c */ /* 0x000fe40003fcf038 */
[----:B------:R-:W-:Y:S01]  /*4b00*/  PLOP3.LUT P0, PT, PT, PT, UP3, 0x80, 0x0 ;  /* 0x000000000000781c */ /* 0x000fe20003f0f038 */
[----:B------:R-:W-:Y:S01]  /*4b10*/  FFMA.FTZ R5, R5, c[0x0][0x23c], -R4 ;  /* 0x00008f0005057a23 */ /* 0x000fe20000010804 */
[----:B----4-:R-:W-:Y:S02]  /*4b20*/  @P4 IADD3 R7, R9, 0x10, RZ ;  /* 0x0000001009074810 */ /* 0x010fe40007ffe0ff */
[----:B------:R-:W-:Y:S02]  /*4b30*/  PLOP3.LUT P4, PT, PT, PT, UP3, 0x80, 0x0 ;  /* 0x000000000000781c */ /* 0x000fe40003f8f038 */
[----:B------:R-:W-:Y:S01]  /*4b40*/  @P3 ISETP.GE.AND P5, PT, R7, UR5, PT ;  /* 0x0000000507003c0c */ /* 0x000fe2000bfa6270 */
[----:B------:R3:W-:Y:S01]  /*4b50*/  MUFU.EX2 R177, R5 ;  /* 0x0000000500b17308 */ /* 0x0007e20000000800 */
[----:B------:R-:W-:Y:S02]  /*4b60*/  @P2 IADD3 R7, R9, 0x11, RZ ;  /* 0x0000001109072810 */ /* 0x000fe40007ffe0ff */
[----:B------:R-:W-:Y:S01]  /*4b70*/  PLOP3.LUT P3, PT, PT, PT, UP3, 0x80, 0x0 ;  /* 0x000000000000781c */ /* 0x000fe20003f6f038 */
[----:B--2---:R-:W-:Y:S01]  /*4b80*/  FFMA.FTZ R6, R170, -UR4, R196 ;  /* 0x80000004aa067c23 */ /* 0x004fe200080100c4 */
[----:B------:R-:W-:Y:S05]  /*4b90*/  PLOP3.LUT P2, PT, PT, PT, UP3, 0x80, 0x0 ;  /* 0x000000000000781c */ /* 0x000fea0003f4f038 */
[----:B------:R-:W-:Y:S01]  /*4ba0*/  @P4 ISETP.GE.AND P4, PT, R7, UR5, PT ;  /* 0x0000000507004c0c */ /* 0x000fe2000bf86270 */
[----:B------:R-:W-:Y:S05]  /*4bb0*/  MUFU.EX2 R221, R11 ;  /* 0x0000000b00dd7308 */ /* 0x000fea0000000800 */
[----:B------:R-:W-:Y:S02]  /*4bc0*/  @P3 FSEL R6, R6, -INF , !P5 ;  /* 0xff80000006063808 */ /* 0x000fe40006800000 */
[----:B------:R-:W-:Y:S03]  /*4bd0*/  PLOP3.LUT P3, PT, PT, PT, UP3, 0x80, 0x0 ;  /* 0x000000000000781c */ /* 0x000fe60003f6f038 */
[----:B------:R-:W-:Y:S01]  /*4be0*/  FFMA.FTZ R6, R6, c[0x0][0x23c], -R8 ;  /* 0x00008f0006067a23 */ /* 0x000fe20000010808 */
[----:B------:R-:W-:Y:S01]  /*4bf0*/  MUFU.EX2 R220, R10 ;  /* 0x0000000a00dc7308 */ /* 0x000fe20000000800 */
[----:B---3--:R-:W-:Y:S05]  /*4c00*/  FFMA.FTZ R5, R120, -UR4, R200 ;  /* 0x8000000478057c23 */ /* 0x008fea00080100c8 */
[----:B------:R-:W-:Y:S02]  /*4c10*/  @P0 FSEL R5, R5, -INF , !P4 ;  /* 0xff80000005050808 */ /* 0x000fe40006000000 */
[----:B------:R-:W-:Y:S02]  /*4c20*/  PLOP3.LUT P0, PT, PT, PT, UP3, 0x80, 0x0 ;  /* 0x000000000000781c */ /* 0x000fe40003f0f038 */
[----:B------:R-:W-:Y:S01]  /*4c30*/  MUFU.EX2 R109, R6 ;  /* 0x00000006006d7308 */ /* 0x000fe20000000800 */
[----:B------:R-:W-:Y:S09]  /*4c40*/  FFMA.FTZ R5, R5, c[0x0][0x23c], -R8 ;  /* 0x00008f0005057a23 */ /* 0x000ff20000010808 */
[----:B------:R1:W-:Y:S10]  /*4c50*/  MUFU.EX2 R121, R5 ;  /* 0x0000000500797308 */ /* 0x0003f40000000800 */
[----:B------:R-:W2:Y:S10]  /*4c60*/  MUFU.TANH R206, R22 ;  /* 0x0000001600ce7308 */ /* 0x000eb40000002400 */
[----:B------:R-:W3:Y:S01]  /*4c70*/  MUFU.TANH R214, R24 ;  /* 0x0000001800d67308 */ /* 0x000ee20000002400 */
[----:B-1----:R-:W-:Y:S05]  /*4c80*/  FFMA.FTZ R5, R171, -UR4, R204 ;  /* 0x80000004ab057c23 */ /* 0x002fea00080100cc */
[----:B------:R-:W-:Y:S04]  /*4c90*/  @P0 FSEL R5, R5, -INF , !P4 ;  /* 0xff80000005050808 */ /* 0x000fe80006000000 */
[----:B------:R-:W1:Y:S01]  /*4ca0*/  MUFU.TANH R226, R26 ;  /* 0x0000001a00e27308 */ /* 0x000e620000002400 */
[----:B------:R-:W-:Y:S01]  /*4cb0*/  PLOP3.LUT P0, PT, PT, PT, UP3, 0x80, 0x0 ;  /* 0x000000000000781c */ /* 0x000fe20003f0f038 */
[----:B--2---:R-:W-:Y:S02]  /*4cc0*/  FFMA.FTZ R6, R172, -UR4, R206 ;  /* 0x80000004ac067c23 */ /* 0x004fe400080100ce */
[--C-:B------:R-:W-:Y:S03]  /*4cd0*/  FFMA.FTZ R5, R5, c[0x0][0x23c], -R4.reuse ;  /* 0x00008f0005057a23 */ /* 0x100fe60000010804 */
[----:B------:R-:W-:Y:S03]  /*4ce0*/  @P2 FSEL R6, R6, -INF , !P5 ;  /* 0xff80000006062808 */ /* 0x000fe60006800000 */
[----:B------:R2:W-:Y:S01]  /*4cf0*/  MUFU.EX2 R171, R5 ;  /* 0x0000000500ab7308 */ /* 0x0005e20000000800 */
[----:B------:R-:W-:Y:S01]  /*4d00*/  PLOP3.LUT P2, PT, PT, PT, UP3, 0x80, 0x0 ;  /* 0x000000000000781c */ /* 0x000fe20003f4f038 */
[----:B------:R-:W-:Y:S08]  /*4d10*/  FFMA.FTZ R6, R6, c[0x0][0x23c], -R4 ;  /* 0x00008f0006067a23 */ /* 0x000ff00000010804 */
[----:B------:R3:W-:Y:S10]  /*4d20*/  MUFU.EX2 R172, R6 ;  /* 0x0000000600ac7308 */ /* 0x0007f40000000800 */
[----:B------:R-:W4:Y:S01]  /*4d30*/  MUFU.TANH R224, R27 ;  /* 0x0000001b00e07308 */ /* 0x000f220000002400 */
[----:B--2---:R-:W-:Y:S05]  /*4d40*/  FFMA.FTZ R5, R101, -UR4, R213 ;  /* 0x8000000465057c23 */ /* 0x004fea00080100d5 */
[----:B------:R-:W-:Y:S02]  /*4d50*/  @P0 FSEL R5, R5, -INF , !P4 ;  /* 0xff80000005050808 */ /* 0x000fe40006000000 */
[----:B------:R-:W-:Y:S01]  /*4d60*/  PLOP3.LUT P0, PT, PT, PT, UP3, 0x80, 0x0 ;  /* 0x000000000000781c */ /* 0x000fe20003f0f038 */
[----:B---3--:R-:W-:Y:S02]  /*4d70*/  FFMA.FTZ R6, R156, -UR4, R214 ;  /* 0x800000049c067c23 */ /* 0x008fe400080100d6 */
[--C-:B------:R-:W-:Y:S03]  /*4d80*/  FFMA.FTZ R5, R5, c[0x0][0x23c], -R2.reuse ;  /* 0x00008f0005057a23 */ /* 0x100fe60000010802 */
[----:B------:R-:W-:Y:S01]  /*4d90*/  @P3 FSEL R6, R6, -INF , !P5 ;  /* 0xff80000006063808 */ /* 0x000fe20006800000 */
[----:B------:R4:W-:Y:S01]  /*4da0*/  MUFU.EX2 R182, R5 ;  /* 0x0000000500b67308 */ /* 0x0009e20000000800 */
[----:B------:R-:W-:Y:S03]  /*4db0*/  PLOP3.LUT P3, PT, PT, PT, UP3, 0x80, 0x0 ;  /* 0x000000000000781c */ /* 0x000fe60003f6f038 */
[----:B------:R-:W-:Y:S02]  /*4dc0*/  FFMA.FTZ R7, R6, c[0x0][0x23c], -R2 ;  /* 0x00008f0006077a23 */ /* 0x000fe40000010802 */
[----:B-1----:R-:W-:Y:S04]  /*4dd0*/  FFMA.FTZ R6, R174, -UR4, R226 ;  /* 0x80000004ae067c23 */ /* 0x002fe800080100e2 */
[----:B------:R1:W-:Y:S01]  /*4de0*/  MUFU.EX2 R183, R7 ;  /* 0x0000000700b77308 */ /* 0x0003e20000000800 */
[----:B------:R-:W-:Y:S02]  /*4df0*/  @P2 FSEL R6, R6, -INF , !P5 ;  /* 0xff80000006062808 */ /* 0x000fe40006800000 */
[----:B------:R-:W-:Y:S02]  /*4e00*/  PLOP3.LUT P5, PT, PT, PT, UP3, 0x80, 0x0 ;  /* 0x000000000000781c */ /* 0x000fe40003faf038 */
[----:B------:R-:W-:Y:S01]  /*4e10*/  PLOP3.LUT P2, PT, PT, PT, UP3, 0x80, 0x0 ;  /* 0x000000000000781c */ /* 0x000fe20003f4f038 */
[----:B------:R-:W-:Y:S04]  /*4e20*/  FFMA.FTZ R6, R6, c[0x0][0x23c], -R0 ;  /* 0x00008f0006067a23 */ /* 0x000fe80000010800 */
[----:B------:R2:W-:Y:S01]  /*4e30*/  MUFU.EX2 R208, R6 ;  /* 0x0000000600d07308 */ /* 0x0005e20000000800 */
[----:B----4-:R-:W-:Y:S07]  /*4e40*/  FFMA.FTZ R5, R173, -UR4, R224 ;  /* 0x80000004ad057c23 */ /* 0x010fee00080100e0 */
[----:B------:R-:W-:Y:S02]  /*4e50*/  @P2 FSEL R5, R5, -INF , !P4 ;  /* 0xff80000005052808 */ /* 0x000fe40006000000 */
[----:B------:R-:W-:Y:S02]  /*4e60*/  PLOP3.LUT P2, PT, PT, PT, UP3, 0x80, 0x0 ;  /* 0x000000000000781c */ /* 0x000fe40003f4f038 */
[C---:B-1----:R-:W-:Y:S02]  /*4e70*/  @P3 IADD3 R7, R9.reuse, 0x18, RZ ;  /* 0x0000001809073810 */ /* 0x042fe40007ffe0ff */
[----:B------:R-:W-:Y:S02]  /*4e80*/  @P6 IADD3 R9, R9, 0x19, RZ ;  /* 0x0000001909096810 */ /* 0x000fe40007ffe0ff */
[----:B------:R-:W-:Y:S01]  /*4e90*/  @P0 ISETP.GE.AND P3, PT, R7, UR5, PT ;  /* 0x0000000507000c0c */ /* 0x000fe2000bf66270 */
[----:B------:R-:W-:Y:S01]  /*4ea0*/  FFMA.FTZ R7, R5, c[0x0][0x23c], -R0 ;  /* 0x00008f0005077a23 */ /* 0x000fe20000010800 */
[----:B------:R-:W-:Y:S01]  /*4eb0*/  @P5 ISETP.GE.AND P5, PT, R9, UR5, PT ;  /* 0x0000000509005c0c */ /* 0x000fe2000bfa6270 */
[----:B------:R-:W-:Y:S01]  /*4ec0*/  FFMA.FTZ R5, R179, -UR4, R201 ;  /* 0x80000004b3057c23 */ /* 0x000fe200080100c9 */
[----:B------:R-:W-:Y:S01]  /*4ed0*/  PLOP3.LUT P0, PT, PT, PT, UP3, 0x80, 0x0 ;  /* 0x000000000000781c */ /* 0x000fe20003f0f038 */
[----:B--2---:R-:W-:Y:S02]  /*4ee0*/  FFMA.FTZ R6, R180, -UR4, R202 ;  /* 0x80000004b4067c23 */ /* 0x004fe400080100ca */
[----:B------:R-:W-:Y:S08]  /*4ef0*/  MUFU.EX2 R180, R7 ;  /* 0x0000000700b47308 */ /* 0x000ff00000000800 */
[----:B------:R-:W-:Y:S02]  /*4f00*/  @P2 FSEL R5, R5, -INF , !P5 ;  /* 0xff80000005052808 */ /* 0x000fe40006800000 */
[----:B------:R-:W-:Y:S02]  /*4f10*/  @P0 FSEL R6, R6, -INF , !P3 ;  /* 0xff80000006060808 */ /* 0x000fe40005800000 */
[----:B------:R-:W-:Y:S02]  /*4f20*/  PLOP3.LUT P0, PT, PT, PT, UP3, 0x80, 0x0 ;  /* 0x000000000000781c */ /* 0x000fe40003f0f038 */
[----:B------:R-:W-:Y:S01]  /*4f30*/  PLOP3.LUT P2, PT, PT, PT, UP3, 0x80, 0x0 ;  /* 0x000000000000781c */ /* 0x000fe20003f4f038 */
[--C-:B------:R-:W-:Y:S02]  /*4f40*/  FFMA.FTZ R6, R6, c[0x0][0x23c], -R2.reuse ;  /* 0x00008f0006067a23 */ /* 0x100fe40000010802 */
[----:B------:R-:W-:Y:S02]  /*4f50*/  FFMA.FTZ R2, R5, c[0x0][0x23c], -R2 ;  /* 0x00008f0005027a23 */ /* 0x000fe40000010802 */
[----:B------:R-:W-:Y:S01]  /*4f60*/  FFMA.FTZ R5, R156, -UR4, R218 ;  /* 0x800000049c057c23 */ /* 0x000fe200080100da */
[----:B------:R1:W-:Y:S01]  /*4f70*/  MUFU.EX2 R174, R6 ;  /* 0x0000000600ae7308 */ /* 0x0003e20000000800 */
[----:B------:R-:W-:Y:S04]  /*4f80*/  SEL R156, R111, 0xffffffc0, !P1 ;  /* 0xffffffc06f9c7807 */ /* 0x000fe80004800000 */
[----:B------:R-:W-:Y:S02]  /*4f90*/  @P0 FSEL R5, R5, -INF , !P3 ;  /* 0xff80000005050808 */ /* 0x000fe40005800000 */
[----:B------:R-:W-:Y:S03]  /*4fa0*/  PLOP3.LUT P0, PT, PT, PT, UP3, 0x80, 0x0 ;  /* 0x000000000000781c */ /* 0x000fe60003f0f038 */
[----:B------:R-:W-:Y:S01]  /*4fb0*/  FFMA.FTZ R5, R5, c[0x0][0x23c], -R0 ;  /* 0x00008f0005057a23 */ /* 0x000fe20000010800 */
[----:B------:R2:W-:Y:S10]  /*4fc0*/  MUFU.EX2 R173, R2 ;  /* 0x0000000200ad7308 */ /* 0x0005f40000000800 */
[----:B------:R3:W-:Y:S01]  /*4fd0*/  MUFU.EX2 R179, R5 ;  /* 0x0000000500b37308 */ /* 0x0007e20000000800 */
[----:B-1----:R-:W-:Y:S05]  /*4fe0*/  FFMA.FTZ R6, R102, -UR4, R117 ;  /* 0x8000000466067c23 */ /* 0x002fea0008010075 */
[----:B------:R-:W-:Y:S02]  /*4ff0*/  @P2 FSEL R6, R6, -INF , !P3 ;  /* 0xff80000006062808 */ /* 0x000fe40005800000 */
[----:B------:R-:W-:Y:S03]  /*5000*/  PLOP3.LUT P2, PT, PT, PT, UP3, 0x80, 0x0 ;  /* 0x000000000000781c */ /* 0x000fe60003f4f038 */
[----:B------:R-:W-:Y:S02]  /*5010*/  FFMA.FTZ R6, R6, c[0x0][0x23c], -R8 ;  /* 0x00008f0006067a23 */ /* 0x000fe40000010808 */
[----:B--2---:R-:W-:Y:S02]  /*5020*/  FFMA.FTZ R2, R100, -UR4, R118 ;  /* 0x8000000464027c23 */ /* 0x004fe40008010076 */
[----:B------:R1:W-:Y:S03]  /*5030*/  MUFU.EX2 R116, R6 ;  /* 0x0000000600747308 */ /* 0x0003e60000000800 */
[----:B------:R-:W-:Y:S02]  /*5040*/  @P0 FSEL R2, R2, -INF , !P5 ;  /* 0xff80000002020808 */ /* 0x000fe40006800000 */
[----:B------:R-:W-:Y:S01]  /*5050*/  PLOP3.LUT P0, PT, PT, PT, UP3, 0x80, 0x0 ;  /* 0x000000000000781c */ /* 0x000fe20003f0f038 */
[----:B---3--:R-:W-:Y:S02]  /*5060*/  FFMA.FTZ R5, R170, -UR4, R176 ;  /* 0x80000004aa057c23 */ /* 0x008fe400080100b0 */
[----:B------:R-:W-:Y:S02]  /*5070*/  FFMA.FTZ R8, R2, c[0x0][0x23c], -R8 ;  /* 0x00008f0002087a23 */ /* 0x000fe40000010808 */
[----:B------:R-:W-:Y:S01]  /*5080*/  FFMA.FTZ R2, R120, -UR4, R175 ;  /* 0x8000000478027c23 */ /* 0x000fe200080100af */
[----:B------:R-:W-:Y:S01]  /*5090*/  @P2 FSEL R5, R5, -INF , !P3 ;  /* 0xff80000005052808 */ /* 0x000fe20005800000 */
[----:B------:R-:W2:Y:S01]  /*50a0*/  MUFU.EX2 R115, R8 ;  /* 0x0000000800737308 */ /* 0x000ea20000000800 */
[----:B------:R-:W-:Y:S03]  /*50b0*/  PLOP3.LUT P2, PT, PT, PT, UP3, 0x80, 0x0 ;  /* 0x000000000000781c */ /* 0x000fe60003f4f038 */
[--C-:B------:R-:W-:Y:S02]  /*50c0*/  FFMA.FTZ R5, R5, c[0x0][0x23c], -R4.reuse ;  /* 0x00008f0005057a23 */ /* 0x100fe40000010804 */
[----:B------:R-:W-:Y:S02]  /*50d0*/  @P0 FSEL R2, R2, -INF , !P5 ;  /* 0xff80000002020808 */ /* 0x000fe40006800000 */
[----:B------:R-:W-:Y:S03]  /*50e0*/  IADD3 R110, P0, R240, UR13, RZ ;  /* 0x0000000df06e7c10 */ /* 0x000fe6000ff1e0ff */
[----:B------:R-:W-:Y:S01]  /*50f0*/  FFMA.FTZ R4, R2, c[0x0][0x23c], -R4 ;  /* 0x00008f0002047a23 */ /* 0x000fe20000010804 */
[----:B-1----:R-:W-:Y:S01]  /*5100*/  F2FP.PACK_AB R6, R209, R113 ;  /* 0x00000071d106723e */ /* 0x002fe200000000ff */
[----:B------:R-:W-:Y:S01]  /*5110*/  FFMA.FTZ R2, R101, -UR4, R217 ;  /* 0x8000000465027c23 */ /* 0x000fe200080100d9 */
[----:B------:R1:W-:Y:S01]  /*5120*/  MUFU.EX2 R120, R5 ;  /* 0x0000000500787308 */ /* 0x0003e20000000800 */
[----:B------:R-:W-:Y:S02]  /*5130*/  IADD3.X R111, R241, UR12, RZ, P0, !PT ;  /* 0x0000000cf16f7c10 */ /* 0x000fe400087fe4ff */
[----:B------:R3:W-:Y:S01]  /*5140*/  STS [R186+0xe400], R6 ;  /* 0x00e40006ba007388 */ /* 0x0007e20000000800 */
[----:B------:R-:W-:Y:S02]  /*5150*/  @P2 FSEL R2, R2, -INF , !P5 ;  /* 0xff80000002022808 */ /* 0x000fe40006800000 */
[----:B------:R-:W-:Y:S01]  /*5160*/  PLOP3.LUT P2, PT, PT, PT, UP0, 0x80, 0x0 ;  /* 0x000000000000781c */ /* 0x000fe20003f4f008 */
[----:B------:R-:W4:Y:S02]  /*5170*/  LDG.E R108, [R110.64] ;  /* 0x000000086e6c7981 */ /* 0x000f24000c1e1900 */
[----:B------:R-:W-:Y:S01]  /*5180*/  FFMA.FTZ R0, R2, c[0x0][0x23c], -R0 ;  /* 0x00008f0002007a23 */ /* 0x000fe20000010800 */
[----:B------:R2:W2:Y:S01]  /*5190*/  MUFU.EX2 R119, R4 ;  /* 0x0000000400777308 */ /* 0x0004a20000000800 */
[----:B------:R-:W-:Y:S09]  /*51a0*/  F2FP.PACK_AB R2, R122, R123 ;  /* 0x0000007b7a02723e */ /* 0x000ff200000000ff */
[----:B------:R2:W2:Y:S01]  /*51b0*/  MUFU.EX2 R170, R0 ;  /* 0x0000000000aa7308 */ /* 0x0004a20000000800 */
[----:B-1----:R-:W-:Y:S02]  /*51c0*/  F2FP.PACK_AB R5, R221, R222 ;  /* 0x000000dedd05723e */ /* 0x002fe400000000ff */
[----:B---3--:R-:W-:Y:S02]  /*51d0*/  F2FP.PACK_AB R6, R207, R212 ;  /* 0x000000d4cf06723e */ /* 0x008fe400000000ff */
[----:B--2---:R-:W-:Y:S05]  /*51e0*/  F2FP.PACK_AB R4, R112, R114 ;  /* 0x000000727004723e */ /* 0x004fea00000000ff */
[----:B------:R1:W-:Y:S04]  /*51f0*/  STS [R186+0xe000], R4 ;  /* 0x00e00004ba007388 */ /* 0x0003e80000000800 */
[----:B------:R2:W-:Y:S01]  /*5200*/  STS [R187+0xe000], R2 ;  /* 0x00e00002bb007388 */ /* 0x0005e20000000800 */
[----:B------:R-:W-:Y:S05]  /*5210*/  F2FP.PACK_AB R0, R177, R178 ;  /* 0x000000b2b100723e */ /* 0x000fea00000000ff */
[----:B------:R3:W-:Y:S04]  /*5220*/  STS [R187+0xe400], R0 ;  /* 0x00e40000bb007388 */ /* 0x0007e80000000800 */
[----:B------:R3:W-:Y:S01]  /*5230*/  STS [R186+0xf000], R5 ;  /* 0x00f00005ba007388 */ /* 0x0007e20000000800 */
[----:B-1----:R-:W-:Y:S02]  /*5240*/  F2FP.PACK_AB R4, R229, R230 ;  /* 0x000000e6e504723e */ /* 0x002fe400000000ff */
[----:B--2---:R-:W-:Y:S03]  /*5250*/  F2FP.PACK_AB R2, R171, R172 ;  /* 0x000000acab02723e */ /* 0x004fe600000000ff */
[----:B------:R1:W-:Y:S04]  /*5260*/  STS [R186+0xf400], R4 ;  /* 0x00f40004ba007388 */ /* 0x0003e80000000800 */
[----:B------:R2:W-:Y:S01]  /*5270*/  STS [R187+0xf000], R6 ;  /* 0x00f00006bb007388 */ /* 0x0005e20000000800 */
[----:B---3--:R-:W-:Y:S02]  /*5280*/  F2FP.PACK_AB R0, R115, R116 ;  /* 0x000000747300723e */ /* 0x008fe400000000ff */
        /* <DEDUP_REMOVED lines=8> */
[----:B------:R-:W-:Y:S02]  /*5310*/  F2FP.PACK_AB R2, R173, R174 ;  /* 0x000000aead02723e */ /* 0x000fe400000000ff */
[----:B-1----:R-:W-:Y:S02]  /*5320*/  F2FP.PACK_AB R4, R119, R120 ;  /* 0x000000787704723e */ /* 0x002fe400000000ff */
[----:B--2---:R-:W-:Y:S03]  /*5330*/  F2FP.PACK_AB R0, R170, R179 ;  /* 0x000000b3aa00723e */ /* 0x004fe600000000ff */
[----:B------:R-:W-:Y:S04]  /*5340*/  STS [R184+0xe400], R4 ;  /* 0x00e40004b8007388 */ /* 0x000fe80000000800 */
[----:B------:R-:W-:Y:S04]  /*5350*/  STS [R185+0xf000], R6 ;  /* 0x00f00006b9007388 */ /* 0x000fe80000000800 */
[----:B------:R-:W-:Y:S04]  /*5360*/  STS [R185+0xf400], R5 ;  /* 0x00f40005b9007388 */ /* 0x000fe80000000800 */
[----:B------:R1:W-:Y:S04]  /*5370*/  STS [R184+0xf000], R2 ;  /* 0x00f00002b8007388 */ /* 0x0003e80000000800 */
[----:B------:R2:W-:Y:S04]  /*5380*/  STS [R184+0xf400], R0 ;  /* 0x00f40000b8007388 */ /* 0x0005e80000000800 */
[----:B------:R-:W3:Y:S08]  /*5390*/  LDSM.16.M88.4 R32, [R159+0x4000] ;  /* 0x004000009f20783b */ /* 0x000ef00000000200 */
[----:B------:R-:W3:Y:S08]  /*53a0*/  LDSM.16.M88.4 R28, [R159+0x5000] ;  /* 0x005000009f1c783b */ /* 0x000ef00000000200 */
[----:B------:R-:W3:Y:S01]  /*53b0*/  LDSM.16.M88.4 R100, [R162+0x4000] ;  /* 0x00400000a264783b */ /* 0x000ee20000000200 */
[----:B-1----:R-:W-:Y:S04]  /*53c0*/  FFMA.FTZ R2, -R195, R195, 1 ;  /* 0x3f800000c3027423 */ /* 0x002fe800000101c3 */
[----:B------:R-:W-:Y:S02]  /*53d0*/  FMUL.FTZ R2, R2, c[0x0][0x2ec] ;  /* 0x0000bb0002027a20 */ /* 0x000fe40000410000 */
[----:B--2---:R-:W-:Y:S01]  /*53e0*/  FFMA.FTZ R0, -R194, R194, 1 ;  /* 0x3f800000c2007423 */ /* 0x004fe200000101c2 */
[----:B------:R-:W1:Y:S03]  /*53f0*/  LDSM.16.M88.4 R104, [R162+0x5000] ;  /* 0x00500000a268783b */ /* 0x000e660000000200 */
[----:B------:R-:W-:Y:S01]  /*5400*/  FMUL.FTZ R0, R0, c[0x0][0x2ec] ;  /* 0x0000bb0000007a20 */ /* 0x000fe20000410000 */
[-C--:B---3--:R-:W-:Y:S08]  /*5410*/  HMMA.16816.F32 R4, R32, R124.reuse, RZ ;  /* 0x0000007c2004723c */ /* 0x088ff000000018ff */
        /* <DEDUP_REMOVED lines=31> */
[C---:B----4-:R-:W-:Y:S02]  /*5610*/  FADD.FTZ R4, -R108.reuse, R4 ;  /* 0x000000046c047221 */ /* 0x050fe40000010100 */
[----:B------:R-:W-:Y:S02]  /*5620*/  FADD.FTZ R5, -R108, R5 ;  /* 0x000000056c057221 */ /* 0x000fe40000010100 */
[----:B------:R-:W-:Y:S02]  /*5630*/  FMUL.FTZ R105, R114, R4 ;  /* 0x0000000472697220 */ /* 0x000fe40000410000 */
[----:B------:R-:W-:Y:S01]  /*5640*/  FMUL.FTZ R5, R112, R5 ;  /* 0x0000000570057220 */ /* 0x000fe20000410000 */
[----:B------:R-:W2:Y:S01]  /*5650*/  LDG.E R4, [R110.64+0x20] ;  /* 0x000020086e047981 */ /* 0x000ea2000c1e1900 */
[----:B------:R-:W-:Y:S03]  /*5660*/  FMUL.FTZ R114, R2, R105 ;  /* 0x0000006902727220 */ /* 0x000fe60000410000 */
[----:B------:R1:W3:Y:S04]  /*5670*/  LDG.E R2, [R110.64+0x80] ;  /* 0x000080086e027981 */ /* 0x0002e8000c1e1900 */
[----:B------:R-:W4:Y:S02]  /*5680*/  LDSM.16.M88.4 R104, [R104+0x5000] ;  /* 0x005000006868783b */ /* 0x000f240000000200 */
[C---:B----4-:R-:W-:Y:S08]  /*5690*/  HMMA.16816.F32 R8, R104.reuse, R148, R8 ;  /* 0x000000946808723c */ /* 0x050ff00000001808 */
[-C--:B------:R-:W-:Y:S08]  /*56a0*/  HMMA.16816.F32 R12, R104, R150.reuse, R12 ;  /* 0x00000096680c723c */ /* 0x080ff0000000180c */
[C---:B------:R-:W-:Y:S08]  /*56b0*/  HMMA.16816.F32 R16, R100.reuse, R150, R16 ;  /* 0x000000966410723c */ /* 0x040ff00000001810 */
[-C--:B------:R-:W-:Y:S08]  /*56c0*/  HMMA.16816.F32 R20, R100, R152.reuse, R20 ;  /* 0x000000986414723c */ /* 0x080ff00000001814 */
[C---:B------:R-:W-:Y:S08]  /*56d0*/  HMMA.16816.F32 R24, R104.reuse, R152, R24 ;  /* 0x000000986818723c */ /* 0x040ff00000001818 */
[C---:B------:R-:W-:Y:S01]  /*56e0*/  FADD.FTZ R16, -R108.reuse, R16 ;  /* 0x000000106c107221 */ /* 0x040fe20000010100 */
[-C--:B------:R-:W-:Y:S07]  /*56f0*/  HMMA.16816.F32 R28, R104, R154.reuse, R28 ;  /* 0x0000009a681c723c */ /* 0x080fee000000181c */
[----:B------:R-:W-:Y:S01]  /*5700*/  FADD.FTZ R21, -R108, R21 ;  /* 0x000000156c157221 */ /* 0x000fe20000010100 */
[----:B------:R-:W-:Y:S04]  /*5710*/  HMMA.16816.F32 R32, R100, R154, R32 ;  /* 0x0000009a6420723c */ /* 0x000fe80000001820 */
[----:B------:R-:W-:Y:S03]  /*5720*/  FMUL.FTZ R21, R121, R21 ;  /* 0x0000001579157220 */ /* 0x000fe60000410000 */
[----:B------:R-:W-:Y:S02]  /*5730*/  FMUL.FTZ R100, R123, R16 ;  /* 0x000000107b647220 */ /* 0x000fe40000410000 */
[----:B------:R-:W-:Y:S04]  /*5740*/  FFMA.FTZ R16, -R199, R199, 1 ;  /* 0x3f800000c7107423 */ /* 0x000fe800000101c7 */
[----:B------:R-:W-:Y:S02]  /*5750*/  FMUL.FTZ R16, R16, c[0x0][0x2ec] ;  /* 0x0000bb0010107a20 */ /* 0x000fe40000410000 */
[C---:B--2---:R-:W-:Y:S02]  /*5760*/  FADD.FTZ R6, -R4.reuse, R6 ;  /* 0x0000000604067221 */ /* 0x044fe40000010100 */
[----:B------:R-:W-:Y:S02]  /*5770*/  FADD.FTZ R18, -R4, R18 ;  /* 0x0000001204127221 */ /* 0x000fe40000010100 */
[----:B------:R-:W-:Y:S02]  /*5780*/  FMUL.FTZ R112, R113, R6 ;  /* 0x0000000671707220 */ /* 0x000fe40000410000 */
[----:B------:R-:W-:Y:S02]  /*5790*/  FMUL.FTZ R113, R0, R5 ;  /* 0x0000000500717220 */ /* 0x000fe40000410000 */
[C---:B------:R-:W-:Y:S01]  /*57a0*/  FADD.FTZ R5, -R108.reuse, R17 ;  /* 0x000000116c057221 */ /* 0x040fe20000010100 */
[----:B------:R1:W2:Y:S01]  /*57b0*/  LDG.E R0, [R110.64+0xa0] ;  /* 0x0000a0086e007981 */ /* 0x0002a2000c1e1900 */
[----:B------:R-:W-:Y:S02]  /*57c0*/  FADD.FTZ R17, -R108, R20 ;  /* 0x000000146c117221 */ /* 0x000fe40000010100 */
[----:B------:R-:W-:Y:S02]  /*57d0*/  FMUL.FTZ R20, R122, R5 ;  /* 0x000000057a147220 */ /* 0x000fe40000410000 */
[----:B------:R-:W-:Y:S02]  /*57e0*/  FFMA.FTZ R6, -R198, R198, 1 ;  /* 0x3f800000c6067423 */ /* 0x000fe400000101c6 */
[----:B------:R-:W-:Y:S02]  /*57f0*/  FFMA.FTZ R5, -R196, R196, 1 ;  /* 0x3f800000c4057423 */ /* 0x000fe400000101c4 */
[----:B------:R-:W-:Y:S02]  /*5800*/  FMUL.FTZ R17, R109, R17 ;  /* 0x000000116d117220 */ /* 0x000fe40000410000 */
[----:B------:R-:W-:Y:S02]  /*5810*/  FMUL.FTZ R6, R6, c[0x0][0x2ec] ;  /* 0x0000bb0006067a20 */ /* 0x000fe40000410000 */
[----:B------:R-:W-:Y:S02]  /*5820*/  FMUL.FTZ R5, R5, c[0x0][0x2ec] ;  /* 0x0000bb0005057a20 */ /* 0x000fe40000410000 */
[----:B------:R-:W-:Y:S02]  /*5830*/  FMUL.FTZ R107, R6, R20 ;  /* 0x00000014066b7220 */ /* 0x000fe40000410000 */
[----:B------:R-:W-:Y:S02]  /*5840*/  FFMA.FTZ R6, -R200, R200, 1 ;  /* 0x3f800000c8067423 */ /* 0x000fe400000101c8 */
[----:B------:R-:W-:Y:S02]  /*5850*/  FMUL.FTZ R109, R16, R100 ;  /* 0x00000064106d7220 */ /* 0x000fe40000410000 */
[----:B------:R-:W-:Y:S02]  /*5860*/  FADD.FTZ R20, -R108, R33 ;  /* 0x000000216c147221 */ /* 0x000fe40000010100 */
[----:B------:R-:W-:Y:S02]  /*5870*/  FMUL.FTZ R6, R6, c[0x0][0x2ec] ;  /* 0x0000bb0006067a20 */ /* 0x000fe40000410000 */
[----:B-1----:R-:W-:Y:S02]  /*5880*/  FMUL.FTZ R110, R5, R17 ;  /* 0x00000011056e7220 */ /* 0x002fe40000410000 */
[----:B------:R-:W-:Y:S02]  /*5890*/  FADD.FTZ R17, -R108, R32 ;  /* 0x000000206c117221 */ /* 0x000fe40000010100 */
[----:B------:R-:W-:Y:S01]  /*58a0*/  FFMA.FTZ R5, -R117, R117, 1 ;  /* 0x3f80000075057423 */ /* 0x000fe20000010175 */
[----:B------:R-:W-:Y:S01]  /*58b0*/  MOV R117, R192 ;  /* 0x000000c000757202 */ /* 0x000fe20000000f00 */
[----:B------:R-:W-:Y:S01]  /*58c0*/  FMUL.FTZ R17, R116, R17 ;  /* 0x0000001174117220 */ /* 0x000fe20000410000 */
[----:B------:R-:W-:Y:S01]  /*58d0*/  MOV R116, R193 ;  /* 0x000000c100747202 */ /* 0x000fe20000000f00 */
[----:B------:R-:W-:Y:S02]  /*58e0*/  FMUL.FTZ R5, R5, c[0x0][0x2ec] ;  /* 0x0000bb0005057a20 */ /* 0x000fe40000410000 */
[----:B------:R-:W-:Y:S02]  /*58f0*/  FFMA.FTZ R16, -R118, R118, 1 ;  /* 0x3f80000076107423 */ /* 0x000fe40000010176 */
[----:B------:R-:W-:Y:S02]  /*5900*/  FMUL.FTZ R106, R6, R21 ;  /* 0x00000015066a7220 */ /* 0x000fe40000410000 */
[----:B------:R-:W-:Y:S02]  /*5910*/  FMUL.FTZ R20, R115, R20 ;  /* 0x0000001473147220 */ /* 0x000fe40000410000 */
[----:B------:R-:W-:Y:S02]  /*5920*/  FMUL.FTZ R105, R5, R17 ;  /* 0x0000001105697220 */ /* 0x000fe40000410000 */
[----:B------:R-:W-:Y:S02]  /*5930*/  FMUL.FTZ R5, R16, c[0x0][0x2ec] ;  /* 0x0000bb0010057a20 */ /* 0x000fe40000410000 */
[----:B------:R-:W-:Y:S02]  /*5940*/  FADD.FTZ R16, -R4, R7 ;  /* 0x0000000704107221 */ /* 0x000fe40000010100 */
[----:B------:R-:W-:Y:S02]  /*5950*/  FFMA.FTZ R6, -R216, R216, 1 ;  /* 0x3f800000d8067423 */ /* 0x000fe400000101d8 */
[----:B------:R-:W-:Y:S02]  /*5960*/  FFMA.FTZ R7, -R215, R215, 1 ;  /* 0x3f800000d7077423 */ /* 0x000fe400000101d7 */
[----:B------:R-:W-:Y:S02]  /*5970*/  FMUL.FTZ R104, R5, R20 ;  /* 0x0000001405687220 */ /* 0x000fe40000410000 */
[----:B------:R-:W-:Y:S02]  /*5980*/  FMUL.FTZ R16, R209, R16 ;  /* 0x00000010d1107220 */ /* 0x000fe40000410000 */
[----:B------:R-:W-:Y:S02]  /*5990*/  FMUL.FTZ R6, R6, c[0x0][0x2ec] ;  /* 0x0000bb0006067a20 */ /* 0x000fe40000410000 */
[----:B------:R-:W-:Y:S02]  /*59a0*/  FMUL.FTZ R5, R7, c[0x0][0x2ec] ;  /* 0x0000bb0007057a20 */ /* 0x000fe40000410000 */
        /* <DEDUP_REMOVED lines=44> */
[C---:B------:R-:W-:Y:S02]  /*5c70*/  FADD.FTZ R7, -R2.reuse, R13 ;  /* 0x0000000d02077221 */ /* 0x040fe40000010100 */
        /* <DEDUP_REMOVED lines=30> */
[----:B------:R-:W-:Y:S02]  /*5e60*/  FMUL.FTZ R6, R6, c[0x0][0x2ec] ;  /* 0x0000bb0006067a20 */ /* 0x000fe40000410000 */
[----:B------:R-:W-:Y:S02]  /*5e70*/  FMUL.FTZ R16, R16, c[0x0][0x2ec] ;  /* 0x0000bb0010107a20 */ /* 0x000fe40000410000 */
[----:B------:R-:W-:Y:S02]  /*5e80*/  FMUL.FTZ R7, R7, c[0x0][0x2ec] ;  /* 0x0000bb0007077a20 */ /* 0x000fe40000410000 */
[----:B------:R-:W-:Y:S02]  /*5e90*/  FMUL.FTZ R12, R12, c[0x0][0x2ec] ;  /* 0x0000bb000c0c7a20 */ /* 0x000fe40000410000 */
[----:B------:R-:W-:Y:S02]  /*5ea0*/  FFMA.FTZ R20, -R226, R226, 1 ;  /* 0x3f800000e2147423 */ /* 0x000fe400000101e2 */
[----:B------:R-:W-:Y:S02]  /*5eb0*/  FFMA.FTZ R22, -R218, R218, 1 ;  /* 0x3f800000da167423 */ /* 0x000fe400000101da */
[----:B------:R-:W-:Y:S02]  /*5ec0*/  FFMA.FTZ R21, -R217, R217, 1 ;  /* 0x3f800000d9157423 */ /* 0x000fe400000101d9 */
[----:B------:R-:W-:Y:S02]  /*5ed0*/  FMUL.FTZ R20, R20, c[0x0][0x2ec] ;  /* 0x0000bb0014147a20 */ /* 0x000fe40000410000 */
[----:B------:R-:W-:Y:S02]  /*5ee0*/  FMUL.FTZ R22, R22, c[0x0][0x2ec] ;  /* 0x0000bb0016167a20 */ /* 0x000fe40000410000 */
[----:B------:R-:W-:Y:S02]  /*5ef0*/  FMUL.FTZ R21, R21, c[0x0][0x2ec] ;  /* 0x0000bb0015157a20 */ /* 0x000fe40000410000 */
[C---:B--2---:R-:W-:Y:S02]  /*5f00*/  FADD.FTZ R2, -R0.reuse, R10 ;  /* 0x0000000a00027221 */ /* 0x044fe40000010100 */
        /* <DEDUP_REMOVED lines=16> */
[----:B------:R-:W-:Y:S02]  /*6010*/  FMUL.FTZ R0, R208, R26 ;  /* 0x0000001ad0007220 */ /* 0x000fe40000410000 */
[----:B------:R-:W-:Y:S02]  /*6020*/  FMUL.FTZ R2, R180, R2 ;  /* 0x00000002b4027220 */ /* 0x000fe40000410000 */
[----:B------:R-:W-:Y:S02]  /*6030*/  FMUL.FTZ R4, R179, R4 ;  /* 0x00000004b3047220 */ /* 0x000fe40000410000 */
[----:B------:R-:W-:Y:S02]  /*6040*/  FMUL.FTZ R5, R170, R5 ;  /* 0x00000005aa057220 */ /* 0x000fe40000410000 */
        /* <DEDUP_REMOVED lines=19> */
[----:B------:R-:W-:Y:S01]  /*6180*/  @!P3 LEA R4, P0, R10, R190, 0x6 ;  /* 0x000000be0a04b211 */ /* 0x000fe200078030ff */
        /* <DEDUP_REMOVED lines=19> */
.L_x_1311:
        /* <DEDUP_REMOVED lines=109> */
.L_x_1312:
        /* <DEDUP_REMOVED lines=199> */
[----:B------:R-:W2:Y:S01]  /*7600*/  LDL R115, [R1] ;  /* 0x0000000001737983 */ /* 0x000ea20000100800 */
        /* <DEDUP_REMOVED lines=65> */
[----:B------:R-:W-:Y:S01]  /*7a20*/  UISETP.NE.AND UP0, UPT, UR36, -0x1, UPT ;  /* 0xffffffff2400788c */ /* 0x000fe2000bf05270 */
[----:B------:R-:W-:Y:S01]  /*7a30*/  F2FP.PACK_AB R60, R61, R60 ;  /* 0x0000003c3d3c723e */ /* 0x000fe200000000ff */
[----:B------:R-:W-:Y:S01]  /*7a40*/  ULDC.64 UR10, c[0x0][0x3a0] ;  /* 0x0000e800000a7ab9 */ /* 0x000fe20000000a00 */
[----:B------:R-:W-:-:S02]  /*7a50*/  F2FP.PACK_AB R0, R0, R94 ;  /* 0x0000005e0000723e */ /* 0x000fc400000000ff */
[----:B------:R-:W-:Y:S02]  /*7a60*/  F2FP.PACK_AB R62, R63, R62 ;  /* 0x0000003e3f3e723e */ /* 0x000fe400000000ff */
[----:B------:R-:W-:-:S04]  /*7a70*/  PLOP3.LUT P0, PT, PT, PT, UP0, 0x80, 0x0 ;  /* 0x000000000000781c */ /* 0x000fc80003f0f008 */
[----:B------:R-:W-:-:S04]  /*7a80*/  @UP0 UIADD3 UR4, UR27, UR36, URZ ;  /* 0x000000241b040290 */ /* 0x000fc8000fffe03f */
[----:B------:R-:W-:-:S04]  /*7a90*/  @UP0 UIMAD.WIDE.U32 UR6, UR4, UR10, URZ ;  /* 0x0000000a040602a5 */ /* 0x000fc8000f8e003f */
[----:B------:R-:W-:-:S03]  /*7aa0*/  @UP0 UIMAD UR30, UR4, UR11, UR7 ;  /* 0x0000000b041e02a4 */ /* 0x000fc6000f8e0207 */
[----:B------:R-:W-:Y:S01]  /*7ab0*/  @UP0 UMOV UR29, UR6 ;  /* 0x00000006001d0c82 */ /* 0x000fe20008000000 */
[----:B--2---:R1:W-:Y:S04]  /*7ac0*/  STS [R115], R12 ;  /* 0x0000000c73007388 */ /* 0x0043e80000000800 */
[----:B------:R1:W-:Y:S04]  /*7ad0*/  STS [R248+0x2000], R15 ;  /* 0x0020000ff8007388 */ /* 0x0003e80000000800 */
[----:B------:R1:W-:Y:S04]  /*7ae0*/  STS [R248+0x2400], R14 ;  /* 0x0024000ef8007388 */ /* 0x0003e80000000800 */
[----:B------:R1:W-:Y:S04]  /*7af0*/  STS [R251+0x2000], R11 ;  /* 0x0020000bfb007388 */ /* 0x0003e80000000800 */
[----:B------:R1:W-:Y:S04]  /*7b00*/  STS [R251+0x2400], R10 ;  /* 0x0024000afb007388 */ /* 0x0003e80000000800 */
[----:B------:R1:W-:Y:S04]  /*7b10*/  STS [R249], R9 ;  /* 0x00000009f9007388 */ /* 0x0003e80000000800 */
[----:B------:R1:W-:Y:S04]  /*7b20*/  STS [R249+0x400], R8 ;  /* 0x00040008f9007388 */ /* 0x0003e80000000800 */
        /* <DEDUP_REMOVED lines=36> */
.L_x_1314:
        /* <DEDUP_REMOVED lines=19> */
.L_x_1315:
[----:B------:R-:W-:Y:S01]  /*7ea0*/  BAR.SYNC.DEFER_BLOCKING 0x0 ;  /* 0x0000000000007b1d */ /* 0x000fe20000010000 */
[----:B------:R-:W-:Y:S01]  /*7eb0*/  USHF.L.U32 UR4, UR28, 0x7, URZ ;  /* 0x000000071c047899 */ /* 0x000fe2000800063f */
[--C-:B-1----:R-:W-:Y:S01]  /*7ec0*/  SHF.R.S32.HI R7, RZ, 0x1f, R210.reuse ;  /* 0x0000001fff077819 */ /* 0x102fe200000114d2 */
[----:B------:R-:W-:Y:S01]  /*7ed0*/  IMAD.MOV.U32 R6, RZ, RZ, R210 ;  /* 0x000000ffff067224 */ /* 0x000fe200078e00d2 */
[----:B------:R-:W-:Y:S01]  /*7ee0*/  UIMAD UR5, UR28, -0x80, UR5 ;  /* 0xffffff801c0578a4 */ /* 0x000fe2000f8e0205 */
[----:B------:R-:W-:Y:S01]  /*7ef0*/  ISETP.GE.AND P1, PT, R210, c[0x0][0x220], PT ;  /* 0x00008800d2007a0c */ /* 0x000fe20003f26270 */
[----:B------:R-:W-:Y:S01]  /*7f00*/  USHF.R.S32.HI UR6, URZ, 0x1f, UR4 ;  /* 0x0000001f3f067899 */ /* 0x000fe20008011404 */
[----:B------:R-:W-:Y:S01]  /*7f10*/  IMAD.U32 R13, RZ, RZ, UR4 ;  /* 0x00000004ff0d7e24 */ /* 0x000fe2000f8e00ff */
[----:B------:R-:W-:Y:S01]  /*7f20*/  ULDC.64 UR12, c[0x0][0x3a0] ;  /* 0x0000e800000c7ab9 */ /* 0x000fe20000000a00 */
[----:B------:R-:W-:Y:S01]  /*7f30*/  BSSY B0, `(.L_x_1316) ;  /* 0x0000022000007945 */ /* 0x000fe20003800000 */
[----:B------:R-:W-:Y:S01]  /*7f40*/  UIMAD UR11, UR6, UR12, URZ ;  /* 0x0000000c060b72a4 */ /* 0x000fe2000f8e023f */
[----:B------:R-:W-:Y:S01]  /*7f50*/  IMAD.WIDE.U32 R4, R13, c[0x0][0x3a0], R6 ;  /* 0x0000e8000d047a25 */ /* 0x000fe200078e0006 */
[----:B------:R-:W-:Y:S01]  /*7f60*/  USHF.R.S32.HI UR27, URZ, 0x1f, UR47 ;  /* 0x0000001f3f1b7899 */ /* 0x000fe2000801142f */
[----:B------:R-:W-:Y:S01]  /*7f70*/  ISETP.GE.OR P4, PT, R239, UR5, P1 ;  /* 0x00000005ef007c0c */ /* 0x000fe20008f86670 */
[----:B------:R-:W-:Y:S01]  /*7f80*/  UIMAD UR11, UR4, UR13, UR11 ;  /* 0x0000000d040b72a4 */ /* 0x000fe2000f8e020b */
[----:B------:R-:W-:-:S02]  /*7f90*/  SHF.R.S32.HI R14, RZ, 0x1f, R239 ;  /* 0x0000001fff0e7819 */ /* 0x000fc400000114ef */
[----:B------:R-:W-:Y:S01]  /*7fa0*/  IADD3 R4, P0, R4, UR29, RZ ;  /* 0x0000001d04047c10 */ /* 0x000fe2000ff1e0ff */
[----:B------:R-:W-:Y:S02]  /*7fb0*/  ULDC.64 UR12, c[0x0][0x3b8] ;  /* 0x0000ee00000c7ab9 */ /* 0x000fe40000000a00 */
        /* <DEDUP_REMOVED lines=25> */
.L_x_1317:
[----:B------:R-:W-:Y:S05]  /*8150*/  BSYNC B0 ;  /* 0x0000000000007941 */ /* 0x000fea0003800000 */
.L_x_1316:
        /* <DEDUP_REMOVED lines=15> */
.L_x_1319:
[----:B------:R-:W-:Y:S05]  /*8250*/  BSYNC B0 ;  /* 0x0000000000007941 */ /* 0x000fea0003800000 */
.L_x_1318:
        /* <DEDUP_REMOVED lines=15> */
.L_x_1321:
[----:B------:R-:W-:Y:S05]  /*8350*/  BSYNC B0 ;  /* 0x0000000000007941 */ /* 0x000fea0003800000 */
.L_x_1320:
        /* <DEDUP_REMOVED lines=14> */
.L_x_1323:
[----:B------:R-:W-:Y:S05]  /*8440*/  BSYNC B0 ;  /* 0x0000000000007941 */ /* 0x000fea0003800000 */
.L_x_1322:
[----:B------:R-:W-:Y:S01]  /*8450*/  ULDC.64 UR12, c[0x0][0x3a8] ;  /* 0x0000ea00000c7ab9 */ /* 0x000fe20000000a00 */
[----:B------:R-:W-:Y:S01]  /*8460*/  IMAD.WIDE.U32 R6, R13, c[0x0][0x3a8], R6 ;  /* 0x0000ea000d067a25 */ /* 0x000fe200078e0006 */
[----:B------:R-:W-:Y:S01]  /*8470*/  UIMAD UR6, UR6, UR12, URZ ;  /* 0x0000000c060672a4 */ /* 0x000fe2000f8e023f */
[----:B------:R-:W-:Y:S01]  /*8480*/  BSSY B0, `(.L_x_1324) ;  /* 0x0000016000007945 */ /* 0x000fe20003800000 */
[----:B------:R-:W-:Y:S02]  /*8490*/  USHF.R.S32.HI UR11, URZ, 0x1f, UR47 ;  /* 0x0000001f3f0b7899 */ /* 0x000fe4000801142f */
[----:B------:R-:W-:Y:S01]  /*84a0*/  UIMAD UR4, UR4, UR13, UR6 ;  /* 0x0000000d040472a4 */ /* 0x000fe2000f8e0206 */
[----:B----4-:R-:W-:-:S05]  /*84b0*/  IADD3 R4, P0, R6, UR7, RZ ;  /* 0x0000000706047c10 */ /* 0x010fca000ff1e0ff */
        /* <DEDUP_REMOVED lines=18> */
.L_x_1325:
[----:B------:R-:W-:Y:S05]  /*85e0*/  BSYNC B0 ;  /* 0x0000000000007941 */ /* 0x000fea0003800000 */
.L_x_1324:
        /* <DEDUP_REMOVED lines=13> */
.L_x_1327:
[----:B------:R-:W-:Y:S05]  /*86c0*/  BSYNC B0 ;  /* 0x0000000000007941 */ /* 0x000fea0003800000 */
.L_x_1326:
        /* <DEDUP_REMOVED lines=13> */
.L_x_1329:
[----:B------:R-:W-:Y:S05]  /*87a0*/  BSYNC B0 ;  /* 0x0000000000007941 */ /* 0x000fea0003800000 */
.L_x_1328:
        /* <DEDUP_REMOVED lines=12> */
.L_x_1286:
        /* <DEDUP_REMOVED lines=21> */
.L_x_1331:
        /* <DEDUP_REMOVED lines=19> */
.L_x_1332:
[----:B------:R-:W-:Y:S01]  /*8af0*/  USHF.L.U32 UR4, UR28, 0x7, URZ ;  /* 0x000000071c047899 */ /* 0x000fe2000800063f */
[----:B------:R-:W-:Y:S01]  /*8b00*/  ISETP.GE.AND P1, PT, R210, c[0x0][0x220], PT ;  /* 0x00008800d2007a0c */ /* 0x000fe20003f26270 */
[----:B------:R-:W-:Y:S01]  /*8b10*/  ULDC.64 UR12, c[0x0][0x3a0] ;  /* 0x0000e800000c7ab9 */ /* 0x000fe20000000a00 */
[----:B------:R-:W-:Y:S01]  /*8b20*/  BSSY B0, `(.L_x_1333) ;  /* 0x000001d000007945 */ /* 0x000fe20003800000 */
[----:B------:R-:W-:Y:S01]  /*8b30*/  USHF.R.S32.HI UR6, URZ, 0x1f, UR4 ;  /* 0x0000001f3f067899 */ /* 0x000fe20008011404 */
[----:B------:R-:W-:Y:S01]  /*8b40*/  SHF.R.S32.HI R12, RZ, 0x1f, R239 ;  /* 0x0000001fff0c7819 */ /* 0x000fe200000114ef */
[----:B------:R-:W-:Y:S01]  /*8b50*/  IMAD.U32 R11, RZ, RZ, UR4 ;  /* 0x00000004ff0b7e24 */ /* 0x000fe2000f8e00ff */
[----:B------:R-:W-:Y:S02]  /*8b60*/  UIMAD UR5, UR28, -0x80, UR5 ;  /* 0xffffff801c0578a4 */ /* 0x000fe4000f8e0205 */
[----:B------:R-:W-:Y:S01]  /*8b70*/  UIMAD UR11, UR6, UR12, URZ ;  /* 0x0000000c060b72a4 */ /* 0x000fe2000f8e023f */
[----:B------:R-:W-:Y:S01]  /*8b80*/  IMAD.WIDE.U32 R4, R11, c[0x0][0x3a0], R210 ;  /* 0x0000e8000b047a25 */ /* 0x000fe200078e00d2 */
[----:B------:R-:W-:-:S02]  /*8b90*/  USHF.R.S32.HI UR27, URZ, 0x1f, UR47 ;  /* 0x0000001f3f1b7899 */ /* 0x000fc4000801142f */
[----:B------:R-:W-:Y:S01]  /*8ba0*/  UIMAD UR11, UR4, UR13, UR11 ;  /* 0x0000000d040b72a4 */ /* 0x000fe2000f8e020b */
[----:B------:R-:W-:Y:S02]  /*8bb0*/  ISETP.GE.OR P4, PT, R239, UR5, P1 ;  /* 0x00000005ef007c0c */ /* 0x000fe40008f86670 */
        /* <DEDUP_REMOVED lines=19> */
.L_x_1334:
[----:B------:R-:W-:Y:S05]  /*8cf0*/  BSYNC B0 ;  /* 0x0000000000007941 */ /* 0x000fea0003800000 */
.L_x_1333:
        /* <DEDUP_REMOVED lines=15> */
.L_x_1336:
[----:B------:R-:W-:Y:S05]  /*8df0*/  BSYNC B0 ;  /* 0x0000000000007941 */ /* 0x000fea0003800000 */
.L_x_1335:
        /* <DEDUP_REMOVED lines=15> */
.L_x_1338:
[----:B------:R-:W-:Y:S05]  /*8ef0*/  BSYNC B0 ;  /* 0x0000000000007941 */ /* 0x000fea0003800000 */
.L_x_1337:
        /* <DEDUP_REMOVED lines=14> */
.L_x_1340:
[----:B------:R-:W-:Y:S05]  /*8fe0*/  BSYNC B0 ;  /* 0x0000000000007941 */ /* 0x000fea0003800000 */
.L_x_1339:
        /* <DEDUP_REMOVED lines=25> */
.L_x_1342:
[----:B------:R-:W-:Y:S05]  /*9180*/  BSYNC B0 ;  /* 0x0000000000007941 */ /* 0x000fea0003800000 */
.L_x_1341:
        /* <DEDUP_REMOVED lines=13> */
.L_x_1344:
[----:B------:R-:W-:Y:S05]  /*9260*/  BSYNC B0 ;  /* 0x0000000000007941 */ /* 0x000fea0003800000 */
.L_x_1343:
        /* <DEDUP_REMOVED lines=13> */
.L_x_1346:
[----:B------:R-:W-:Y:S05]  /*9340*/  BSYNC B0 ;  /* 0x0000000000007941 */ /* 0x000fea0003800000 */
.L_x_1345:
        /* <DEDUP_REMOVED lines=11> */
.L_x_1330:
[----:B------:R-:W-:Y:S05]  /*9400*/  BSYNC B1 ;  /* 0x0000000000017941 */ /* 0x000fea0003800000 */
.L_x_1281:
        /* <DEDUP_REMOVED lines=11> */
.L_x_1347:
[----:B------:R-:W-:Y:S05]  /*94c0*/  EXIT ;  /* 0x000000000000794d */ /* 0x000fea0003800000 */
.L_x_1349:
        /* <DEDUP_REMOVED lines=11> */
.L_x_2475:


//--------------------- .text._ZN5flash44flash_bwd_dq_dk_dv_loop_seqk_parallel_kernelI23Flash_bwd_kernel_traitsILi64ELi64ELi128ELi8ELi2ELi4ELi4ELb1ELb0EN7cutlass6half_tE19Flash_kernel_traitsILi64ELi64ELi128ELi8ES3_EELb1ELb0ELb1ELb0ELb0ELb1ELb0EEEvNS_16Flash_bwd_paramsE --------------------------
	.section	.text._ZN5flash44flash_bwd_dq_dk_dv_loop_seqk_parallel_kernelI23Flash_bwd_kernel_traitsILi64ELi64ELi128ELi8ELi2ELi4ELi4ELb1ELb0EN7cutlass6half_tE19Flash_kernel_traitsILi64ELi64ELi128ELi8ES3_EELb1ELb0ELb1ELb0ELb0ELb1ELb0EEEvNS_16Flash_bwd_paramsE,"ax",@progbits
	.sectioninfo	@"SHI_REGISTERS=253"
	.align	128
        .global         _ZN5flash44flash_bwd_dq_dk_dv_loop_seqk_parallel_kernelI23Flash_bwd_kernel_traitsILi64ELi64ELi128ELi8ELi2ELi4ELi4ELb1ELb0EN7cutlass6half_tE19Flash_kernel_traitsILi64ELi64ELi128ELi8ES3_EELb1ELb0ELb1ELb0ELb0ELb1ELb0EEEvNS_16Flash_bwd_paramsE
        .type           _ZN5flash44flash_bwd_dq_dk_dv_loop_seqk_parallel_kernelI23Flash_bwd_kernel_traitsILi64ELi64ELi128ELi8ELi2ELi4ELi4ELb1ELb0EN7cutlass6half_tE19Flash_kernel_traitsILi64ELi64ELi128ELi8ES3_EELb1ELb0ELb1ELb0ELb0ELb1ELb0EEEvNS_16Flash_bwd_paramsE,@function
        .size           _ZN5flash44flash_bwd_dq_dk_dv_loop_seqk_parallel_kernelI23Flash_bwd_kernel_traitsILi64ELi64ELi128ELi8ELi2ELi4ELi4ELb1ELb0EN7cutlass6half_tE19Flash_kernel_traitsILi64ELi64ELi128ELi8ES3_EELb1ELb0ELb1ELb0ELb0ELb1ELb0EEEvNS_16Flash_bwd_paramsE,(.L_x_2476 - _ZN5flash44flash_bwd_dq_dk_dv_loop_seqk_parallel_kernelI23Flash_bwd_kernel_traitsILi64ELi64ELi128ELi8ELi2ELi4ELi4ELb1ELb0EN7cutlass6half_tE19Flash_kernel_traitsILi64ELi64ELi128ELi8ES3_EELb1ELb0ELb1ELb0ELb0ELb1ELb0EEEvNS_16Flash_bwd_paramsE)
        .other          _ZN5flash44flash_bwd_dq_dk_dv_loop_seqk_parallel_kernelI23Flash_bwd_kernel_traitsILi64ELi64ELi128ELi8ELi2ELi4ELi4ELb1ELb0EN7cutlass6half_tE19Flash_kernel_traitsILi64ELi64ELi128ELi8ES3_EELb1ELb0ELb1ELb0ELb0ELb1ELb0EEEvNS_16Flash_bwd_paramsE,@"STO_CUDA_ENTRY STV_DEFAULT"
_ZN5flash44flash_bwd_dq_dk_dv_loop_seqk_parallel_kernelI23Flash_bwd_kernel_traitsILi64ELi64ELi128ELi8ELi2ELi4ELi4ELb1ELb0EN7cutlass6half_tE19Flash_kernel_traitsILi64ELi64ELi128ELi8ES3_EELb1ELb0ELb1ELb0ELb0ELb1ELb0EEEvNS_16Flash_bwd_paramsE:
.text._ZN5flash44flash_bwd_dq_dk_dv_loop_seqk_parallel_kernelI23Flash_bwd_kernel_traitsILi64ELi64ELi128ELi8ELi2ELi4ELi4ELb1ELb0EN7cutlass6half_tE19Flash_kernel_traitsILi64ELi64ELi128ELi8ES3_EELb1ELb0ELb1ELb0ELb0ELb1ELb0EEEvNS_16Flash_bwd_paramsE:
        /* <DEDUP_REMOVED lines=26> */
[--C-:B------:R-:W-:Y:S01]  /*01a0*/  SHF.R.S32.HI R10, RZ, 0x5, R175.reuse ;  /* 0x00000005ff0a7819 */ /* 0x100fe200000114af */
[----:B------:R-:W-:Y:S01]  /*01b0*/  IMAD.IADD R168, R14, 0x1, -R168 ;  /* 0x000000010ea87824 */ /* 0x000fe200078e0aa8 */
[----:B------:R-:W-:Y:S02]  /*01c0*/  SHF.R.S32.HI R3, RZ, 0x1f, R175 ;  /* 0x0000001fff037819 */ /* 0x000fe400000114af */
[-C--:B------:R-:W-:Y:S01]  /*01d0*/  LEA.HI R178, R8, R14.reuse, RZ, 0x6 ;  /* 0x0000000e08b27211 */ /* 0x080fe200078f30ff */
[----:B------:R-:W-:Y:S01]  /*01e0*/  IMAD.SHL.U32 R180, R168, 0x8, RZ ;  /* 0x00000008a8b47824 */ /* 0x000fe200078e00ff */
[----:B------:R-:W-:Y:S01]  /*01f0*/  LEA.HI R8, R8, R14, RZ, 0x7 ;  /* 0x0000000e08087211 */ /* 0x000fe200078f38ff */
[----:B------:R-:W-:Y:S01]  /*0200*/  IMAD.IADD R14, R14, 0x1, -R2 ;  /* 0x000000010e0e7824 */ /* 0x000fe200078e0a02 */
[----:B------:R-:W-:-:S02]  /*0210*/  SHF.R.S32.HI R2, RZ, 0x4, R5 ;  /* 0x00000004ff027819 */ /* 0x000fc40000011405 */
[-C--:B------:R-:W-:Y:S02]  /*0220*/  LEA.HI R3, R3, R10.reuse, RZ, 0x2 ;  /* 0x0000000a03037211 */ /* 0x080fe400078f10ff */
[----:B------:R-:W-:Y:S02]  /*0230*/  LEA.HI R175, R175, R10, RZ, 0x1 ;  /* 0x0000000aafaf7211 */ /* 0x000fe400078f08ff */
[----:B------:R-:W-:Y:S02]  /*0240*/  LEA.HI R5, R5, R2, RZ, 0x1 ;  /* 0x0000000205057211 */ /* 0x000fe400078f08ff */
[----:B------:R-:W-:Y:S02]  /*0250*/  LOP3.LUT R3, R3, 0xfffffffc, RZ, 0xc0, !PT ;  /* 0xfffffffc03037812 */ /* 0x000fe400078ec0ff */
[--C-:B------:R-:W-:Y:S02]  /*0260*/  SHF.R.S32.HI R9, RZ, 0x2, R4.reuse ;  /* 0x00000002ff097819 */ /* 0x100fe40000011404 */
[----:B------:R-:W-:Y:S01]  /*0270*/  SHF.R.S32.HI R4, RZ, 0x1f, R4 ;  /* 0x0000001fff047819 */ /* 0x000fe20000011404 */
[----:B------:R-:W-:Y:S01]  /*0280*/  IMAD.IADD R3, R10, 0x1, -R3 ;  /* 0x000000010a037824 */ /* 0x000fe200078e0a03 */
[----:B------:R-:W-:-:S02]  /*0290*/  SHF.R.S32.HI R179, RZ, 0x3, R13 ;  /* 0x00000003ffb37819 */ /* 0x000fc4000001140d */
[----:B------:R-:W-:Y:S02]  /*02a0*/  LOP3.LUT R175, R175, 0xfffffffe, RZ, 0xc0, !PT ;  /* 0xfffffffeafaf7812 */ /* 0x000fe400078ec0ff */
[----:B------:R-:W-:Y:S01]  /*02b0*/  LOP3.LUT R5, R5, 0xfffffffe, RZ, 0xc0, !PT ;  /* 0xfffffffe05057812 */ /* 0x000fe200078ec0ff */
[----:B------:R-:W-:Y:S01]  /*02c0*/  IMAD.SHL.U32 R6, R179, 0x40, RZ ;  /* 0x00000040b3067824 */ /* 0x000fe200078e00ff */
[----:B------:R-:W-:Y:S01]  /*02d0*/  LOP3.LUT P4, RZ, R168, 0x2, RZ, 0xc0, !PT ;  /* 0x00000002a8ff7812 */ /* 0x000fe2000788c0ff */
[----:B------:R-:W-:Y:S01]  /*02e0*/  IMAD.IADD R175, R10, 0x1, -R175 ;  /* 0x000000010aaf7824 */ /* 0x000fe200078e0aaf */
[C---:B------:R-:W-:Y:S01]  /*02f0*/  LOP3.LUT P3, RZ, R168.reuse, 0x4, RZ, 0xc0, !PT ;  /* 0x00000004a8ff7812 */ /* 0x040fe2000786c0ff */
[----:B------:R-:W-:Y:S01]  /*0300*/  IMAD.SHL.U32 R168, R168, 0x40, RZ ;  /* 0x00000040a8a87824 */ /* 0x000fe200078e00ff */
[----:B------:R-:W-:Y:S01]  /*0310*/  LEA.HI R4, R4, R9, RZ, 0x3 ;  /* 0x0000000904047211 */ /* 0x000fe200078f18ff */
[----:B------:R-:W-:Y:S01]  /*0320*/  IMAD.IADD R5, R2, 0x1, -R5 ;  /* 0x0000000102057824 */ /* 0x000fe200078e0a05 */
[----:B------:R-:W-:Y:S01]  /*0330*/  SHF.R.S32.HI R2, RZ, 0x1f, R7 ;  /* 0x0000001fff027819 */ /* 0x000fe20000011407 */
[----:B------:R-:W-:Y:S01]  /*0340*/  IMAD.SHL.U32 R10, R3, 0x10, RZ ;  /* 0x00000010030a7824 */ /* 0x000fe200078e00ff */
[----:B------:R-:W-:Y:S01]  /*0350*/  LOP3.LUT R168, R168, 0x1c0, RZ, 0xc0, !PT ;  /* 0x000001c0a8a87812 */ /* 0x000fe200078ec0ff */
[----:B------:R-:W-:Y:S01]  /*0360*/  IMAD.SHL.U32 R171, R5, 0x10, RZ ;  /* 0x0000001005ab7824 */ /* 0x000fe200078e00ff */
[----:B------:R-:W-:-:S02]  /*0370*/  LOP3.LUT R4, R4, 0xfffffff8, RZ, 0xc0, !PT ;  /* 0xfffffff804047812 */ /* 0x000fc400078ec0ff */
[----:B------:R-:W-:Y:S02]  /*0380*/  LOP3.LUT R6, R6, 0x1c0, RZ, 0xc0, !PT ;  /* 0x000001c006067812 */ /* 0x000fe400078ec0ff */
[----:B------:R-:W-:Y:S01]  /*0390*/  LEA.HI R2, R2, R7, RZ, 0x2 ;  /* 0x0000000702027211 */ /* 0x000fe200078f10ff */
[----:B------:R-:W-:Y:S01]  /*03a0*/  IMAD.IADD R4, R9, 0x1, -R4 ;  /* 0x0000000109047824 */ /* 0x000fe200078e0a04 */
[C---:B------:R-:W-:Y:S01]  /*03b0*/  LOP3.LUT R10, R168.reuse, 0x30, R10, 0xf8, !PT ;  /* 0x00000030a80a7812 */ /* 0x040fe200078ef80a */
[C---:B------:R-:W-:Y:S01]  /*03c0*/  IMAD.SHL.U32 R9, R5.reuse, 0x200, RZ ;  /* 0x0000020005097824 */ /* 0x040fe200078e00ff */
[----:B------:R-:W-:Y:S01]  /*03d0*/  SHF.R.S32.HI R7, RZ, 0x1f, R14 ;  /* 0x0000001fff077819 */ /* 0x000fe2000001140e */
[----:B------:R-:W-:Y:S01]  /*03e0*/  IMAD.SHL.U32 R5, R5, 0x8, RZ ;  /* 0x0000000805057824 */ /* 0x000fe200078e00ff */
[----:B------:R-:W-:Y:S02]  /*03f0*/  LOP3.LUT R164, R168, 0x8, R13, 0xf8, !PT ;  /* 0x00000008a8a47812 */ /* 0x000fe400078ef80d */
[----:B------:R-:W-:-:S02]  /*0400*/  SHF.R.U32.HI R184, RZ, 0x3, R6 ;  /* 0x00000003ffb87819 */ /* 0x000fc40000011606 */
[----:B------:R-:W-:Y:S02]  /*0410*/  SHF.R.U32.HI R168, RZ, 0x3, R168 ;  /* 0x00000003ffa87819 */ /* 0x000fe400000116a8 */
[----:B------:R-:W-:Y:S02]  /*0420*/  LOP3.LUT R6, R6, 0x38, R180, 0xf8, !PT ;  /* 0x0000003806067812 */ /* 0x000fe400078ef8b4 */
[----:B------:R-:W-:Y:S02]  /*0430*/  LOP3.LUT R10, R10, 0x8, R13, 0xf8, !PT ;  /* 0x000000080a0a7812 */ /* 0x000fe400078ef80d */
[----:B------:R-:W-:Y:S02]  /*0440*/  LEA.HI R7, R7, R14, RZ, 0x3 ;  /* 0x0000000e07077211 */ /* 0x000fe400078f18ff */
[----:B------:R-:W-:Y:S02]  /*0450*/  SHF.R.S32.HI R178, RZ, 0x6, R178 ;  /* 0x00000006ffb27819 */ /* 0x000fe400000114b2 */
[----:B------:R-:W-:-:S02]  /*0460*/  LOP3.LUT R164, R164, R168, RZ, 0x3c, !PT ;  /* 0x000000a8a4a47212 */ /* 0x000fc400078e3cff */
[----:B------:R-:W-:Y:S01]  /*0470*/  SHF.R.S32.HI R8, RZ, 0x7, R8 ;  /* 0x00000007ff087819 */ /* 0x000fe20000011408 */
[----:B------:R-:W-:Y:S01]  /*0480*/  IMAD R12, R178, 0x800, R9 ;  /* 0x00000800b20c7824 */ /* 0x000fe200078e0209 */
[----:B------:R-:W-:Y:S02]  /*0490*/  LOP3.LUT R184, R6, R184, RZ, 0x3c, !PT ;  /* 0x000000b806b87212 */ /* 0x000fe400078e3cff */
[----:B------:R-:W-:Y:S01]  /*04a0*/  LOP3.LUT R11, R4, 0x1, RZ, 0xc0, !PT ;  /* 0x00000001040b7812 */ /* 0x000fe200078ec0ff */
[----:B------:R-:W-:Y:S01]  /*04b0*/  IMAD.SHL.U32 R186, R8, 0x8, RZ ;  /* 0x0000000808ba7824 */ /* 0x000fe200078e00ff */
[----:B------:R-:W-:Y:S01]  /*04c0*/  LOP3.LUT R168, R9, R10, R168, 0xf6, !PT ;  /* 0x0000000a09a87212 */ /* 0x000fe200078ef6a8 */
[----:B------:R-:W-:Y:S01]  /*04d0*/  IMAD.SHL.U32 R10, R4, 0x40, RZ ;  /* 0x00000040040a7824 */ /* 0x000fe200078e00ff */
[----:B------:R-:W-:Y:S01]  /*04e0*/  LOP3.LUT R6, R7, 0xfffffff8, RZ, 0xc0, !PT ;  /* 0xfffffff807067812 */ /* 0x000fe200078ec0ff */
[----:B------:R-:W-:Y:S01]  /*04f0*/  IMAD.SHL.U32 R9, R178, 0x20, RZ ;  /* 0x00000020b2097824 */ /* 0x000fe200078e00ff */
[----:B------:R-:W-:Y:S01]  /*0500*/  ISETP.NE.U32.AND P0, PT, R11, 0x1, PT ;  /* 0x000000010b00780c */ /* 0x000fe20003f05070 */
[----:B------:R-:W-:Y:S01]  /*0510*/  IMAD.IADD R164, R12, 0x1, R164 ;  /* 0x000000010ca47824 */ /* 0x000fe200078e02a4 */
        /* <DEDUP_REMOVED lines=13> */
[----:B------:R-:W-:Y:S01]  /*05f0*/  IMAD.SHL.U32 R170, R164, 0x2, RZ ;  /* 0x00000002a4aa7824 */ /* 0x000fe200078e00ff */
[----:B------:R-:W-:Y:S01]  /*0600*/  LOP3.LUT R9, R9, R0, RZ, 0x3c, !PT ;  /* 0x0000000009097212 */ /* 0x000fe200078e3cff */
[----:B------:R-:W-:Y:S01]  /*0610*/  IMAD.SHL.U32 R0, R7, 0x40, RZ ;  /* 0x0000004007007824 */ /* 0x000fe200078e00ff */
[----:B------:R-:W-:Y:S01]  /*0620*/  LOP3.LUT R6, R6, 0x1c0, RZ, 0xc0, !PT ;  /* 0x000001c006067812 */ /* 0x000fe200078ec0ff */
[----:B------:R-:W-:Y:S01]  /*0630*/  IMAD.IADD R186, R4, 0x1, R186 ;  /* 0x0000000104ba7824 */ /* 0x000fe200078e02ba */
[----:B------:R-:W-:Y:S01]  /*0640*/  SHF.R.S32.HI R183, RZ, 0x2, R2 ;  /* 0x00000002ffb77819 */ /* 0x000fe20000011402 */
[----:B------:R-:W-:Y:S01]  /*0650*/  IMAD.IADD R187, R9, 0x1, R8 ;  /* 0x0000000109bb7824 */ /* 0x000fe200078e0208 */
[----:B------:R-:W-:Y:S01]  /*0660*/  SHF.R.U32.HI R169, RZ, 0x3, R6 ;  /* 0x00000003ffa97819 */ /* 0x000fe20000011606 */
[----:B------:R-:W-:Y:S01]  /*0670*/  IMAD R184, R178, 0x200, R184 ;  /* 0x00000200b2b87824 */ /* 0x000fe200078e02b8 */
[----:B------:R-:W-:Y:S01]  /*0680*/  LOP3.LUT R5, R6, 0x8, R5, 0xf8, !PT ;  /* 0x0000000806057812 */ /* 0x000fe200078ef805 */
[----:B------:R-:W-:Y:S01]  /*0690*/  IMAD.SHL.U32 R187, R187, 0x2, RZ ;  /* 0x00000002bbbb7824 */ /* 0x000fe200078e00ff */
[----:B------:R-:W-:Y:S01]  /*06a0*/  LOP3.LUT R0, R0, 0xfffffe00, RZ, 0xc0, !PT ;  /* 0xfffffe0000007812 */ /* 0x000fe200078ec0ff */
[----:B------:R-:W-:Y:S01]  /*06b0*/  IMAD R183, R175, 0x10, R183 ;  /* 0x00000010afb77824 */ /* 0x000fe200078e02b7 */
[----:B------:R-:W-:Y:S01]  /*06c0*/  LOP3.LUT R171, R169, R171, R6, 0x1e, !PT ;  /* 0x000000aba9ab7212 */ /* 0x000fe200078e1e06 */
[----:B------:R-:W-:Y:S01]  /*06d0*/  IMAD.SHL.U32 R168, R168, 0x2, RZ ;  /* 0x00000002a8a87824 */ /* 0x000fe200078e00ff */
[----:B------:R-:W-:Y:S01]  /*06e0*/  LOP3.LUT R169, R5, R169, RZ, 0x3c, !PT ;  /* 0x000000a905a97212 */ /* 0x000fe200078e3cff */
[--C-:B------:R-:W-:Y:S01]  /*06f0*/  IMAD R172, R175, 0x400, R0.reuse ;  /* 0x00000400afac7824 */ /* 0x100fe200078e0200 */
[----:B------:R-:W-:Y:S01]  /*0700*/  SEL R2, R196, 0xffffffe0, !P4 ;  /* 0xffffffe0c4027807 */ /* 0x000fe20006000000 */
[----:B------:R-:W-:Y:S01]  /*0710*/  IMAD R3, R3, 0x400, R0 ;  /* 0x0000040003037824 */ /* 0x000fe200078e0200 */
[----:B------:R-:W-:Y:S01]  /*0720*/  LEA R186, R186, 0x6000, 0x1 ;  /* 0x00006000baba7811 */ /* 0x000fe200078e08ff */
[----:B------:R-:W-:Y:S01]  /*0730*/  IMAD.IADD R172, R172, 0x1, R169 ;  /* 0x00000001acac7824 */ /* 0x000fe200078e02a9 */
[----:B------:R-:W-:Y:S01]  /*0740*/  SEL R196, R196, 0xffffffe0, !P1 ;  /* 0xffffffe0c4c47807 */ /* 0x000fe20004800000 */
[----:B------:R-:W-:Y:S01]  /*0750*/  IMAD.IADD R169, R169, 0x1, R3 ;  /* 0x00000001a9a97824 */ /* 0x000fe200078e0203 */
[----:B------:R-:W-:Y:S01]  /*0760*/  SEL R223, R223, 0x10, !P0 ;  /* 0x00000010dfdf7807 */ /* 0x000fe20004000000 */
[----:B------:R-:W-:Y:S01]  /*0770*/  IMAD.MOV.U32 R3, RZ, RZ, 0x40 ;  /* 0x00000040ff037424 */ /* 0x000fe200078e00ff */
[C---:B------:R-:W-:Y:S01]  /*0780*/  IADD3 R188, R186.reuse, 0x40, RZ ;  /* 0x00000040babc7810 */ /* 0x040fe20007ffe0ff */
[C---:B------:R-:W-:Y:S01]  /*0790*/  IMAD.IADD R191, R187.reuse, 0x1, R196 ;  /* 0x00000001bbbf7824 */ /* 0x040fe200078e02c4 */
[----:B------:R-:W-:Y:S01]  /*07a0*/  @P2 IADD3 R188, R186, -0x40, RZ ;  /* 0xffffffc0babc2810 */ /* 0x000fe20007ffe0ff */
[----:B------:R-:W-:Y:S01]  /*07b0*/  IMAD.IADD R192, R187, 0x1, R223 ;  /* 0x00000001bbc07824 */ /* 0x000fe200078e02df */
[----:B------:R-:W-:Y:S01]  /*07c0*/  SEL R3, R3, 0xffffffc0, !P3 ;  /* 0xffffffc003037807 */ /* 0x000fe20005800000 */
[----:B------:R-:W-:Y:S01]  /*07d0*/  IMAD.IADD R190, R196, 0x1, R186 ;  /* 0x00000001c4be7824 */ /* 0x000fe200078e02ba */
[----:B------:R-:W-:Y:S01]  /*07e0*/  IADD3 R189, R186, 0x420, RZ ;  /* 0x00000420babd7810 */ /* 0x000fe20007ffe0ff */
[----:B------:R-:W-:Y:S01]  /*07f0*/  IMAD.IADD R223, R223, 0x1, R191 ;  /* 0x00000001dfdf7824 */ /* 0x000fe200078e02bf */
[----:B------:R-:W-:Y:S01]  /*0800*/  LOP3.LUT R171, R171, R0, RZ, 0xfc, !PT ;  /* 0x00000000abab7212 */ /* 0x000fe200078efcff */
[C---:B------:R-:W-:Y:S01]  /*0810*/  IMAD R3, R164.reuse, 0x2, R3 ;  /* 0x00000002a4037824 */ /* 0x040fe200078e0203 */
[----:B------:R-:W-:Y:S01]  /*0820*/  LEA R169, R169, 0xa000, 0x1 ;  /* 0x0000a000a9a97811 */ /* 0x000fe200078e08ff */
[----:B------:R-:W-:Y:S01]  /*0830*/  IMAD R164, R164, 0x2, R2 ;  /* 0x00000002a4a47824 */ /* 0x000fe200078e0202 */
[----:B------:R-:W-:Y:S01]  /*0840*/  @P1 IADD3 R189, R186, 0x3e0, RZ ;  /* 0x000003e0babd1810 */ /* 0x000fe20007ffe0ff */
[----:B------:R-:W-:-:S02]  /*0850*/  IMAD.IADD R2, R2, 0x1, R3 ;  /* 0x0000000102027824 */ /* 0x000fc400078e0203 */
[----:B--23--:R-:W-:Y:S02]  /*0860*/  IMAD.IADD R196, R196, 0x1, R188 ;  /* 0x00000001c4c47824 */ /* 0x00cfe400078e02bc */
.L_x_1396:
[----:B-1-3--:R-:W1:Y:S01]  /*0870*/  LDC.U8 R4, c[0x0][0x312] ;  /* 0x0000c480ff047b82 */ /* 0x00ae620000000000 */
[----:B------:R-:W-:Y:S01]  /*0880*/  ISETP.NE.U32.AND P2, PT, RZ, c[0x0][0x240], PT ;  /* 0x00009000ff007a0c */ /* 0x000fe20003f45070 */
[C---:B------:R-:W-:Y:S01]  /*0890*/  IMAD.SHL.U32 R5, R182.reuse, 0x4, RZ ;  /* 0x00000004b6057824 */ /* 0x040fe200078e00ff */
[----:B------:R-:W-:Y:S01]  /*08a0*/  ISETP.NE.U32.AND P3, PT, RZ, c[0x0][0x250], PT ;  /* 0x00009400ff007a0c */ /* 0x000fe20003f65070 */
[----:B------:R-:W-:Y:S01]  /*08b0*/  IMAD.MOV.U32 R16, RZ, RZ, -0x1 ;  /* 0xffffffffff107424 */ /* 0x000fe200078e00ff */
[----:B------:R-:W-:Y:S02]  /*08c0*/  SHF.R.S32.HI R6, RZ, 0x1f, R182 ;  /* 0x0000001fff067819 */ /* 0x000fe400000114b6 */
[----:B------:R-:W-:Y:S02]  /*08d0*/  ISETP.NE.AND.EX P2, PT, RZ, c[0x0][0x244], PT, P2 ;  /* 0x00009100ff007a0c */ /* 0x000fe40003f45320 */
[----:B------:R-:W-:Y:S02]  /*08e0*/  ISETP.NE.AND.EX P3, PT, RZ, c[0x0][0x254], PT, P3 ;  /* 0x00009500ff007a0c */ /* 0x000fe40003f65330 */
[----:B------:R-:W-:-:S02]  /*08f0*/  SHF.L.U64.HI R0, R182, 0x2, R6 ;  /* 0x00000002b6007819 */ /* 0x000fc40000010206 */
[----:B------:R-:W-:Y:S02]  /*0900*/  IADD3 R8, P0, R5, c[0x0][0x240], RZ ;  /* 0x0000900005087a10 */ /* 0x000fe40007f1e0ff */
[----:B------:R-:W-:Y:S02]  /*0910*/  ISETP.EQ.U32.AND P5, PT, RZ, c[0x0][0x248], PT ;  /* 0x00009200ff007a0c */ /* 0x000fe40003fa2070 */
[----:B------:R-:W-:Y:S01]  /*0920*/  IADD3.X R9, R0, c[0x0][0x244], RZ, P0, !PT ;  /* 0x0000910000097a10 */ /* 0x000fe200007fe4ff */
[----:B------:R-:W-:-:S04]  /*0930*/  IMAD.MOV.U32 R220, RZ, RZ, RZ ;  /* 0x000000ffffdc7224 */ /* 0x000fc800078e00ff */
[----:B--2---:R2:W3:Y:S01]  /*0940*/  @P2 LDG.E R16, [R8.64] ;  /* 0x0000000608102981 */ /* 0x0044e2000c1e1900 */
[----:B------:R-:W-:Y:S02]  /*0950*/  @P3 IADD3 R10, P0, R5, c[0x0][0x250], RZ ;  /* 0x00009400050a3a10 */ /* 0x000fe40007f1e0ff */
[----:B-1----:R-:W-:Y:S01]  /*0960*/  ISETP.NE.AND P4, PT, R4, RZ, PT ;  /* 0x000000ff0400720c */ /* 0x002fe20003f85270 */
[----:B------:R2:W3:Y:S03]  /*0970*/  @P2 LDG.E R221, [R8.64+0x4] ;  /* 0x0000040608dd2981 */ /* 0x0004e6000c1e1900 */
[----:B------:R-:W-:Y:S01]  /*0980*/  ISETP.EQ.OR.EX P5, PT, RZ, c[0x0][0x24c], !P4, P5 ;  /* 0x00009300ff007a0c */ /* 0x000fe200067a2750 */
[----:B------:R-:W-:Y:S01]  /*0990*/  IMAD.MOV.U32 R222, RZ, RZ, -0x1 ;  /* 0xffffffffffde7424 */ /* 0x000fe200078e00ff */
[----:B------:R-:W-:-:S05]  /*09a0*/  @P3 IADD3.X R11, R0, c[0x0][0x254], RZ, P0, !PT ;  /* 0x00009500000b3a10 */ /* 0x000fca00007fe4ff */
[----:B-----5:R1:W5:Y:S01]  /*09b0*/  @P3 LDG.E R220, [R10.64] ;  /* 0x000000060adc3981 */ /* 0x020362000c1e1900 */
[----:B--2---:R-:W-:-:S04]  /*09c0*/  IADD3 R8, P1, R5, c[0x0][0x248], RZ ;  /* 0x0000920005087a10 */ /* 0x004fc80007f3e0ff */
[----:B------:R-:W-:-:S05]  /*09d0*/  IADD3.X R9, R0, c[0x0][0x24c], RZ, P1, !PT ;  /* 0x0000930000097a10 */ /* 0x000fca0000ffe4ff */
[----:B------:R1:W5:Y:S01]  /*09e0*/  @!P5 LDG.E R222, [R8.64] ;  /* 0x0000000608ded981 */ /* 0x000362000c1e1900 */
[----:B------:R-:W-:-:S04]  /*09f0*/  ISETP.NE.U32.AND P0, PT, RZ, c[0x0][0x248], PT ;  /* 0x00009200ff007a0c */ /* 0x000fc80003f05070 */
[----:B------:R-:W-:Y:S01]  /*0a00*/  ISETP.NE.AND.EX P0, PT, RZ, c[0x0][0x24c], PT, P0 ;  /* 0x00009300ff007a0c */ /* 0x000fe20003f05300 */
[----:B------:R-:W-:Y:S02]  /*0a10*/  IMAD.MOV.U32 R4, RZ, RZ, c[0x0][0x218] ;  /* 0x00008600ff047624 */ /* 0x000fe400078e00ff */
[----:B---3--:R-:W-:Y:S02]  /*0a20*/  @P2 IMAD.IADD R221, R221, 0x1, -R16 ;  /* 0x00000001dddd2824 */ /* 0x008fe400078e0a10 */
[----:B------:R-:W-:-:S08]  /*0a30*/  @!P2 IMAD.MOV.U32 R221, RZ, RZ, c[0x0][0x214] ;  /* 0x00008500ffdda624 */ /* 0x000fd000078e00ff */
[----:B------:R-:W-:Y:S05]  /*0a40*/  @!P0 BRA `(.L_x_1350) ;  /* 0x0000003000008947 */ /* 0x000fea0003800000 */
[----:B-1----:R-:W2:Y:S02]  /*0a50*/  @P4 LDG.E R4, [R8.64+0x4] ;  /* 0x0000040608044981 */ /* 0x002ea4000c1e1900 */
[----:B--2--5:R-:W-:-:S06]  /*0a60*/  @P4 IADD3 R4, R4, -R222, RZ ;  /* 0x800000de04044210 */ /* 0x024fcc0007ffe0ff */
[----:B------:R1:W5:Y:S02]  /*0a70*/  @!P4 LDG.E R4, [R8.64] ;  /* 0x000000060804c981 */ /* 0x000364000c1e1900 */
.L_x_1350:
        /* <DEDUP_REMOVED lines=20> */
[----:B------:R-:W-:Y:S02]  /*0bc0*/  IADD3 R4, R4, 0x3f, RZ ;  /* 0x0000003f04047810 */ /* 0x000fe40007ffe0ff */
[----:B------:R-:W-:Y:S01]  /*0bd0*/  SHF.R.S32.HI R0, RZ, 0x1f, R5 ;  /* 0x0000001fff007819 */ /* 0x000fe20000011405 */
[----:B------:R-:W-:Y:S01]  /*0be0*/  IMAD.IADD R17, R23, 0x1, R17 ;  /* 0x0000000117117824 */ /* 0x000fe200078e0211 */
[----:B------:R-:W-:-:S02]  /*0bf0*/  SHF.R.S32.HI R218, RZ, 0x1f, R4 ;  /* 0x0000001fffda7819 */ /* 0x000fc40000011404 */
[----:B------:R-:W-:Y:S02]  /*0c00*/  LEA.HI R0, R0, R5, RZ, 0x6 ;  /* 0x0000000500007211 */ /* 0x000fe400078f30ff */
[----:B------:R-:W-:Y:S01]  /*0c10*/  LEA.HI R218, R218, R4, RZ, 0x6 ;  /* 0x00000004dada7211 */ /* 0x000fe200078f30ff */
[C---:B------:R-:W-:Y:S01]  /*0c20*/  IMAD.WIDE.U32 R4, R16.reuse, c[0x0][0x190], RZ ;  /* 0x0000640010047a25 */ /* 0x040fe200078e00ff */
[----:B------:R-:W-:Y:S02]  /*0c30*/  ISETP.NE.AND P1, PT, R16, -0x1, PT ;  /* 0xffffffff1000780c */ /* 0x000fe40003f25270 */
[----:B------:R-:W-:Y:S01]  /*0c40*/  SHF.R.S32.HI R0, RZ, 0x6, R0 ;  /* 0x00000006ff007819 */ /* 0x000fe20000011400 */
[----:B------:R-:W-:Y:S01]  /*0c50*/  @P0 IMAD.IADD R11, R220, 0x1, R222 ;  /* 0x00000001dc0b0824 */ /* 0x000fe200078e02de */
[----:B------:R-:W-:Y:S02]  /*0c60*/  SHF.R.S32.HI R218, RZ, 0x6, R218 ;  /* 0x00000006ffda7819 */ /* 0x000fe400000114da */
[----:B------:R-:W-:Y:S01]  /*0c70*/  SEL R22, R22, R4, !P1 ;  /* 0x0000000416167207 */ /* 0x000fe20004800000 */
[----:B------:R-:W-:Y:S01]  /*0c80*/  @P0 IMAD.WIDE.U32 R12, R11, c[0x0][0x198], RZ ;  /* 0x000066000b0c0a25 */ /* 0x000fe200078e00ff */
[----:B------:R-:W-:-:S03]  /*0c90*/  IMNMX R218, R0, R218, PT ;  /* 0x000000da00da7217 */ /* 0x000fc60003800200 */
[----:B------:R-:W-:Y:S01]  /*0ca0*/  IMAD R0, R16, c[0x0][0x194], RZ ;  /* 0x0000650010007a24 */ /* 0x000fe200078e02ff */
[----:B------:R-:W-:Y:S01]  /*0cb0*/  LEA R28, R218, 0xffffffc0, 0x6 ;  /* 0xffffffc0da1c7811 */ /* 0x000fe200078e30ff */
[----:B------:R-:W-:Y:S02]  /*0cc0*/  @P0 IMAD R11, R11, c[0x0][0x19c], R13 ;  /* 0x000067000b0b0a24 */ /* 0x000fe400078e020d */
[----:B------:R-:W-:Y:S01]  /*0cd0*/  @P1 IMAD.IADD R17, R5, 0x1, R0 ;  /* 0x0000000105111824 */ /* 0x000fe200078e0200 */
        /* <DEDUP_REMOVED lines=13> */
.L_x_1352:
        /* <DEDUP_REMOVED lines=16> */
.L_x_1353:
        /* <DEDUP_REMOVED lines=10> */
[----:B------:R-:W-:Y:S01]  /*0f50*/  LOP3.LUT R21, R201, c[0x0][0x1c8], RZ, 0x3c, !PT ;  /* 0x00007200c9157a12 */ /* 0x000fe200078e3cff */
        /* <DEDUP_REMOVED lines=18> */
[----:B------:R-:W-:-:S03]  /*1080*/  SEL R235, R34, R14, !P1 ;  /* 0x0000000e22eb7207 */ /* 0x000fc60004800000 */
        /* <DEDUP_REMOVED lines=30> */
[----:B------:R-:W-:Y:S01]  /*1270*/  SHF.R.S32.HI R9, RZ, 0x1f, R195 ;  /* 0x0000001fff097819 */ /* 0x000fe200000114c3 */
[----:B------:R-:W-:Y:S01]  /*1280*/  @P1 IMAD.IADD R21, R15, 0x1, R7 ;  /* 0x000000010f151824 */ /* 0x000fe200078e0207 */
[----:B------:R-:W-:Y:S01]  /*1290*/  IADD3 R26, R31, R26, RZ ;  /* 0x0000001a1f1a7210 */ /* 0x000fe20007ffe0ff */
[----:B-1----:R-:W-:Y:S01]  /*12a0*/  IMAD.WIDE.U32 R14, R4, c[0x0][0x3d8], RZ ;  /* 0x0000f600040e7a25 */ /* 0x002fe200078e00ff */
[----:B------:R-:W-:-:S03]  /*12b0*/  SHF.R.S32.HI R27, RZ, 0x1f, R18 ;  /* 0x0000001fff1b7819 */ /* 0x000fc60000011412 */
        /* <DEDUP_REMOVED lines=18> */
.L_x_1354:
[----:B------:R-:W-:-:S04]  /*13e0*/  IMAD R16, R182, c[0x0][0x1c0], R201 ;  /* 0x00007000b6107a24 */ /* 0x000fc800078e02c9 */
[----:B------:R-:W-:Y:S02]  /*13f0*/  IMAD R16, R16, c[0x0][0x224], RZ ;  /* 0x0000890010107a24 */ /* 0x000fe400078e02ff */
.L_x_1355:
        /* <DEDUP_REMOVED lines=51> */
[----:B------:R-:W-:Y:S01]  /*1730*/  IMAD R17, R201, c[0x0][0x1ac], R17 ;  /* 0x00006b00c9117a24 */ /* 0x000fe200078e0211 */
        /* <DEDUP_REMOVED lines=29> */
.L_x_1357:
        /* <DEDUP_REMOVED lines=15> */
.L_x_1358:
        /* <DEDUP_REMOVED lines=22> */
.L_x_1360:
[----:B------:R-:W-:Y:S05]  /*1b60*/  BSYNC B0 ;  /* 0x0000000000007941 */ /* 0x000fea0003800000 */
.L_x_1359:
        /* <DEDUP_REMOVED lines=15> */
.L_x_1362:
[----:B------:R-:W-:Y:S05]  /*1c60*/  BSYNC B0 ;  /* 0x0000000000007941 */ /* 0x000fea0003800000 */
.L_x_1361:
        /* <DEDUP_REMOVED lines=15> */
.L_x_1364:
[----:B------:R-:W-:Y:S05]  /*1d60*/  BSYNC B0 ;  /* 0x0000000000007941 */ /* 0x000fea0003800000 */
.L_x_1363:
        /* <DEDUP_REMOVED lines=14> */
.L_x_1366:
[----:B------:R-:W-:Y:S05]  /*1e50*/  BSYNC B0 ;  /* 0x0000000000007941 */ /* 0x000fea0003800000 */
.L_x_1365:
[----:B--2---:R-:W-:Y:S01]  /*1e60*/  IMAD.WIDE.U32 R6, R195, c[0x0][0x3a8], R180 ;  /* 0x0000ea00c3067a25 */ /* 0x004fe200078e00b4 */
        /* <DEDUP_REMOVED lines=19> */
.L_x_1368:
[----:B------:R-:W-:Y:S05]  /*1fa0*/  BSYNC B0 ;  /* 0x0000000000007941 */ /* 0x000fea0003800000 */
.L_x_1367:
[----:B------:R-:W-:Y:S01]  /*1fb0*/  BSSY B0, `(.L_x_1369) ;  /* 0x000000d000007945 */ /* 0x000fe20003800000 */
[----:B------:R-:W-:Y:S05]  /*1fc0*/  @P2 BRA `(.L_x_1370) ;  /* 0x000000b000002947 */ /* 0x000fea0003800000 */
[----:B------:R-:W-:Y:S01]  /*1fd0*/  IADD3 R0, P2, R179, 0x20, RZ ;  /* 0x00000020b3007810 */ /* 0x000fe20007f5e0ff */
[----:B--2---:R-:W-:Y:S01]  /*1fe0*/  IMAD.MOV.U32 R10, RZ, RZ, R8 ;  /* 0x000000ffff0a7224 */ /* 0x004fe200078e0008 */
        /* <DEDUP_REMOVED lines=9> */
.L_x_1370:
[----:B------:R-:W-:Y:S05]  /*2080*/  BSYNC B0 ;  /* 0x0000000000007941 */ /* 0x000fea0003800000 */
.L_x_1369:
        /* <DEDUP_REMOVED lines=13> */
.L_x_1372:
[----:B------:R-:W-:Y:S05]  /*2160*/  BSYNC B0 ;  /* 0x0000000000007941 */ /* 0x000fea0003800000 */
.L_x_1371:
        /* <DEDUP_REMOVED lines=13> */
.L_x_1356:
[----:B------:R-:W-:Y:S01]  /*2240*/  IMAD R14, R9, c[0x0][0x1a0], RZ ;  /* 0x00006800090e7a24 */ /* 0x000fe200078e02ff */
[----:B------:R-:W-:Y:S01]  /*2250*/  @P2 BAR.SYNC.DEFER_BLOCKING 0x0 ;  /* 0x0000000000002b1d */ /* 0x000fe20000010000 */
[----:B------:R-:W-:Y:S01]  /*2260*/  IMAD.WIDE.U32 R16, R195, c[0x0][0x1a0], R180 ;  /* 0x00006800c3107a25 */ /* 0x000fe200078e00b4 */
[----:B------:R-:W-:-:S03]  /*2270*/  MOV R216, 0x7f800000 ;  /* 0x7f80000000d87802 */ /* 0x000fc60000000f00 */
[----:B------:R-:W-:Y:S01]  /*2280*/  IMAD R6, R185, -0x80, R219 ;  /* 0xffffff80b9067824 */ /* 0x000fe200078e02db */
[----:B------:R-:W-:Y:S01]  /*2290*/  IADD3 R18, P0, R13, R16, RZ ;  /* 0x000000100d127210 */ /* 0x000fe20007f1e0ff */
[----:B------:R-:W-:Y:S01]  /*22a0*/  IMAD R14, R195, c[0x0][0x1a4], R14 ;  /* 0x00006900c30e7a24 */ /* 0x000fe200078e020e */
[----:B------:R-:W-:Y:S01]  /*22b0*/  IADD3 R13, R179, 0x40, RZ ;  /* 0x00000040b30d7810 */ /* 0x000fe20007ffe0ff */
[----:B------:R-:W-:Y:S01]  /*22c0*/  IMAD R15, R7, c[0x0][0x1b8], RZ ;  /* 0x00006e00070f7a24 */ /* 0x000fe200078e02ff */
[CC--:B------:R-:W-:Y:S01]  /*22d0*/  ISETP.GE.AND P6, PT, R179.reuse, R6.reuse, PT ;  /* 0x00000006b300720c */ /* 0x0c0fe20003fc6270 */
[----:B------:R-:W-:Y:S01]  /*22e0*/  IMAD.MOV.U32 R173, RZ, RZ, 0x40 ;  /* 0x00000040ffad7424 */ /* 0x000fe200078e00ff */
[----:B------:R-:W-:Y:S01]  /*22f0*/  IADD3.X R19, R10, R17, R14, P0, !PT ;  /* 0x000000110a137210 */ /* 0x000fe200007fe40e */
[C---:B------:R-:W-:Y:S01]  /*2300*/  IMAD R15, R8.reuse, c[0x0][0x1bc], R15 ;  /* 0x00006f00080f7a24 */ /* 0x040fe200078e020f */
        /* <DEDUP_REMOVED lines=9> */
[----:B------:R-:W-:-:S04]  /*23a0*/  @!P6 IMAD.WIDE.U32 R16, R179, c[0x0][0x1a0], R18 ;  /* 0x00006800b310ea25 */ /* 0x000fc800078e0012 */
[----:B------:R-:W-:Y:S01]  /*23b0*/  @!P6 IMAD R14, R179, c[0x0][0x1a4], R14 ;  /* 0x00006900b30eea24 */ /* 0x000fe200078e020e */
[C---:B------:R-:W-:Y:S01]  /*23c0*/  @!P6 LEA R24, P1, R16.reuse, c[0x0][0x170], 0x1 ;  /* 0x00005c001018ea11 */ /* 0x040fe200078208ff */
[----:B------:R-:W-:Y:S02]  /*23d0*/  @!P5 IMAD.MOV.U32 R20, RZ, RZ, R18 ;  /* 0x000000ffff14d224 */ /* 0x000fe400078e0012 */
[----:B------:R-:W-:Y:S01]  /*23e0*/  @!P6 IMAD.IADD R6, R17, 0x1, R14 ;  /* 0x000000011106e824 */ /* 0x000fe200078e020e */
[----:B------:R-:W-:Y:S01]  /*23f0*/  @!P5 IADD3 R14, P0, R179, 0x20, RZ ;  /* 0x00000020b30ed810 */ /* 0x000fe20007f1e0ff */
[----:B------:R-:W-:Y:S02]  /*2400*/  @!P5 IMAD.MOV.U32 R21, RZ, RZ, R19 ;  /* 0x000000ffff15d224 */ /* 0x000fe400078e0013 */
[----:B------:R-:W-:Y:S01]  /*2410*/  IMAD R9, R195, c[0x0][0x19c], R9 ;  /* 0x00006700c3097a24 */ /* 0x000fe200078e0209 */
[----:B------:R-:W-:Y:S01]  /*2420*/  @!P6 LEA.HI.X R25, R16, c[0x0][0x174], R6, 0x1, P1 ;  /* 0x00005d001019ea11 */ /* 0x000fe200008f0c06 */
[----:B------:R-:W-:Y:S01]  /*2430*/  @!P5 IMAD.X R15, RZ, RZ, R5, P0 ;  /* 0x000000ffff0fd224 */ /* 0x000fe200000e0605 */
[C---:B------:R-:W-:Y:S01]  /*2440*/  @!P4 IADD3 R16, P1, R179.reuse, 0x40, RZ ;  /* 0x00000040b310c810 */ /* 0x040fe20007f3e0ff */
[----:B------:R-:W-:Y:S01]  /*2450*/  IMAD R6, R218, -0x40, R221 ;  /* 0xffffffc0da067824 */ /* 0x000fe200078e02dd */
[----:B------:R-:W-:Y:S01]  /*2460*/  @!P3 IADD3 R13, P0, R179, 0x60, RZ ;  /* 0x00000060b30db810 */ /* 0x000fe20007f1e0ff */
[----:B------:R-:W-:Y:S01]  /*2470*/  @!P5 IMAD R15, R15, c[0x0][0x1a0], RZ ;  /* 0x000068000f0fda24 */ /* 0x000fe200078e02ff */
[----:B------:R-:W-:Y:S01]  /*2480*/  @!P4 IADD3.X R17, RZ, R5, RZ, P1, !PT ;  /* 0x00000005ff11c210 */ /* 0x000fe20000ffe4ff */
[----:B------:R-:W-:Y:S01]  /*2490*/  @!P5 IMAD.WIDE.U32 R20, R14, c[0x0][0x1a0], R20 ;  /* 0x000068000e14da25 */ /* 0x000fe200078e0014 */
[----:B------:R-:W-:-:S03]  /*24a0*/  ISETP.GE.AND P1, PT, R10, R6, PT ;  /* 0x000000060a00720c */ /* 0x000fc60003f26270 */
[----:B------:R-:W-:Y:S02]  /*24b0*/  @!P4 IMAD R17, R17, c[0x0][0x1a0], RZ ;  /* 0x000068001111ca24 */ /* 0x000fe400078e02ff */
[----:B------:R-:W-:Y:S02]  /*24c0*/  @!P5 IMAD R15, R14, c[0x0][0x1a4], R15 ;  /* 0x000069000e0fda24 */ /* 0x000fe400078e020f */
[----:B------:R-:W-:Y:S01]  /*24d0*/  @!P3 IMAD.X R10, RZ, RZ, R5, P0 ;  /* 0x000000ffff0ab224 */ /* 0x000fe200000e0605 */
[----:B------:R-:W-:Y:S01]  /*24e0*/  @!P5 LEA R22, P0, R20, c[0x0][0x170], 0x1 ;  /* 0x00005c001416da11 */ /* 0x000fe200078008ff */
[C---:B------:R-:W-:Y:S01]  /*24f0*/  @!P4 IMAD R14, R16.reuse, c[0x0][0x1a4], R17 ;  /* 0x00006900100eca24 */ /* 0x040fe200078e0211 */
[----:B------:R-:W-:Y:S01]  /*2500*/  @!P5 IADD3 R15, R21, R15, RZ ;  /* 0x0000000f150fd210 */ /* 0x000fe20007ffe0ff */
[----:B------:R-:W-:-:S03]  /*2510*/  @!P4 IMAD.WIDE.U32 R16, R16, c[0x0][0x1a0], R18 ;  /* 0x000068001010ca25 */ /* 0x000fc600078e0012 */
[----:B------:R-:W-:Y:S01]  /*2520*/  @!P5 LEA.HI.X R23, R20, c[0x0][0x174], R15, 0x1, P0 ;  /* 0x00005d001417da11 */ /* 0x000fe200000f0c0f */
[----:B------:R-:W-:Y:S01]  /*2530*/  @!P3 IMAD R10, R10, c[0x0][0x1a0], RZ ;  /* 0x000068000a0aba24 */ /* 0x000fe200078e02ff */
[C---:B------:R-:W-:Y:S01]  /*2540*/  @!P4 LEA R20, P0, R16.reuse, c[0x0][0x170], 0x1 ;  /* 0x00005c001014ca11 */ /* 0x040fe200078008ff */
[----:B------:R-:W-:Y:S02]  /*2550*/  @!P4 IMAD.IADD R14, R17, 0x1, R14 ;  /* 0x00000001110ec824 */ /* 0x000fe400078e020e */
[C---:B------:R-:W-:Y:S02]  /*2560*/  @!P3 IMAD R10, R13.reuse, c[0x0][0x1a4], R10 ;  /* 0x000069000d0aba24 */ /* 0x040fe400078e020a */
[----:B------:R-:W-:Y:S01]  /*2570*/  @!P3 IMAD.WIDE.U32 R26, R13, c[0x0][0x1a0], R18 ;  /* 0x000068000d1aba25 */ /* 0x000fe200078e0012 */
[----:B------:R-:W-:Y:S02]  /*2580*/  @!P4 LEA.HI.X R21, R16, c[0x0][0x174], R14, 0x1, P0 ;  /* 0x00005d001015ca11 */ /* 0x000fe400000f0c0e */
[----:B------:R-:W-:Y:S01]  /*2590*/  LEA.HI R13, R218, R218, RZ, 0x1 ;  /* 0x000000dada0d7211 */ /* 0x000fe200078f08ff */
[----:B------:R-:W-:Y:S01]  /*25a0*/  @!P3 IMAD.IADD R10, R27, 0x1, R10 ;  /* 0x000000011b0ab824 */ /* 0x000fe200078e020a */
[----:B------:R-:W-:Y:S01]  /*25b0*/  @!P3 LEA R18, P0, R26, c[0x0][0x170], 0x1 ;  /* 0x00005c001a12ba11 */ /* 0x000fe200078008ff */
[----:B------:R-:W-:Y:S01]  /*25c0*/  IMAD.WIDE.U32 R16, R173, c[0x0][0x370], RZ ;  /* 0x0000dc00ad107a25 */ /* 0x000fe200078e00ff */
[----:B------:R-:W-:-:S02]  /*25d0*/  LOP3.LUT R13, R13, 0xfffffffe, RZ, 0xc0, !PT ;  /* 0xfffffffe0d0d7812 */ /* 0x000fc400078ec0ff */
[----:B------:R-:W-:Y:S01]  /*25e0*/  @!P3 LEA.HI.X R19, R26, c[0x0][0x174], R10, 0x1, P0 ;  /* 0x00005d001a13ba11 */ /* 0x000fe200000f0c0a */
[C---:B------:R-:W-:Y:S01]  /*25f0*/  IMAD R10, R173.reuse, c[0x0][0x374], RZ ;  /* 0x0000dd00ad0a7a24 */ /* 0x040fe200078e02ff */
[----:B------:R-:W-:Y:S01]  /*2600*/  @!P1 IADD3 R16, P0, R228, R16, RZ ;  /* 0x00000010e4109210 */ /* 0x000fe20007f1e0ff */
[----:B------:R-:W-:Y:S01]  /*2610*/  IMAD.WIDE.U32 R14, R173, c[0x0][0x190], RZ ;  /* 0x00006400ad0e7a25 */ /* 0x000fe200078e00ff */
[----:B------:R-:W-:Y:S02]  /*2620*/  IADD3 R13, R218, -R13, RZ ;  /* 0x8000000dda0d7210 */ /* 0x000fe40007ffe0ff */
[----:B------:R-:W-:Y:S01]  /*2630*/  @!P1 IADD3.X R17, R229, R17, R10, P0, !PT ;  /* 0x00000011e5119210 */ /* 0x000fe200007fe40a */
[----:B------:R-:W-:Y:S01]  /*2640*/  IMAD R10, R173, c[0x0][0x194], RZ ;  /* 0x00006500ad0a7a24 */ /* 0x000fe200078e02ff */
[----:B------:R-:W-:Y:S01]  /*2650*/  @!P1 IADD3 R14, P0, R230, R14, RZ ;  /* 0x0000000ee60e9210 */ /* 0x000fe20007f1e0ff */
[----:B------:R-:W-:Y:S01]  /*2660*/  IMAD.WIDE.U32 R26, R195, c[0x0][0x198], R180 ;  /* 0x00006600c31a7a25 */ /* 0x000fe200078e00b4 */
[----:B------:R-:W-:-:S02]  /*2670*/  ISETP.NE.AND P2, PT, R13, 0x1, PT ;  /* 0x000000010d00780c */ /* 0x000fc40003f45270 */
[----:B------:R-:W-:Y:S01]  /*2680*/  @!P1 IADD3.X R15, R231, R15, R10, P0, !PT ;  /* 0x0000000fe70f9210 */ /* 0x000fe200007fe40a */
[----:B------:R-:W-:Y:S01]  /*2690*/  IMAD.MOV.U32 R215, RZ, RZ, 0x7f800000 ;  /* 0x7f800000ffd77424 */ /* 0x000fe200078e00ff */
[----:B------:R-:W-:Y:S01]  /*26a0*/  IADD3 R10, P0, R12, R26, RZ ;  /* 0x0000001a0c0a7210 */ /* 0x000fe20007f1e0ff */
[----:B------:R-:W-:Y:S02]  /*26b0*/  IMAD.MOV.U32 R213, RZ, RZ, 0x7f800000 ;  /* 0x7f800000ffd57424 */ /* 0x000fe400078e00ff */
[----:B------:R-:W-:Y:S01]  /*26c0*/  IMAD.MOV.U32 R214, RZ, RZ, 0x7f800000 ;  /* 0x7f800000ffd67424 */ /* 0x000fe200078e00ff */
[----:B------:R-:W-:Y:S01]  /*26d0*/  IADD3.X R11, R11, R27, R9, P0, !PT ;  /* 0x0000001b0b0b7210 */ /* 0x000fe200007fe409 */
[----:B------:R-:W-:Y:S01]  /*26e0*/  IMAD R9, R7, c[0x0][0x1b0], RZ ;  /* 0x00006c0007097a24 */ /* 0x000fe200078e02ff */
[----:B------:R-:W-:Y:S01]  /*26f0*/  ISETP.GE.AND P0, PT, R179, R6, PT ;  /* 0x00000006b300720c */ /* 0x000fe20003f06270 */
[----:B------:R-:W-:Y:S02]  /*2700*/  IMAD.SHL.U32 R7, R184, 0x2, RZ ;  /* 0x00000002b8077824 */ /* 0x000fe400078e00ff */
[----:B------:R-:W-:-:S02]  /*2710*/  IMAD R9, R8, c[0x0][0x1b4], R9 ;  /* 0x00006d0008097a24 */ /* 0x000fc400078e0209 */
[----:B------:R-:W-:Y:S01]  /*2720*/  IMAD.WIDE.U32 R12, R8, c[0x0][0x1b0], R10 ;  /* 0x00006c00080c7a25 */ /* 0x000fe200078e000a */
[----:B------:R-:W-:Y:S01]  /*2730*/  @P6 STS.128 [R7+0xa000], RZ ;  /* 0x00a000ff07006388 */ /* 0x000fe20000000c00 */
[----:B------:R-:W-:Y:S02]  /*2740*/  IADD3 R8, R184, 0x1000, RZ ;  /* 0x00001000b8087810 */ /* 0x000fe40007ffe0ff */
[----:B------:R-:W-:Y:S01]  /*2750*/  @!P6 IMAD R10, R5, c[0x0][0x198], RZ ;  /* 0x00006600050aea24 */ /* 0x000fe200078e02ff */
[----:B------:R-:W-:Y:S01]  /*2760*/  @!PT LDS RZ, [RZ] ;  /* 0x00000000fffff984 */ /* 0x000fe20000000800 */
[----:B------:R-:W-:Y:S01]  /*2770*/  @!PT LDS RZ, [RZ] ;  /* 0x00000000fffff984 */ /* 0x000fe20000000800 */
[----:B------:R-:W-:Y:S01]  /*2780*/  @!PT LDS RZ, [RZ] ;  /* 0x00000000fffff984 */ /* 0x000fe20000000800 */
[----:B------:R1:W-:Y:S01]  /*2790*/  @!P6 LDGSTS.E.BYPASS.LTC128B.128 [R7+0xa000], [R24.64] ;  /* 0x0a0000001807efae */ /* 0x0003e2000b901d46 */
[----:B------:R-:W-:Y:S02]  /*27a0*/  SEL R8, R8, R184, !P2 ;  /* 0x000000b808087207 */ /* 0x000fe40005000000 */
[----:B------:R-:W-:Y:S01]  /*27b0*/  @!P6 IMAD R10, R179, c[0x0][0x19c], R10 ;  /* 0x00006700b30aea24 */ /* 0x000fe200078e020a */
[----:B------:R-:W-:Y:S01]  /*27c0*/  @P5 STS.128 [R7+0xb000], RZ ;  /* 0x00b000ff07005388 */ /* 0x000fe20000000c00 */
[----:B------:R-:W-:-:S03]  /*27d0*/  SHF.L.U32 R217, R8, 0x1, RZ ;  /* 0x0000000108d97819 */ /* 0x000fc600000006ff */
        /* <DEDUP_REMOVED lines=14> */
[----:B------:R-:W0:Y:S04]  /*28c0*/  LDGDEPBAR ;  /* 0x00000000000079af */ /* 0x000e280000000000 */
[----:B------:R-:W-:Y:S01]  /*28d0*/  @P0 STS.128 [R7+0x4000], RZ ;  /* 0x004000ff07000388 */ /* 0x000fe20000000c00 */
[----:B--2---:R-:W-:-:S03]  /*28e0*/  @!P3 IMAD.MOV.U32 R22, RZ, RZ, R12 ;  /* 0x000000ffff16b224 */ /* 0x004fc600078e000c */
[----:B------:R-:W-:Y:S01]  /*28f0*/  @!PT LDS RZ, [RZ] ;  /* 0x00000000fffff984 */ /* 0x000fe20000000800 */
[----:B------:R-:W-:Y:S01]  /*2900*/  @!PT LDS RZ, [RZ] ;  /* 0x00000000fffff984 */ /* 0x000fe20000000800 */
[----:B------:R-:W-:Y:S01]  /*2910*/  @!PT LDS RZ, [RZ] ;  /* 0x00000000fffff984 */ /* 0x000fe20000000800 */
[----:B------:R1:W-:Y:S04]  /*2920*/  @!P0 LDGSTS.E.BYPASS.LTC128B.128 [R7+0x4000], [R228.64] ;  /* 0x04000000e4078fae */ /* 0x0003e8000b901d46 */
[----:B------:R-:W-:Y:S01]  /*2930*/  @P1 STS.128 [R7+0x5000], RZ ;  /* 0x005000ff07001388 */ /* 0x000fe20000000c00 */
[----:B---3--:R-:W-:-:S03]  /*2940*/  IMAD.IADD R21, R13, 0x1, R9 ;  /* 0x000000010d157824 */ /* 0x008fc600078e0209 */
[----:B------:R-:W-:Y:S01]  /*2950*/  @!PT LDS RZ, [RZ] ;  /* 0x00000000fffff984 */ /* 0x000fe20000000800 */
[----:B------:R-:W-:Y:S01]  /*2960*/  @!PT LDS RZ, [RZ] ;  /* 0x00000000fffff984 */ /* 0x000fe20000000800 */
[----:B------:R-:W-:Y:S01]  /*2970*/  @!PT LDS RZ, [RZ] ;  /* 0x00000000fffff984 */ /* 0x000fe20000000800 */
[----:B------:R2:W-:Y:S01]  /*2980*/  @!P1 LDGSTS.E.BYPASS.LTC128B.128 [R7+0x5000], [R16.64] ;  /* 0x0500000010079fae */ /* 0x0005e2000b901d46 */
[----:B------:R-:W-:Y:S02]  /*2990*/  @!P6 IMAD.MOV.U32 R20, RZ, RZ, R12 ;  /* 0x000000ffff14e224 */ /* 0x000fe400078e000c */
[--C-:B------:R-:W-:Y:S01]  /*29a0*/  @!P3 IMAD.MOV.U32 R23, RZ, RZ, R21.reuse ;  /* 0x000000ffff17b224 */ /* 0x100fe200078e0015 */
[----:B------:R-:W-:Y:S01]  /*29b0*/  @P0 STS [R217], RZ ;  /* 0x000000ffd9000388 */ /* 0x000fe20000000800 */
[----:B------:R-:W-:Y:S01]  /*29c0*/  @!P6 IMAD.WIDE.U32 R8, R179, c[0x0][0x198], R20 ;  /* 0x00006600b308ea25 */ /* 0x000fe200078e0014 */
[----:B----4-:R-:W-:Y:S02]  /*29d0*/  @!P5 MOV R18, R12 ;  /* 0x0000000c0012d202 */ /* 0x010fe40000000f00 */
[----:B------:R-:W-:Y:S01]  /*29e0*/  @P0 STS [R217+0x4], RZ ;  /* 0x000004ffd9000388 */ /* 0x000fe20000000800 */
[----:B------:R-:W-:Y:S02]  /*29f0*/  @!P6 IMAD.IADD R10, R9, 0x1, R10 ;  /* 0x00000001090ae824 */ /* 0x000fe400078e020a */
[----:B------:R-:W-:Y:S01]  /*2a00*/  @!P5 IMAD.MOV.U32 R19, RZ, RZ, R21 ;  /* 0x000000ffff13d224 */ /* 0x000fe200078e0015 */
[----:B------:R-:W-:Y:S01]  /*2a10*/  @P0 STS [R217+0x8], RZ ;  /* 0x000008ffd9000388 */ /* 0x000fe20000000800 */
[----:B------:R-:W-:-:S03]  /*2a20*/  @!P4 IMAD.MOV.U32 R20, RZ, RZ, R12 ;  /* 0x000000ffff14c224 */ /* 0x000fc600078e000c */
[----:B------:R-:W-:Y:S04]  /*2a30*/  @P0 STS [R217+0xc], RZ ;  /* 0x00000cffd9000388 */ /* 0x000fe80000000800 */
[----:B------:R-:W-:Y:S01]  /*2a40*/  @!PT LDS RZ, [RZ] ;  /* 0x00000000fffff984 */ /* 0x000fe20000000800 */
[----:B------:R-:W-:Y:S01]  /*2a50*/  @!PT LDS RZ, [RZ] ;  /* 0x00000000fffff984 */ /* 0x000fe20000000800 */
[----:B------:R-:W-:Y:S01]  /*2a60*/  @!PT LDS RZ, [RZ] ;  /* 0x00000000fffff984 */ /* 0x000fe20000000800 */
[----:B------:R3:W-:Y:S04]  /*2a70*/  @!P0 LDGSTS.E.BYPASS.LTC128B.128 [R217], [R230.64] ;  /* 0x00000000e6d98fae */ /* 0x0007e8000b901d46 */
[----:B------:R-:W-:Y:S01]  /*2a80*/  @P1 STS [R217+0x1000], RZ ;  /* 0x001000ffd9001388 */ /* 0x000fe20000000800 */
[----:B--2---:R-:W-:-:S03]  /*2a90*/  @!P6 LEA R16, P0, R8, c[0x0][0x168], 0x1 ;  /* 0x00005a000810ea11 */ /* 0x004fc600078008ff */
[----:B------:R-:W-:Y:S01]  /*2aa0*/  @P1 STS [R217+0x1004], RZ ;  /* 0x001004ffd9001388 */ /* 0x000fe20000000800 */
[----:B------:R-:W-:-:S03]  /*2ab0*/  @!P6 LEA.HI.X R17, R8, c[0x0][0x16c], R10, 0x1, P0 ;  /* 0x00005b000811ea11 */ /* 0x000fc600000f0c0a */
[----:B------:R-:W-:Y:S01]  /*2ac0*/  @P1 STS [R217+0x1008], RZ ;  /* 0x001008ffd9001388 */ /* 0x000fe20000000800 */
[----:B------:R-:W-:-:S03]  /*2ad0*/  @!P5 IADD3 R11, P0, R179, 0x20, RZ ;  /* 0x00000020b30bd810 */ /* 0x000fc60007f1e0ff */
[----:B------:R-:W-:Y:S01]  /*2ae0*/  @P1 STS [R217+0x100c], RZ ;  /* 0x00100cffd9001388 */ /* 0x000fe20000000800 */
[----:B------:R-:W-:Y:S01]  /*2af0*/  @!P5 IADD3.X R13, RZ, R5, RZ, P0, !PT ;  /* 0x00000005ff0dd210 */ /* 0x000fe200007fe4ff */
[----:B------:R-:W-:Y:S01]  /*2b00*/  @!P5 IMAD.WIDE.U32 R18, R11, c[0x0][0x198], R18 ;  /* 0x000066000b12da25 */ /* 0x000fe200078e0012 */
[----:B------:R-:W-:Y:S01]  /*2b10*/  @!P4 IADD3 R10, P0, R179, 0x40, RZ ;  /* 0x00000040b30ac810 */ /* 0x000fe20007f1e0ff */
[----:B------:R-:W-:Y:S01]  /*2b20*/  @!PT LDS RZ, [RZ] ;  /* 0x00000000fffff984 */ /* 0x000fe20000000800 */
[----:B------:R-:W-:Y:S01]  /*2b30*/  @!PT LDS RZ, [RZ] ;  /* 0x00000000fffff984 */ /* 0x000fe20000000800 */
[----:B------:R-:W-:Y:S01]  /*2b40*/  @!PT LDS RZ, [RZ] ;  /* 0x00000000fffff984 */ /* 0x000fe20000000800 */
[----:B------:R3:W-:Y:S02]  /*2b50*/  @!P1 LDGSTS.E.BYPASS.LTC128B.128 [R217+0x1000], [R14.64] ;  /* 0x010000000ed99fae */ /* 0x0007e4000b901d46 */
[----:B------:R-:W-:Y:S02]  /*2b60*/  @!P5 IMAD R13, R13, c[0x0][0x198], RZ ;  /* 0x000066000d0dda24 */ /* 0x000fe400078e02ff */
[----:B------:R-:W-:Y:S01]  /*2b70*/  @!P4 IMAD.X R9, RZ, RZ, R5, P0 ;  /* 0x000000ffff09c224 */ /* 0x000fe200000e0605 */
[----:B------:R-:W-:Y:S01]  /*2b80*/  @!P3 IADD3 R8, P0, R179, 0x60, RZ ;  /* 0x00000060b308b810 */ /* 0x000fe20007f1e0ff */
[----:B------:R-:W-:Y:S01]  /*2b90*/  @!P5 IMAD R13, R11, c[0x0][0x19c], R13 ;  /* 0x000067000b0dda24 */ /* 0x000fe200078e020d */
[----:B------:R-:W-:Y:S01]  /*2ba0*/  @P6 STS.128 [R7+0x6000], RZ ;  /* 0x006000ff07006388 */ /* 0x000fe20000000c00 */
[----:B------:R-:W-:-:S02]  /*2bb0*/  @!P4 IMAD R9, R9, c[0x0][0x198], RZ ;  /* 0x000066000909ca24 */ /* 0x000fc400078e02ff */
[----:B------:R-:W-:Y:S01]  /*2bc0*/  @!P3 IMAD.X R5, RZ, RZ, R5, P0 ;  /* 0x000000ffff05b224 */ /* 0x000fe200000e0605 */
[----:B------:R-:W-:Y:S01]  /*2bd0*/  @!P5 IADD3 R13, R19, R13, RZ ;  /* 0x0000000d130dd210 */ /* 0x000fe20007ffe0ff */
[C---:B------:R-:W-:Y:S01]  /*2be0*/  @!P4 IMAD R9, R10.reuse, c[0x0][0x19c], R9 ;  /* 0x000067000a09ca24 */ /* 0x040fe200078e0209 */
[----:B------:R-:W-:Y:S01]  /*2bf0*/  @!PT LDS RZ, [RZ] ;  /* 0x00000000fffff984 */ /* 0x000fe20000000800 */
[----:B------:R-:W-:Y:S01]  /*2c00*/  @!PT LDS RZ, [RZ] ;  /* 0x00000000fffff984 */ /* 0x000fe20000000800 */
[----:B------:R-:W-:Y:S01]  /*2c10*/  @!PT LDS RZ, [RZ] ;  /* 0x00000000fffff984 */ /* 0x000fe20000000800 */
[----:B------:R1:W-:Y:S01]  /*2c20*/  @!P6 LDGSTS.E.BYPASS.LTC128B.128 [R7+0x6000], [R16.64] ;  /* 0x060000001007efae */ /* 0x0003e2000b901d46 */
[----:B------:R-:W-:Y:S01]  /*2c30*/  @!P4 IMAD.WIDE.U32 R10, R10, c[0x0][0x198], R20 ;  /* 0x000066000a0aca25 */ /* 0x000fe200078e0014 */
[C---:B------:R-:W-:Y:S02]  /*2c40*/  @!P5 LEA R20, P0, R18.reuse, c[0x0][0x168], 0x1 ;  /* 0x00005a001214da11 */ /* 0x040fe400078008ff */
[----:B------:R-:W-:Y:S01]  /*2c50*/  @P5 STS.128 [R7+0x7000], RZ ;  /* 0x007000ff07005388 */ /* 0x000fe20000000c00 */
[----:B------:R-:W-:Y:S01]  /*2c60*/  @!P3 IMAD R5, R5, c[0x0][0x198], RZ ;  /* 0x000066000505ba24 */ /* 0x000fe200078e02ff */
[----:B------:R-:W-:Y:S01]  /*2c70*/  @!P5 LEA.HI.X R21, R18, c[0x0][0x16c], R13, 0x1, P0 ;  /* 0x00005b001215da11 */ /* 0x000fe200000f0c0d */
[----:B------:R-:W-:Y:S01]  /*2c80*/  @!P3 IMAD.WIDE.U32 R22, R8, c[0x0][0x198], R22 ;  /* 0x000066000816ba25 */ /* 0x000fe200078e0016 */
[----:B------:R-:W-:-:S03]  /*2c90*/  @!P4 IADD3 R9, R11, R9, RZ ;  /* 0x000000090b09c210 */ /* 0x000fc60007ffe0ff */
[----:B------:R-:W-:Y:S01]  /*2ca0*/  @!P3 IMAD R5, R8, c[0x0][0x19c], R5 ;  /* 0x000067000805ba24 */ /* 0x000fe200078e0205 */
[C---:B------:R-:W-:Y:S01]  /*2cb0*/  @!P4 LEA R8, P0, R10.reuse, c[0x0][0x168], 0x1 ;  /* 0x00005a000a08ca11 */ /* 0x040fe200078008ff */
[----:B------:R-:W-:Y:S01]  /*2cc0*/  @!PT LDS RZ, [RZ] ;  /* 0x00000000fffff984 */ /* 0x000fe20000000800 */
[----:B------:R-:W-:Y:S01]  /*2cd0*/  @!PT LDS RZ, [RZ] ;  /* 0x00000000fffff984 */ /* 0x000fe20000000800 */
[----:B------:R-:W-:Y:S01]  /*2ce0*/  @!PT LDS RZ, [RZ] ;  /* 0x00000000fffff984 */ /* 0x000fe20000000800 */
[----:B------:R1:W-:Y:S02]  /*2cf0*/  @!P5 LDGSTS.E.BYPASS.LTC128B.128 [R7+0x7000], [R20.64] ;  /* 0x070000001407dfae */ /* 0x0003e4000b901d46 */
[----:B------:R-:W-:Y:S01]  /*2d00*/  @!P3 IMAD.IADD R5, R23, 0x1, R5 ;  /* 0x000000011705b824 */ /* 0x000fe200078e0205 */
[----:B------:R-:W-:Y:S01]  /*2d10*/  @!P4 LEA.HI.X R9, R10, c[0x0][0x16c], R9, 0x1, P0 ;  /* 0x00005b000a09ca11 */ /* 0x000fe200000f0c09 */
[----:B------:R-:W-:Y:S01]  /*2d20*/  @P4 STS.128 [R7+0x8000], RZ ;  /* 0x008000ff07004388 */ /* 0x000fe20000000c00 */
[C---:B------:R-:W-:Y:S02]  /*2d30*/  @!P3 LEA R12, P0, R22.reuse, c[0x0][0x168], 0x1 ;  /* 0x00005a00160cba11 */ /* 0x040fe400078008ff */
[----:B------:R-:W-:Y:S01]  /*2d40*/  IADD3 R10, R183, 0x8, RZ ;  /* 0x00000008b70a7810 */ /* 0x000fe20007ffe0ff */
[----:B------:R-:W-:Y:S01]  /*2d50*/  @!PT LDS RZ, [RZ] ;  /* 0x00000000fffff984 */ /* 0x000fe20000000800 */
[----:B------:R-:W-:Y:S01]  /*2d60*/  @!PT LDS RZ, [RZ] ;  /* 0x00000000fffff984 */ /* 0x000fe20000000800 */
[----:B------:R-:W-:Y:S01]  /*2d70*/  @!PT LDS RZ, [RZ] ;  /* 0x00000000fffff984 */ /* 0x000fe20000000800 */
[----:B------:R2:W-:Y:S01]  /*2d80*/  @!P4 LDGSTS.E.BYPASS.LTC128B.128 [R7+0x8000], [R8.64] ;  /* 0x080000000807cfae */ /* 0x0005e2000b901d46 */
[----:B------:R-:W-:-:S02]  /*2d90*/  @!P3 LEA.HI.X R13, R22, c[0x0][0x16c], R5, 0x1, P0 ;  /* 0x00005b00160dba11 */ /* 0x000fc400000f0c05 */
[C---:B------:R-:W-:Y:S01]  /*2da0*/  IADD3 R5, R183.reuse, 0x28, RZ ;  /* 0x00000028b7057810 */ /* 0x040fe20007ffe0ff */
[----:B------:R1:W-:Y:S01]  /*2db0*/  @P3 STS.128 [R7+0x9000], RZ ;  /* 0x009000ff07003388 */ /* 0x0003e20000000c00 */
[-C--:B------:R-:W-:Y:S02]  /*2dc0*/  ISETP.GE.AND P4, PT, R183, R6.reuse, PT ;  /* 0x00000006b700720c */ /* 0x080fe40003f86270 */
[-C--:B------:R-:W-:Y:S01]  /*2dd0*/  ISETP.GE.AND P0, PT, R5, R6.reuse, PT ;  /* 0x000000060500720c */ /* 0x080fe20003f06270 */
[----:B------:R-:W-:Y:S01]  /*2de0*/  @!PT LDS RZ, [RZ] ;  /* 0x00000000fffff984 */ /* 0x000fe20000000800 */
[----:B------:R-:W-:Y:S01]  /*2df0*/  @!PT LDS RZ, [RZ] ;  /* 0x00000000fffff984 */ /* 0x000fe20000000800 */
[----:B------:R-:W-:Y:S01]  /*2e00*/  @!PT LDS RZ, [RZ] ;  /* 0x00000000fffff984 */ /* 0x000fe20000000800 */
[----:B------:R1:W-:Y:S01]  /*2e10*/  @!P3 LDGSTS.E.BYPASS.LTC128B.128 [R7+0x9000], [R12.64] ;  /* 0x090000000c07bfae */ /* 0x0003e2000b901d46 */
[----:B------:R-:W-:-:S03]  /*2e20*/  ISETP.GE.AND P3, PT, R10, R6, PT ;  /* 0x000000060a00720c */ /* 0x000fc60003f66270 */
[----:B------:R-:W0:Y:S08]  /*2e30*/  LDGDEPBAR ;  /* 0x00000000000079af */ /* 0x000e300000000000 */
[----:B--2---:R-:W-:-:S05]  /*2e40*/  @!P0 IMAD.WIDE R8, R5, 0x4, R232 ;  /* 0x0000000405088825 */ /* 0x004fca00078e02e8 */
[----:B------:R3:W5:Y:S01]  /*2e50*/  @!P0 LDG.E R214, [R8.64] ;  /* 0x0000000608d68981 */ /* 0x000762000c1e1900 */
[----:B-1----:R-:W-:Y:S01]  /*2e60*/  IADD3 R7, R183, 0x20, RZ ;  /* 0x00000020b7077810 */ /* 0x002fe20007ffe0ff */
[----:B------:R-:W-:-:S04]  /*2e70*/  DEPBAR.LE SB0, 0x1 ;  /* 0x000080400000791a */ /* 0x000fc80000000000 */
[----:B------:R-:W-:Y:S01]  /*2e80*/  ISETP.GE.AND P1, PT, R7, R6, PT ;  /* 0x000000060700720c */ /* 0x000fe20003f26270 */
[----:B------:R-:W-:-:S05]  /*2e90*/  IMAD.WIDE R6, R183, 0x4, R232 ;  /* 0x00000004b7067825 */ /* 0x000fca00078e02e8 */
[----:B------:R1:W5:Y:S04]  /*2ea0*/  @!P4 LDG.E R215, [R6.64] ;  /* 0x0000000606d7c981 */ /* 0x000368000c1e1900 */
[----:B------:R1:W5:Y:S04]  /*2eb0*/  @!P3 LDG.E R216, [R6.64+0x20] ;  /* 0x0000200606d8b981 */ /* 0x000368000c1e1900 */
[----:B------:R1:W5:Y:S04]  /*2ec0*/  @!P1 LDG.E R213, [R6.64+0x80] ;  /* 0x0000800606d59981 */ /* 0x000368000c1e1900 */
[----:B------:R-:W-:Y:S01]  /*2ed0*/  BAR.SYNC.DEFER_BLOCKING 0x0 ;  /* 0x0000000000007b1d */ /* 0x000fe20000010000 */
[----:B------:R-:W-:Y:S01]  /*2ee0*/  MOV R176, c[0x0][0x308] ;  /* 0x0000c20000b07a02 */ /* 0x000fe20000000f00 */
[----:B------:R-:W-:-:S05]  /*2ef0*/  IMAD.MOV.U32 R177, RZ, RZ, c[0x0][0x30c] ;  /* 0x0000c300ffb17624 */ /* 0x000fca00078e00ff */
[----:B-1----:R1:W2:Y:S01]  /*2f00*/  LDG.E.64 R6, [R176.64+0x8] ;  /* 0x00000806b0067981 */ /* 0x0022a2000c1e1b00 */
        /* <DEDUP_REMOVED lines=8> */
[----:B------:R-:W-:-:S03]  /*2f90*/  LOP3.LUT R5, R5, 0xfffffff0, RZ, 0xc0, !PT ;  /* 0xfffffff005057812 */ /* 0x000fc600078ec0ff */
[----:B------:R1:W1:Y:S04]  /*2fa0*/  LDSM.16.M88.4 R156, [R2+0xa000] ;  /* 0x00a00000029c783b */ /* 0x0002680000000200 */
[----:B------:R1:W1:Y:S01]  /*2fb0*/  LDSM.16.M88.4 R160, [R2+0xa800] ;  /* 0x00a8000002a0783b */ /* 0x0002620000000200 */
[----:B------:R-:W-:Y:S02]  /*2fc0*/  IMAD.IADD R5, R4, 0x1, -R5 ;  /* 0x0000000104057824 */ /* 0x000fe400078e0a05 */
[----:B------:R-:W-:-:S03]  /*2fd0*/  IMAD.SHL.U32 R210, R205, 0x10, RZ ;  /* 0x00000010cdd27824 */ /* 0x000fc600078e00ff */
[----:B------:R-:W-:Y:S02]  /*2fe0*/  SHF.R.S32.HI R0, RZ, 0x1f, R5 ;  /* 0x0000001fff007819 */ /* 0x000fe40000011405 */
[----:B------:R-:W-:Y:S02]  /*2ff0*/  SHF.L.U32 R211, R205, 0x3, RZ ;  /* 0x00000003cdd37819 */ /* 0x000fe400000006ff */
[----:B------:R-:W-:Y:S02]  /*3000*/  LEA.HI R0, R0, R5, RZ, 0x3 ;  /* 0x0000000500007211 */ /* 0x000fe400078f18ff */
[----:B------:R-:W-:Y:S01]  /*3010*/  IADD3 R204, R210, 0x20, RZ ;  /* 0x00000020d2cc7810 */ /* 0x000fe20007ffe0ff */
[----:B------:R-:W-:Y:S01]  /*3020*/  IMAD R4, R182, c[0x0][0x1c0], R201 ;  /* 0x00007000b6047a24 */ /* 0x000fe200078e02c9 */
[----:B------:R-:W-:Y:S02]  /*3030*/  LOP3.LUT R0, R0, 0xfffffff8, RZ, 0xc0, !PT ;  /* 0xfffffff800007812 */ /* 0x000fe400078ec0ff */
[----:B------:R-:W-:-:S02]  /*3040*/  IADD3 R203, R211, R204, RZ ;  /* 0x000000ccd3cb7210 */ /* 0x000fc40007ffe0ff */
[----:B------:R-:W-:Y:S01]  /*3050*/  SHF.L.U32 R4, R4, 0x5, RZ ;  /* 0x0000000504047819 */ /* 0x000fe200000006ff */
[----:B------:R-:W-:Y:S02]  /*3060*/  IMAD.IADD R0, R5, 0x1, -R0 ;  /* 0x0000000105007824 */ /* 0x000fe400078e0a00 */
[----:B------:R-:W-:Y:S01]  /*3070*/  IMAD.IADD R202, R211, 0x1, R203 ;  /* 0x00000001d3ca7824 */ /* 0x000fe200078e02cb */
[----:B------:R-:W-:Y:S01]  /*3080*/  SHF.R.S32.HI R227, RZ, 0x1f, R200 ;  /* 0x0000001fffe37819 */ /* 0x000fe200000114c8 */
[----:B------:R-:W-:Y:S01]  /*3090*/  IMAD.IADD R193, R195, 0x1, R221 ;  /* 0x00000001c3c17824 */ /* 0x000fe200078e02dd */
[----:B------:R-:W-:Y:S01]  /*30a0*/  IADD3 R167, R172, 0x1000, RZ ;  /* 0x00001000aca77810 */ /* 0x000fe20007ffe0ff */
[----:B------:R-:W-:Y:S01]  /*30b0*/  IMAD.IADD R226, R211, 0x1, R202 ;  /* 0x00000001d3e27824 */ /* 0x000fe200078e02ca */
[----:B------:R-:W-:Y:S02]  /*30c0*/  LOP3.LUT P0, RZ, R0, 0x2, RZ, 0xc0, !PT ;  /* 0x0000000200ff7812 */ /* 0x000fe4000780c0ff */
[----:B------:R-:W-:-:S02]  /*30d0*/  IADD3 R166, R171, 0x1000, RZ ;  /* 0x00001000aba67810 */ /* 0x000fc40007ffe0ff */
[----:B------:R-:W-:Y:S01]  /*30e0*/  MOV R165, 0x20 ;  /* 0x0000002000a57802 */ /* 0x000fe20000000f00 */
        /* <DEDUP_REMOVED lines=48> */
[----:B------:R-:W-:Y:S01]  /*33f0*/  IMAD.IADD R224, R211, 0x1, R225 ;  /* 0x00000001d3e07824 */ /* 0x000fe200078e02e1 */
[----:B------:R-:W-:-:S02]  /*3400*/  SEL R173, R173, 0xffffffc0, !P1 ;  /* 0xffffffc0adad7807 */ /* 0x000fc40004800000 */
[----:B------:R-:W-:Y:S02]  /*3410*/  IADD3 R0, R169, R165, RZ ;  /* 0x000000a5a9007210 */ /* 0x000fe40007ffe0ff */
[----:B--2---:R-:W-:Y:S02]  /*3420*/  IADD3 R200, P4, P3, R4, R6, R200 ;  /* 0x0000000604c87210 */ /* 0x004fe40007b9e0c8 */
[----:B------:R-:W-:-:S04]  /*3430*/  SHF.R.S32.HI R4, RZ, 0x1f, R4 ;  /* 0x0000001fff047819 */ /* 0x000fc80000011404 */
[----:B------:R-:W-:-:S04]  /*3440*/  IADD3.X R227, R4, R7, R227, P4, P3 ;  /* 0x0000000704e37210 */ /* 0x000fc800027e64e3 */
[----:B-1-34-:R-:W-:Y:S02]  /*3450*/  LOP3.LUT R227, R227, R176, RZ, 0x3c, !PT ;  /* 0x000000b0e3e37212 */ /* 0x01afe400078e3cff */
.L_x_1378:
[----:B------:R-:W0:Y:S01]  /*3460*/  LDGDEPBAR ;  /* 0x00000000000079af */ /* 0x000e220000000000 */
[----:B------:R-:W-:Y:S01]  /*3470*/  IMAD.MOV.U32 R4, RZ, RZ, R199 ;  /* 0x000000ffff047224 */ /* 0x000fe200078e00c7 */
[C---:B------:R-:W-:Y:S01]  /*3480*/  IADD3 R174, R167.reuse, R165, RZ ;  /* 0x000000a5a7ae7210 */ /* 0x040fe20007ffe0ff */
[----:B------:R-:W-:Y:S02]  /*3490*/  IMAD.MOV.U32 R5, RZ, RZ, R198 ;  /* 0x000000ffff057224 */ /* 0x000fe400078e00c6 */
[----:B------:R-:W-:Y:S01]  /*34a0*/  IMAD.IADD R124, R167, 0x1, R173 ;  /* 0x00000001a77c7824 */ /* 0x000fe200078e02ad */
[C---:B------:R-:W-:Y:S04]  /*34b0*/  LEA R4, P0, R183.reuse, R4, 0x2 ;  /* 0x00000004b7047211 */ /* 0x040fe800078010ff */
        /* <DEDUP_REMOVED lines=35> */
[----:B------:R-:W-:Y:S01]  /*36f0*/  IADD3 R112, R174, R173, RZ ;  /* 0x000000adae707210 */ /* 0x000fe20007ffe0ff */
        /* <DEDUP_REMOVED lines=14> */
[----:B------:R-:W-:Y:S01]  /*37e0*/  MOV R100, c[0x0][0x2e4] ;  /* 0x0000b90000647a02 */ /* 0x000fe20000000f00 */
[-C--:B-1----:R-:W-:Y:S08]  /*37f0*/  HMMA.16816.F32 R4, R104, R108.reuse, R4 ;  /* 0x0000006c6804723c */ /* 0x082ff00000001804 */
[C---:B--2---:R-:W-:Y:S08]  /*3800*/  HMMA.16816.F32 R8, R112.reuse, R108, R8 ;  /* 0x0000006c7008723c */ /* 0x044ff00000001808 */
[-C--:B------:R-:W-:Y:S08]  /*3810*/  HMMA.16816.F32 R12, R112, R110.reuse, R12 ;  /* 0x0000006e700c723c */ /* 0x080ff0000000180c */
[C---:B------:R-:W-:Y:S08]  /*3820*/  HMMA.16816.F32 R16, R104.reuse, R110, R16 ;  /* 0x0000006e6810723c */ /* 0x040ff00000001810 */
[-C--:B------:R-:W-:Y:S08]  /*3830*/  HMMA.16816.F32 R20, R104, R116.reuse, R20 ;  /* 0x000000746814723c */ /* 0x080ff00000001814 */
[C---:B------:R-:W-:Y:S08]  /*3840*/  HMMA.16816.F32 R24, R112.reuse, R116, R24 ;  /* 0x000000747018723c */ /* 0x040ff00000001818 */
[-C--:B------:R-:W-:Y:S07]  /*3850*/  HMMA.16816.F32 R28, R112, R118.reuse, R28 ;  /* 0x00000076701c723c */ /* 0x080fee000000181c */
[----:B------:R-:W-:Y:S01]  /*3860*/  IMAD.SHL.U32 R114, R218, 0x40, RZ ;  /* 0x00000040da727824 */ /* 0x000fe200078e00ff */
        /* <DEDUP_REMOVED lines=13> */
.L_x_1374:
        /* <DEDUP_REMOVED lines=16> */
[-C--:B------:R-:W-:Y:S02]  /*3a40*/  IMNMX R105, R105, R219.reuse, PT ;  /* 0x000000db69697217 */ /* 0x080fe40003800200 */
        /* <DEDUP_REMOVED lines=115> */
.L_x_1375:
[C---:B------:R-:W-:Y:S01]  /*4180*/  FSETP.NEU.FTZ.AND P0, PT, R215.reuse, -INF , PT ;  /* 0xff800000d700780b */ /* 0x040fe20003f1d000 */
[----:B------:R-:W-:Y:S01]  /*4190*/  FMUL.FTZ R100, R215, 1.4426950216293334961 ;  /* 0x3fb8aa3bd7647820 */ /* 0x000fe20000410000 */
[----:B------:R-:W-:Y:S01]  /*41a0*/  IADD3 R104, R177, 0x76cf5d0a, RZ ;  /* 0x76cf5d0ab1687810 */ /* 0x000fe20007ffe0ff */
[----:B------:R-:W-:Y:S01]  /*41b0*/  FMUL.FTZ R101, R216, 1.4426950216293334961 ;  /* 0x3fb8aa3bd8657820 */ /* 0x000fe20000410000 */
        /* <DEDUP_REMOVED lines=127> */
[--C-:B------:R-:W-:Y:S02]  /*49b0*/  LOP3.LUT R7, R105, R16, R5.reuse, 0x96, !PT ;  /* 0x0000001069077212 */ /* 0x100fe400078e9605 */
[----:B------:R-:W-:Y:S01]  /*49c0*/  ISETP.LE.U32.AND P3, PT, R12, UR4, PT ;  /* 0x000000040c007c0c */ /* 0x000fe2000bf63070 */
[----:B------:R-:W-:Y:S01]  /*49d0*/  IMAD.SHL.U32 R109, R172, 0x2, RZ ;  /* 0x00000002ac6d7824 */ /* 0x000fe200078e00ff */
[----:B------:R-:W-:Y:S02]  /*49e0*/  LOP3.LUT R5, R31, R106, R5, 0x96, !PT ;  /* 0x0000006a1f057212 */ /* 0x000fe400078e9605 */
[C---:B------:R-:W-:Y:S01]  /*49f0*/  LOP3.LUT R16, R30.reuse, 0xff, RZ, 0xc0, !PT ;  /* 0x000000ff1e107812 */ /* 0x040fe200078ec0ff */
[----:B------:R-:W-:Y:S01]  /*4a00*/  MUFU.EX2 R235, R21 ;  /* 0x0000001500eb7308 */ /* 0x000fe20000000800 */
[--C-:B----4-:R-:W-:Y:S01]  /*4a10*/  SHF.R.U32.HI R14, RZ, 0x18, R30.reuse ;  /* 0x00000018ff0e7819 */ /* 0x110fe2000001161e */
[----:B------:R-:W-:Y:S01]  /*4a20*/  IMAD.IADD R108, R109, 0x1, R165 ;  /* 0x000000016d6c7824 */ /* 0x000fe200078e02a5 */
        /* <DEDUP_REMOVED lines=151> */
[----:B------:R-:W-:Y:S01]  /*53a0*/  STS [R192+0xf000], R8 ;  /* 0x00f00008c0007388 */ /* 0x000fe20000000800 */
[----:B---3--:R-:W-:Y:S02]  /*53b0*/  F2FP.RELU.PACK_AB R4, R126, R112 ;  /* 0x000000707e04723e */ /* 0x008fe400000008ff */
[----:B-1----:R-:W-:Y:S02]  /*53c0*/  F2FP.RELU.PACK_AB R5, R117, R125 ;  /* 0x0000007d7505723e */ /* 0x002fe400000008ff */
[----:B----4-:R-:W-:Y:S02]  /*53d0*/  F2FP.RELU.PACK_AB R7, R242, R243 ;  /* 0x000000f3f207723e */ /* 0x010fe400000008ff */
[----:B------:R-:W-:Y:S03]  /*53e0*/  F2FP.RELU.PACK_AB R6, R235, R116 ;  /* 0x00000074eb06723e */ /* 0x000fe600000008ff */
[----:B------:R1:W-:Y:S04]  /*53f0*/  STS [R192+0xf400], R7 ;  /* 0x00f40007c0007388 */ /* 0x0003e80000000800 */
[----:B------:R2:W-:Y:S04]  /*5400*/  STS [R191+0xe000], R6 ;  /* 0x00e00006bf007388 */ /* 0x0005e80000000800 */
[----:B------:R3:W-:Y:S04]  /*5410*/  STS [R191+0xe400], R5 ;  /* 0x00e40005bf007388 */ /* 0x0007e80000000800 */
[----:B------:R4:W-:Y:S01]  /*5420*/  STS [R223+0xe000], R4 ;  /* 0x00e00004df007388 */ /* 0x0009e20000000800 */
[----:B-1----:R-:W-:Y:S02]  /*5430*/  F2FP.RELU.PACK_AB R7, R174, R234 ;  /* 0x000000eaae07723e */ /* 0x002fe400000008ff */
[----:B--2---:R-:W-:Y:S02]  /*5440*/  F2FP.RELU.PACK_AB R6, R129, R130 ;  /* 0x000000828106723e */ /* 0x004fe400000008ff */
[----:B---3--:R-:W-:Y:S02]  /*5450*/  F2FP.RELU.PACK_AB R5, R131, R114 ;  /* 0x000000728305723e */ /* 0x008fe400000008ff */
[----:B----4-:R-:W-:Y:S05]  /*5460*/  F2FP.RELU.PACK_AB R4, R113, R118 ;  /* 0x000000767104723e */ /* 0x010fea00000008ff */
[----:B------:R1:W-:Y:S04]  /*5470*/  STS [R223+0xe400], R4 ;  /* 0x00e40004df007388 */ /* 0x0003e80000000800 */
[----:B------:R-:W-:Y:S04]  /*5480*/  STS [R191+0xf000], R7 ;  /* 0x00f00007bf007388 */ /* 0x000fe80000000800 */
[----:B------:R-:W-:Y:S04]  /*5490*/  STS [R191+0xf400], R6 ;  /* 0x00f40006bf007388 */ /* 0x000fe80000000800 */
[----:B------:R-:W-:Y:S01]  /*54a0*/  STS [R223+0xf000], R5 ;  /* 0x00f00005df007388 */ /* 0x000fe20000000800 */
[----:B-1----:R-:W-:Y:S05]  /*54b0*/  F2FP.RELU.PACK_AB R4, R115, R128 ;  /* 0x000000807304723e */ /* 0x002fea00000008ff */
[----:B------:R-:W-:Y:S04]  /*54c0*/  STS [R223+0xf400], R4 ;  /* 0x00f40004df007388 */ /* 0x000fe80000000800 */
[----:B------:R-:W1:Y:S08]  /*54d0*/  LDSM.16.M88.4 R32, [R109+0x4000] ;  /* 0x004000006d20783b */ /* 0x000e700000000200 */
[----:B------:R2:W3:Y:S08]  /*54e0*/  LDSM.16.M88.4 R28, [R109+0x5000] ;  /* 0x005000006d1c783b */ /* 0x0004f00000000200 */
[----:B------:R-:W4:Y:S08]  /*54f0*/  LDSM.16.M88.4 R100, [R108+0x4000] ;  /* 0x004000006c64783b */ /* 0x000f300000000200 */
[----:B------:R3:W4:Y:S01]  /*5500*/  LDSM.16.M88.4 R104, [R108+0x5000] ;  /* 0x005000006c68783b */ /* 0x0007220000000200 */
[----:B--2---:R-:W-:Y:S01]  /*5510*/  IMAD.IADD R109, R109, 0x1, R173 ;  /* 0x000000016d6d7824 */ /* 0x004fe200078e02ad */
[-C--:B-1----:R-:W-:Y:S01]  /*5520*/  HMMA.16816.F32 R4, R32, R132.reuse, RZ ;  /* 0x000000842004723c */ /* 0x082fe200000018ff */
[----:B---3--:R-:W-:Y:S07]  /*5530*/  IMAD.IADD R108, R173, 0x1, R108 ;  /* 0x00000001ad6c7824 */ /* 0x008fee00078e026c */
        /* <DEDUP_REMOVED lines=41> */
[C---:B------:R-:W-:Y:S01]  /*57d0*/  FADD.FTZ R9, -R237.reuse, R9 ;  /* 0x00000009ed097221 */ /* 0x040fe20000010100 */
[----:B------:R-:W-:Y:S01]  /*57e0*/  FSETP.GE.FTZ.AND P2, PT, R246, RZ, PT ;  /* 0x000000fff600720b */ /* 0x000fe20003f56000 */
[C---:B------:R-:W-:Y:S01]  /*57f0*/  FADD.FTZ R14, -R236.reuse, R14 ;  /* 0x0000000eec0e7221 */ /* 0x040fe20000010100 */
[C---:B------:R-:W-:Y:S03]  /*5800*/  HMMA.16816.F32 R24, R108.reuse, R160, R24 ;  /* 0x000000a06c18723c */ /* 0x040fe60000001818 */
[----:B------:R-:W-:Y:S01]  /*5810*/  FADD.FTZ R15, -R236, R15 ;  /* 0x0000000fec0f7221 */ /* 0x000fe20000010100 */
[----:B------:R-:W-:Y:S01]  /*5820*/  FSEL R4, R4, R238, P0 ;  /* 0x000000ee04047208 */ /* 0x000fe20000000000 */
        /* <DEDUP_REMOVED lines=15> */
[----:B------:R-:W-:Y:S01]  /*5920*/  FADD.FTZ R26, -R236, R26 ;  /* 0x0000001aec1a7221 */ /* 0x000fe20000010100 */
        /* <DEDUP_REMOVED lines=111> */
.L_x_1376:
        /* <DEDUP_REMOVED lines=27> */
[----:B-1----:R-:W-:Y:S02]  /*61d0*/  IADD3 R100, R116, 0x4040, RZ ;  /* 0x0000404074647810 */ /* 0x002fe40007ffe0ff */
        /* <DEDUP_REMOVED lines=73> */
.L_x_1377:
        /* <DEDUP_REMOVED lines=60> */
[----:B------:R-:W-:Y:S03]  /*6a30*/  @P6 IMAD.WIDE R20, R20, 0x4, R232 ;  /* 0x0000000414146825 */ /* 0x000fe600078e02e8 */
        /* <DEDUP_REMOVED lines=37> */
[C---:B-1----:R-:W-:Y:S02]  /*6c90*/  LEA R20, P4, R202.reuse, R234, 0x2 ;  /* 0x000000eaca147211 */ /* 0x042fe400078810ff */
[-C--:B------:R-:W-:Y:S02]  /*6ca0*/  LEA.HI.X.SX32 R9, R225, R235.reuse, 0x2, P2 ;  /* 0x000000ebe1097211 */ /* 0x080fe400010f16ff */
[-C--:B------:R-:W-:Y:S02]  /*6cb0*/  LEA.HI.X.SX32 R21, R202, R235.reuse, 0x2, P4 ;  /* 0x000000ebca157211 */ /* 0x080fe400020f16ff */
[----:B------:R-:W-:Y:S02]  /*6cc0*/  ISETP.GT.AND P4, PT, R218, R194, PT ;  /* 0x000000c2da00720c */ /* 0x000fe40003f84270 */
[-C--:B--2---:R-:W-:Y:S02]  /*6cd0*/  LEA R6, P0, R204, R234.reuse, 0x2 ;  /* 0x000000eacc067211 */ /* 0x084fe400078010ff */
[-C--:B------:R-:W-:Y:S02]  /*6ce0*/  LEA R10, P3, R226, R234.reuse, 0x2 ;  /* 0x000000eae20a7211 */ /* 0x080fe400078610ff */
[-C--:B------:R-:W-:Y:S02]  /*6cf0*/  LEA.HI.X.SX32 R7, R204, R235.reuse, 0x2, P0 ;  /* 0x000000ebcc077211 */ /* 0x080fe400000f16ff */
[-C--:B---3--:R-:W-:Y:S02]  /*6d00*/  LEA.HI.X.SX32 R11, R226, R235.reuse, 0x2, P3 ;  /* 0x000000ebe20b7211 */ /* 0x088fe400018f16ff */
[C---:B------:R-:W-:Y:S01]  /*6d10*/  LEA R4, P0, R224.reuse, R234, 0x2 ;  /* 0x000000eae0047211 */ /* 0x040fe200078010ff */
[----:B------:R-:W-:Y:S01]  /*6d20*/  RED.E.ADD.F32.FTZ.RN.STRONG.GPU [R6.64], R14 ;  /* 0x0000000e0600798e */ /* 0x000fe2000c10e786 */
[----:B------:R-:W-:Y:S02]  /*6d30*/  @P6 IADD3 R199, P2, R199, -0x100, RZ ;  /* 0xffffff00c7c76810 */ /* 0x000fe40007f5e0ff */
[----:B------:R-:W-:Y:S01]  /*6d40*/  LEA.HI.X.SX32 R5, R224, R235, 0x2, P0 ;  /* 0x000000ebe0057211 */ /* 0x000fe200000f16ff */
[----:B------:R-:W-:Y:S01]  /*6d50*/  RED.E.ADD.F32.FTZ.RN.STRONG.GPU [R24.64], R15 ;  /* 0x0000000f1800798e */ /* 0x000fe2000c10e786 */
[----:B------:R-:W-:Y:S03]  /*6d60*/  @P6 IADD3.X R198, R198, -0x1, RZ, P2, !PT ;  /* 0xffffffffc6c66810 */ /* 0x000fe600017fe4ff */
        /* <DEDUP_REMOVED lines=42> */
[----:B------:R-:W-:Y:S02]  /*7010*/  @P6 IADD3 R5, P3, R232, -0x100, RZ ;  /* 0xffffff00e8056810 */ /* 0x000fe40007f7e0ff */
[----:B------:R-:W-:Y:S01]  /*7020*/  IADD3 R218, R218, -0x1, RZ ;  /* 0xffffffffdada7810 */ /* 0x000fe20007ffe0ff */
[----:B------:R-:W-:Y:S04]  /*7030*/  HMMA.16816.F32 R96, R8, R6, R96 ;  /* 0x000000060860723c */ /* 0x000fe80000001860 */
[----:B------:R-:W-:Y:S01]  /*7040*/  @P6 IADD3.X R4, R233, -0x1, RZ, P3, !PT ;  /* 0xffffffffe9046810 */ /* 0x000fe20001ffe4ff */
[----:B------:R-:W-:Y:S02]  /*7050*/  @P6 IMAD.MOV.U32 R232, RZ, RZ, R5 ;  /* 0x000000ffffe86224 */ /* 0x000fe400078e0005 */
        /* <DEDUP_REMOVED lines=138> */
[----:B-1----:R-:W-:Y:S01]  /*7900*/  @P0 IMAD.WIDE.U32 R36, R35, c[0x0][0x3a0], RZ ;  /* 0x0000e80023240a25 */ /* 0x002fe200078e00ff */
        /* <DEDUP_REMOVED lines=18> */
.L_x_1379:
        /* <DEDUP_REMOVED lines=13> */
.L_x_1380:
[----:B------:R-:W-:Y:S01]  /*7b00*/  BAR.SYNC.DEFER_BLOCKING 0x0 ;  /* 0x0000000000007b1d */ /* 0x000fe20000010000 */
[----:B------:R-:W-:Y:S01]  /*7b10*/  SHF.R.S32.HI R34, RZ, 0x1f, R195 ;  /* 0x0000001fff227819 */ /* 0x000fe200000114c3 */
[----:B------:R-:W-:Y:S01]  /*7b20*/  IMAD R219, R185, -0x80, R219 ;  /* 0xffffff80b9db7824 */ /* 0x000fe200078e02db */
[----:B------:R-:W-:Y:S02]  /*7b30*/  SHF.R.S32.HI R41, RZ, 0x1f, R180 ;  /* 0x0000001fff297819 */ /* 0x000fe400000114b4 */
[----:B--2---:R-:W-:Y:S01]  /*7b40*/  MOV R40, R180 ;  /* 0x000000b400287202 */ /* 0x004fe20000000f00 */
[----:B------:R-:W-:Y:S01]  /*7b50*/  IMAD R37, R34, c[0x0][0x3a0], RZ ;  /* 0x0000e80022257a24 */ /* 0x000fe200078e02ff */
[----:B------:R-:W-:Y:S01]  /*7b60*/  ISETP.GE.AND P4, PT, R179, R219, PT ;  /* 0x000000dbb300720c */ /* 0x000fe20003f86270 */
[----:B------:R-:W-:Y:S01]  /*7b70*/  BSSY B0, `(.L_x_1381) ;  /* 0x000001d000007945 */ /* 0x000fe20003800000 */
[----:B------:R-:W-:Y:S01]  /*7b80*/  SHF.R.S32.HI R33, RZ, 0x1f, R201 ;  /* 0x0000001fff217819 */ /* 0x000fe200000114c9 */
[----:B------:R-:W-:-:S04]  /*7b90*/  IMAD.WIDE.U32 R38, R195, c[0x0][0x3a0], R40 ;  /* 0x0000e800c3267a25 */ /* 0x000fc800078e0028 */
[----:B------:R-:W-:Y:S01]  /*7ba0*/  IMAD R37, R195, c[0x0][0x3a4], R37 ;  /* 0x0000e900c3257a24 */ /* 0x000fe200078e0225 */
[----:B------:R-:W-:Y:S01]  /*7bb0*/  IADD3 R42, P0, R36, R38, RZ ;  /* 0x00000026242a7210 */ /* 0x000fe20007f1e0ff */
[----:B------:R-:W-:-:S03]  /*7bc0*/  IMAD R36, R33, c[0x0][0x3b8], RZ ;  /* 0x0000ee0021247a24 */ /* 0x000fc600078e02ff */
[----:B------:R-:W-:Y:S01]  /*7bd0*/  IADD3.X R43, R35, R39, R37, P0, !PT ;  /* 0x00000027232b7210 */ /* 0x000fe200007fe425 */
[C---:B------:R-:W-:Y:S01]  /*7be0*/  IMAD R36, R201.reuse, c[0x0][0x3bc], R36 ;  /* 0x0000ef00c9247a24 */ /* 0x040fe200078e0224 */
[----:B------:R-:W-:Y:S01]  /*7bf0*/  SHF.R.S32.HI R35, RZ, 0x1f, R179 ;  /* 0x0000001fff237819 */ /* 0x000fe200000114b3 */
[----:B------:R1:W2:Y:S02]  /*7c00*/  LDS.128 R28, [R122+0x7000] ;  /* 0x007000007a1c7984 */ /* 0x0002a40000000c00 */
[----:B------:R-:W-:Y:S02]  /*7c10*/  IMAD.WIDE.U32 R42, R201, c[0x0][0x3b8], R42 ;  /* 0x0000ee00c92a7a25 */ /* 0x000fe400078e002a */
[----:B------:R1:W3:Y:S03]  /*7c20*/  LDS.128 R24, [R122+0x8000] ;  /* 0x008000007a187984 */ /* 0x0002e60000000c00 */
[----:B------:R-:W-:Y:S01]  /*7c30*/  IADD3 R36, R36, R43, RZ ;  /* 0x0000002b24247210 */ /* 0x000fe20007ffe0ff */
[----:B------:R1:W4:Y:S04]  /*7c40*/  LDS.128 R20, [R122+0x9000] ;  /* 0x009000007a147984 */ /* 0x0003280000000c00 */
        /* <DEDUP_REMOVED lines=15> */
.L_x_1382:
[----:B------:R-:W-:Y:S05]  /*7d40*/  BSYNC B0 ;  /* 0x0000000000007941 */ /* 0x000fea0003800000 */
.L_x_1381:
[----:B------:R-:W-:Y:S01]  /*7d50*/  IADD3 R37, R179, 0x20, RZ ;  /* 0x00000020b3257810 */ /* 0x000fe20007ffe0ff */
[----:B------:R-:W-:Y:S03]  /*7d60*/  BSSY B0, `(.L_x_1383) ;  /* 0x000000e000007945 */ /* 0x000fe60003800000 */
[----:B------:R-:W-:-:S13]  /*7d70*/  ISETP.GE.AND P3, PT, R37, R219, PT ;  /* 0x000000db2500720c */ /* 0x000fda0003f66270 */
        /* <DEDUP_REMOVED lines=12> */
.L_x_1384:
[----:B------:R-:W-:Y:S05]  /*7e40*/  BSYNC B0 ;  /* 0x0000000000007941 */ /* 0x000fea0003800000 */
.L_x_1383:
[----:B-12---:R-:W-:Y:S01]  /*7e50*/  IADD3 R28, R179, 0x40, RZ ;  /* 0x00000040b31c7810 */ /* 0x006fe20007ffe0ff */
        /* <DEDUP_REMOVED lines=14> */
.L_x_1386:
[----:B------:R-:W-:Y:S05]  /*7f40*/  BSYNC B0 ;  /* 0x0000000000007941 */ /* 0x000fea0003800000 */
.L_x_1385:
[----:B-1-3--:R-:W-:Y:S01]  /*7f50*/  IADD3 R24, R179, 0x60, RZ ;  /* 0x00000060b3187810 */ /* 0x00afe20007ffe0ff */
        /* <DEDUP_REMOVED lines=14> */
.L_x_1388:
[----:B------:R-:W-:Y:S05]  /*8040*/  BSYNC B0 ;  /* 0x0000000000007941 */ /* 0x000fea0003800000 */
.L_x_1387:
        /* <DEDUP_REMOVED lines=20> */
.L_x_1390:
[----:B------:R-:W-:Y:S05]  /*8190*/  BSYNC B0 ;  /* 0x0000000000007941 */ /* 0x000fea0003800000 */
.L_x_1389:
        /* <DEDUP_REMOVED lines=13> */
.L_x_1392:
[----:B------:R-:W-:Y:S05]  /*8270*/  BSYNC B0 ;  /* 0x0000000000007941 */ /* 0x000fea0003800000 */
.L_x_1391:
        /* <DEDUP_REMOVED lines=13> */
.L_x_1394:
[----:B------:R-:W-:Y:S05]  /*8350*/  BSYNC B0 ;  /* 0x0000000000007941 */ /* 0x000fea0003800000 */
.L_x_1393:
        /* <DEDUP_REMOVED lines=12> */
.L_x_1373:
[----:B------:R-:W-:Y:S05]  /*8420*/  BSYNC B1 ;  /* 0x0000000000017941 */ /* 0x000fea0003800000 */
.L_x_1351:
        /* <DEDUP_REMOVED lines=9> */
.L_x_1395:
[----:B------:R-:W-:Y:S05]  /*84c0*/  EXIT ;  /* 0x000000000000794d */ /* 0x000fea0003800000 */
.L_x_1397:
        /* <DEDUP_REMOVED lines=11> */
.L_x_2476:


//--------------------- .text._ZN5flash44flash_bwd_dq_dk_dv_loop_seqk_parallel_kernelI23Flash_bwd_kernel_traitsILi64ELi64ELi128ELi8ELi2ELi4ELi4ELb1ELb0EN7cutlass6half_tE19Flash_kernel_traitsILi64ELi64ELi128ELi8ES3_EELb0ELb0ELb1ELb0ELb0ELb1ELb1EEEvNS_16Flash_bwd_paramsE --------------------------
	.section	.text._ZN5flash44flash_bwd_dq_dk_dv_loop_seqk_parallel_kernelI23Flash_bwd_kernel_traitsILi64ELi64ELi128ELi8ELi2ELi4ELi4ELb1ELb0EN7cutlass6half_tE19Flash_kernel_traitsILi64ELi64ELi128ELi8ES3_EELb0ELb0ELb1ELb0ELb0ELb1ELb1EEEvNS_16Flash_bwd_paramsE,"ax",@progbits
	.sectioninfo	@"SHI_REGISTERS=255"
	.align	128
        .global         _ZN5flash44flash_bwd_dq_dk_dv_loop_seqk_parallel_kernelI23Flash_bwd_kernel_traitsILi64ELi64ELi128ELi8ELi2ELi4ELi4ELb1ELb0EN7cutlass6half_tE19Flash_kernel_traitsILi64ELi64ELi128ELi8ES3_EELb0ELb0ELb1ELb0ELb0ELb1ELb1EEEvNS_16Flash_bwd_paramsE
        .type           _ZN5flash44flash_bwd_dq_dk_dv_loop_seqk_parallel_kernelI23Flash_bwd_kernel_traitsILi64ELi64ELi128ELi8ELi2ELi4ELi4ELb1ELb0EN7cutlass6half_tE19Flash_kernel_traitsILi64ELi64ELi128ELi8ES3_EELb0ELb0ELb1ELb0ELb0ELb1ELb1EEEvNS_16Flash_bwd_paramsE,@function
        .size           _ZN5flash44flash_bwd_dq_dk_dv_loop_seqk_parallel_kernelI23Flash_bwd_kernel_traitsILi64ELi64ELi128ELi8ELi2ELi4ELi4ELb1ELb0EN7cutlass6half_tE19Flash_kernel_traitsILi64ELi64ELi128ELi8ES3_EELb0ELb0ELb1ELb0ELb0ELb1ELb1EEEvNS_16Flash_bwd_paramsE,(.L_x_2477 - _ZN5flash44flash_bwd_dq_dk_dv_loop_seqk_parallel_kernelI23Flash_bwd_kernel_traitsILi64ELi64ELi128ELi8ELi2ELi4ELi4ELb1ELb0EN7cutlass6half_tE19Flash_kernel_traitsILi64ELi64ELi128ELi8ES3_EELb0ELb0ELb1ELb0ELb0ELb1ELb1EEEvNS_16Flash_bwd_paramsE)
        .other          _ZN5flash44flash_bwd_dq_dk_dv_loop_seqk_parallel_kernelI23Flash_bwd_kernel_traitsILi64ELi64ELi128ELi8ELi2ELi4ELi4ELb1ELb0EN7cutlass6half_tE19Flash_kernel_traitsILi64ELi64ELi128ELi8ES3_EELb0ELb0ELb1ELb0ELb0ELb1ELb1EEEvNS_16Flash_bwd_paramsE,@"STO_CUDA_ENTRY STV_DEFAULT"
_ZN5flash44flash_bwd_dq_dk_dv_loop_seqk_parallel_kernelI23Flash_bwd_kernel_traitsILi64ELi64ELi128ELi8ELi2ELi4ELi4ELb1ELb0EN7cutlass6half_tE19Flash_kernel_traitsILi64ELi64ELi128ELi8ES3_EELb0ELb0ELb1ELb0ELb0ELb1ELb1EEEvNS_16Flash_bwd_paramsE:
.text._ZN5flash44flash_bwd_dq_dk_dv_loop_seqk_parallel_kernelI23Flash_bwd_kernel_traitsILi64ELi64ELi128ELi8ELi2ELi4ELi4ELb1ELb0EN7cutlass6half_tE19Flash_kernel_traitsILi64ELi64ELi128ELi8ES3_EELb0ELb0ELb1ELb0ELb0ELb1ELb1EEEvNS_16Flash_bwd_paramsE:
        /* <DEDUP_REMOVED lines=33> */
[CC--:B------:R-:W-:Y:S01]  /*0210*/  LEA.HI R5, R7.reuse, R14.reuse, RZ, 0x4 ;  /* 0x0000000e07057211 */ /* 0x0c0fe200078f20ff */
[----:B------:R-:W-:Y:S01]  /*0220*/  ULDC UR18, c[0x0][0x224] ;  /* 0x0000890000127ab9 */ /* 0x000fe20000000800 */
[--C-:B------:R-:W-:Y:S01]  /*0230*/  SHF.R.S32.HI R3, RZ, 0x5, R4.reuse ;  /* 0x00000005ff037819 */ /* 0x100fe20000011404 */
[----:B------:R-:W-:Y:S01]  /*0240*/  IMAD.U32 R6, RZ, RZ, UR17 ;  /* 0x00000011ff067e24 */ /* 0x000fe2000f8e00ff */
[----:B------:R-:W-:Y:S01]  /*0250*/  SHF.R.S32.HI R0, RZ, 0x1f, R4 ;  /* 0x0000001fff007819 */ /* 0x000fe20000011404 */
[----:B------:R-:W-:Y:S01]  /*0260*/  UIMAD UR61, UR61, UR13, URZ ;  /* 0x0000000d3d3d72a4 */ /* 0x000fe2000f8e023f */
[-C--:B------:R-:W-:Y:S01]  /*0270*/  LEA.HI R2, R4, R3.reuse, RZ, 0x1 ;  /* 0x0000000304027211 */ /* 0x080fe200078f08ff */
[----:B---3--:R-:W-:Y:S01]  /*0280*/  @UP5 UIMAD UR13, UR46, UR12, URZ ;  /* 0x0000000c2e0d52a4 */ /* 0x008fe2000f8e023f */
[----:B------:R-:W-:Y:S01]  /*0290*/  LEA.HI R0, R0, R3, RZ, 0x2 ;  /* 0x0000000300007211 */ /* 0x000fe200078f10ff */
[----:B------:R-:W-:Y:S01]  /*02a0*/  USHF.R.S32.HI UR5, URZ, 0x1f, UR18 ;  /* 0x0000001f3f057899 */ /* 0x000fe20008011412 */
[----:B------:R-:W-:Y:S01]  /*02b0*/  LOP3.LUT R2, R2, 0xfffffffe, RZ, 0xc0, !PT ;  /* 0xfffffffe02027812 */ /* 0x000fe200078ec0ff */
[----:B------:R-:W-:Y:S01]  /*02c0*/  ULDC UR16, c[0x0][0x224] ;  /* 0x0000890000107ab9 */ /* 0x000fe20000000800 */
[----:B------:R-:W-:Y:S01]  /*02d0*/  LOP3.LUT R0, R0, 0xfffffffc, RZ, 0xc0, !PT ;  /* 0xfffffffc00007812 */ /* 0x000fe200078ec0ff */
[----:B------:R-:W-:Y:S01]  /*02e0*/  ULDC.U8 UR11, c[0x0][0x3d0] ;  /* 0x0000f400000b7ab9 */ /* 0x000fe20000000000 */
[----:B------:R-:W-:Y:S01]  /*02f0*/  LEA.HI R16, R7, R14, RZ, 0x2 ;  /* 0x0000000e07107211 */ /* 0x000fe200078f10ff */
[C---:B------:R-:W-:Y:S01]  /*0300*/  IMAD.IADD R12, R3.reuse, 0x1, -R2 ;  /* 0x00000001030c7824 */ /* 0x040fe200078e0a02 */
[----:B------:R-:W-:Y:S01]  /*0310*/  SHF.R.S32.HI R2, RZ, 0x4, R5 ;  /* 0x00000004ff027819 */ /* 0x000fe20000011405 */
[----:B------:R-:W-:Y:S01]  /*0320*/  IMAD.IADD R174, R3, 0x1, -R0 ;  /* 0x0000000103ae7824 */ /* 0x000fe200078e0a00 */
[--C-:B------:R-:W-:Y:S01]  /*0330*/  SHF.R.S32.HI R8, RZ, 0x2, R16.reuse ;  /* 0x00000002ff087819 */ /* 0x100fe20000011410 */
[----:B------:R-:W-:Y:S01]  /*0340*/  UISETP.NE.AND UP6, UPT, UR11, URZ, UPT ;  /* 0x0000003f0b00728c */ /* 0x000fe2000bfc5270 */
[----:B------:R-:W-:Y:S01]  /*0350*/  LEA.HI R0, R5, R2, RZ, 0x1 ;  /* 0x0000000205007211 */ /* 0x000fe200078f08ff */
[----:B------:R-:W-:Y:S01]  /*0360*/  UIMAD.WIDE.U32 UR10, UR46, UR18, URZ ;  /* 0x000000122e0a72a5 */ /* 0x000fe2000f8e003f */
[----:B------:R-:W-:Y:S01]  /*0370*/  SHF.R.S32.HI R3, RZ, 0x1f, R16 ;  /* 0x0000001fff037819 */ /* 0x000fe20000011410 */
[----:B------:R-:W-:Y:S01]  /*0380*/  ULDC UR15, c[0x0][0x1c0] ;  /* 0x00007000000f7ab9 */ /* 0x000fe20000000800 */
[----:B------:R-:W-:Y:S01]  /*0390*/  LOP3.LUT R0, R0, 0xfffffffe, RZ, 0xc0, !PT ;  /* 0xfffffffe00007812 */ /* 0x000fe200078ec0ff */
[----:B------:R-:W-:Y:S01]  /*03a0*/  USHF.L.U32 UR25, UR61, 0x4, URZ ;  /* 0x000000043d197899 */ /* 0x000fe2000800063f */
[----:B------:R-:W-:Y:S01]  /*03b0*/  LEA.HI R15, R7, R14, RZ, 0x3 ;  /* 0x0000000e070f7211 */ /* 0x000fe200078f18ff */
[----:B------:R-:W-:Y:S01]  /*03c0*/  IMAD.U32 R18, RZ, RZ, UR10 ;  /* 0x0000000aff127e24 */ /* 0x000fe2000f8e00ff */
[----:B------:R-:W-:Y:S01]  /*03d0*/  USHF.L.U32 UR19, UR61, 0x3, URZ ;  /* 0x000000033d137899 */ /* 0x000fe2000800063f */
[----:B------:R-:W-:Y:S01]  /*03e0*/  IMAD.IADD R10, R2, 0x1, -R0 ;  /* 0x00000001020a7824 */ /* 0x000fe200078e0a00 */
[----:B------:R-:W-:Y:S01]  /*03f0*/  LEA.HI R0, R3, R8, RZ, 0x3 ;  /* 0x0000000803007211 */ /* 0x000fe200078f18ff */
[----:B------:R-:W-:Y:S01]  /*0400*/  UIADD3 UR24, UR25, 0x20, URZ ;  /* 0x0000002019187890 */ /* 0x000fe2000fffe03f */
[----:B------:R-:W-:Y:S01]  /*0410*/  LOP3.LUT R3, R4, 0xffffffe0, RZ, 0xc0, !PT ;  /* 0xffffffe004037812 */ /* 0x000fe200078ec0ff */
[----:B------:R-:W-:Y:S01]  /*0420*/  USHF.L.U32 UR60, UR61, 0x6, URZ ;  /* 0x000000063d3c7899 */ /* 0x000fe2000800063f */
        /* <DEDUP_REMOVED lines=9> */
[----:B------:R-:W-:Y:S01]  /*04c0*/  UIMAD UR4, UR46, UR7, UR51 ;  /* 0x000000072e0472a4 */ /* 0x000fe2000f8e0233 */
[----:B------:R-:W-:Y:S01]  /*04d0*/  IMAD.U32 R19, RZ, RZ, UR11 ;  /* 0x0000000bff137e24 */ /* 0x000fe2000f8e00ff */
[----:B------:R-:W-:Y:S01]  /*04e0*/  USHF.R.S32.HI UR7, URZ, 0x1f, UR51 ;  /* 0x0000001f3f077899 */ /* 0x000fe20008011433 */
[----:B------:R-:W-:Y:S01]  /*04f0*/  LEA.HI R17, R2, R0, RZ, 0x2 ;  /* 0x0000000002117211 */ /* 0x000fe200078f10ff */
[----:B------:R1:W-:Y:S01]  /*0500*/  STL [R1+0x20], R3 ;  /* 0x0000200301007387 */ /* 0x0003e20000100800 */
[----:B------:R-:W-:Y:S01]  /*0510*/  LOP3.LUT R0, R15, 0xfffffff8, RZ, 0xc0, !PT ;  /* 0xfffffff80f007812 */ /* 0x000fe200078ec0ff */
[----:B------:R-:W-:Y:S01]  /*0520*/  UIADD3 UR21, UR19, UR22, URZ ;  /* 0x0000001613157290 */ /* 0x000fe2000fffe03f */
[----:B------:R-:W-:Y:S01]  /*0530*/  LOP3.LUT R2, R5, 0xfffffff0, RZ, 0xc0, !PT ;  /* 0xfffffff005027812 */ /* 0x000fe200078ec0ff */
[----:B------:R2:W-:Y:S01]  /*0540*/  STL [R1+0x1c], R6 ;  /* 0x00001c0601007387 */ /* 0x0005e20000100800 */
[----:B------:R-:W-:Y:S01]  /*0550*/  ULDC UR57, c[0x0][0x2e8] ;  /* 0x0000ba0000397ab9 */ /* 0x000fe20000000800 */
[C---:B------:R-:W-:Y:S01]  /*0560*/  IMAD.IADD R0, R14.reuse, 0x1, -R0 ;  /* 0x000000010e007824 */ /* 0x040fe200078e0a00 */
[----:B------:R-:W-:Y:S01]  /*0570*/  UIADD3 UR20, UR19, UR21, URZ ;  /* 0x0000001513147290 */ /* 0x000fe2000fffe03f */
[----:B------:R-:W-:Y:S01]  /*0580*/  IMAD.IADD R2, R14, 0x1, -R2 ;  /* 0x000000010e027824 */ /* 0x000fe200078e0a02 */
[----:B------:R-:W-:Y:S01]  /*0590*/  UIMAD.WIDE.U32 UR58, UR52, UR10, URZ ;  /* 0x0000000a343a72a5 */ /* 0x000fe2000f8e003f */
        /* <DEDUP_REMOVED lines=25> */
[----:B------:R-:W-:Y:S02]  /*0730*/  IMAD.IADD R13, R2, 0x1, -R3 ;  /* 0x00000001020d7824 */ /* 0x000fe400078e0a03 */
[----:B------:R-:W-:Y:S02]  /*0740*/  IMAD.SHL.U32 R2, R174, 0x10, RZ ;  /* 0x00000010ae027824 */ /* 0x000fe400078e00ff */
[----:B------:R-:W-:Y:S01]  /*0750*/  IMAD.U32 R3, RZ, RZ, UR6 ;  /* 0x00000006ff037e24 */ /* 0x000fe2000f8e00ff */
[----:B------:R-:W-:Y:S01]  /*0760*/  LOP3.LUT R3, R8, 0x1, RZ, 0xc0, !PT ;  /* 0x0000000108037812 */ /* 0x000fe200078ec0ff */
[----:B------:R-:W-:Y:S01]  /*0770*/  USHF.L.U32 UR6, UR46, 0x7, URZ ;  /* 0x000000072e067899 */ /* 0x000fe2000800063f */
[----:B--2---:R-:W-:Y:S02]  /*0780*/  LOP3.LUT R6, R0, 0x30, R2, 0xf8, !PT ;  /* 0x0000003000067812 */ /* 0x004fe400078ef802 */
[----:B------:R-:W-:-:S02]  /*0790*/  SHF.R.U32.HI R0, RZ, 0x3, R0 ;  /* 0x00000003ff007819 */ /* 0x000fc40000011600 */
[----:B------:R-:W-:Y:S01]  /*07a0*/  ISETP.NE.U32.AND P0, PT, R3, 0x1, PT ;  /* 0x000000010300780c */ /* 0x000fe20003f05070 */
[----:B------:R-:W-:Y:S01]  /*07b0*/  IMAD.U32 R18, RZ, RZ, UR6 ;  /* 0x00000006ff127e24 */ /* 0x000fe2000f8e00ff */
[----:B------:R-:W-:Y:S01]  /*07c0*/  LOP3.LUT R176, R176, R0, RZ, 0x3c, !PT ;  /* 0x00000000b0b07212 */ /* 0x000fe200078e3cff */
[----:B------:R-:W-:Y:S01]  /*07d0*/  USHF.R.S32.HI UR6, URZ, 0x1f, UR46 ;  /* 0x0000001f3f067899 */ /* 0x000fe2000801142e */
[----:B------:R-:W-:Y:S02]  /*07e0*/  LOP3.LUT R3, R6, 0x8, R15, 0xf8, !PT ;  /* 0x0000000806037812 */ /* 0x000fe400078ef80f */
[----:B------:R-:W-:Y:S02]  /*07f0*/  R2P PR, R8, 0x6 ;  /* 0x0000000608007804 */ /* 0x000fe40000000000 */
[----:B------:R-:W-:Y:S01]  /*0800*/  SEL R193, R193, 0x10, !P0 ;  /* 0x00000010c1c17807 */ /* 0x000fe20004000000 */
[----:B------:R-:W-:Y:S01]  /*0810*/  IMAD.U32 R6, RZ, RZ, UR6 ;  /* 0x00000006ff067e24 */ /* 0x000fe2000f8e00ff */
[----:B------:R-:W-:Y:S01]  /*0820*/  @!UP5 UIMAD UR6, UR46, UR15, UR51 ;  /* 0x0000000f2e06d2a4 */ /* 0x000fe2000f8e0233 */
[----:B-1----:R-:W-:-:S04]  /*0830*/  LEA.HI R4, R7, R14, RZ, 0x6 ;  /* 0x0000000e07047211 */ /* 0x002fc800078f30ff */
[----:B------:R-:W-:-:S05]  /*0840*/  SHF.R.S32.HI R4, RZ, 0x6, R4 ;  /* 0x00000006ff047819 */ /* 0x000fca0000011404 */
[----:B------:R-:W-:Y:S01]  /*0850*/  IMAD R2, R4, 0x800, R5 ;  /* 0x0000080004027824 */ /* 0x000fe200078e0205 */
[----:B------:R-:W-:Y:S01]  /*0860*/  LOP3.LUT R5, R5, R3, R0, 0xf6, !PT ;  /* 0x0000000305057212 */ /* 0x000fe200078ef600 */
[----:B------:R-:W-:Y:S01]  /*0870*/  IMAD.U32 R3, RZ, RZ, UR13 ;  /* 0x0000000dff037e24 */ /* 0x000fe2000f8e00ff */
[----:B------:R-:W-:Y:S01]  /*0880*/  LOP3.LUT R0, R16, 0x7ffffffc, RZ, 0xc0, !PT ;  /* 0x7ffffffc10007812 */ /* 0x000fe200078ec0ff */
[----:B------:R-:W-:Y:S02]  /*0890*/  IMAD.IADD R176, R2, 0x1, R176 ;  /* 0x0000000102b07824 */ /* 0x000fe400078e02b0 */
[----:B------:R-:W-:Y:S01]  /*08a0*/  IMAD.U32 R2, RZ, RZ, UR7 ;  /* 0x00000007ff027e24 */ /* 0x000fe2000f8e00ff */
[----:B------:R-:W-:Y:S01]  /*08b0*/  UIMAD UR7, UR4, UR16, URZ ;  /* 0x00000010040772a4 */ /* 0x000fe2000f8e023f */
[----:B------:R-:W-:Y:S01]  /*08c0*/  LEA.HI R2, R7, R14, RZ, 0x7 ;  /* 0x0000000e07027211 */ /* 0x000fe200078f38ff */
[----:B------:R-:W-:Y:S01]  /*08d0*/  UIMAD UR4, UR5, UR46, URZ ;  /* 0x0000002e050472a4 */ /* 0x000fe2000f8e023f */
[----:B------:R-:W-:Y:S01]  /*08e0*/  IMAD.IADD R7, R14, 0x1, -R0 ;  /* 0x000000010e077824 */ /* 0x000fe200078e0a00 */
[----:B------:R1:W-:Y:S01]  /*08f0*/  STL [R1+0x14], R3 ;  /* 0x0000140301007387 */ /* 0x0003e20000100800 */
[----:B------:R-:W-:Y:S01]  /*0900*/  SHF.R.S32.HI R2, RZ, 0x7, R2 ;  /* 0x00000007ff027819 */ /* 0x000fe20000011402 */
[----:B------:R-:W-:-:S02]  /*0910*/  IMAD R250, R4, 0x200, R9 ;  /* 0x0000020004fa7824 */ /* 0x000fc400078e0209 */
[----:B------:R-:W-:Y:S01]  /*0920*/  IMAD.U32 R0, RZ, RZ, UR4 ;  /* 0x00000004ff007e24 */ /* 0x000fe2000f8e00ff */
[----:B------:R-:W-:Y:S01]  /*0930*/  USHF.R.S32.HI UR4, URZ, 0x1f, UR17 ;  /* 0x0000001f3f047899 */ /* 0x000fe20008011411 */
[----:B------:R-:W-:Y:S02]  /*0940*/  IMAD.SHL.U32 R4, R4, 0x20, RZ ;  /* 0x0000002004047824 */ /* 0x000fe400078e00ff */
[----:B------:R-:W-:Y:S02]  /*0950*/  IMAD.SHL.U32 R7, R7, 0x2, RZ ;  /* 0x0000000207077824 */ /* 0x000fe400078e00ff */
[----:B------:R-:W-:Y:S01]  /*0960*/  IMAD.SHL.U32 R176, R176, 0x2, RZ ;  /* 0x00000002b0b07824 */ /* 0x000fe200078e00ff */
[----:B------:R-:W-:Y:S01]  /*0970*/  LOP3.LUT R242, R4, 0x6, R242, 0xf8, !PT ;  /* 0x0000000604f27812 */ /* 0x000fe200078ef8f2 */
        /* <DEDUP_REMOVED lines=9> */
[----:B------:R-:W-:-:S04]  /*0a10*/  LOP3.LUT R0, R0, 0x1c0, RZ, 0xc0, !PT ;  /* 0x000001c000007812 */ /* 0x000fc800078ec0ff */
[----:B------:R-:W-:Y:S02]  /*0a20*/  SHF.R.U32.HI R6, RZ, 0x3, R0 ;  /* 0x00000003ff067819 */ /* 0x000fe40000011600 */
[----:B------:R-:W-:Y:S01]  /*0a30*/  LOP3.LUT R4, R0, 0x20, R4, 0xf8, !PT ;  /* 0x0000002000047812 */ /* 0x000fe200078ef804 */
[----:B-1----:R-:W-:-:S05]  /*0a40*/  IMAD.SHL.U32 R3, R2, 0x8, RZ ;  /* 0x0000000802037824 */ /* 0x002fca00078e00ff */
[----:B------:R-:W-:-:S04]  /*0a50*/  LOP3.LUT R3, R3, 0x8, RZ, 0xc0, !PT ;  /* 0x0000000803037812 */ /* 0x000fc800078ec0ff */
        /* <DEDUP_REMOVED lines=37> */
[C---:B------:R-:W-:Y:S01]  /*0cb0*/  @P2 IADD3 R246, R243.reuse, -0x40, RZ ;  /* 0xffffffc0f3f62810 */ /* 0x040fe20007ffe0ff */
        /* <DEDUP_REMOVED lines=11> */
[C---:B------:R-:W-:Y:S02]  /*0d70*/  IMAD.IADD R248, R4.reuse, 0x1, R243 ;  /* 0x0000000104f87824 */ /* 0x040fe400078e02f3 */
[----:B------:R-:W-:Y:S02]  /*0d80*/  IMAD.IADD R193, R193, 0x1, R194 ;  /* 0x00000001c1c17824 */ /* 0x000fe400078e02c2 */
[----:B------:R-:W-:Y:S01]  /*0d90*/  IMAD.IADD R247, R4, 0x1, R246 ;  /* 0x0000000104f77824 */ /* 0x000fe200078e02f6 */
[----:B-1----:R-:W-:-:S04]  /*0da0*/  IADD3 R2, R237, -0x40, RZ ;  /* 0xffffffc0ed027810 */ /* 0x002fc80007ffe0ff */
[----:B------:R-:W-:Y:S01]  /*0db0*/  SHF.R.S32.HI R3, RZ, 0x1f, R2 ;  /* 0x0000001fff037819 */ /* 0x000fe20000011402 */
[----:B------:R-:W-:-:S03]  /*0dc0*/  IMAD.SHL.U32 R240, R2, 0x4, RZ ;  /* 0x0000000402f07824 */ /* 0x000fc600078e00ff */
[----:B------:R-:W-:Y:S01]  /*0dd0*/  SHF.L.U64.HI R241, R2, 0x2, R3 ;  /* 0x0000000202f17819 */ /* 0x000fe20000010203 */
[----:B------:R-:W-:Y:S02]  /*0de0*/  IMAD.SHL.U32 R3, R5, 0x2, RZ ;  /* 0x0000000205037824 */ /* 0x000fe400078e00ff */
.L_x_1444:
        /* <DEDUP_REMOVED lines=27> */
[----:B------:R-:W-:Y:S02]  /*0fa0*/  MOV R4, UR6 ;  /* 0x0000000600047c02 */ /* 0x000fe40008000f00 */
        /* <DEDUP_REMOVED lines=25> */
.L_x_1398:
        /* <DEDUP_REMOVED lines=67> */
.L_x_1400:
        /* <DEDUP_REMOVED lines=18> */
.L_x_1401:
        /* <DEDUP_REMOVED lines=84> */
.L_x_1402:
[----:B------:R-:W2:Y:S02]  /*1bd0*/  LDL R0, [R1+0x10] ;  /* 0x0000100001007983 */ /* 0x000ea40000100800 */
[----:B--2---:R1:W2:Y:S01]  /*1be0*/  R2UR UR11, R0 ;  /* 0x00000000000b73c2 */ /* 0x0042a200000e0000 */
[----:B------:R-:W-:-:S07]  /*1bf0*/  DEPBAR.LE SB1, 0x0, {2} ;  /* 0x000090040000791a */ /* 0x000fce0000000000 */
.L_x_1403:
[----:B------:R-:W2:Y:S04]  /*1c00*/  LDL R2, [R1+0x1c] ;  /* 0x00001c0001027983 */ /* 0x000ea80000100800 */
[----:B------:R-:W3:Y:S01]  /*1c10*/  LDL R0, [R1] ;  /* 0x0000000001007983 */ /* 0x000ee20000100800 */
[----:B------:R-:W-:Y:S01]  /*1c20*/  USHF.R.S32.HI UR4, URZ, 0x1f, UR60 ;  /* 0x0000001f3f047899 */ /* 0x000fe2000801143c */
[----:B------:R-:W-:Y:S01]  /*1c30*/  SHF.R.S32.HI R24, RZ, 0x1f, R236 ;  /* 0x0000001fff187819 */ /* 0x000fe200000114ec */
[----:B------:R-:W-:Y:S01]  /*1c40*/  IMAD.U32 R8, RZ, RZ, UR6 ;  /* 0x00000006ff087e24 */ /* 0x000fe2000f8e00ff */
[----:B------:R-:W1:Y:S01]  /*1c50*/  S2R R25, SR_TID.X ;  /* 0x0000000000197919 */ /* 0x000e620000002100 */
[----:B------:R-:W-:Y:S01]  /*1c60*/  SHF.R.S32.HI R245, RZ, 0x1f, R244 ;  /* 0x0000001ffff57819 */ /* 0x000fe200000114f4 */
        /* <DEDUP_REMOVED lines=14> */
[----:B------:R-:W-:Y:S02]  /*1d50*/  UIMAD UR4, UR35, UR12, URZ ;  /* 0x0000000c230472a4 */ /* 0x000fe4000f8e023f */
[----:B------:R-:W-:Y:S01]  /*1d60*/  ULDC.64 UR14, c[0x0][0x200] ;  /* 0x00008000000e7ab9 */ /* 0x000fe20000000a00 */
[----:B------:R-:W-:Y:S01]  /*1d70*/  IMAD R2, R2, c[0x0][0x190], RZ ;  /* 0x0000640002027a24 */ /* 0x000fe200078e02ff */
[----:B------:R-:W-:Y:S01]  /*1d80*/  UIMAD UR36, UR51, UR13, UR4 ;  /* 0x0000000d332472a4 */ /* 0x000fe2000f8e0204 */
[----:B------:R-:W-:-:S02]  /*1d90*/  IADD3 R6, P0, R4, UR54, RZ ;  /* 0x0000003604067c10 */ /* 0x000fc4000ff1e0ff */
[----:B------:R-:W-:Y:S01]  /*1da0*/  ULDC.64 UR12, c[0x0][0x378] ;  /* 0x0000de00000c7ab9 */ /* 0x000fe20000000a00 */
[----:B------:R-:W-:Y:S01]  /*1db0*/  IMAD R0, R0, c[0x0][0x194], R2 ;  /* 0x0000650000007a24 */ /* 0x000fe200078e0202 */
[----:B------:R-:W-:Y:S01]  /*1dc0*/  UIMAD UR4, UR35, UR12, URZ ;  /* 0x0000000c230472a4 */ /* 0x000fe2000f8e023f */
[----:B------:R-:W-:-:S03]  /*1dd0*/  LEA.HI R2, R26, R25, RZ, 0x5 ;  /* 0x000000191a027211 */ /* 0x000fc600078f28ff */
[----:B------:R-:W-:Y:S01]  /*1de0*/  UIMAD UR35, UR51, UR13, UR4 ;  /* 0x0000000d332372a4 */ /* 0x000fe2000f8e0204 */
[----:B------:R-:W-:Y:S02]  /*1df0*/  IADD3.X R7, R5, UR50, R0, P0, !PT ;  /* 0x0000003205077c10 */ /* 0x000fe400087fe400 */
[----:B------:R-:W-:Y:S01]  /*1e00*/  ULDC.64 UR12, c[0x0][0x370] ;  /* 0x0000dc00000c7ab9 */ /* 0x000fe20000000a00 */
[----:B------:R-:W-:Y:S01]  /*1e10*/  IADD3 R4, P0, R244, UR40, RZ ;  /* 0x00000028f4047c10 */ /* 0x000fe2000ff1e0ff */
[----:B------:R-:W-:Y:S01]  /*1e20*/  UIMAD UR4, UR41, UR12, URZ ;  /* 0x0000000c290472a4 */ /* 0x000fe2000f8e023f */
[----:B------:R-:W-:Y:S01]  /*1e30*/  LOP3.LUT R0, R2, 0xffffffe0, RZ, 0xc0, !PT ;  /* 0xffffffe002007812 */ /* 0x000fe200078ec0ff */
[----:B------:R-:W-:Y:S01]  /*1e40*/  UIADD3 UR12, UR6, UR7, URZ ;  /* 0x00000007060c7290 */ /* 0x000fe2000fffe03f */
[----:B------:R-:W-:Y:S01]  /*1e50*/  SHF.R.S32.HI R2, RZ, 0x5, R2 ;  /* 0x00000005ff027819 */ /* 0x000fe20000011402 */
[----:B------:R-:W-:Y:S01]  /*1e60*/  UIADD3 UR7, UR6, UR11, URZ ;  /* 0x0000000b06077290 */ /* 0x000fe2000fffe03f */
[----:B------:R-:W-:Y:S01]  /*1e70*/  IADD3.X R5, R245, UR43, RZ, P0, !PT ;  /* 0x0000002bf5057c10 */ /* 0x000fe200087fe4ff */
[----:B------:R-:W-:Y:S01]  /*1e80*/  UIMAD UR34, UR6, UR13, UR4 ;  /* 0x0000000d062272a4 */ /* 0x000fe2000f8e0204 */
[----:B------:R-:W-:Y:S01]  /*1e90*/  IMAD.IADD R0, R25, 0x1, -R0 ;  /* 0x0000000119007824 */ /* 0x000fe200078e0a00 */
[----:B------:R-:W-:-:S02]  /*1ea0*/  ULDC.64 UR40, c[0x0][0x3c8] ;  /* 0x0000f20000287ab9 */ /* 0x000fc40000000a00 */
[----:B------:R-:W-:Y:S01]  /*1eb0*/  UIADD3 UR4, -UR5, UR10, UR17 ;  /* 0x0000000a05047290 */ /* 0x000fe2000fffe111 */
[----:B------:R-:W-:Y:S01]  /*1ec0*/  IMAD R0, R2, UR61, R0 ;  /* 0x0000003d02007c24 */ /* 0x000fe2000f8e0200 */
[----:B------:R-:W-:Y:S01]  /*1ed0*/  UIMAD.WIDE UR12, UR12, UR18, UR14 ;  /* 0x000000120c0c72a5 */ /* 0x000fe2000f8e020e */
[----:B------:R-:W-:Y:S01]  /*1ee0*/  IMAD.WIDE.U32 R4, R8, c[0x0][0x370], R4 ;  /* 0x0000dc0008047a25 */ /* 0x000fe200078e0004 */
[----:B------:R-:W-:Y:S02]  /*1ef0*/  UIMAD.WIDE UR6, UR7, UR18, UR40 ;  /* 0x00000012070672a5 */ /* 0x000fe4000f8e0228 */
[C---:B------:R-:W-:Y:S01]  /*1f00*/  IADD3 R2, P0, R0.reuse, UR42, RZ ;  /* 0x0000002a00027c10 */ /* 0x040fe2000ff1e0ff */
        /* <DEDUP_REMOVED lines=9> */
[----:B------:R-:W-:Y:S01]  /*1fa0*/  UMOV UR14, UR12 ;  /* 0x0000000c000e7c82 */ /* 0x000fe20008000000 */
[----:B------:R-:W-:Y:S01]  /*1fb0*/  LEA.HI.X R188, R2, c[0x0][0x354], R188, 0x2, P2 ;  /* 0x0000d50002bc7a11 */ /* 0x000fe200010f14bc */
[----:B------:R-:W-:Y:S01]  /*1fc0*/  ULEA.HI UR18, UR18, UR4, URZ, 0x6 ;  /* 0x0000000412127291 */ /* 0x000fe2000f8f303f */
[----:B------:R-:W-:Y:S01]  /*1fd0*/  IMAD.WIDE.U32 R6, R0, c[0x0][0x1a8], R6 ;  /* 0x00006a0000067a25 */ /* 0x000fe200078e0006 */
[----:B------:R-:W-:Y:S01]  /*1fe0*/  IADD3 R5, R5, UR35, RZ ;  /* 0x0000002305057c10 */ /* 0x000fe2000fffe0ff */
[----:B------:R-:W-:-:S02]  /*1ff0*/  UMOV UR15, UR7 ;  /* 0x00000007000f7c82 */ /* 0x000fc40008000000 */
[----:B------:R-:W-:Y:S01]  /*2000*/  USHF.R.S32.HI UR18, URZ, 0x6, UR18 ;  /* 0x000000063f127899 */ /* 0x000fe20008011412 */
[----:B------:R-:W-:Y:S01]  /*2010*/  IMAD R0, R24, c[0x0][0x370], RZ ;  /* 0x0000dc0018007a24 */ /* 0x000fe200078e02ff */
[----:B------:R-:W-:Y:S01]  /*2020*/  IADD3 R7, R7, UR36, RZ ;  /* 0x0000002407077c10 */ /* 0x000fe2000fffe0ff */
[----:B------:R-:W-:Y:S01]  /*2030*/  IMAD.WIDE.U32 R4, R236, c[0x0][0x370], R4 ;  /* 0x0000dc00ec047a25 */ /* 0x000fe200078e0004 */
[----:B------:R-:W-:Y:S01]  /*2040*/  UISETP.LT.AND UP1, UPT, URZ, UR18, UPT ;  /* 0x000000123f00728c */ /* 0x000fe2000bf21270 */
[----:B------:R-:W-:Y:S01]  /*2050*/  LEA R200, P4, R6, c[0x0][0x160], 0x1 ;  /* 0x0000580006c87a11 */ /* 0x000fe200078808ff */
[----:B------:R-:W-:Y:S01]  /*2060*/  UIADD3 UR6, UR44, -0x1, URZ ;  /* 0xffffffff2c067890 */ /* 0x000fe2000fffe03f */
        /* <DEDUP_REMOVED lines=8> */
[----:B------:R-:W-:Y:S05]  /*20f0*/  @P0 BRA `(.L_x_1404) ;  /* 0x00000b1000000947 */ /* 0x000fea0003800000 */
        /* <DEDUP_REMOVED lines=18> */
.L_x_1405:
        /* <DEDUP_REMOVED lines=16> */
.L_x_1406:
[----:B------:R-:W-:Y:S01]  /*2320*/  ULDC.64 UR10, c[0x0][0x3a0] ;  /* 0x0000e800000a7ab9 */ /* 0x000fe20000000a00 */
[----:B------:R-:W-:Y:S01]  /*2330*/  IMAD.U32 R4, RZ, RZ, UR17 ;  /* 0x00000011ff047e24 */ /* 0x000fe2000f8e00ff */
[----:B------:R-:W-:Y:S01]  /*2340*/  UIMAD UR7, UR39, UR10, URZ ;  /* 0x0000000a270772a4 */ /* 0x000fe2000f8e023f */
[----:B------:R-:W-:Y:S01]  /*2350*/  BSSY B0, `(.L_x_1407) ;  /* 0x0000019000007945 */ /* 0x000fe20003800000 */
[----:B------:R-:W-:Y:S01]  /*2360*/  UIMAD UR5, UR33, -0x80, UR5 ;  /* 0xffffff80210578a4 */ /* 0x000fe2000f8e0205 */
[----:B------:R-:W-:Y:S01]  /*2370*/  IMAD.WIDE.U32 R4, R4, c[0x0][0x3a0], R244 ;  /* 0x0000e80004047a25 */ /* 0x000fe200078e00f4 */
[----:B------:R-:W-:Y:S02]  /*2380*/  UIMAD UR7, UR17, UR11, UR7 ;  /* 0x0000000b110772a4 */ /* 0x000fe4000f8e0207 */
[----:B------:R-:W-:Y:S02]  /*2390*/  USHF.R.S32.HI UR12, URZ, 0x1f, UR51 ;  /* 0x0000001f3f0c7899 */ /* 0x000fe40008011433 */
[----:B------:R-:W-:Y:S01]  /*23a0*/  IADD3 R4, P0, R4, UR13, RZ ;  /* 0x0000000d04047c10 */ /* 0x000fe2000ff1e0ff */
[----:B------:R-:W-:Y:S01]  /*23b0*/  ULDC.64 UR10, c[0x0][0x3b8] ;  /* 0x0000ee00000a7ab9 */ /* 0x000fe20000000a00 */
[----:B------:R-:W-:Y:S01]  /*23c0*/  MOV R0, UR7 ;  /* 0x0000000700007c02 */ /* 0x000fe20008000f00 */
[----:B------:R-:W-:Y:S01]  /*23d0*/  UIMAD UR7, UR12, UR10, URZ ;  /* 0x0000000a0c0772a4 */ /* 0x000fe2000f8e023f */
[----:B------:R-:W-:-:S02]  /*23e0*/  ISETP.GE.AND P3, PT, R236, UR5, PT ;  /* 0x00000005ec007c0c */ /* 0x000fc4000bf66270 */
        /* <DEDUP_REMOVED lines=15> */
.L_x_1408:
[----:B------:R-:W-:Y:S05]  /*24e0*/  BSYNC B0 ;  /* 0x0000000000007941 */ /* 0x000fea0003800000 */
.L_x_1407:
        /* <DEDUP_REMOVED lines=15> */
.L_x_1410:
[----:B------:R-:W-:Y:S05]  /*25e0*/  BSYNC B0 ;  /* 0x0000000000007941 */ /* 0x000fea0003800000 */
.L_x_1409:
        /* <DEDUP_REMOVED lines=15> */
.L_x_1412:
[----:B------:R-:W-:Y:S05]  /*26e0*/  BSYNC B0 ;  /* 0x0000000000007941 */ /* 0x000fea0003800000 */
.L_x_1411:
        /* <DEDUP_REMOVED lines=14> */
.L_x_1414:
[----:B------:R-:W-:Y:S05]  /*27d0*/  BSYNC B0 ;  /* 0x0000000000007941 */ /* 0x000fea0003800000 */
.L_x_1413:
        /* <DEDUP_REMOVED lines=26> */
.L_x_1416:
[----:B------:R-:W-:Y:S05]  /*2980*/  BSYNC B0 ;  /* 0x0000000000007941 */ /* 0x000fea0003800000 */
.L_x_1415:
        /* <DEDUP_REMOVED lines=13> */
.L_x_1418:
[----:B------:R-:W-:Y:S05]  /*2a60*/  BSYNC B0 ;  /* 0x0000000000007941 */ /* 0x000fea0003800000 */
.L_x_1417:
        /* <DEDUP_REMOVED lines=13> */
.L_x_1420:
[----:B------:R-:W-:Y:S05]  /*2b40*/  BSYNC B0 ;  /* 0x0000000000007941 */ /* 0x000fea0003800000 */
.L_x_1419:
        /* <DEDUP_REMOVED lines=12> */
.L_x_1404:
[----:B------:R-:W-:Y:S01]  /*2c10*/  ULDC.64 UR36, c[0x0][0x1a0] ;  /* 0x0000680000247ab9 */ /* 0x000fe20000000a00 */
[----:B------:R-:W-:Y:S01]  /*2c20*/  IMAD.U32 R4, RZ, RZ, UR17 ;  /* 0x00000011ff047e24 */ /* 0x000fe2000f8e00ff */
[----:B------:R-:W-:Y:S01]  /*2c30*/  UIMAD UR36, UR39, UR36, URZ ;  /* 0x00000024272472a4 */ /* 0x000fe2000f8e023f */
[----:B------:R-:W-:Y:S01]  /*2c40*/  IMAD.U32 R6, RZ, RZ, UR17 ;  /* 0x00000011ff067e24 */ /* 0x000fe2000f8e00ff */
[----:B------:R-:W-:Y:S01]  /*2c50*/  ULDC.64 UR34, c[0x0][0x198] ;  /* 0x0000660000227ab9 */ /* 0x000fe20000000a00 */
[--C-:B------:R-:W-:Y:S01]  /*2c60*/  IMAD.WIDE.U32 R4, R4, c[0x0][0x1a0], R244.reuse ;  /* 0x0000680004047a25 */ /* 0x100fe200078e00f4 */
[----:B------:R-:W-:Y:S01]  /*2c70*/  UIMAD UR4, UR39, UR34, URZ ;  /* 0x00000022270472a4 */ /* 0x000fe2000f8e023f */
[----:B------:R-:W-:Y:S01]  /*2c80*/  IADD3 R23, R236, 0x20, RZ ;  /* 0x00000020ec177810 */ /* 0x000fe20007ffe0ff */
[----:B------:R-:W-:Y:S01]  /*2c90*/  UIMAD UR37, UR17, UR37, UR36 ;  /* 0x00000025112572a4 */ /* 0x000fe2000f8e0224 */
[----:B------:R-:W-:Y:S01]  /*2ca0*/  IMAD.WIDE.U32 R6, R6, c[0x0][0x198], R244 ;  /* 0x0000660006067a25 */ /* 0x000fe200078e00f4 */
[----:B------:R-:W-:Y:S01]  /*2cb0*/  UIMAD UR4, UR17, UR35, UR4 ;  /* 0x00000023110472a4 */ /* 0x000fe2000f8e0204 */
[----:B------:R-:W-:-:S02]  /*2cc0*/  IADD3 R4, P1, R4, UR45, RZ ;  /* 0x0000002d04047c10 */ /* 0x000fc4000ff3e0ff */
[----:B------:R-:W-:Y:S01]  /*2cd0*/  MOV R128, 0x40 ;  /* 0x0000004000807802 */ /* 0x000fe20000000f00 */
[----:B------:R-:W-:Y:S01]  /*2ce0*/  IMAD.U32 R2, RZ, RZ, UR37 ;  /* 0x00000025ff027e24 */ /* 0x000fe2000f8e00ff */
[----:B------:R-:W-:Y:S01]  /*2cf0*/  IADD3 R20, P0, R6, UR48, RZ ;  /* 0x0000003006147c10 */ /* 0x000fe2000ff1e0ff */
[----:B------:R-:W-:Y:S01]  /*2d00*/  IMAD.U32 R0, RZ, RZ, UR4 ;  /* 0x00000004ff007e24 */ /* 0x000fe2000f8e00ff */
[----:B------:R-:W-:Y:S01]  /*2d10*/  UIMAD UR4, UR33, -0x80, UR5 ;  /* 0xffffff80210478a4 */ /* 0x000fe2000f8e0205 */
[----:B------:R-:W-:Y:S01]  /*2d20*/  IMAD.MOV.U32 R233, RZ, RZ, 0x7f800000 ;  /* 0x7f800000ffe97424 */ /* 0x000fe200078e00ff */
[----:B------:R-:W-:Y:S01]  /*2d30*/  IADD3.X R5, R5, UR47, R2, P1, !PT ;  /* 0x0000002f05057c10 */ /* 0x000fe20008ffe402 */
[----:B------:R-:W-:Y:S01]  /*2d40*/  IMAD.MOV.U32 R234, RZ, RZ, 0x7f800000 ;  /* 0x7f800000ffea7424 */ /* 0x000fe200078e00ff */
[----:B------:R-:W-:Y:S01]  /*2d50*/  IADD3 R2, R236, 0x40, RZ ;  /* 0x00000040ec027810 */ /* 0x000fe20007ffe0ff */
[----:B------:R-:W-:Y:S01]  /*2d60*/  IMAD.MOV.U32 R231, RZ, RZ, 0x7f800000 ;  /* 0x7f800000ffe77424 */ /* 0x000fe200078e00ff */
[----:B------:R-:W-:Y:S01]  /*2d70*/  ISETP.GE.AND P4, PT, R23, UR4, PT ;  /* 0x0000000417007c0c */ /* 0x000fe2000bf86270 */
[----:B------:R-:W-:Y:S01]  /*2d80*/  IMAD.WIDE.U32 R4, R12, c[0x0][0x1b8], R4 ;  /* 0x00006e000c047a25 */ /* 0x000fe200078e0004 */
[----:B------:R-:W-:-:S02]  /*2d90*/  ISETP.GE.AND P3, PT, R2, UR4, PT ;  /* 0x0000000402007c0c */ /* 0x000fc4000bf66270 */
[C---:B------:R-:W-:Y:S01]  /*2da0*/  ISETP.GE.AND P5, PT, R236.reuse, UR4, PT ;  /* 0x00000004ec007c0c */ /* 0x040fe2000bfa6270 */
[----:B------:R-:W-:Y:S01]  /*2db0*/  IMAD.MOV.U32 R232, RZ, RZ, 0x7f800000 ;  /* 0x7f800000ffe87424 */ /* 0x000fe200078e00ff */
[----:B------:R-:W-:Y:S02]  /*2dc0*/  IADD3.X R21, R7, UR49, R0, P0, !PT ;  /* 0x0000003107157c10 */ /* 0x000fe400087fe400 */
[----:B------:R-:W-:-:S04]  /*2dd0*/  IADD3 R0, R236, 0x60, RZ ;  /* 0x00000060ec007810 */ /* 0x000fc80007ffe0ff */
[----:B------:R-:W-:Y:S01]  /*2de0*/  ISETP.GE.AND P2, PT, R0, UR4, PT ;  /* 0x0000000400007c0c */ /* 0x000fe2000bf46270 */
[----:B------:R-:W-:Y:S01]  /*2df0*/  IMAD R0, R22, c[0x0][0x1b8], RZ ;  /* 0x00006e0016007a24 */ /* 0x000fe200078e02ff */
[C---:B------:R-:W-:Y:S01]  /*2e00*/  @!P4 IADD3 R2, P1, R236.reuse, 0x20, RZ ;  /* 0x00000020ec02c810 */ /* 0x040fe20007f3e0ff */
[----:B------:R-:W-:Y:S01]  /*2e10*/  @!P4 IMAD.MOV.U32 R10, RZ, RZ, R4 ;  /* 0x000000ffff0ac224 */ /* 0x000fe200078e0004 */
[----:B------:R-:W-:Y:S01]  /*2e20*/  @!P3 IADD3 R13, P0, R236, 0x40, RZ ;  /* 0x00000040ec0db810 */ /* 0x000fe20007f1e0ff */
[----:B------:R-:W-:Y:S01]  /*2e30*/  IMAD R6, R12, c[0x0][0x1bc], R0 ;  /* 0x00006f000c067a24 */ /* 0x000fe200078e0200 */
[----:B------:R-:W-:Y:S01]  /*2e40*/  ULEA.HI UR4, UR6, UR6, URZ, 0x1 ;  /* 0x0000000606047291 */ /* 0x000fe2000f8f083f */
[----:B------:R-:W-:Y:S02]  /*2e50*/  @!P5 IMAD R8, R24, c[0x0][0x1a0], RZ ;  /* 0x000068001808da24 */ /* 0x000fe400078e02ff */
[--C-:B------:R-:W-:Y:S01]  /*2e60*/  @!P4 IMAD.X R0, RZ, RZ, R24.reuse, P1 ;  /* 0x000000ffff00c224 */ /* 0x100fe200008e0618 */
[----:B------:R-:W-:Y:S01]  /*2e70*/  ULOP3.LUT UR4, UR4, 0xfffffffe, URZ, 0xc0, !UPT ;  /* 0xfffffffe04047892 */ /* 0x000fe2000f8ec03f */
[----:B------:R-:W-:-:S02]  /*2e80*/  @!P3 IMAD.X R7, RZ, RZ, R24, P0 ;  /* 0x000000ffff07b224 */ /* 0x000fc400000e0618 */
[----:B------:R-:W-:Y:S01]  /*2e90*/  IMAD.IADD R5, R5, 0x1, R6 ;  /* 0x0000000105057824 */ /* 0x000fe200078e0206 */
[C---:B------:R-:W-:Y:S01]  /*2ea0*/  @!P2 IADD3 R15, P0, R236.reuse, 0x60, RZ ;  /* 0x00000060ec0fa810 */ /* 0x040fe20007f1e0ff */
[----:B------:R-:W-:Y:S01]  /*2eb0*/  @!P5 IMAD R9, R236, c[0x0][0x1a4], R8 ;  /* 0x00006900ec09da24 */ /* 0x000fe200078e0208 */
[----:B------:R-:W-:Y:S01]  /*2ec0*/  UIADD3 UR4, UR6, -UR4, URZ ;  /* 0x8000000406047290 */ /* 0x000fe2000fffe03f */
[----:B------:R-:W-:Y:S01]  /*2ed0*/  @!P4 IMAD R0, R0, c[0x0][0x1a0], RZ ;  /* 0x000068000000ca24 */ /* 0x000fe200078e02ff */
[----:B------:R-:W-:Y:S01]  /*2ee0*/  @!P4 MOV R11, R5 ;  /* 0x00000005000bc202 */ /* 0x000fe20000000f00 */
[----:B------:R-:W-:Y:S01]  /*2ef0*/  @!P3 IMAD R8, R7, c[0x0][0x1a0], RZ ;  /* 0x000068000708ba24 */ /* 0x000fe200078e02ff */
[----:B------:R-:W-:Y:S01]  /*2f00*/  UISETP.NE.AND UP0, UPT, UR4, 0x1, UPT ;  /* 0x000000010400788c */ /* 0x000fe2000bf05270 */
[----:B------:R-:W-:Y:S01]  /*2f10*/  @!P5 IMAD.WIDE.U32 R6, R236, c[0x0][0x1a0], R4 ;  /* 0x00006800ec06da25 */ /* 0x000fe200078e0004 */
[----:B------:R-:W-:-:S03]  /*2f20*/  UIMAD UR4, UR6, -0x40, UR10 ;  /* 0xffffffc0060478a4 */ /* 0x000fc6000f8e020a */
[C---:B------:R-:W-:Y:S02]  /*2f30*/  @!P4 IMAD R16, R2.reuse, c[0x0][0x1a4], R0 ;  /* 0x000069000210ca24 */ /* 0x040fe400078e0200 */
[----:B------:R-:W-:Y:S02]  /*2f40*/  @!P3 IMAD R14, R13, c[0x0][0x1a4], R8 ;  /* 0x000069000d0eba24 */ /* 0x000fe400078e0208 */
[----:B------:R-:W-:Y:S02]  /*2f50*/  @!P5 IMAD.IADD R0, R7, 0x1, R9 ;  /* 0x000000010700d824 */ /* 0x000fe400078e0209 */
[----:B------:R-:W-:Y:S02]  /*2f60*/  @!P3 IMAD.MOV.U32 R8, RZ, RZ, R4 ;  /* 0x000000ffff08b224 */ /* 0x000fe400078e0004 */
[----:B------:R-:W-:Y:S02]  /*2f70*/  @!P3 IMAD.MOV.U32 R9, RZ, RZ, R5 ;  /* 0x000000ffff09b224 */ /* 0x000fe400078e0005 */
[----:B------:R-:W-:-:S04]  /*2f80*/  @!P4 IMAD.WIDE.U32 R10, R2, c[0x0][0x1a0], R10 ;  /* 0x00006800020aca25 */ /* 0x000fc800078e000a */
[----:B------:R-:W-:Y:S01]  /*2f90*/  @!P2 IMAD.X R2, RZ, RZ, R24, P0 ;  /* 0x000000ffff02a224 */ /* 0x000fe200000e0618 */
[----:B------:R-:W-:Y:S01]  /*2fa0*/  @!P5 LEA R18, P0, R6, c[0x0][0x170], 0x1 ;  /* 0x00005c000612da11 */ /* 0x000fe200078008ff */
[----:B------:R-:W-:-:S03]  /*2fb0*/  @!P3 IMAD.WIDE.U32 R8, R13, c[0x0][0x1a0], R8 ;  /* 0x000068000d08ba25 */ /* 0x000fc600078e0008 */
[----:B------:R-:W-:Y:S01]  /*2fc0*/  @!P5 LEA.HI.X R19, R6, c[0x0][0x174], R0, 0x1, P0 ;  /* 0x00005d000613da11 */ /* 0x000fe200000f0c00 */
[----:B------:R-:W-:Y:S02]  /*2fd0*/  @!P2 IMAD R0, R2, c[0x0][0x1a0], RZ ;  /* 0x000068000200aa24 */ /* 0x000fe400078e02ff */
[----:B------:R-:W-:Y:S01]  /*2fe0*/  @!P3 IMAD.IADD R9, R9, 0x1, R14 ;  /* 0x000000010909b824 */ /* 0x000fe200078e020e */
[C---:B------:R-:W-:Y:S01]  /*2ff0*/  @!P3 LEA R14, P0, R8.reuse, c[0x0][0x170], 0x1 ;  /* 0x00005c00080eba11 */ /* 0x040fe200078008ff */
[C---:B------:R-:W-:Y:S02]  /*3000*/  @!P2 IMAD R2, R15.reuse, c[0x0][0x1a4], R0 ;  /* 0x000069000f02aa24 */ /* 0x040fe400078e0200 */
[----:B------:R-:W-:Y:S01]  /*3010*/  @!P2 IMAD.WIDE.U32 R6, R15, c[0x0][0x1a0], R4 ;  /* 0x000068000f06aa25 */ /* 0x000fe200078e0004 */
[----:B------:R-:W-:Y:S02]  /*3020*/  @!P3 LEA.HI.X R15, R8, c[0x0][0x174], R9, 0x1, P0 ;  /* 0x00005d00080fba11 */ /* 0x000fe400000f0c09 */
[----:B------:R-:W-:Y:S01]  /*3030*/  PLOP3.LUT P0, PT, PT, PT, UP6, 0x80, 0x0 ;  /* 0x000000000000781c */ /* 0x000fe20003f0f068 */
[----:B------:R-:W-:Y:S01]  /*3040*/  @!P4 IMAD.IADD R11, R11, 0x1, R16 ;  /* 0x000000010b0bc824 */ /* 0x000fe200078e0210 */
[----:B------:R-:W-:Y:S01]  /*3050*/  @!P4 LEA R16, P1, R10, c[0x0][0x170], 0x1 ;  /* 0x00005c000a10ca11 */ /* 0x000fe200078208ff */
[----:B------:R-:W-:Y:S01]  /*3060*/  IMAD R0, R22, c[0x0][0x1b0], RZ ;  /* 0x00006c0016007a24 */ /* 0x000fe200078e02ff */
[----:B------:R-:W-:Y:S01]  /*3070*/  @!P2 LEA R8, P6, R6, c[0x0][0x170], 0x1 ;  /* 0x00005c000608aa11 */ /* 0x000fe200078c08ff */
[----:B------:R-:W-:Y:S01]  /*3080*/  IMAD.WIDE.U32 R4, R12, c[0x0][0x1b0], R20 ;  /* 0x00006c000c047a25 */ /* 0x000fe200078e0014 */
[----:B------:R-:W-:-:S02]  /*3090*/  @!P4 LEA.HI.X R17, R10, c[0x0][0x174], R11, 0x1, P1 ;  /* 0x00005d000a11ca11 */ /* 0x000fc400008f0c0b */
[----:B------:R-:W-:Y:S01]  /*30a0*/  ISETP.GE.AND P1, PT, R23, UR4, PT ;  /* 0x0000000417007c0c */ /* 0x000fe2000bf26270 */
[----:B------:R-:W-:Y:S02]  /*30b0*/  IMAD R11, R12, c[0x0][0x1b4], R0 ;  /* 0x00006d000c0b7a24 */ /* 0x000fe400078e0200 */
[----:B------:R-:W-:Y:S01]  /*30c0*/  @!P2 IMAD.IADD R0, R7, 0x1, R2 ;  /* 0x000000010700a824 */ /* 0x000fe200078e0202 */
[----:B------:R-:W-:Y:S01]  /*30d0*/  IADD3 R2, R237, 0x8, RZ ;  /* 0x00000008ed027810 */ /* 0x000fe20007ffe0ff */
[----:B------:R-:W-:Y:S01]  /*30e0*/  @P0 BAR.SYNC.DEFER_BLOCKING 0x0 ;  /* 0x0000000000000b1d */ /* 0x000fe20000010000 */
[----:B------:R-:W-:Y:S02]  /*30f0*/  IMAD.WIDE.U32 R12, R128, c[0x0][0x370], RZ ;  /* 0x0000dc00800c7a25 */ /* 0x000fe400078e00ff */
[----:B------:R-:W-:Y:S02]  /*3100*/  @!P2 LEA.HI.X R9, R6, c[0x0][0x174], R0, 0x1, P6 ;  /* 0x00005d000609aa11 */ /* 0x000fe400030f0c00 */
[----:B------:R-:W-:Y:S01]  /*3110*/  @!P4 IADD3 R6, P0, R236, 0x20, RZ ;  /* 0x00000020ec06c810 */ /* 0x000fe20007f1e0ff */
[----:B------:R-:W-:-:S02]  /*3120*/  IMAD.WIDE.U32 R20, R128, c[0x0][0x190], RZ ;  /* 0x0000640080147a25 */ /* 0x000fc400078e00ff */
[----:B------:R-:W-:Y:S02]  /*3130*/  @!P1 IADD3 R10, P6, R198, R12, RZ ;  /* 0x0000000cc60a9210 */ /* 0x000fe40007fde0ff */
[----:B------:R-:W-:Y:S01]  /*3140*/  @!P4 IMAD.X R0, RZ, RZ, R24, P0 ;  /* 0x000000ffff00c224 */ /* 0x000fe200000e0618 */
[----:B------:R-:W-:Y:S01]  /*3150*/  @!P1 IADD3 R12, P0, R200, R20, RZ ;  /* 0x00000014c80c9210 */ /* 0x000fe20007f1e0ff */
[C---:B------:R-:W-:Y:S02]  /*3160*/  IMAD R22, R128.reuse, c[0x0][0x374], RZ ;  /* 0x0000dd0080167a24 */ /* 0x040fe400078e02ff */
[----:B------:R-:W-:Y:S02]  /*3170*/  IMAD R7, R128, c[0x0][0x194], RZ ;  /* 0x0000650080077a24 */ /* 0x000fe400078e02ff */
[----:B------:R-:W-:Y:S02]  /*3180*/  @!P4 IMAD R0, R0, c[0x0][0x198], RZ ;  /* 0x000066000000ca24 */ /* 0x000fe400078e02ff */
[----:B------:R-:W-:Y:S01]  /*3190*/  IMAD.IADD R5, R5, 0x1, R11 ;  /* 0x0000000105057824 */ /* 0x000fe200078e020b */
[----:B------:R-:W-:Y:S01]  /*31a0*/  @!P1 IADD3.X R11, R199, R13, R22, P6, !PT ;  /* 0x0000000dc70b9210 */ /* 0x000fe200037fe416 */
[C---:B------:R-:W-:Y:S01]  /*31b0*/  @!P4 IMAD R20, R6.reuse, c[0x0][0x19c], R0 ;  /* 0x000067000614ca24 */ /* 0x040fe200078e0200 */
[----:B------:R-:W-:Y:S01]  /*31c0*/  @!P1 IADD3.X R13, R201, R21, R7, P0, !PT ;  /* 0x00000015c90d9210 */ /* 0x000fe200007fe407 */
[----:B------:R-:W-:Y:S01]  /*31d0*/  @!P4 IMAD.WIDE.U32 R6, R6, c[0x0][0x198], R4 ;  /* 0x000066000606ca25 */ /* 0x000fe200078e0004 */
[----:B------:R-:W-:Y:S01]  /*31e0*/  IADD3 R0, R250, 0x1000, RZ ;  /* 0x00001000fa007810 */ /* 0x000fe20007ffe0ff */
[----:B------:R1:W-:Y:S01]  /*31f0*/  @P5 STS.128 [R235+0xa000], RZ ;  /* 0x00a000ffeb005388 */ /* 0x0003e20000000c00 */
[----:B------:R-:W-:-:S02]  /*3200*/  PLOP3.LUT P0, PT, PT, PT, UP0, 0x40, 0x0 ;  /* 0x000000000000781c */ /* 0x000fc40003f0e808 */
[----:B------:R-:W-:Y:S01]  /*3210*/  ISETP.GE.AND P6, PT, R2, UR4, PT ;  /* 0x0000000402007c0c */ /* 0x000fe2000bfc6270 */
[----:B------:R-:W-:Y:S01]  /*3220*/  @!PT LDS RZ, [RZ] ;  /* 0x00000000fffff984 */ /* 0x000fe20000000800 */
[----:B------:R-:W-:Y:S01]  /*3230*/  @!PT LDS RZ, [RZ] ;  /* 0x00000000fffff984 */ /* 0x000fe20000000800 */
[----:B------:R-:W-:Y:S01]  /*3240*/  @!PT LDS RZ, [RZ] ;  /* 0x00000000fffff984 */ /* 0x000fe20000000800 */
[----:B------:R1:W-:Y:S01]  /*3250*/  @!P5 LDGSTS.E.BYPASS.LTC128B.128 [R235+0xa000], [R18.64] ;  /* 0x0a00000012ebdfae */ /* 0x0003e2000b901d48 */
[----:B------:R-:W-:Y:S01]  /*3260*/  SEL R2, R0, R250, P0 ;  /* 0x000000fa00027207 */ /* 0x000fe20000000000 */
[----:B------:R-:W-:Y:S01]  /*3270*/  @!P5 IMAD R0, R24, c[0x0][0x198], RZ ;  /* 0x000066001800da24 */ /* 0x000fe200078e02ff */
[----:B------:R-:W-:Y:S01]  /*3280*/  ISETP.GE.AND P0, PT, R236, UR4, PT ;  /* 0x00000004ec007c0c */ /* 0x000fe2000bf06270 */
[----:B------:R1:W-:Y:S02]  /*3290*/  @P4 STS.128 [R235+0xb000], RZ ;  /* 0x00b000ffeb004388 */ /* 0x0003e40000000c00 */
[----:B------:R-:W-:Y:S01]  /*32a0*/  IMAD.SHL.U32 R208, R2, 0x2, RZ ;  /* 0x0000000202d07824 */ /* 0x000fe200078e00ff */
[----:B------:R-:W-:Y:S01]  /*32b0*/  @!P4 IADD3 R2, R7, R20, RZ ;  /* 0x000000140702c210 */ /* 0x000fe20007ffe0ff */
[----:B------:R-:W-:Y:S01]  /*32c0*/  @!PT LDS RZ, [RZ] ;  /* 0x00000000fffff984 */ /* 0x000fe20000000800 */
[----:B------:R-:W-:Y:S01]  /*32d0*/  @!PT LDS RZ, [RZ] ;  /* 0x00000000fffff984 */ /* 0x000fe20000000800 */
[----:B------:R-:W-:Y:S01]  /*32e0*/  @!PT LDS RZ, [RZ] ;  /* 0x00000000fffff984 */ /* 0x000fe20000000800 */
[----:B------:R1:W-:Y:S01]  /*32f0*/  @!P4 LDGSTS.E.BYPASS.LTC128B.128 [R235+0xb000], [R16.64] ;  /* 0x0b00000010ebcfae */ /* 0x0003e2000b901d48 */
[----:B------:R-:W-:-:S03]  /*3300*/  @!P5 IMAD R0, R236, c[0x0][0x19c], R0 ;  /* 0x00006700ec00da24 */ /* 0x000fc600078e0200 */
        /* <DEDUP_REMOVED lines=40> */
[----:B------:R1:W-:Y:S02]  /*3590*/  @P1 STS [R208+0x100c], RZ ;  /* 0x00100cffd0001388 */ /* 0x0003e40000000800 */
[----:B------:R-:W-:Y:S01]  /*35a0*/  @!P3 IMAD.X R7, RZ, RZ, R24, P0 ;  /* 0x000000ffff07b224 */ /* 0x000fe200000e0618 */
        /* <DEDUP_REMOVED lines=40> */
[----:B------:R-:W-:Y:S02]  /*3830*/  @!P2 LEA.HI.X R9, R4, c[0x0][0x16c], R2, 0x1, P4 ;  /* 0x00005b000409aa11 */ /* 0x000fe400020f0c02 */
[----:B------:R-:W-:Y:S01]  /*3840*/  SHF.R.S32.HI R2, RZ, 0x1f, R0 ;  /* 0x0000001fff027819 */ /* 0x000fe20000011400 */
[----:B------:R1:W-:Y:S01]  /*3850*/  @P2 STS.128 [R235+0x9000], RZ ;  /* 0x009000ffeb002388 */ /* 0x0003e20000000c00 */
[C---:B------:R-:W-:Y:S02]  /*3860*/  @!P1 LEA R6, P4, R0.reuse, UR14, 0x2 ;  /* 0x0000000e00069c11 */ /* 0x040fe4000f8810ff */
[C---:B------:R-:W-:Y:S01]  /*3870*/  SHF.L.U32 R4, R237.reuse, 0x2, RZ ;  /* 0x00000002ed047819 */ /* 0x040fe200000006ff */
[----:B------:R-:W-:Y:S01]  /*3880*/  @!PT LDS RZ, [RZ] ;  /* 0x00000000fffff984 */ /* 0x000fe20000000800 */
[----:B------:R-:W-:Y:S01]  /*3890*/  @!PT LDS RZ, [RZ] ;  /* 0x00000000fffff984 */ /* 0x000fe20000000800 */
[----:B------:R-:W-:Y:S01]  /*38a0*/  @!PT LDS RZ, [RZ] ;  /* 0x00000000fffff984 */ /* 0x000fe20000000800 */
[----:B------:R1:W-:Y:S01]  /*38b0*/  @!P2 LDGSTS.E.BYPASS.LTC128B.128 [R235+0x9000], [R8.64] ;  /* 0x0900000008ebafae */ /* 0x0003e2000b901d48 */
[----:B------:R-:W-:Y:S02]  /*38c0*/  @!P1 LEA.HI.X R7, R0, UR13, R2, 0x2, P4 ;  /* 0x0000000d00079c11 */ /* 0x000fe4000a0f1402 */
[----:B------:R-:W-:Y:S01]  /*38d0*/  SHF.L.U64.HI R0, R237, 0x2, R252 ;  /* 0x00000002ed007819 */ /* 0x000fe200000102fc */
[----:B------:R-:W0:Y:S01]  /*38e0*/  LDGDEPBAR ;  /* 0x00000000000079af */ /* 0x000e220000000000 */
[----:B------:R-:W-:-:S03]  /*38f0*/  IADD3 R4, P3, R4, UR14, RZ ;  /* 0x0000000e04047c10 */ /* 0x000fc6000ff7e0ff */
[----:B------:R1:W5:Y:S01]  /*3900*/  @!P1 LDG.E R232, [R6.64] ;  /* 0x0000000806e89981 */ /* 0x000362000c1e1900 */
[----:B------:R-:W-:-:S05]  /*3910*/  IADD3.X R5, R0, UR13, RZ, P3, !PT ;  /* 0x0000000d00057c10 */ /* 0x000fca0009ffe4ff */
[----:B------:R1:W5:Y:S04]  /*3920*/  @!P5 LDG.E R233, [R4.64] ;  /* 0x0000000804e9d981 */ /* 0x000368000c1e1900 */
[----:B------:R1:W5:Y:S04]  /*3930*/  @!P6 LDG.E R234, [R4.64+0x20] ;  /* 0x0000200804eae981 */ /* 0x000368000c1e1900 */
[----:B------:R1:W5:Y:S01]  /*3940*/  @!P0 LDG.E R231, [R4.64+0x80] ;  /* 0x0000800804e78981 */ /* 0x000362000c1e1900 */
[----:B------:R-:W-:-:S04]  /*3950*/  DEPBAR.LE SB0, 0x1 ;  /* 0x000080400000791a */ /* 0x000fc80000000000 */
[----:B------:R-:W-:Y:S01]  /*3960*/  BAR.SYNC.DEFER_BLOCKING 0x0 ;  /* 0x0000000000007b1d */ /* 0x000fe20000010000 */
[----:B------:R-:W-:-:S04]  /*3970*/  LEA.HI R0, R26, R25, RZ, 0x4 ;  /* 0x000000191a007211 */ /* 0x000fc800078f20ff */
[----:B------:R-:W-:-:S05]  /*3980*/  LOP3.LUT R0, R0, 0xfffffff0, RZ, 0xc0, !PT ;  /* 0xfffffff000007812 */ /* 0x000fca00078ec0ff */
[----:B------:R-:W-:-:S05]  /*3990*/  IMAD.IADD R0, R25, 0x1, -R0 ;  /* 0x0000000119007824 */ /* 0x000fca00078e0a00 */
[----:B------:R-:W-:Y:S01]  /*39a0*/  SHF.R.S32.HI R2, RZ, 0x1f, R0 ;  /* 0x0000001fff027819 */ /* 0x000fe20000011400 */
        /* <DEDUP_REMOVED lines=8> */
[----:B------:R-:W-:-:S04]  /*3a30*/  LEA.HI R2, R2, R0, RZ, 0x3 ;  /* 0x0000000002027211 */ /* 0x000fc800078f18ff */
[----:B------:R-:W-:-:S05]  /*3a40*/  LOP3.LUT R2, R2, 0xfffffff8, RZ, 0xc0, !PT ;  /* 0xfffffff802027812 */ /* 0x000fca00078ec0ff */
[----:B------:R-:W-:Y:S01]  /*3a50*/  IMAD.IADD R0, R0, 0x1, -R2 ;  /* 0x0000000100007824 */ /* 0x000fe200078e0a02 */
[----:B------:R-:W-:Y:S02]  /*3a60*/  IADD3 R2, R181, 0x1000, RZ ;  /* 0x00001000b5027810 */ /* 0x000fe40007ffe0ff */
[----:B------:R-:W-:Y:S02]  /*3a70*/  MOV R180, 0x20 ;  /* 0x0000002000b47802 */ /* 0x000fe40000000f00 */
[C---:B------:R-:W-:Y:S02]  /*3a80*/  LOP3.LUT P0, RZ, R0.reuse, 0x2, RZ, 0xc0, !PT ;  /* 0x0000000200ff7812 */ /* 0x040fe4000780c0ff */
[----:B------:R-:W-:Y:S02]  /*3a90*/  LOP3.LUT P1, RZ, R0, 0x4, RZ, 0xc0, !PT ;  /* 0x0000000400ff7812 */ /* 0x000fe4000782c0ff */
[----:B------:R-:W-:Y:S02]  /*3aa0*/  IADD3 R0, R182, 0x1000, RZ ;  /* 0x00001000b6007810 */ /* 0x000fe40007ffe0ff */
[----:B------:R-:W-:-:S02]  /*3ab0*/  PLOP3.LUT P3, PT, PT, PT, UP0, 0x40, 0x0 ;  /* 0x000000000000781c */ /* 0x000fc40003f6e808 */
[----:B------:R-:W-:Y:S01]  /*3ac0*/  PLOP3.LUT P2, PT, PT, PT, UP0, 0x40, 0x0 ;  /* 0x000000000000781c */ /* 0x000fe20003f4e808 */
[----:B------:R-:W-:Y:S01]  /*3ad0*/  UIADD3 UR4, UR17, UR10, URZ ;  /* 0x0000000a11047290 */ /* 0x000fe2000fffe03f */
[----:B------:R-:W-:Y:S02]  /*3ae0*/  SEL R2, R2, R181, P3 ;  /* 0x000000b502027207 */ /* 0x000fe40001800000 */
[----:B------:R-:W-:Y:S02]  /*3af0*/  SEL R0, R0, R182, P2 ;  /* 0x000000b600007207 */ /* 0x000fe40001000000 */
[----:B------:R-:W-:Y:S01]  /*3b00*/  SEL R180, R180, 0xffffffe0, !P0 ;  /* 0xffffffe0b4b47807 */ /* 0x000fe20004000000 */
[----:B------:R-:W-:Y:S01]  /*3b10*/  UIADD3 UR4, -UR5, 0x80, UR4 ;  /* 0x0000008005047890 */ /* 0x000fe2000fffe104 */
[----:B------:R-:W-:Y:S01]  /*3b20*/  IMAD R249, RZ, RZ, -UR60 ;  /* 0x8000003cfff97e24 */ /* 0x000fe2000f8e02ff */
        /* <DEDUP_REMOVED lines=35> */
[C---:B------:R-:W-:Y:S01]  /*3d60*/  SHF.L.U64.HI R239, R237.reuse, 0x2, R252 ;  /* 0x00000002edef7819 */ /* 0x040fe200000102fc */
[----:B------:R-:W-:Y:S01]  /*3d70*/  IMAD.SHL.U32 R238, R237, 0x4, RZ ;  /* 0x00000004edee7824 */ /* 0x000fe200078e00ff */
[----:B------:R-:W-:Y:S01]  /*3d80*/  ULDC UR7, c[0x0][0x2e8] ;  /* 0x0000ba0000077ab9 */ /* 0x000fe20000000800 */
[----:B------:R-:W-:Y:S01]  /*3d90*/  IMAD.IADD R175, R174, 0x1, R180 ;  /* 0x00000001aeaf7824 */ /* 0x000fe200078e02b4 */
[----:B------:R-:W-:-:S02]  /*3da0*/  UIADD3 UR34, UR4, -UR7, URZ ;  /* 0x8000000704227290 */ /* 0x000fc4000fffe03f */
[----:B------:R-:W-:Y:S02]  /*3db0*/  UIADD3 UR35, UR17, 0x80, URZ ;  /* 0x0000008011237890 */ /* 0x000fe4000fffe03f */
[----:B-1234-:R-:W-:Y:S02]  /*3dc0*/  ULDC UR12, c[0x0][0x2e4] ;  /* 0x0000b900000c7ab9 */ /* 0x01efe40000000800 */
.L_x_1426:
[----:B------:R-:W0:Y:S01]  /*3dd0*/  LDGDEPBAR ;  /* 0x00000000000079af */ /* 0x000e220000000000 */
[----:B------:R-:W-:Y:S01]  /*3de0*/  IADD3 R8, P0, R238, UR16, RZ ;  /* 0x00000010ee087c10 */ /* 0x000fe2000ff1e0ff */
[----:B------:R-:W-:Y:S01]  /*3df0*/  USHF.L.U32 UR4, UR6, 0x6, URZ ;  /* 0x0000000606047899 */ /* 0x000fe2000800063f */
[----:B------:R-:W-:Y:S01]  /*3e00*/  IADD3 R0, R173, R180, RZ ;  /* 0x000000b4ad007210 */ /* 0x000fe20007ffe0ff */
        /* <DEDUP_REMOVED lines=10> */
[----:B------:R-:W1:Y:S08]  /*3eb0*/  LDSM.16.M88.4 R16, [R176+0x6000] ;  /* 0x00600000b010783b */ /* 0x000e700000000200 */
[----:B------:R-:W2:Y:S08]  /*3ec0*/  LDSM.16.M88.4 R28, [R173+0x1000] ;  /* 0x00100000ad1c783b */ /* 0x000eb00000000200 */
[----:B-----5:R2:W5:Y:S04]  /*3ed0*/  LDG.E R185, [R8.64] ;  /* 0x0000000808b97981 */ /* 0x020568000c1e1900 */
[----:B------:R2:W5:Y:S04]  /*3ee0*/  LDG.E R186, [R8.64+0x20] ;  /* 0x0000200808ba7981 */ /* 0x000568000c1e1900 */
[----:B------:R2:W5:Y:S04]  /*3ef0*/  LDG.E R184, [R8.64+0x80] ;  /* 0x0000800808b87981 */ /* 0x000568000c1e1900 */
[----:B------:R2:W5:Y:S04]  /*3f00*/  LDG.E R183, [R8.64+0xa0] ;  /* 0x0000a00808b77981 */ /* 0x000568000c1e1900 */
[----:B------:R-:W3:Y:S01]  /*3f10*/  LDSM.16.M88.4 R100, [R176+0x6800] ;  /* 0x00680000b064783b */ /* 0x000ee20000000200 */
[-C--:B-1----:R-:W-:Y:S07]  /*3f20*/  HMMA.16816.F32 R4, R32, R16.reuse, RZ ;  /* 0x000000102004723c */ /* 0x082fee00000018ff */
[----:B------:R-:W-:Y:S08]  /*3f30*/  LDSM.16.M88.4 R104, [R0] ;  /* 0x000000000068783b */ /* 0x000ff00000000200 */
[----:B------:R-:W1:Y:S01]  /*3f40*/  LDSM.16.M88.4 R108, [R179+0x6000] ;  /* 0x00600000b36c783b */ /* 0x000e620000000200 */
[C---:B--2---:R-:W-:Y:S07]  /*3f50*/  HMMA.16816.F32 R8, R28.reuse, R16, RZ ;  /* 0x000000101c08723c */ /* 0x044fee00000018ff */
[----:B------:R2:W4:Y:S01]  /*3f60*/  LDSM.16.M88.4 R112, [R0+0x1000] ;  /* 0x001000000070783b */ /* 0x0005220000000200 */
[-C--:B------:R-:W-:Y:S07]  /*3f70*/  HMMA.16816.F32 R12, R28, R18.reuse, RZ ;  /* 0x000000121c0c723c */ /* 0x080fee00000018ff */
[----:B------:R-:W1:Y:S01]  /*3f80*/  LDSM.16.M88.4 R116, [R179+0x6800] ;  /* 0x00680000b374783b */ /* 0x000e620000000200 */
[C---:B------:R-:W-:Y:S07]  /*3f90*/  HMMA.16816.F32 R16, R32.reuse, R18, RZ ;  /* 0x000000122010723c */ /* 0x040fee00000018ff */
[----:B------:R-:W-:Y:S01]  /*3fa0*/  LDSM.16.M88.4 R120, [R2] ;  /* 0x000000000278783b */ /* 0x000fe20000000200 */
[-C--:B---3--:R-:W-:Y:S07]  /*3fb0*/  HMMA.16816.F32 R20, R32, R100.reuse, RZ ;  /* 0x000000642014723c */ /* 0x088fee00000018ff */
[----:B------:R-:W3:Y:S01]  /*3fc0*/  LDSM.16.M88.4 R124, [R177+0x6000] ;  /* 0x00600000b17c783b */ /* 0x000ee20000000200 */
[----:B--2---:R-:W-:Y:S01]  /*3fd0*/  IADD3 R0, R0, R128, RZ ;  /* 0x0000008000007210 */ /* 0x004fe20007ffe0ff */
[C---:B------:R-:W-:Y:S06]  /*3fe0*/  HMMA.16816.F32 R24, R28.reuse, R100, RZ ;  /* 0x000000641c18723c */ /* 0x040fec00000018ff */
[----:B------:R-:W-:Y:S02]  /*3ff0*/  LDSM.16.M88.4 R128, [R177+0x6800] ;  /* 0x00680000b180783b */ /* 0x000fe40000000200 */
[-C--:B------:R-:W-:Y:S06]  /*4000*/  HMMA.16816.F32 R28, R28, R102.reuse, RZ ;  /* 0x000000661c1c723c */ /* 0x080fec00000018ff */
[----:B------:R-:W-:Y:S02]  /*4010*/  LDSM.16.M88.4 R132, [R0] ;  /* 0x000000000084783b */ /* 0x000fe40000000200 */
[----:B------:R-:W-:Y:S06]  /*4020*/  HMMA.16816.F32 R32, R32, R102, RZ ;  /* 0x000000662020723c */ /* 0x000fec00000018ff */
[----:B------:R-:W2:Y:S02]  /*4030*/  LDSM.16.M88.4 R100, [R2+0x1000] ;  /* 0x001000000264783b */ /* 0x000ea40000000200 */
[-C--:B-1----:R-:W-:Y:S06]  /*4040*/  HMMA.16816.F32 R4, R104, R108.reuse, R4 ;  /* 0x0000006c6804723c */ /* 0x082fec0000001804 */
[----:B------:R-:W1:Y:S02]  /*4050*/  LDSM.16.M88.4 R136, [R178+0x6000] ;  /* 0x00600000b288783b */ /* 0x000e640000000200 */
[C---:B----4-:R-:W-:Y:S08]  /*4060*/  HMMA.16816.F32 R8, R112.reuse, R108, R8 ;  /* 0x0000006c7008723c */ /* 0x050ff00000001808 */
[-C--:B------:R-:W-:Y:S08]  /*4070*/  HMMA.16816.F32 R12, R112, R110.reuse, R12 ;  /* 0x0000006e700c723c */ /* 0x080ff0000000180c */
[C---:B------:R-:W-:Y:S08]  /*4080*/  HMMA.16816.F32 R16, R104.reuse, R110, R16 ;  /* 0x0000006e6810723c */ /* 0x040ff00000001810 */
[-C--:B------:R-:W-:Y:S08]  /*4090*/  HMMA.16816.F32 R20, R104, R116.reuse, R20 ;  /* 0x000000746814723c */ /* 0x080ff00000001814 */
[C---:B------:R-:W-:Y:S08]  /*40a0*/  HMMA.16816.F32 R24, R112.reuse, R116, R24 ;  /* 0x000000747018723c */ /* 0x040ff00000001818 */
[-C--:B------:R-:W-:Y:S08]  /*40b0*/  HMMA.16816.F32 R28, R112, R118.reuse, R28 ;  /* 0x00000076701c723c */ /* 0x080ff0000000181c */
[----:B------:R-:W-:Y:S01]  /*40c0*/  HMMA.16816.F32 R32, R104, R118, R32 ;  /* 0x000000766820723c */ /* 0x000fe20000001820 */
[----:B------:R-:W4:Y:S07]  /*40d0*/  LDSM.16.M88.4 R104, [R0+0x1000] ;  /* 0x001000000068783b */ /* 0x000f2e0000000200 */
[-C--:B---3--:R-:W-:Y:S08]  /*40e0*/  HMMA.16816.F32 R4, R120, R124.reuse, R4 ;  /* 0x0000007c7804723c */ /* 0x088ff00000001804 */
[C---:B--2---:R-:W-:Y:S08]  /*40f0*/  HMMA.16816.F32 R8, R100.reuse, R124, R8 ;  /* 0x0000007c6408723c */ /* 0x044ff00000001808 */
[-C--:B------:R-:W-:Y:S08]  /*4100*/  HMMA.16816.F32 R12, R100, R126.reuse, R12 ;  /* 0x0000007e640c723c */ /* 0x080ff0000000180c */
[C---:B------:R-:W-:Y:S08]  /*4110*/  HMMA.16816.F32 R16, R120.reuse, R126, R16 ;  /* 0x0000007e7810723c */ /* 0x040ff00000001810 */
[-C--:B------:R-:W-:Y:S08]  /*4120*/  HMMA.16816.F32 R20, R120, R128.reuse, R20 ;  /* 0x000000807814723c */ /* 0x080ff00000001814 */
[C---:B------:R-:W-:Y:S08]  /*4130*/  HMMA.16816.F32 R24, R100.reuse, R128, R24 ;  /* 0x000000806418723c */ /* 0x040ff00000001818 */
[-C--:B------:R-:W-:Y:S08]  /*4140*/  HMMA.16816.F32 R28, R100, R130.reuse, R28 ;  /* 0x00000082641c723c */ /* 0x080ff0000000181c */
[----:B------:R-:W-:Y:S08]  /*4150*/  HMMA.16816.F32 R32, R120, R130, R32 ;  /* 0x000000827820723c */ /* 0x000ff00000001820 */
[-C--:B-1----:R-:W-:Y:S08]  /*4160*/  HMMA.16816.F32 R4, R132, R136.reuse, R4 ;  /* 0x000000888404723c */ /* 0x082ff00000001804 */
[C---:B----4-:R-:W-:Y:S08]  /*4170*/  HMMA.16816.F32 R8, R104.reuse, R136, R8 ;  /* 0x000000886808723c */ /* 0x050ff00000001808 */
        /* <DEDUP_REMOVED lines=114> */
.L_x_1422:
        /* <DEDUP_REMOVED lines=129> */
.L_x_1423:
        /* <DEDUP_REMOVED lines=337> */
.L_x_1424:
        /* <DEDUP_REMOVED lines=102> */
.L_x_1425:
[----:B------:R-:W-:Y:S01]  /*6c20*/  LDSM.16.M88.4 R16, [R174] ;  /* 0x00000000ae10783b */ /* 0x000fe20000000200 */
[--C-:B------:R-:W-:Y:S01]  /*6c30*/  IMAD.IADD R2, R0, 0x1, R128.reuse ;  /* 0x0000000100027824 */ /* 0x100fe200078e0280 */
[C---:B------:R-:W-:Y:S01]  /*6c40*/  LEA R189, P0, R249.reuse, R210, 0x2 ;  /* 0x000000d2f9bd7211 */ /* 0x040fe200078010ff */
        /* <DEDUP_REMOVED lines=315> */
.L_x_1427:
        /* <DEDUP_REMOVED lines=17> */
.L_x_1428:
[----:B------:R-:W-:Y:S01]  /*8110*/  BAR.SYNC.DEFER_BLOCKING 0x0 ;  /* 0x0000000000007b1d */ /* 0x000fe20000010000 */
[----:B------:R-:W-:Y:S01]  /*8120*/  USHF.R.S32.HI UR4, URZ, 0x1f, UR17 ;  /* 0x0000001f3f047899 */ /* 0x000fe20008011411 */
[--C-:B-1----:R-:W-:Y:S01]  /*8130*/  SHF.R.S32.HI R7, RZ, 0x1f, R244.reuse ;  /* 0x0000001fff077819 */ /* 0x102fe200000114f4 */
[----:B------:R-:W-:Y:S01]  /*8140*/  IMAD.U32 R4, RZ, RZ, UR17 ;  /* 0x00000011ff047e24 */ /* 0x000fe2000f8e00ff */
[----:B------:R-:W-:Y:S01]  /*8150*/  UIMAD UR5, UR33, -0x80, UR5 ;  /* 0xffffff80210578a4 */ /* 0x000fe2000f8e0205 */
[----:B------:R-:W-:Y:S01]  /*8160*/  IMAD.MOV.U32 R6, RZ, RZ, R244 ;  /* 0x000000ffff067224 */ /* 0x000fe200078e00f4 */
[----:B------:R-:W-:Y:S01]  /*8170*/  ULDC.64 UR10, c[0x0][0x3a0] ;  /* 0x0000e800000a7ab9 */ /* 0x000fe20000000a00 */
[----:B------:R-:W-:Y:S01]  /*8180*/  BSSY B0, `(.L_x_1429) ;  /* 0x0000022000007945 */ /* 0x000fe20003800000 */
[----:B------:R-:W-:Y:S01]  /*8190*/  UIMAD UR10, UR4, UR10, URZ ;  /* 0x0000000a040a72a4 */ /* 0x000fe2000f8e023f */
[----:B------:R-:W-:Y:S01]  /*81a0*/  IMAD.WIDE.U32 R4, R4, c[0x0][0x3a0], R6 ;  /* 0x0000e80004047a25 */ /* 0x000fe200078e0006 */
[----:B------:R-:W-:Y:S01]  /*81b0*/  USHF.R.S32.HI UR12, URZ, 0x1f, UR51 ;  /* 0x0000001f3f0c7899 */ /* 0x000fe20008011433 */
[----:B------:R-:W-:Y:S01]  /*81c0*/  ISETP.GE.AND P4, PT, R236, UR5, PT ;  /* 0x00000005ec007c0c */ /* 0x000fe2000bf86270 */
[----:B------:R-:W-:Y:S01]  /*81d0*/  UIMAD UR10, UR17, UR11, UR10 ;  /* 0x0000000b110a72a4 */ /* 0x000fe2000f8e020a */
[----:B------:R-:W-:-:S02]  /*81e0*/  SHF.R.S32.HI R44, RZ, 0x1f, R236 ;  /* 0x0000001fff2c7819 */ /* 0x000fc400000114ec */
[----:B------:R-:W-:-:S03]  /*81f0*/  IADD3 R4, P0, R4, UR13, RZ ;  /* 0x0000000d04047c10 */ /* 0x000fc6000ff1e0ff */
[----:B------:R-:W-:Y:S01]  /*8200*/  IMAD.U32 R0, RZ, RZ, UR10 ;  /* 0x0000000aff007e24 */ /* 0x000fe2000f8e00ff */
[----:B------:R-:W-:Y:S02]  /*8210*/  ULDC.64 UR10, c[0x0][0x3b8] ;  /* 0x0000ee00000a7ab9 */ /* 0x000fe40000000a00 */
[----:B------:R-:W-:Y:S02]  /*8220*/  UIMAD UR10, UR12, UR10, URZ ;  /* 0x0000000a0c0a72a4 */ /* 0x000fe4000f8e023f */
[----:B------:R-:W-:Y:S01]  /*8230*/  IADD3.X R5, R5, UR14, R0, P0, !PT ;  /* 0x0000000e05057c10 */ /* 0x000fe200087fe400 */
[----:B------:R1:W2:Y:S01]  /*8240*/  LDS.128 R16, [R235+0x7000] ;  /* 0x00700000eb107984 */ /* 0x0002a20000000c00 */
[----:B------:R-:W-:Y:S01]  /*8250*/  IMAD.U32 R0, RZ, RZ, UR51 ;  /* 0x00000033ff007e24 */ /* 0x000fe2000f8e00ff */
[----:B------:R-:W-:Y:S02]  /*8260*/  UIMAD UR10, UR51, UR11, UR10 ;  /* 0x0000000b330a72a4 */ /* 0x000fe4000f8e020a */
        /* <DEDUP_REMOVED lines=19> */
.L_x_1430:
[----:B------:R-:W-:Y:S05]  /*83a0*/  BSYNC B0 ;  /* 0x0000000000007941 */ /* 0x000fea0003800000 */
.L_x_1429:
        /* <DEDUP_REMOVED lines=15> */
.L_x_1432:
[----:B------:R-:W-:Y:S05]  /*84a0*/  BSYNC B0 ;  /* 0x0000000000007941 */ /* 0x000fea0003800000 */
.L_x_1431:
        /* <DEDUP_REMOVED lines=15> */
.L_x_1434:
[----:B------:R-:W-:Y:S05]  /*85a0*/  BSYNC B0 ;  /* 0x0000000000007941 */ /* 0x000fea0003800000 */
.L_x_1433:
        /* <DEDUP_REMOVED lines=14> */
.L_x_1436:
[----:B------:R-:W-:Y:S05]  /*8690*/  BSYNC B0 ;  /* 0x0000000000007941 */ /* 0x000fea0003800000 */
.L_x_1435:
[----:B------:R-:W-:Y:S01]  /*86a0*/  ULDC.64 UR10, c[0x0][0x3a8] ;  /* 0x0000ea00000a7ab9 */ /* 0x000fe20000000a00 */
[----:B------:R-:W-:Y:S01]  /*86b0*/  IMAD.U32 R0, RZ, RZ, UR17 ;  /* 0x00000011ff007e24 */ /* 0x000fe2000f8e00ff */
[----:B------:R-:W-:Y:S01]  /*86c0*/  UIMAD UR4, UR4, UR10, URZ ;  /* 0x0000000a040472a4 */ /* 0x000fe2000f8e023f */
[----:B------:R-:W-:Y:S01]  /*86d0*/  BSSY B0, `(.L_x_1437) ;  /* 0x0000017000007945 */ /* 0x000fe20003800000 */
[----:B------:R-:W-:Y:S01]  /*86e0*/  USHF.R.S32.HI UR12, URZ, 0x1f, UR51 ;  /* 0x0000001f3f0c7899 */ /* 0x000fe20008011433 */
[----:B------:R-:W-:Y:S01]  /*86f0*/  IMAD.WIDE.U32 R6, R0, c[0x0][0x3a8], R6 ;  /* 0x0000ea0000067a25 */ /* 0x000fe200078e0006 */
[----:B------:R-:W-:-:S04]  /*8700*/  UIMAD UR4, UR17, UR11, UR4 ;  /* 0x0000000b110472a4 */ /* 0x000fc8000f8e0204 */
[----:B--2---:R-:W-:Y:S02]  /*8710*/  IADD3 R4, P0, R6, UR6, RZ ;  /* 0x0000000606047c10 */ /* 0x004fe4000ff1e0ff */
[----:B------:R-:W-:Y:S01]  /*8720*/  MOV R0, UR4 ;  /* 0x0000000400007c02 */ /* 0x000fe20008000f00 */
[----:B------:R-:W-:Y:S02]  /*8730*/  ULDC.64 UR4, c[0x0][0x3c0] ;  /* 0x0000f00000047ab9 */ /* 0x000fe40000000a00 */
[----:B------:R-:W-:Y:S01]  /*8740*/  UIMAD UR4, UR12, UR4, URZ ;  /* 0x000000040c0472a4 */ /* 0x000fe2000f8e023f */
[----:B------:R-:W-:Y:S01]  /*8750*/  IADD3.X R5, R7, UR7, R0, P0, !PT ;  /* 0x0000000707057c10 */ /* 0x000fe200087fe400 */
[----:B------:R-:W-:Y:S02]  /*8760*/  IMAD.U32 R0, RZ, RZ, UR51 ;  /* 0x00000033ff007e24 */ /* 0x000fe4000f8e00ff */
[----:B------:R-:W-:Y:S02]  /*8770*/  UIMAD UR4, UR51, UR5, UR4 ;  /* 0x00000005330472a4 */ /* 0x000fe4000f8e0204 */
        /* <DEDUP_REMOVED lines=12> */
.L_x_1438:
[----:B------:R-:W-:Y:S05]  /*8840*/  BSYNC B0 ;  /* 0x0000000000007941 */ /* 0x000fea0003800000 */
.L_x_1437:
        /* <DEDUP_REMOVED lines=13> */
.L_x_1440:
[----:B------:R-:W-:Y:S05]  /*8920*/  BSYNC B0 ;  /* 0x0000000000007941 */ /* 0x000fea0003800000 */
.L_x_1439:
        /* <DEDUP_REMOVED lines=13> */
.L_x_1442:
[----:B------:R-:W-:Y:S05]  /*8a00*/  BSYNC B0 ;  /* 0x0000000000007941 */ /* 0x000fea0003800000 */
.L_x_1441:
        /* <DEDUP_REMOVED lines=11> */
.L_x_1421:
[----:B------:R-:W-:Y:S05]  /*8ac0*/  BSYNC B1 ;  /* 0x0000000000017941 */ /* 0x000fea0003800000 */
.L_x_1399:
        /* <DEDUP_REMOVED lines=11> */
.L_x_1443:
[----:B------:R-:W-:Y:S05]  /*8b80*/  EXIT ;  /* 0x000000000000794d */ /* 0x000fea0003800000 */
.L_x_1445:
        /* <DEDUP_REMOVED lines=15> */
.L_x_2477:


//--------------------- .text._ZN5flash44flash_bwd_dq_dk_dv_loop_seqk_parallel_kernelI23Flash_bwd_kernel_traitsILi64ELi64ELi128ELi8ELi2ELi4ELi4ELb1ELb0EN7cutlass6half_tE19Flash_kernel_traitsILi64ELi64ELi128ELi8ES3_EELb1ELb0ELb1ELb1ELb0ELb0ELb0EEEvNS_16Flash_bwd_paramsE --------------------------
	.section	.text._ZN5flash44flash_bwd_dq_dk_dv_loop_seqk_parallel_kernelI23Flash_bwd_kernel_traitsILi64ELi64ELi128ELi8ELi2ELi4ELi4ELb1ELb0EN7cutlass6half_tE19Flash_kernel_traitsILi64ELi64ELi128ELi8ES3_EELb1ELb0ELb1ELb1ELb0ELb0ELb0EEEvNS_16Flash_bwd_paramsE,"ax",@progbits
	.sectioninfo	@"SHI_REGISTERS=255"
	.align	128
        .global         _ZN5flash44flash_bwd_dq_dk_dv_loop_seqk_parallel_kernelI23Flash_bwd_kernel_traitsILi64ELi64ELi128ELi8ELi2ELi4ELi4ELb1ELb0EN7cutlass6half_tE19Flash_kernel_traitsILi64ELi64ELi128ELi8ES3_EELb1ELb0ELb1ELb1ELb0ELb0ELb0EEEvNS_16Flash_bwd_paramsE
        .type           _ZN5flash44flash_bwd_dq_dk_dv_loop_seqk_parallel_kernelI23Flash_bwd_kernel_traitsILi64ELi64ELi128ELi8ELi2ELi4ELi4ELb1ELb0EN7cutlass6half_tE19Flash_kernel_traitsILi64ELi64ELi128ELi8ES3_EELb1ELb0ELb1ELb1ELb0ELb0ELb0EEEvNS_16Flash_bwd_paramsE,@function
        .size           _ZN5flash44flash_bwd_dq_dk_dv_loop_seqk_parallel_kernelI23Flash_bwd_kernel_traitsILi64ELi64ELi128ELi8ELi2ELi4ELi4ELb1ELb0EN7cutlass6half_tE19Flash_kernel_traitsILi64ELi64ELi128ELi8ES3_EELb1ELb0ELb1ELb1ELb0ELb0ELb0EEEvNS_16Flash_bwd_paramsE,(.L_x_2478 - _ZN5flash44flash_bwd_dq_dk_dv_loop_seqk_parallel_kernelI23Flash_bwd_kernel_traitsILi64ELi64ELi128ELi8ELi2ELi4ELi4ELb1ELb0EN7cutlass6half_tE19Flash_kernel_traitsILi64ELi64ELi128ELi8ES3_EELb1ELb0ELb1ELb1ELb0ELb0ELb0EEEvNS_16Flash_bwd_paramsE)
        .other          _ZN5flash44flash_bwd_dq_dk_dv_loop_seqk_parallel_kernelI23Flash_bwd_kernel_traitsILi64ELi64ELi128ELi8ELi2ELi4ELi4ELb1ELb0EN7cutlass6half_tE19Flash_kernel_traitsILi64ELi64ELi128ELi8ES3_EELb1ELb0ELb1ELb1ELb0ELb0ELb0EEEvNS_16Flash_bwd_paramsE,@"STO_CUDA_ENTRY STV_DEFAULT"
_ZN5flash44flash_bwd_dq_dk_dv_loop_seqk_parallel_kernelI23Flash_bwd_kernel_traitsILi64ELi64ELi128ELi8ELi2ELi4ELi4ELb1ELb0EN7cutlass6half_tE19Flash_kernel_traitsILi64ELi64ELi128ELi8ES3_EELb1ELb0ELb1ELb1ELb0ELb0ELb0EEEvNS_16Flash_bwd_paramsE:
.text._ZN5flash44flash_bwd_dq_dk_dv_loop_seqk_parallel_kernelI23Flash_bwd_kernel_traitsILi64ELi64ELi128ELi8ELi2ELi4ELi4ELb1ELb0EN7cutlass6half_tE19Flash_kernel_traitsILi64ELi64ELi128ELi8ES3_EELb1ELb0ELb1ELb1ELb0ELb0ELb0EEEvNS_16Flash_bwd_paramsE:
        /* <DEDUP_REMOVED lines=14> */
[----:B-1----:R-:W-:-:S04]  /*00e0*/  SHF.R.S32.HI R4, RZ, 0x1f, R8 ;  /* 0x0000001fff047819 */ /* 0x002fc80000011408 */
[CC--:B------:R-:W-:Y:S02]  /*00f0*/  LEA.HI R3, R4.reuse, R8.reuse, RZ, 0x4 ;  /* 0x0000000804037211 */ /* 0x0c0fe400078f20ff */
[CC--:B------:R-:W-:Y:S02]  /*0100*/  LEA.HI R2, R4.reuse, R8.reuse, RZ, 0x5 ;  /* 0x0000000804027211 */ /* 0x0c0fe400078f28ff */
[CC--:B------:R-:W-:Y:S02]  /*0110*/  LEA.HI R12, R4.reuse, R8.reuse, RZ, 0x3 ;  /* 0x00000008040c7211 */ /* 0x0c0fe400078f18ff */
[CC--:B------:R-:W-:Y:S02]  /*0120*/  LEA.HI R0, R4.reuse, R8.reuse, RZ, 0x2 ;  /* 0x0000000804007211 */ /* 0x0c0fe400078f10ff */
[----:B------:R-:W-:Y:S02]  /*0130*/  LOP3.LUT R6, R3, 0xfffffff0, RZ, 0xc0, !PT ;  /* 0xfffffff003067812 */ /* 0x000fe400078ec0ff */
[----:B------:R-:W-:-:S02]  /*0140*/  LEA.HI R15, R4, R8, RZ, 0x6 ;  /* 0x00000008040f7211 */ /* 0x000fc400078f30ff */
[----:B------:R-:W-:Y:S01]  /*0150*/  LEA.HI R16, R4, R8, RZ, 0x7 ;  /* 0x0000000804107211 */ /* 0x000fe200078f38ff */
[----:B------:R-:W-:Y:S01]  /*0160*/  IMAD.IADD R10, R8, 0x1, -R6 ;  /* 0x00000001080a7824 */ /* 0x000fe200078e0a06 */
[----:B------:R-:W-:Y:S02]  /*0170*/  LOP3.LUT R4, R2, 0xffffffe0, RZ, 0xc0, !PT ;  /* 0xffffffe002047812 */ /* 0x000fe400078ec0ff */
[----:B------:R-:W-:Y:S02]  /*0180*/  LOP3.LUT R5, R12, 0xfffffff8, RZ, 0xc0, !PT ;  /* 0xfffffff80c057812 */ /* 0x000fe400078ec0ff */
[----:B------:R-:W-:Y:S01]  /*0190*/  LOP3.LUT R7, R0, 0x7ffffffc, RZ, 0xc0, !PT ;  /* 0x7ffffffc00077812 */ /* 0x000fe200078ec0ff */
[C---:B------:R-:W-:Y:S01]  /*01a0*/  IMAD.IADD R11, R8.reuse, 0x1, -R4 ;  /* 0x00000001080b7824 */ /* 0x040fe200078e0a04 */
[--C-:B------:R-:W-:Y:S01]  /*01b0*/  SHF.R.S32.HI R9, RZ, 0x2, R0.reuse ;  /* 0x00000002ff097819 */ /* 0x100fe20000011400 */
[C---:B------:R-:W-:Y:S01]  /*01c0*/  IMAD.IADD R5, R8.reuse, 0x1, -R5 ;  /* 0x0000000108057824 */ /* 0x040fe200078e0a05 */
[----:B------:R-:W-:Y:S01]  /*01d0*/  SHF.R.S32.HI R6, RZ, 0x1f, R0 ;  /* 0x0000001fff067819 */ /* 0x000fe20000011400 */
[----:B------:R-:W-:Y:S01]  /*01e0*/  IMAD.IADD R17, R8, 0x1, -R7 ;  /* 0x0000000108117824 */ /* 0x000fe200078e0a07 */
[--C-:B------:R-:W-:Y:S01]  /*01f0*/  SHF.R.S32.HI R0, RZ, 0x5, R2.reuse ;  /* 0x00000005ff007819 */ /* 0x100fe20000011402 */
[----:B------:R-:W-:Y:S01]  /*0200*/  IMAD.SHL.U32 R210, R5, 0x8, RZ ;  /* 0x0000000805d27824 */ /* 0x000fe200078e00ff */
[----:B------:R-:W-:-:S02]  /*0210*/  SHF.R.S32.HI R4, RZ, 0x1f, R2 ;  /* 0x0000001fff047819 */ /* 0x000fc40000011402 */
[----:B------:R-:W-:Y:S02]  /*0220*/  SHF.R.S32.HI R8, RZ, 0x4, R3 ;  /* 0x00000004ff087819 */ /* 0x000fe40000011403 */
[-C--:B------:R-:W-:Y:S02]  /*0230*/  LEA.HI R7, R2, R0.reuse, RZ, 0x1 ;  /* 0x0000000002077211 */ /* 0x080fe400078f08ff */
[----:B------:R-:W-:Y:S02]  /*0240*/  LEA.HI R2, R4, R0, RZ, 0x2 ;  /* 0x0000000004027211 */ /* 0x000fe400078f10ff */
[----:B------:R-:W-:Y:S02]  /*0250*/  LEA.HI R4, R3, R8, RZ, 0x1 ;  /* 0x0000000803047211 */ /* 0x000fe400078f08ff */
[----:B------:R-:W-:Y:S02]  /*0260*/  LEA.HI R3, R6, R9, RZ, 0x3 ;  /* 0x0000000906037211 */ /* 0x000fe400078f18ff */
[----:B------:R-:W-:-:S02]  /*0270*/  LOP3.LUT R6, R7, 0xfffffffe, RZ, 0xc0, !PT ;  /* 0xfffffffe07067812 */ /* 0x000fc400078ec0ff */
[----:B------:R-:W-:Y:S02]  /*0280*/  LOP3.LUT R2, R2, 0xfffffffc, RZ, 0xc0, !PT ;  /* 0xfffffffc02027812 */ /* 0x000fe400078ec0ff */
[----:B------:R-:W-:Y:S01]  /*0290*/  SHF.R.S32.HI R220, RZ, 0x3, R12 ;  /* 0x00000003ffdc7819 */ /* 0x000fe2000001140c */
[C---:B------:R-:W-:Y:S01]  /*02a0*/  IMAD.IADD R240, R0.reuse, 0x1, -R6 ;  /* 0x0000000100f07824 */ /* 0x040fe200078e0a06 */
[----:B------:R-:W-:Y:S01]  /*02b0*/  LOP3.LUT R3, R3, 0xfffffff8, RZ, 0xc0, !PT ;  /* 0xfffffff803037812 */ /* 0x000fe200078ec0ff */
[----:B------:R-:W-:Y:S01]  /*02c0*/  IMAD.IADD R160, R0, 0x1, -R2 ;  /* 0x0000000100a07824 */ /* 0x000fe200078e0a02 */
[----:B------:R-:W-:Y:S01]  /*02d0*/  LOP3.LUT R4, R4, 0xfffffffe, RZ, 0xc0, !PT ;  /* 0xfffffffe04047812 */ /* 0x000fe200078ec0ff */
[----:B------:R-:W-:Y:S01]  /*02e0*/  IMAD.SHL.U32 R0, R220, 0x40, RZ ;  /* 0x00000040dc007824 */ /* 0x000fe200078e00ff */
[----:B------:R-:W-:Y:S01]  /*02f0*/  SHF.R.S32.HI R14, RZ, 0x1f, R10 ;  /* 0x0000001fff0e7819 */ /* 0x000fe2000001140a */
[----:B------:R-:W-:Y:S01]  /*0300*/  IMAD.IADD R7, R9, 0x1, -R3 ;  /* 0x0000000109077824 */ /* 0x000fe200078e0a03 */
[----:B------:R-:W-:Y:S01]  /*0310*/  LOP3.LUT P4, RZ, R5, 0x2, RZ, 0xc0, !PT ;  /* 0x0000000205ff7812 */ /* 0x000fe2000788c0ff */
[----:B------:R-:W-:Y:S01]  /*0320*/  IMAD.IADD R13, R8, 0x1, -R4 ;  /* 0x00000001080d7824 */ /* 0x000fe200078e0a04 */
[----:B------:R-:W-:-:S02]  /*0330*/  LOP3.LUT R0, R0, 0x1c0, RZ, 0xc0, !PT ;  /* 0x000001c000007812 */ /* 0x000fc400078ec0ff */
[----:B------:R-:W-:Y:S02]  /*0340*/  SHF.R.S32.HI R4, RZ, 0x1f, R11 ;  /* 0x0000001fff047819 */ /* 0x000fe4000001140b */
[----:B------:R-:W-:Y:S02]  /*0350*/  SHF.R.U32.HI R3, RZ, 0x3, R0 ;  /* 0x00000003ff037819 */ /* 0x000fe40000011600 */
[----:B------:R-:W-:Y:S01]  /*0360*/  LOP3.LUT R2, R0, 0x38, R210, 0xf8, !PT ;  /* 0x0000003800027812 */ /* 0x000fe200078ef8d2 */
[----:B------:R-:W-:Y:S01]  /*0370*/  IMAD.SHL.U32 R0, R5, 0x40, RZ ;  /* 0x0000004005007824 */ /* 0x000fe200078e00ff */
[----:B------:R-:W-:Y:S02]  /*0380*/  LEA.HI R14, R14, R10, RZ, 0x3 ;  /* 0x0000000a0e0e7211 */ /* 0x000fe400078f18ff */
[----:B------:R-:W-:Y:S01]  /*0390*/  LOP3.LUT R238, R2, R3, RZ, 0x3c, !PT ;  /* 0x0000000302ee7212 */ /* 0x000fe200078e3cff */
[----:B------:R-:W-:Y:S01]  /*03a0*/  IMAD.SHL.U32 R2, R160, 0x10, RZ ;  /* 0x00000010a0027824 */ /* 0x000fe200078e00ff */
[----:B------:R-:W-:-:S02]  /*03b0*/  LOP3.LUT R0, R0, 0x1c0, RZ, 0xc0, !PT ;  /* 0x000001c000007812 */ /* 0x000fc400078ec0ff */
[----:B------:R-:W-:Y:S02]  /*03c0*/  LOP3.LUT P3, RZ, R5, 0x4, RZ, 0xc0, !PT ;  /* 0x0000000405ff7812 */ /* 0x000fe4000786c0ff */
[----:B------:R-:W-:Y:S02]  /*03d0*/  LEA.HI R217, R4, R11, RZ, 0x2 ;  /* 0x0000000b04d97211 */ /* 0x000fe400078f10ff */
[----:B------:R-:W-:Y:S02]  /*03e0*/  LOP3.LUT R6, R14, 0xfffffff8, RZ, 0xc0, !PT ;  /* 0xfffffff80e067812 */ /* 0x000fe400078ec0ff */
[----:B------:R-:W-:Y:S02]  /*03f0*/  SHF.R.S32.HI R3, RZ, 0x6, R15 ;  /* 0x00000006ff037819 */ /* 0x000fe4000001140f */
[----:B------:R-:W-:Y:S01]  /*0400*/  LOP3.LUT R5, R0, 0x8, R12, 0xf8, !PT ;  /* 0x0000000800057812 */ /* 0x000fe200078ef80c */
[----:B------:R-:W-:Y:S01]  /*0410*/  IMAD.IADD R11, R10, 0x1, -R6 ;  /* 0x000000010a0b7824 */ /* 0x000fe200078e0a06 */
[----:B------:R-:W-:Y:S01]  /*0420*/  LOP3.LUT R8, R0, 0x30, R2, 0xf8, !PT ;  /* 0x0000003000087812 */ /* 0x000fe200078ef802 */
[----:B------:R-:W-:Y:S01]  /*0430*/  IMAD.SHL.U32 R2, R13, 0x200, RZ ;  /* 0x000002000d027824 */ /* 0x000fe200078e00ff */
[----:B------:R-:W-:Y:S01]  /*0440*/  SHF.R.U32.HI R4, RZ, 0x3, R0 ;  /* 0x00000003ff047819 */ /* 0x000fe20000011600 */
[----:B------:R-:W-:Y:S01]  /*0450*/  IMAD.SHL.U32 R10, R17, 0x2, RZ ;  /* 0x00000002110a7824 */ /* 0x000fe200078e00ff */
[----:B------:R-:W-:Y:S01]  /*0460*/  LOP3.LUT R9, R7, 0x1, RZ, 0xc0, !PT ;  /* 0x0000000107097812 */ /* 0x000fe200078ec0ff */
[----:B------:R-:W-:Y:S01]  /*0470*/  IMAD R6, R3, 0x800, R2 ;  /* 0x0000080003067824 */ /* 0x000fe200078e0202 */
[----:B------:R-:W-:Y:S01]  /*0480*/  LOP3.LUT R0, R5, R4, RZ, 0x3c, !PT ;  /* 0x0000000405007212 */ /* 0x000fe200078e3cff */
[----:B------:R-:W-:Y:S01]  /*0490*/  IMAD R238, R3, 0x200, R238 ;  /* 0x0000020003ee7824 */ /* 0x000fe200078e02ee */
[----:B------:R-:W-:-:S02]  /*04a0*/  LOP3.LUT R8, R8, 0x8, R12, 0xf8, !PT ;  /* 0x0000000808087812 */ /* 0x000fc400078ef80c */
[----:B------:R-:W-:Y:S01]  /*04b0*/  SHF.R.S32.HI R5, RZ, 0x7, R16 ;  /* 0x00000007ff057819 */ /* 0x000fe20000011410 */
[----:B------:R-:W-:Y:S01]  /*04c0*/  IMAD.IADD R0, R6, 0x1, R0 ;  /* 0x0000000106007824 */ /* 0x000fe200078e0200 */
[----:B------:R-:W-:Y:S02]  /*04d0*/  ISETP.NE.U32.AND P0, PT, R9, 0x1, PT ;  /* 0x000000010900780c */ /* 0x000fe40003f05070 */
[----:B------:R-:W-:Y:S01]  /*04e0*/  LOP3.LUT R4, R2, R8, R4, 0xf6, !PT ;  /* 0x0000000802047212 */ /* 0x000fe200078ef604 */
[C---:B------:R-:W-:Y:S01]  /*04f0*/  IMAD.SHL.U32 R2, R7.reuse, 0x40, RZ ;  /* 0x0000004007027824 */ /* 0x040fe200078e00ff */
[----:B------:R-:W-:Y:S01]  /*0500*/  R2P PR, R7, 0x6 ;  /* 0x0000000607007804 */ /* 0x000fe20000000000 */
[----:B------:R-:W-:Y:S01]  /*0510*/  IMAD.SHL.U32 R6, R5, 0x8, RZ ;  /* 0x0000000805067824 */ /* 0x000fe200078e00ff */
[----:B------:R-:W-:Y:S01]  /*0520*/  SEL R202, R202, 0x10, !P0 ;  /* 0x00000010caca7807 */ /* 0x000fe20004000000 */
[----:B------:R-:W-:Y:S01]  /*0530*/  IMAD.SHL.U32 R7, R3, 0x20, RZ ;  /* 0x0000002003077824 */ /* 0x000fe200078e00ff */
[----:B------:R-:W-:Y:S01]  /*0540*/  LOP3.LUT R2, R2, 0x1c0, RZ, 0xc0, !PT ;  /* 0x000001c002027812 */ /* 0x000fe200078ec0ff */
[----:B------:R-:W-:Y:S01]  /*0550*/  IMAD R9, R5, 0x1000, R10 ;  /* 0x0000100005097824 */ /* 0x000fe200078e020a */
[----:B------:R-:W-:Y:S01]  /*0560*/  LOP3.LUT R3, R6, 0x8, RZ, 0xc0, !PT ;  /* 0x0000000806037812 */ /* 0x000fe200078ec0ff */
[----:B------:R-:W-:Y:S01]  /*0570*/  IMAD.SHL.U32 R6, R13, 0x10, RZ ;  /* 0x000000100d067824 */ /* 0x000fe200078e00ff */
[----:B------:R-:W-:Y:S01]  /*0580*/  SHF.R.U32.HI R5, RZ, 0x3, R2 ;  /* 0x00000003ff057819 */ /* 0x000fe20000011602 */
[----:B------:R-:W-:Y:S01]  /*0590*/  IMAD.SHL.U32 R8, R11, 0x40, RZ ;  /* 0x000000400b087824 */ /* 0x000fe200078e00ff */
[----:B------:R-:W-:Y:S01]  /*05a0*/  LOP3.LUT R7, R2, 0x20, R7, 0xf8, !PT ;  /* 0x0000002002077812 */ /* 0x000fe200078ef807 */
[----:B------:R-:W-:Y:S01]  /*05b0*/  IMAD.SHL.U32 R165, R0, 0x2, RZ ;  /* 0x0000000200a57824 */ /* 0x000fe200078e00ff */
[----:B------:R-:W-:-:S02]  /*05c0*/  LOP3.LUT R11, R3, 0x10, R6, 0xf8, !PT ;  /* 0x00000010030b7812 */ /* 0x000fc400078ef806 */
[----:B------:R-:W-:Y:S01]  /*05d0*/  LOP3.LUT R12, R5, R2, R3, 0x1e, !PT ;  /* 0x00000002050c7212 */ /* 0x000fe200078e1e03 */
[----:B------:R-:W-:Y:S01]  /*05e0*/  IMAD R2, R240, 0x400, R9 ;  /* 0x00000400f0027824 */ /* 0x000fe200078e0209 */
[----:B------:R-:W-:Y:S01]  /*05f0*/  LOP3.LUT R6, R7, R5, RZ, 0x3c, !PT ;  /* 0x0000000507067212 */ /* 0x000fe200078e3cff */
[----:B------:R-:W-:Y:S01]  /*0600*/  IMAD.SHL.U32 R7, R14, 0x40, RZ ;  /* 0x000000400e077824 */ /* 0x000fe200078e00ff */
[----:B------:R-:W-:Y:S01]  /*0610*/  LOP3.LUT R3, R8, 0x1c0, RZ, 0xc0, !PT ;  /* 0x000001c008037812 */ /* 0x000fe200078ec0ff */
[----:B------:R-:W-:Y:S01]  /*0620*/  IMAD.SHL.U32 R8, R13, 0x8, RZ ;  /* 0x000000080d087824 */ /* 0x000fe200078e00ff */
[----:B------:R-:W-:Y:S01]  /*0630*/  SHF.R.S32.HI R217, RZ, 0x2, R217 ;  /* 0x00000002ffd97819 */ /* 0x000fe200000114d9 */
[----:B------:R-:W-:Y:S01]  /*0640*/  IMAD.IADD R200, R6, 0x1, R2 ;  /* 0x0000000106c87824 */ /* 0x000fe200078e0202 */
[----:B------:R-:W-:Y:S01]  /*0650*/  LOP3.LUT R2, R7, 0xfffffe00, RZ, 0xc0, !PT ;  /* 0xfffffe0007027812 */ /* 0x000fe200078ec0ff */
[----:B------:R-:W-:Y:S01]  /*0660*/  IMAD R6, R160, 0x400, R10 ;  /* 0x00000400a0067824 */ /* 0x000fe200078e020a */
[--C-:B------:R-:W-:Y:S01]  /*0670*/  SHF.R.U32.HI R5, RZ, 0x3, R3.reuse ;  /* 0x00000003ff057819 */ /* 0x100fe20000011603 */
[----:B------:R-:W-:Y:S01]  /*0680*/  IMAD.SHL.U32 R200, R200, 0x2, RZ ;  /* 0x00000002c8c87824 */ /* 0x000fe200078e00ff */
[----:B------:R-:W-:Y:S01]  /*0690*/  LOP3.LUT R8, R3, 0x8, R8, 0xf8, !PT ;  /* 0x0000000803087812 */ /* 0x000fe200078ef808 */
[----:B------:R-:W-:Y:S01]  /*06a0*/  IMAD.IADD R6, R6, 0x1, R12 ;  /* 0x0000000106067824 */ /* 0x000fe200078e020c */
[----:B------:R-:W-:Y:S01]  /*06b0*/  LOP3.LUT R3, R5, R11, R3, 0x1e, !PT ;  /* 0x0000000b05037212 */ /* 0x000fe200078e1e03 */
[--C-:B------:R-:W-:Y:S01]  /*06c0*/  IMAD R168, R240, 0x400, R2.reuse ;  /* 0x00000400f0a87824 */ /* 0x100fe200078e0202 */
[----:B------:R-:W-:Y:S01]  /*06d0*/  LOP3.LUT R5, R8, R5, RZ, 0x3c, !PT ;  /* 0x0000000508057212 */ /* 0x000fe200078e3cff */
[----:B------:R-:W-:Y:S01]  /*06e0*/  IMAD R160, R160, 0x400, R2 ;  /* 0x00000400a0a07824 */ /* 0x000fe200078e0202 */
[----:B------:R-:W-:Y:S01]  /*06f0*/  LEA R243, R6, 0x6000, 0x1 ;  /* 0x0000600006f37811 */ /* 0x000fe200078e08ff */
[----:B------:R-:W-:Y:S01]  /*0700*/  IMAD.IADD R203, R200, 0x1, R202 ;  /* 0x00000001c8cb7824 */ /* 0x000fe200078e02ca */
[----:B------:R-:W-:Y:S01]  /*0710*/  LOP3.LUT R167, R3, R2, RZ, 0xfc, !PT ;  /* 0x0000000203a77212 */ /* 0x000fe200078efcff */
[----:B------:R-:W-:Y:S01]  /*0720*/  IMAD.IADD R168, R168, 0x1, R5 ;  /* 0x00000001a8a87824 */ /* 0x000fe200078e0205 */
[----:B------:R-:W-:Y:S01]  /*0730*/  IADD3 R7, R243, 0x420, RZ ;  /* 0x00000420f3077810 */ /* 0x000fe20007ffe0ff */
[----:B------:R-:W-:Y:S01]  /*0740*/  IMAD.IADD R160, R5, 0x1, R160 ;  /* 0x0000000105a07824 */ /* 0x000fe200078e02a0 */
[C---:B------:R-:W-:Y:S01]  /*0750*/  @P1 IADD3 R7, R243.reuse, 0x3e0, RZ ;  /* 0x000003e0f3071810 */ /* 0x040fe20007ffe0ff */
[----:B------:R-:W-:Y:S01]  /*0760*/  IMAD.MOV.U32 R5, RZ, RZ, 0x20 ;  /* 0x00000020ff057424 */ /* 0x000fe200078e00ff */
[C---:B------:R-:W-:Y:S01]  /*0770*/  IADD3 R244, R243.reuse, 0x40, RZ ;  /* 0x00000040f3f47810 */ /* 0x040fe20007ffe0ff */
[----:B------:R-:W-:Y:S01]  /*0780*/  IMAD.MOV.U32 R2, RZ, RZ, 0x40 ;  /* 0x00000040ff027424 */ /* 0x000fe200078e00ff */
[----:B------:R-:W-:Y:S01]  /*0790*/  @P2 IADD3 R244, R243, -0x40, RZ ;  /* 0xffffffc0f3f42810 */ /* 0x000fe20007ffe0ff */
[----:B------:R1:W-:Y:S01]  /*07a0*/  STL [R1], R7 ;  /* 0x0000000701007387 */ /* 0x0003e20000100800 */
[C---:B------:R-:W-:Y:S01]  /*07b0*/  SEL R163, R5.reuse, 0xffffffe0, !P4 ;  /* 0xffffffe005a37807 */ /* 0x040fe20006000000 */
[----:B------:R-:W-:Y:S01]  /*07c0*/  IMAD R217, R240, 0x10, R217 ;  /* 0x00000010f0d97824 */ /* 0x000fe200078e02d9 */
[----:B------:R-:W-:Y:S01]  /*07d0*/  SEL R2, R2, 0xffffffc0, !P3 ;  /* 0xffffffc002027807 */ /* 0x000fe20005800000 */
[----:B------:R-:W-:Y:S01]  /*07e0*/  IMAD.SHL.U32 R3, R4, 0x2, RZ ;  /* 0x0000000204037824 */ /* 0x000fe200078e00ff */
[----:B------:R-:W-:Y:S01]  /*07f0*/  SEL R5, R5, 0xffffffe0, !P1 ;  /* 0xffffffe005057807 */ /* 0x000fe20004800000 */
[----:B------:R-:W-:Y:S01]  /*0800*/  IMAD R164, R0, 0x2, R163 ;  /* 0x0000000200a47824 */ /* 0x000fe200078e02a3 */
[----:B------:R-:W-:Y:S01]  /*0810*/  LEA R160, R160, 0xa000, 0x1 ;  /* 0x0000a000a0a07811 */ /* 0x000fe200078e08ff */
[----:B------:R-:W-:-:S02]  /*0820*/  IMAD R162, R0, 0x2, R2 ;  /* 0x0000000200a27824 */ /* 0x000fc400078e0202 */
[----:B------:R-:W-:Y:S02]  /*0830*/  IMAD.IADD R201, R200, 0x1, R5 ;  /* 0x00000001c8c97824 */ /* 0x000fe400078e0205 */
[----:B------:R-:W-:Y:S02]  /*0840*/  IMAD.IADD R163, R163, 0x1, R162 ;  /* 0x00000001a3a37824 */ /* 0x000fe400078e02a2 */
[C---:B------:R-:W-:Y:S02]  /*0850*/  IMAD.IADD R246, R5.reuse, 0x1, R243 ;  /* 0x0000000105f67824 */ /* 0x040fe400078e02f3 */
[----:B------:R-:W-:Y:S02]  /*0860*/  IMAD.IADD R202, R202, 0x1, R201 ;  /* 0x00000001caca7824 */ /* 0x000fe400078e02c9 */
[----:B------:R-:W-:Y:S02]  /*0870*/  IMAD.SHL.U32 R159, R168, 0x2, RZ ;  /* 0x00000002a89f7824 */ /* 0x000fe400078e00ff */
[----:B--2---:R-:W-:-:S02]  /*0880*/  IMAD.IADD R245, R5, 0x1, R244 ;  /* 0x0000000105f57824 */ /* 0x004fc400078e02f4 */
.L_x_1516:
[----:B-12---:R-:W2:Y:S01]  /*0890*/  S2R R36, SR_CTAID.Y ;  /* 0x0000000000247919 */ /* 0x006ea20000002600 */
[----:B---3--:R-:W3:Y:S01]  /*08a0*/  LDC.U8 R0, c[0x0][0x312] ;  /* 0x0000c480ff007b82 */ /* 0x008ee20000000000 */
[----:B------:R-:W-:-:S02]  /*08b0*/  ISETP.NE.U32.AND P2, PT, RZ, c[0x0][0x240], PT ;  /* 0x00009000ff007a0c */ /* 0x000fc40003f45070 */
[----:B------:R-:W-:Y:S02]  /*08c0*/  ISETP.NE.U32.AND P3, PT, RZ, c[0x0][0x250], PT ;  /* 0x00009400ff007a0c */ /* 0x000fe40003f65070 */
[----:B------:R-:W-:Y:S02]  /*08d0*/  ISETP.NE.AND.EX P2, PT, RZ, c[0x0][0x244], PT, P2 ;  /* 0x00009100ff007a0c */ /* 0x000fe40003f45320 */
[----:B------:R-:W-:Y:S02]  /*08e0*/  ISETP.NE.AND.EX P3, PT, RZ, c[0x0][0x254], PT, P3 ;  /* 0x00009500ff007a0c */ /* 0x000fe40003f65330 */
[----:B------:R-:W-:Y:S01]  /*08f0*/  ISETP.EQ.U32.AND P5, PT, RZ, c[0x0][0x248], PT ;  /* 0x00009200ff007a0c */ /* 0x000fe20003fa2070 */
[----:B--2---:R-:W-:Y:S01]  /*0900*/  IMAD.SHL.U32 R9, R36, 0x4, RZ ;  /* 0x0000000424097824 */ /* 0x004fe200078e00ff */
[----:B------:R-:W-:Y:S02]  /*0910*/  SHF.R.S32.HI R32, RZ, 0x1f, R36 ;  /* 0x0000001fff207819 */ /* 0x000fe40000011424 */
[----:B---3--:R-:W-:Y:S01]  /*0920*/  ISETP.NE.AND P4, PT, R0, RZ, PT ;  /* 0x000000ff0000720c */ /* 0x008fe20003f85270 */
[----:B------:R-:W-:Y:S01]  /*0930*/  IMAD.MOV.U32 R0, RZ, RZ, -0x1 ;  /* 0xffffffffff007424 */ /* 0x000fe200078e00ff */
[----:B------:R-:W-:-:S02]  /*0940*/  SHF.L.U64.HI R8, R36, 0x2, R32 ;  /* 0x0000000224087819 */ /* 0x000fc40000010220 */
[C---:B------:R-:W-:Y:S02]  /*0950*/  IADD3 R4, P0, R9.reuse, c[0x0][0x240], RZ ;  /* 0x0000900009047a10 */ /* 0x040fe40007f1e0ff */
[----:B------:R-:W-:Y:S02]  /*0960*/  ISETP.EQ.OR.EX P5, PT, RZ, c[0x0][0x24c], !P4, P5 ;  /* 0x00009300ff007a0c */ /* 0x000fe400067a2750 */
[----:B------:R-:W-:Y:S02]  /*0970*/  IADD3.X R5, R8, c[0x0][0x244], RZ, P0, !PT ;  /* 0x0000910008057a10 */ /* 0x000fe400007fe4ff */
[----:B------:R-:W-:-:S03]  /*0980*/  @P3 IADD3 R6, P0, R9, c[0x0][0x250], RZ ;  /* 0x0000940009063a10 */ /* 0x000fc60007f1e0ff */
[----:B------:R2:W3:Y:S04]  /*0990*/  @P2 LDG.E R0, [R4.64] ;  /* 0x0000000604002981 */ /* 0x0004e8000c1e1900 */
[----:B------:R2:W3:Y:S01]  /*09a0*/  @P2 LDG.E R2, [R4.64+0x4] ;  /* 0x0000040604022981 */ /* 0x0004e2000c1e1900 */
[----:B------:R-:W-:Y:S01]  /*09b0*/  IMAD.MOV.U32 R228, RZ, RZ, RZ ;  /* 0x000000ffffe47224 */ /* 0x000fe200078e00ff */
[----:B-1----:R-:W-:Y:S01]  /*09c0*/  @P3 IADD3.X R7, R8, c[0x0][0x254], RZ, P0, !PT ;  /* 0x0000950008073a10 */ /* 0x002fe200007fe4ff */
[----:B------:R-:W-:-:S04]  /*09d0*/  IMAD.MOV.U32 R241, RZ, RZ, -0x1 ;  /* 0xfffffffffff17424 */ /* 0x000fc800078e00ff */
[----:B-----5:R1:W5:Y:S01]  /*09e0*/  @P3 LDG.E R228, [R6.64] ;  /* 0x0000000606e43981 */ /* 0x020362000c1e1900 */
[----:B--2---:R-:W-:-:S04]  /*09f0*/  IADD3 R4, P1, R9, c[0x0][0x248], RZ ;  /* 0x0000920009047a10 */ /* 0x004fc80007f3e0ff */
[----:B------:R-:W-:-:S05]  /*0a00*/  IADD3.X R5, R8, c[0x0][0x24c], RZ, P1, !PT ;  /* 0x0000930008057a10 */ /* 0x000fca0000ffe4ff */
[----:B------:R1:W5:Y:S01]  /*0a10*/  @!P5 LDG.E R241, [R4.64] ;  /* 0x0000000604f1d981 */ /* 0x000362000c1e1900 */
[----:B------:R-:W-:-:S04]  /*0a20*/  ISETP.NE.U32.AND P0, PT, RZ, c[0x0][0x248], PT ;  /* 0x00009200ff007a0c */ /* 0x000fc80003f05070 */
[----:B------:R-:W-:Y:S01]  /*0a30*/  ISETP.NE.AND.EX P0, PT, RZ, c[0x0][0x24c], PT, P0 ;  /* 0x00009300ff007a0c */ /* 0x000fe20003f05300 */
[----:B---3--:R-:W-:Y:S02]  /*0a40*/  @P2 IMAD.IADD R207, R2, 0x1, -R0 ;  /* 0x0000000102cf2824 */ /* 0x008fe400078e0a00 */
[----:B------:R-:W-:Y:S02]  /*0a50*/  IMAD.MOV.U32 R2, RZ, RZ, c[0x0][0x218] ;  /* 0x00008600ff027624 */ /* 0x000fe400078e00ff */
[----:B------:R-:W-:-:S08]  /*0a60*/  @!P2 IMAD.MOV.U32 R207, RZ, RZ, c[0x0][0x214] ;  /* 0x00008500ffcfa624 */ /* 0x000fd000078e00ff */
[----:B----4-:R-:W-:Y:S05]  /*0a70*/  @!P0 BRA `(.L_x_1446) ;  /* 0x0000003000008947 */ /* 0x010fea0003800000 */
[----:B-1----:R-:W2:Y:S02]  /*0a80*/  @P4 LDG.E R2, [R4.64+0x4] ;  /* 0x0000040604024981 */ /* 0x002ea4000c1e1900 */
[----:B--2--5:R-:W-:-:S06]  /*0a90*/  @P4 IADD3 R2, R2, -R241, RZ ;  /* 0x800000f102024210 */ /* 0x024fcc0007ffe0ff */
[----:B------:R1:W5:Y:S02]  /*0aa0*/  @!P4 LDG.E R2, [R4.64] ;  /* 0x000000060402c981 */ /* 0x000364000c1e1900 */
.L_x_1446:
[----:B-1----:R-:W-:-:S04]  /*0ab0*/  ISETP.NE.U32.AND P1, PT, RZ, c[0x0][0x258], PT ;  /* 0x00009600ff007a0c */ /* 0x002fc80003f25070 */
[----:B------:R-:W-:-:S13]  /*0ac0*/  ISETP.NE.AND.EX P1, PT, RZ, c[0x0][0x25c], PT, P1 ;  /* 0x00009700ff007a0c */ /* 0x000fda0003f25310 */
[----:B------:R-:W-:-:S04]  /*0ad0*/  @P1 IADD3 R4, P0, R9, c[0x0][0x258], RZ ;  /* 0x0000960009041a10 */ /* 0x000fc80007f1e0ff */
        /* <DEDUP_REMOVED lines=48> */
.L_x_1448:
        /* <DEDUP_REMOVED lines=15> */
.L_x_1449:
        /* <DEDUP_REMOVED lines=33> */
[C---:B------:R-:W-:Y:S02]  /*10e0*/  @!P1 IMAD R5, R36.reuse, c[0x0][0x36c], R5 ;  /* 0x0000db0024059a24 */ /* 0x040fe400078e0205 */
        /* <DEDUP_REMOVED lines=10> */
[----:B------:R-:W-:Y:S01]  /*1190*/  IMAD R5, R22, R5, R6 ;  /* 0x0000000516057224 */ /* 0x000fe200078e0206 */
[----:B------:R-:W-:Y:S01]  /*11a0*/  IADD3 R8, P2, R10, R8, RZ ;  /* 0x000000080a087210 */ /* 0x000fe20007f5e0ff */
[----:B------:R-:W-:Y:S02]  /*11b0*/  IMAD.WIDE.U32 R6, R22, R0, RZ ;  /* 0x0000000016067225 */ /* 0x000fe400078e00ff */
[----:B------:R-:W-:Y:S02]  /*11c0*/  @!P5 IADD3 R2, R2, 0x1, RZ ;  /* 0x000000010202d810 */ /* 0x000fe40007ffe0ff */
[----:B------:R-:W-:Y:S01]  /*11d0*/  @!P5 IMAD.IADD R4, R4, 0x1, -R11 ;  /* 0x000000010404d824 */ /* 0x000fe200078e0a0b */
[----:B------:R-:W-:Y:S01]  /*11e0*/  SEL R20, R16, R6, !P1 ;  /* 0x0000000610147207 */ /* 0x000fe20004800000 */
[----:B------:R-:W-:Y:S01]  /*11f0*/  IMAD R12, R23, R8, RZ ;  /* 0x00000008170c7224 */ /* 0x000fe200078e02ff */
[----:B------:R-:W-:Y:S01]  /*1200*/  ISETP.NE.AND P5, PT, RZ, c[0x0][0x1c8], PT ;  /* 0x00007200ff007a0c */ /* 0x000fe20003fa5270 */
        /* <DEDUP_REMOVED lines=8> */
[----:B---3--:R-:W-:-:S03]  /*1290*/  IMAD.WIDE.U32 R22, R14, c[0x0][0x3d8], RZ ;  /* 0x0000f6000e167a25 */ /* 0x008fc600078e00ff */
[----:B------:R-:W-:Y:S01]  /*12a0*/  IADD3 R11, R9, R16, RZ ;  /* 0x00000010090b7210 */ /* 0x000fe20007ffe0ff */
[----:B------:R-:W-:Y:S01]  /*12b0*/  @P3 IMAD R4, R36, c[0x0][0x214], RZ ;  /* 0x0000850024043a24 */ /* 0x000fe200078e02ff */
[----:B------:R-:W-:Y:S01]  /*12c0*/  @P6 IADD3 R2, R2, 0x1, RZ ;  /* 0x0000000102026810 */ /* 0x000fe20007ffe0ff */
[----:B------:R-:W-:Y:S01]  /*12d0*/  IMAD R5, R14, c[0x0][0x3dc], R23 ;  /* 0x0000f7000e057a24 */ /* 0x000fe200078e0217 */
[----:B------:R-:W-:Y:S01]  /*12e0*/  SEL R23, R22, RZ, P2 ;  /* 0x000000ff16177207 */ /* 0x000fe20001000000 */
[----:B------:R-:W-:Y:S01]  /*12f0*/  @!P3 IMAD R6, R36, c[0x0][0x1c0], R230 ;  /* 0x000070002406ba24 */ /* 0x000fe200078e02e6 */
[----:B------:R-:W-:Y:S01]  /*1300*/  @P3 SEL R4, R4, R0, !P1 ;  /* 0x0000000004043207 */ /* 0x000fe20004800000 */
[----:B------:R-:W-:Y:S01]  /*1310*/  IMAD.MOV.U32 R14, RZ, RZ, R2 ;  /* 0x000000ffff0e7224 */ /* 0x000fe200078e0002 */
[----:B------:R-:W-:Y:S01]  /*1320*/  SHF.R.S32.HI R22, RZ, 0x1f, R19 ;  /* 0x0000001fff167819 */ /* 0x000fe20000011413 */
[C---:B------:R-:W-:Y:S01]  /*1330*/  IMAD R2, R230.reuse, c[0x0][0x22c], RZ ;  /* 0x00008b00e6027a24 */ /* 0x040fe200078e02ff */
[----:B------:R-:W-:Y:S01]  /*1340*/  SEL R21, R5, RZ, P2 ;  /* 0x000000ff05157207 */ /* 0x000fe20001000000 */
[----:B------:R-:W-:Y:S01]  /*1350*/  @P3 IMAD R7, R230, c[0x0][0x234], R4 ;  /* 0x00008d00e6073a24 */ /* 0x000fe200078e0204 */
[----:B------:R-:W-:Y:S01]  /*1360*/  @!P4 IADD3 R14, -R14, RZ, RZ ;  /* 0x000000ff0e0ec210 */ /* 0x000fe20007ffe1ff */
[----:B------:R-:W-:Y:S01]  /*1370*/  @!P3 IMAD R7, R6, c[0x0][0x214], RZ ;  /* 0x000085000607ba24 */ /* 0x000fe200078e02ff */
[----:B------:R-:W-:-:S02]  /*1380*/  @!P5 LOP3.LUT R14, RZ, c[0x0][0x1c8], RZ, 0x33, !PT ;  /* 0x00007200ff0eda12 */ /* 0x000fc400078e33ff */
[----:B------:R-:W-:Y:S02]  /*1390*/  SHF.R.S32.HI R12, RZ, 0x1f, R2 ;  /* 0x0000001fff0c7819 */ /* 0x000fe40000011402 */
        /* <DEDUP_REMOVED lines=9> */
.L_x_1450:
[----:B------:R-:W-:-:S04]  /*1430*/  IMAD R0, R36, c[0x0][0x1c0], R230 ;  /* 0x0000700024007a24 */ /* 0x000fc800078e02e6 */
[----:B------:R-:W-:Y:S02]  /*1440*/  IMAD R0, R0, c[0x0][0x224], RZ ;  /* 0x0000890000007a24 */ /* 0x000fe400078e02ff */
.L_x_1451:
[----:B------:R-:W1:Y:S01]  /*1450*/  S2R R33, SR_TID.X ;  /* 0x0000000000217919 */ /* 0x000e620000002100 */
[----:B------:R-:W-:Y:S01]  /*1460*/  IMAD R34, R34, c[0x0][0x1c0], RZ ;  /* 0x0000700022227a24 */ /* 0x000fe200078e02ff */
[----:B------:R-:W-:Y:S01]  /*1470*/  IADD3 R4, P4, R210, R13, RZ ;  /* 0x0000000dd2047210 */ /* 0x000fe20007f9e0ff */
[----:B------:R-:W-:Y:S01]  /*1480*/  IMAD.IADD R16, R10, 0x1, R0 ;  /* 0x000000010a107824 */ /* 0x000fe200078e0200 */
[----:B------:R-:W-:Y:S01]  /*1490*/  SHF.R.S32.HI R211, RZ, 0x1f, R210 ;  /* 0x0000001fffd37819 */ /* 0x000fe200000114d2 */
[----:B------:R-:W-:Y:S01]  /*14a0*/  IMAD.SHL.U32 R224, R34, 0x40, RZ ;  /* 0x0000004022e07824 */ /* 0x000fe200078e00ff */
[----:B------:R-:W-:Y:S01]  /*14b0*/  SHF.R.S32.HI R31, RZ, 0x1f, R220 ;  /* 0x0000001fff1f7819 */ /* 0x000fe200000114dc */
[----:B------:R-:W-:Y:S01]  /*14c0*/  IMAD.IADD R208, R10, 0x1, R7 ;  /* 0x000000010ad07824 */ /* 0x000fe200078e0207 */
[----:B------:R-:W-:Y:S01]  /*14d0*/  IADD3 R0, -R193, R207, R19 ;  /* 0x000000cfc1007210 */ /* 0x000fe20007ffe113 */
[----:B------:R-:W-:Y:S01]  /*14e0*/  IMAD.X R5, R211, 0x1, R15, P4 ;  /* 0x00000001d3057824 */ /* 0x000fe200020e060f */
[----:B------:R-:W-:Y:S01]  /*14f0*/  IADD3 R8, P3, P1, R8, R224, R2 ;  /* 0x000000e008087210 */ /* 0x000fe2000797e002 */
[----:B------:R-:W-:Y:S01]  /*1500*/  IMAD R2, R18, c[0x0][0x370], RZ ;  /* 0x0000dc0012027a24 */ /* 0x000fe200078e02ff */
[----:B------:R-:W-:Y:S01]  /*1510*/  SHF.R.S32.HI R6, RZ, 0x1f, R224 ;  /* 0x0000001fff067819 */ /* 0x000fe200000114e0 */
[----:B------:R-:W-:Y:S01]  /*1520*/  IMAD.WIDE.U32 R4, R10, c[0x0][0x370], R4 ;  /* 0x0000dc000a047a25 */ /* 0x000fe200078e0004 */
[----:B------:R-:W-:Y:S01]  /*1530*/  IADD3 R0, R0, -c[0x0][0x2e8], RZ ;  /* 0x8000ba0000007a10 */ /* 0x000fe20007ffe0ff */
[----:B------:R-:W-:Y:S01]  /*1540*/  BSSY B1, `(.L_x_1447) ;  /* 0x00007e1000017945 */ /* 0x000fe20003800000 */
[----:B------:R-:W-:Y:S01]  /*1550*/  IADD3.X R15, R11, R6, R12, P3, P1 ;  /* 0x000000060b0f7210 */ /* 0x000fe20001fe240c */
[----:B------:R-:W-:Y:S01]  /*1560*/  IMAD R2, R10, c[0x0][0x374], R2 ;  /* 0x0000dd000a027a24 */ /* 0x000fe200078e0202 */
[----:B------:R-:W-:Y:S01]  /*1570*/  IADD3 R12, P3, P1, R23, R8, R20 ;  /* 0x00000008170c7210 */ /* 0x000fe2000797e014 */
[----:B------:R-:W-:Y:S01]  /*1580*/  IMAD.MOV.U32 R209, RZ, RZ, 0x4 ;  /* 0x00000004ffd17424 */ /* 0x000fe200078e00ff */
[----:B------:R-:W-:Y:S01]  /*1590*/  IADD3 R6, P4, R220, R10, RZ ;  /* 0x0000000adc067210 */ /* 0x000fe20007f9e0ff */
[----:B------:R-:W-:Y:S01]  /*15a0*/  IMAD.IADD R5, R5, 0x1, R2 ;  /* 0x0000000105057824 */ /* 0x000fe200078e0202 */
[----:B------:R-:W-:Y:S01]  /*15b0*/  SHF.R.S32.HI R9, RZ, 0x1f, R0 ;  /* 0x0000001fff097819 */ /* 0x000fe20000011400 */
[----:B------:R-:W-:Y:S01]  /*15c0*/  IMAD R10, R231, c[0x0][0x378], RZ ;  /* 0x0000de00e70a7a24 */ /* 0x000fe200078e02ff */
[----:B-1----:R-:W-:Y:S01]  /*15d0*/  SHF.R.S32.HI R35, RZ, 0x1f, R33 ;  /* 0x0000001fff237819 */ /* 0x002fe20000011421 */
[----:B------:R-:W-:-:S02]  /*15e0*/  IMAD.X R7, R31, 0x1, R18, P4 ;  /* 0x000000011f077824 */ /* 0x000fc400020e0612 */
[----:B------:R-:W-:Y:S01]  /*15f0*/  IMAD R11, R230, c[0x0][0x37c], R10 ;  /* 0x0000df00e60b7a24 */ /* 0x000fe200078e020a */
[-C--:B------:R-:W-:Y:S01]  /*1600*/  LEA.HI R8, R35, R33.reuse, RZ, 0x5 ;  /* 0x0000002123087211 */ /* 0x080fe200078f28ff */
[----:B------:R-:W-:Y:S01]  /*1610*/  IMAD R7, R7, c[0x0][0x190], RZ ;  /* 0x0000640007077a24 */ /* 0x000fe200078e02ff */
[----:B------:R-:W-:Y:S01]  /*1620*/  LEA.HI R10, R9, R0, RZ, 0x6 ;  /* 0x00000000090a7211 */ /* 0x000fe200078f30ff */
[----:B------:R-:W-:Y:S01]  /*1630*/  IMAD R0, R231, c[0x0][0x1a8], RZ ;  /* 0x00006a00e7007a24 */ /* 0x000fe200078e02ff */
[----:B------:R-:W-:Y:S01]  /*1640*/  LOP3.LUT R2, R8, 0xffffffe0, RZ, 0xc0, !PT ;  /* 0xffffffe008027812 */ /* 0x000fe200078ec0ff */
[C---:B------:R-:W-:Y:S01]  /*1650*/  IMAD R13, R6.reuse, c[0x0][0x194], R7 ;  /* 0x00006500060d7a24 */ /* 0x040fe200078e0207 */
[----:B------:R-:W-:Y:S01]  /*1660*/  SHF.R.S32.HI R8, RZ, 0x5, R8 ;  /* 0x00000005ff087819 */ /* 0x000fe20000011408 */
[----:B------:R-:W-:Y:S01]  /*1670*/  IMAD.WIDE.U32 R6, R6, c[0x0][0x190], R210 ;  /* 0x0000640006067a25 */ /* 0x000fe200078e00d2 */
[----:B------:R-:W-:Y:S02]  /*1680*/  IADD3 R18, -R2, R33, RZ ;  /* 0x0000002102127210 */ /* 0x000fe40007ffe1ff */
[----:B------:R-:W-:Y:S01]  /*1690*/  IADD3.X R9, R21, R15, R17, P3, P1 ;  /* 0x0000000f15097210 */ /* 0x000fe20001fe2411 */
[----:B------:R-:W-:Y:S01]  /*16a0*/  IMAD.WIDE.U32 R4, R230, c[0x0][0x378], R4 ;  /* 0x0000de00e6047a25 */ /* 0x000fe200078e0004 */
[----:B------:R-:W-:-:S03]  /*16b0*/  IADD3 R6, P4, R28, R6, RZ ;  /* 0x000000061c067210 */ /* 0x000fc60007f9e0ff */
[----:B------:R-:W-:Y:S01]  /*16c0*/  IMAD R2, R8, R34, R18 ;  /* 0x0000002208027224 */ /* 0x000fe200078e0212 */
[----:B------:R-:W-:Y:S01]  /*16d0*/  IADD3.X R7, R24, R7, R13, P4, !PT ;  /* 0x0000000718077210 */ /* 0x000fe200027fe40d */
[----:B------:R-:W-:-:S03]  /*16e0*/  IMAD.IADD R5, R5, 0x1, R11 ;  /* 0x0000000105057824 */ /* 0x000fc600078e020b */
[----:B------:R-:W-:Y:S01]  /*16f0*/  IADD3 R8, P1, R2, R12, RZ ;  /* 0x0000000c02087210 */ /* 0x000fe20007f3e0ff */
[----:B------:R-:W-:-:S03]  /*1700*/  IMAD.WIDE.U32 R6, R230, c[0x0][0x1a8], R6 ;  /* 0x00006a00e6067a25 */ /* 0x000fc600078e0006 */
[----:B------:R-:W-:Y:S01]  /*1710*/  LEA.HI.X.SX32 R184, R2, R9, 0x1, P1 ;  /* 0x0000000902b87211 */ /* 0x000fe200008f0eff */
[----:B------:R-:W-:Y:S01]  /*1720*/  IMAD R9, R230, c[0x0][0x1ac], R0 ;  /* 0x00006b00e6097a24 */ /* 0x000fe200078e0200 */
[----:B------:R-:W-:Y:S01]  /*1730*/  SHF.R.S32.HI R0, RZ, 0x6, R10 ;  /* 0x00000006ff007819 */ /* 0x000fe2000001140a */
[----:B------:R-:W-:Y:S01]  /*1740*/  IMAD R2, R31, c[0x0][0x370], RZ ;  /* 0x0000dc001f027a24 */ /* 0x000fe200078e02ff */
[----:B------:R-:W-:Y:S01]  /*1750*/  LEA R198, P4, R6, c[0x0][0x160], 0x1 ;  /* 0x0000580006c67a11 */ /* 0x000fe200078808ff */
[----:B------:R-:W-:Y:S01]  /*1760*/  IMAD.WIDE.U32 R4, R220, c[0x0][0x370], R4 ;  /* 0x0000dc00dc047a25 */ /* 0x000fe200078e0004 */
[----:B------:R-:W-:Y:S02]  /*1770*/  IMNMX R226, RZ, R0, !PT ;  /* 0x00000000ffe27217 */ /* 0x000fe40007800200 */
[----:B------:R-:W-:Y:S01]  /*1780*/  LEA R185, P1, R8, c[0x0][0x350], 0x2 ;  /* 0x0000d40008b97a11 */ /* 0x000fe200078210ff */
[----:B------:R-:W-:Y:S01]  /*1790*/  IMAD R0, R220, c[0x0][0x374], R2 ;  /* 0x0000dd00dc007a24 */ /* 0x000fe200078e0202 */
[----:B------:R-:W-:Y:S01]  /*17a0*/  ISETP.GT.AND P5, PT, R192, R226, PT ;  /* 0x000000e2c000720c */ /* 0x000fe20003fa4270 */
[----:B------:R-:W-:Y:S01]  /*17b0*/  IMAD.WIDE R10, R16, R209, c[0x0][0x3c8] ;  /* 0x0000f200100a7625 */ /* 0x000fe200078e02d1 */
[----:B------:R-:W-:-:S02]  /*17c0*/  IADD3 R2, R7, R9, RZ ;  /* 0x0000000907027210 */ /* 0x000fc40007ffe0ff */
[----:B------:R-:W-:Y:S01]  /*17d0*/  LEA R196, P3, R4, c[0x0][0x330], 0x1 ;  /* 0x0000cc0004c47a11 */ /* 0x000fe200078608ff */
[----:B------:R-:W-:Y:S01]  /*17e0*/  IMAD.IADD R0, R5, 0x1, R0 ;  /* 0x0000000105007824 */ /* 0x000fe200078e0200 */
[----:B------:R-:W-:Y:S01]  /*17f0*/  LEA.HI.X R199, R6, c[0x0][0x164], R2, 0x1, P4 ;  /* 0x0000590006c77a11 */ /* 0x000fe200020f0c02 */
[----:B------:R-:W-:Y:S01]  /*1800*/  IMAD.MOV.U32 R219, RZ, RZ, R10 ;  /* 0x000000ffffdb7224 */ /* 0x000fe200078e000a */
[----:B------:R-:W-:Y:S01]  /*1810*/  LEA.HI.X R184, R8, c[0x0][0x354], R184, 0x2, P1 ;  /* 0x0000d50008b87a11 */ /* 0x000fe200008f14b8 */
[----:B------:R-:W-:Y:S01]  /*1820*/  IMAD.MOV.U32 R218, RZ, RZ, R11 ;  /* 0x000000ffffda7224 */ /* 0x000fe200078e000b */
[----:B------:R-:W-:Y:S01]  /*1830*/  LEA.HI.X R197, R4, c[0x0][0x334], R0, 0x1, P3 ;  /* 0x0000cd0004c57a11 */ /* 0x000fe200018f0c00 */
[----:B------:R-:W-:Y:S01]  /*1840*/  IMAD.WIDE R208, R208, R209, c[0x0][0x200] ;  /* 0x00008000d0d07625 */ /* 0x000fe200078e02d1 */
[----:B------:R-:W-:Y:S01]  /*1850*/  IADD3 R192, R192, -0x1, RZ ;  /* 0xffffffffc0c07810 */ /* 0x000fe20007ffe0ff */
        /* <DEDUP_REMOVED lines=16> */
.L_x_1453:
        /* <DEDUP_REMOVED lines=15> */
.L_x_1454:
        /* <DEDUP_REMOVED lines=23> */
.L_x_1456:
[----:B------:R-:W-:Y:S05]  /*1bc0*/  BSYNC B0 ;  /* 0x0000000000007941 */ /* 0x000fea0003800000 */
.L_x_1455:
        /* <DEDUP_REMOVED lines=15> */
.L_x_1458:
[----:B------:R-:W-:Y:S05]  /*1cc0*/  BSYNC B0 ;  /* 0x0000000000007941 */ /* 0x000fea0003800000 */
.L_x_1457:
        /* <DEDUP_REMOVED lines=15> */
.L_x_1460:
[----:B------:R-:W-:Y:S05]  /*1dc0*/  BSYNC B0 ;  /* 0x0000000000007941 */ /* 0x000fea0003800000 */
.L_x_1459:
        /* <DEDUP_REMOVED lines=14> */
.L_x_1462:
[----:B------:R-:W-:Y:S05]  /*1eb0*/  BSYNC B0 ;  /* 0x0000000000007941 */ /* 0x000fea0003800000 */
.L_x_1461:
        /* <DEDUP_REMOVED lines=20> */
.L_x_1464:
[----:B------:R-:W-:Y:S05]  /*2000*/  BSYNC B0 ;  /* 0x0000000000007941 */ /* 0x000fea0003800000 */
.L_x_1463:
        /* <DEDUP_REMOVED lines=13> */
.L_x_1466:
[----:B------:R-:W-:Y:S05]  /*20e0*/  BSYNC B0 ;  /* 0x0000000000007941 */ /* 0x000fea0003800000 */
.L_x_1465:
        /* <DEDUP_REMOVED lines=13> */
.L_x_1468:
[----:B------:R-:W-:Y:S05]  /*21c0*/  BSYNC B0 ;  /* 0x0000000000007941 */ /* 0x000fea0003800000 */
.L_x_1467:
        /* <DEDUP_REMOVED lines=10> */
[----:B------:R1:W-:Y:S01]  /*2270*/  STG.E.128 [R4.64], RZ ;  /* 0x000000ff04007986 */ /* 0x0003e2000c101d06 */
[----:B------:R-:W-:Y:S05]  /*2280*/  BRA `(.L_x_1469) ;  /* 0x000070c000007947 */ /* 0x000fea0003800000 */
.L_x_1452:
        /* <DEDUP_REMOVED lines=11> */
[----:B------:R-:W-:-:S02]  /*2340*/  P2R R12, PR, RZ, 0x8 ;  /* 0x00000008ff0c7803 */ /* 0x000fc40000000000 */
        /* <DEDUP_REMOVED lines=24> */
.L_x_1471:
[----:B------:R-:W-:Y:S05]  /*24d0*/  BSYNC B0 ;  /* 0x0000000000007941 */ /* 0x000fea0003800000 */
.L_x_1470:
        /* <DEDUP_REMOVED lines=22> */
.L_x_1473:
[----:B------:R-:W-:Y:S05]  /*2640*/  BSYNC B0 ;  /* 0x0000000000007941 */ /* 0x000fea0003800000 */
.L_x_1472:
        /* <DEDUP_REMOVED lines=22> */
.L_x_1475:
[----:B------:R-:W-:Y:S05]  /*27b0*/  BSYNC B0 ;  /* 0x0000000000007941 */ /* 0x000fea0003800000 */
.L_x_1474:
        /* <DEDUP_REMOVED lines=21> */
.L_x_1477:
[----:B------:R-:W-:Y:S05]  /*2910*/  BSYNC B0 ;  /* 0x0000000000007941 */ /* 0x000fea0003800000 */
.L_x_1476:
        /* <DEDUP_REMOVED lines=13> */
.L_x_1479:
[----:B------:R-:W-:Y:S05]  /*29f0*/  BSYNC B0 ;  /* 0x0000000000007941 */ /* 0x000fea0003800000 */
.L_x_1478:
        /* <DEDUP_REMOVED lines=15> */
.L_x_1481:
[----:B------:R-:W-:Y:S05]  /*2af0*/  BSYNC B0 ;  /* 0x0000000000007941 */ /* 0x000fea0003800000 */
.L_x_1480:
        /* <DEDUP_REMOVED lines=19> */
.L_x_1483:
[----:B------:R-:W-:Y:S05]  /*2c30*/  BSYNC B0 ;  /* 0x0000000000007941 */ /* 0x000fea0003800000 */
.L_x_1482:
        /* <DEDUP_REMOVED lines=20> */
.L_x_1485:
[----:B------:R-:W-:Y:S05]  /*2d80*/  BSYNC B0 ;  /* 0x0000000000007941 */ /* 0x000fea0003800000 */
.L_x_1484:
        /* <DEDUP_REMOVED lines=45> */
.L_x_1487:
[----:B--2---:R-:W-:Y:S05]  /*3060*/  BSYNC B0 ;  /* 0x0000000000007941 */ /* 0x004fea0003800000 */
.L_x_1486:
        /* <DEDUP_REMOVED lines=20> */
.L_x_1489:
[----:B------:R-:W-:Y:S05]  /*31b0*/  BSYNC B0 ;  /* 0x0000000000007941 */ /* 0x000fea0003800000 */
.L_x_1488:
        /* <DEDUP_REMOVED lines=20> */
.L_x_1491:
[----:B------:R-:W-:Y:S05]  /*3300*/  BSYNC B0 ;  /* 0x0000000000007941 */ /* 0x000fea0003800000 */
.L_x_1490:
        /* <DEDUP_REMOVED lines=19> */
.L_x_1493:
[----:B------:R-:W-:Y:S05]  /*3440*/  BSYNC B0 ;  /* 0x0000000000007941 */ /* 0x000fea0003800000 */
.L_x_1492:
        /* <DEDUP_REMOVED lines=12> */
[----:B------:R-:W-:Y:S02]  /*3510*/  @P5 LEA.HI.X R7, R4, c[0x0][0x31c], R0, 0x2, P0 ;  /* 0x0000c70004075a11 */ /* 0x000fe400000f1400 */
[----:B------:R1:W2:Y:S04]  /*3520*/  LDG.E.64 R4, [R194.64+0x8] ;  /* 0x00000806c2047981 */ /* 0x0002a8000c1e1b00 */
[----:B---3--:R4:W3:Y:S04]  /*3530*/  @P5 LDG.E R8, [R6.64] ;  /* 0x0000000606085981 */ /* 0x0088e8000c1e1900 */
[----:B------:R-:W4:Y:S04]  /*3540*/  S2R R12, SR_TID.X ;  /* 0x00000000000c7919 */ /* 0x000f280000002100 */
[----:B------:R2:W2:Y:S04]  /*3550*/  LDSM.16.M88.4 R124, [R165+0xa000] ;  /* 0x00a00000a57c783b */ /* 0x0004a80000000200 */
[----:B------:R2:W2:Y:S04]  /*3560*/  LDSM.16.M88.4 R128, [R165+0xa800] ;  /* 0x00a80000a580783b */ /* 0x0004a80000000200 */
[----:B------:R2:W2:Y:S04]  /*3570*/  LDSM.16.M88.4 R132, [R164+0xa000] ;  /* 0x00a00000a484783b */ /* 0x0004a80000000200 */
[----:B------:R2:W2:Y:S04]  /*3580*/  LDSM.16.M88.4 R136, [R164+0xa800] ;  /* 0x00a80000a488783b */ /* 0x0004a80000000200 */
[----:B-1----:R-:W3:Y:S01]  /*3590*/  LDG.E.64 R194, [R194.64] ;  /* 0x00000006c2c27981 */ /* 0x002ee2000c1e1b00 */
[CC--:B------:R-:W-:Y:S01]  /*35a0*/  LEA.HI R0, R35.reuse, R33.reuse, RZ, 0x4 ;  /* 0x0000002123007211 */ /* 0x0c0fe200078f20ff */
[----:B------:R-:W-:Y:S01]  /*35b0*/  IMAD.SHL.U32 R242, R34, 0x10, RZ ;  /* 0x0000001022f27824 */ /* 0x000fe200078e00ff */
[----:B----4-:R-:W-:Y:S01]  /*35c0*/  LEA.HI R6, R35, R33, RZ, 0x6 ;  /* 0x0000002123067211 */ /* 0x010fe200078f30ff */
[----:B------:R1:W4:Y:S01]  /*35d0*/  LDSM.16.M88.4 R140, [R162+0xa000] ;  /* 0x00a00000a28c783b */ /* 0x0003220000000200 */
[----:B------:R-:W-:Y:S01]  /*35e0*/  LOP3.LUT R0, R0, 0xfffffff0, RZ, 0xc0, !PT ;  /* 0xfffffff000007812 */ /* 0x000fe200078ec0ff */
[----:B------:R-:W-:Y:S01]  /*35f0*/  IMAD R7, R36, c[0x0][0x1c0], R230 ;  /* 0x0000700024077a24 */ /* 0x000fe200078e02e6 */
[----:B------:R-:W-:Y:S01]  /*3600*/  SHF.R.S32.HI R10, RZ, 0x6, R6 ;  /* 0x00000006ff0a7819 */ /* 0x000fe20000011406 */
[----:B------:R1:W1:Y:S01]  /*3610*/  LDSM.16.M88.4 R144, [R162+0xa800] ;  /* 0x00a80000a290783b */ /* 0x0002620000000200 */
[----:B------:R-:W-:Y:S01]  /*3620*/  IADD3 R239, R242, 0x20, RZ ;  /* 0x00000020f2ef7810 */ /* 0x000fe20007ffe0ff */
[----:B------:R-:W-:Y:S01]  /*3630*/  IMAD.IADD R0, R33, 0x1, -R0 ;  /* 0x0000000121007824 */ /* 0x000fe200078e0a00 */
[----:B------:R-:W-:Y:S01]  /*3640*/  SHF.L.U32 R9, R10, 0x5, RZ ;  /* 0x000000050a097819 */ /* 0x000fe200000006ff */
[----:B------:R1:W1:Y:S01]  /*3650*/  LDSM.16.M88.4 R148, [R163+0xa000] ;  /* 0x00a00000a394783b */ /* 0x0002620000000200 */
[----:B------:R-:W-:Y:S01]  /*3660*/  IMAD.SHL.U32 R227, R34, 0x8, RZ ;  /* 0x0000000822e37824 */ /* 0x000fe200078e00ff */
[----:B------:R-:W3:Y:S01]  /*3670*/  @P5 MUFU.RCP R11, c[0x0][0x238] ;  /* 0x00008e00000b5b08 */ /* 0x000ee20000001000 */
[----:B------:R-:W-:Y:S01]  /*3680*/  SHF.R.S32.HI R2, RZ, 0x1f, R0 ;  /* 0x0000001fff027819 */ /* 0x000fe20000011400 */
[----:B------:R1:W1:Y:S01]  /*3690*/  LDSM.16.M88.4 R152, [R163+0xa800] ;  /* 0x00a80000a398783b */ /* 0x0002620000000200 */
[----:B------:R-:W-:Y:S01]  /*36a0*/  IMAD.SHL.U32 R12, R12, 0x2, RZ ;  /* 0x000000020c0c7824 */ /* 0x000fe200078e00ff */
[----:B------:R-:W-:Y:S01]  /*36b0*/  MOV R156, 0x40 ;  /* 0x00000040009c7802 */ /* 0x000fe20000000f00 */
[----:B------:R-:W-:Y:S01]  /*36c0*/  IMAD.IADD R237, R227, 0x1, R239 ;  /* 0x00000001e3ed7824 */ /* 0x000fe200078e02ef */
[----:B------:R-:W-:Y:S01]  /*36d0*/  LEA.HI R2, R2, R0, RZ, 0x3 ;  /* 0x0000000002027211 */ /* 0x000fe200078f18ff */
[----:B------:R-:W-:Y:S01]  /*36e0*/  IMAD.MOV.U32 R166, RZ, RZ, 0x20 ;  /* 0x00000020ffa67424 */ /* 0x000fe200078e00ff */
[----:B------:R-:W-:Y:S01]  /*36f0*/  LOP3.LUT R9, R9, 0x6, R12, 0xf8, !PT ;  /* 0x0000000609097812 */ /* 0x000fe200078ef80c */
[----:B------:R-:W-:Y:S01]  /*3700*/  IMAD.IADD R252, R227, 0x1, R237 ;  /* 0x00000001e3fc7824 */ /* 0x000fe200078e02ed */
[----:B------:R-:W-:Y:S01]  /*3710*/  LOP3.LUT R6, R2, 0xfffffff8, RZ, 0xc0, !PT ;  /* 0xfffffff802067812 */ /* 0x000fe200078ec0ff */
[----:B------:R-:W-:Y:S01]  /*3720*/  IMAD.SHL.U32 R2, R7, 0x20, RZ ;  /* 0x0000002007027824 */ /* 0x000fe200078e00ff */
[----:B------:R-:W-:Y:S01]  /*3730*/  IADD3 R224, -R224, RZ, RZ ;  /* 0x000000ffe0e07210 */ /* 0x000fe20007ffe1ff */
[----:B------:R-:W-:Y:S01]  /*3740*/  IMAD R181, R229, 0x80, R9 ;  /* 0x00000080e5b57824 */ /* 0x000fe200078e0209 */
[----:B------:R-:W-:Y:S01]  /*3750*/  IADD3 R222, R227, R252, RZ ;  /* 0x000000fce3de7210 */ /* 0x000fe20007ffe0ff */
[----:B------:R-:W-:Y:S01]  /*3760*/  IMAD.IADD R0, R0, 0x1, -R6 ;  /* 0x0000000100007824 */ /* 0x000fe200078e0a06 */
[----:B------:R-:W-:Y:S01]  /*3770*/  SHF.R.S32.HI R6, RZ, 0x1f, R18 ;  /* 0x0000001fff067819 */ /* 0x000fe20000011412 */
[----:B------:R-:W-:Y:S01]  /*3780*/  IMAD.IADD R19, R19, 0x1, R207 ;  /* 0x0000000113137824 */ /* 0x000fe200078e02cf */
[----:B------:R-:W-:Y:S01]  /*3790*/  CS2R R94, SRZ ;  /* 0x00000000005e7805 */ /* 0x000fe2000001ff00 */
[----:B------:R-:W-:Y:S01]  /*37a0*/  IMAD R10, R229, 0x4, R10 ;  /* 0x00000004e50a7824 */ /* 0x000fe200078e020a */
[C---:B------:R-:W-:Y:S01]  /*37b0*/  LOP3.LUT P0, RZ, R0.reuse, 0x2, RZ, 0xc0, !PT ;  /* 0x0000000200ff7812 */ /* 0x040fe2000780c0ff */
[----:B------:R-:W-:Y:S01]  /*37c0*/  IMAD.IADD R221, R227, 0x1, R222 ;  /* 0x00000001e3dd7824 */ /* 0x000fe200078e02de */
[----:B------:R-:W-:Y:S01]  /*37d0*/  LOP3.LUT P2, RZ, R0, 0x4, RZ, 0xc0, !PT ;  /* 0x0000000400ff7812 */ /* 0x000fe2000784c0ff */
[----:B------:R-:W-:Y:S01]  /*37e0*/  IMAD.MOV.U32 R173, RZ, RZ, RZ ;  /* 0x000000ffffad7224 */ /* 0x000fe200078e00ff */
[----:B------:R-:W-:Y:S01]  /*37f0*/  IADD3 R0, R167, 0x1000, RZ ;  /* 0x00001000a7007810 */ /* 0x000fe20007ffe0ff */
[----:B------:R-:W-:Y:S01]  /*3800*/  IMAD R251, R34, 0x18, RZ ;  /* 0x0000001822fb7824 */ /* 0x000fe200078e02ff */
[----:B------:R-:W-:Y:S01]  /*3810*/  SEL R166, R166, 0xffffffe0, !P0 ;  /* 0xffffffe0a6a67807 */ /* 0x000fe20004000000 */
[----:B------:R-:W-:Y:S01]  /*3820*/  IMAD.SHL.U32 R250, R34, 0x20, RZ ;  /* 0x0000002022fa7824 */ /* 0x000fe200078e00ff */
[----:B------:R-:W-:Y:S01]  /*3830*/  SEL R157, R0, R167, !P1 ;  /* 0x000000a7009d7207 */ /* 0x000fe20004800000 */
[C---:B------:R-:W-:Y:S01]  /*3840*/  IMAD R249, R34.reuse, 0x28, RZ ;  /* 0x0000002822f97824 */ /* 0x040fe200078e02ff */
[----:B------:R-:W-:Y:S01]  /*3850*/  IADD3 R0, -R207, R217, -R181 ;  /* 0x000000d9cf007210 */ /* 0x000fe20007ffe9b5 */
[C---:B------:R-:W-:Y:S01]  /*3860*/  IMAD R248, R34.reuse, 0x30, RZ ;  /* 0x0000003022f87824 */ /* 0x040fe200078e02ff */
[----:B------:R-:W-:Y:S01]  /*3870*/  IADD3 R19, -R193, 0x80, R19 ;  /* 0x00000080c1137810 */ /* 0x000fe20007ffe113 */
[----:B------:R-:W-:Y:S01]  /*3880*/  IMAD R247, R34, 0x38, RZ ;  /* 0x0000003822f77824 */ /* 0x000fe200078e02ff */
[----:B------:R-:W-:Y:S01]  /*3890*/  CS2R R92, SRZ ;  /* 0x00000000005c7805 */ /* 0x000fe2000001ff00 */
        /* <DEDUP_REMOVED lines=33> */
[----:B------:R-:W-:Y:S01]  /*3ab0*/  IMAD.IADD R235, R0, 0x1, R193 ;  /* 0x0000000100eb7824 */ /* 0x000fe200078e02c1 */
[----:B------:R-:W-:Y:S01]  /*3ac0*/  SHF.L.U32 R157, R157, 0x1, RZ ;  /* 0x000000019d9d7819 */ /* 0x000fe200000006ff */
[----:B------:R-:W-:Y:S01]  /*3ad0*/  IMAD.IADD R161, R160, 0x1, R166 ;  /* 0x00000001a0a17824 */ /* 0x000fe200078e02a6 */
[----:B------:R-:W-:Y:S01]  /*3ae0*/  SEL R156, R156, 0xffffffc0, !P2 ;  /* 0xffffffc09c9c7807 */ /* 0x000fe20005000000 */
[----:B------:R-:W-:Y:S01]  /*3af0*/  IMAD.IADD R223, R227, 0x1, R221 ;  /* 0x00000001e3df7824 */ /* 0x000fe200078e02dd */
[----:B--2---:R-:W-:-:S02]  /*3b00*/  IADD3 R232, P4, P3, R2, R4, R18 ;  /* 0x0000000402e87210 */ /* 0x004fc40007b9e012 */
[----:B------:R-:W-:Y:S01]  /*3b10*/  SHF.R.S32.HI R2, RZ, 0x1f, R2 ;  /* 0x0000001fff027819 */ /* 0x000fe20000011402 */
[----:B---3--:R-:W-:-:S03]  /*3b20*/  @P5 FMUL.FTZ R173, R8, R11 ;  /* 0x0000000b08ad5220 */ /* 0x008fc60000410000 */
[----:B------:R-:W-:Y:S01]  /*3b30*/  IADD3.X R6, R2, R5, R6, P4, P3 ;  /* 0x0000000502067210 */ /* 0x000fe200027e6406 */
[----:B------:R-:W-:Y:S01]  /*3b40*/  IMAD.WIDE.U32 R232, R232, -0x2daee0ad, RZ ;  /* 0xd2511f53e8e87825 */ /* 0x000fe200078e00ff */
[----:B------:R-:W-:-:S04]  /*3b50*/  IADD3 R2, R168, 0x1000, RZ ;  /* 0x00001000a8027810 */ /* 0x000fc80007ffe0ff */
[----:B------:R-:W-:-:S05]  /*3b60*/  SEL R2, R2, R168, !P1 ;  /* 0x000000a802027207 */ /* 0x000fca0004800000 */
[----:B------:R-:W-:Y:S01]  /*3b70*/  IMAD.SHL.U32 R158, R2, 0x2, RZ ;  /* 0x00000002029e7824 */ /* 0x000fe200078e00ff */
[----:B------:R-:W-:Y:S02]  /*3b80*/  LOP3.LUT R10, R195, R10, RZ, 0x3c, !PT ;  /* 0x0000000ac30a7212 */ /* 0x000fe400078e3cff */
[----:B------:R-:W-:Y:S02]  /*3b90*/  LOP3.LUT R225, R6, R194, RZ, 0x3c, !PT ;  /* 0x000000c206e17212 */ /* 0x000fe400078e3cff */
[----:B-1--4-:R-:W-:Y:S02]  /*3ba0*/  LOP3.LUT R234, R233, R10, RZ, 0x3c, !PT ;  /* 0x0000000ae9ea7212 */ /* 0x012fe400078e3cff */
.L_x_1498:
[----:B------:R-:W0:Y:S01]  /*3bb0*/  LDGDEPBAR ;  /* 0x00000000000079af */ /* 0x000e220000000000 */
[----:B------:R-:W-:Y:S02]  /*3bc0*/  IMAD.MOV.U32 R4, RZ, RZ, R219 ;  /* 0x000000ffff047224 */ /* 0x000fe400078e00db */
[----:B------:R-:W-:Y:S02]  /*3bd0*/  IMAD.MOV.U32 R5, RZ, RZ, R218 ;  /* 0x000000ffff057224 */ /* 0x000fe400078e00da */
[C---:B------:R-:W-:Y:S01]  /*3be0*/  IMAD.IADD R0, R158.reuse, 0x1, R166 ;  /* 0x000000019e007824 */ /* 0x040fe200078e02a6 */
[C---:B------:R-:W-:Y:S01]  /*3bf0*/  LEA R4, P0, R217.reuse, R4, 0x2 ;  /* 0x00000004d9047211 */ /* 0x040fe200078010ff */
[----:B------:R-:W-:Y:S02]  /*3c00*/  IMAD.IADD R120, R158, 0x1, R156 ;  /* 0x000000019e787824 */ /* 0x000fe400078e029c */
[----:B------:R-:W-:Y:S01]  /*3c10*/  IMAD.SHL.U32 R177, R192, 0x40, RZ ;  /* 0x00000040c0b17824 */ /* 0x000fe200078e00ff */
[----:B------:R-:W-:Y:S01]  /*3c20*/  LEA.HI.X.SX32 R5, R217, R5, 0x2, P0 ;  /* 0x00000005d9057211 */ /* 0x000fe200000f16ff */
[----:B------:R-:W-:Y:S02]  /*3c30*/  IMAD.MOV.U32 R204, RZ, RZ, R185 ;  /* 0x000000ffffcc7224 */ /* 0x000fe400078e00b9 */
[----:B------:R-:W-:Y:S02]  /*3c40*/  IMAD.IADD R2, R235, 0x1, R177 ;  /* 0x00000001eb027824 */ /* 0x000fe400078e02b1 */
[----:B------:R-:W-:Y:S03]  /*3c50*/  IMAD.MOV.U32 R205, RZ, RZ, R184 ;  /* 0x000000ffffcd7224 */ /* 0x000fe600078e00b8 */
[C---:B------:R-:W-:Y:S02]  /*3c60*/  IADD3 R176, R2.reuse, 0x7, RZ ;  /* 0x0000000702b07810 */ /* 0x040fe40007ffe0ff */
[C---:B------:R-:W-:Y:S02]  /*3c70*/  IADD3 R174, R2.reuse, 0x8, RZ ;  /* 0x0000000802ae7810 */ /* 0x040fe40007ffe0ff */
[----:B------:R-:W-:Y:S01]  /*3c80*/  IADD3 R175, R2, -0x1, RZ ;  /* 0xffffffff02af7810 */ /* 0x000fe20007ffe0ff */
[----:B------:R-:W-:Y:S04]  /*3c90*/  DEPBAR.LE SB0, 0x0 ;  /* 0x000080000000791a */ /* 0x000fe80000000000 */
[----:B------:R-:W-:Y:S01]  /*3ca0*/  BAR.SYNC.DEFER_BLOCKING 0x0 ;  /* 0x0000000000007b1d */ /* 0x000fe20000010000 */
[----:B------:R-:W-:Y:S02]  /*3cb0*/  ISETP.GE.AND P1, PT, R174, RZ, PT ;  /* 0x000000ffae00720c */ /* 0x000fe40003f26270 */
[----:B------:R-:W-:Y:S11]  /*3cc0*/  ISETP.GE.AND P0, PT, R175, RZ, PT ;  /* 0x000000ffaf00720c */ /* 0x000ff60003f06270 */
[C---:B------:R-:W-:Y:S02]  /*3cd0*/  @!P1 IADD3 R174, -R2.reuse, -0x8, RZ ;  /* 0xfffffff802ae9810 */ /* 0x040fe40007ffe1ff */
[----:B------:R-:W-:Y:S02]  /*3ce0*/  @!P0 IADD3 R175, -R2, 0x1, RZ ;  /* 0x0000000102af8810 */ /* 0x000fe40007ffe1ff */
        /* <DEDUP_REMOVED lines=49> */
[----:B------:R-:W-:Y:S02]  /*4000*/  @!P0 IADD3 R116, -R2, -0x27, RZ ;  /* 0xffffffd902748810 */ /* 0x000fe40007ffe1ff */
[----:B------:R-:W-:Y:S04]  /*4010*/  ISETP.GE.AND P0, PT, R174, RZ, PT ;  /* 0x000000ffae00720c */ /* 0x000fe80003f06270 */
[----:B------:R2:W2:Y:S01]  /*4020*/  I2F R182, R116 ;  /* 0x0000007400b67306 */ /* 0x0004a20000201400 */
[C---:B------:R-:W-:Y:S02]  /*4030*/  @!P1 IADD3 R104, -R2.reuse, -0x20, RZ ;  /* 0xffffffe002689810 */ /* 0x040fe40007ffe1ff */
        /* <DEDUP_REMOVED lines=39> */
[C---:B------:R-:W-:Y:S04]  /*42b0*/  @!P0 IADD3 R113, -R2.reuse, 0x11, RZ ;  /* 0x0000001102718810 */ /* 0x040fe80007ffe1ff */
[-C--:B------:R-:W-:Y:S01]  /*42c0*/  FFMA.FTZ R5, R179, -R173.reuse, R5 ;  /* 0x800000adb3057223 */ /* 0x080fe20000010005 */
[----:B------:R-:W-:Y:S01]  /*42d0*/  @!P1 IADD3 R0, -R2, 0x10, RZ ;  /* 0x0000001002009810 */ /* 0x000fe20007ffe1ff */
        /* <DEDUP_REMOVED lines=14> */
[----:B--2---:R-:W-:Y:S01]  /*43c0*/  IADD3 R113, R2, -0x18, RZ ;  /* 0xffffffe802717810 */ /* 0x004fe20007ffe0ff */
[-C--:B------:R-:W-:Y:S01]  /*43d0*/  FFMA.FTZ R14, R176, -R173.reuse, R14 ;  /* 0x800000adb00e7223 */ /* 0x080fe2000001000e */
[----:B------:R-:W-:Y:S01]  /*43e0*/  @!P1 IADD3 R112, -R2, -0x10, RZ ;  /* 0xfffffff002709810 */ /* 0x000fe20007ffe1ff */
[-C--:B------:R-:W-:Y:S01]  /*43f0*/  FFMA.FTZ R15, R174, -R173.reuse, R15 ;  /* 0x800000adae0f7223 */ /* 0x080fe2000001000f */
[----:B------:R-:W-:Y:S01]  /*4400*/  ISETP.GE.AND P3, PT, R113, RZ, PT ;  /* 0x000000ff7100720c */ /* 0x000fe20003f66270 */
[-C--:B------:R-:W-:Y:S02]  /*4410*/  HMMA.16816.F32 R28, R108, R102.reuse, R28 ;  /* 0x000000666c1c723c */ /* 0x080fe4000000181c */
[----:B------:R-:W-:Y:S01]  /*4420*/  IMAD.MOV.U32 R101, RZ, RZ, c[0x0][0x2e4] ;  /* 0x0000b900ff657624 */ /* 0x000fe200078e00ff */
[----:B------:R-:W-:Y:S01]  /*4430*/  ISETP.GE.AND P1, PT, R114, RZ, PT ;  /* 0x000000ff7200720c */ /* 0x000fe20003f26270 */
[-C--:B------:R-:W-:Y:S01]  /*4440*/  FFMA.FTZ R12, R175, -R173.reuse, R12 ;  /* 0x800000adaf0c7223 */ /* 0x080fe2000001000c */
[----:B-1----:R-:W-:Y:S01]  /*4450*/  IADD3 R0, R2, 0xf, RZ ;  /* 0x0000000f02007810 */ /* 0x002fe20007ffe0ff */
[-C--:B------:R-:W-:Y:S01]  /*4460*/  FFMA.FTZ R13, R121, -R173.reuse, R13 ;  /* 0x800000ad790d7223 */ /* 0x080fe2000001000d */
[----:B------:R-:W1:Y:S01]  /*4470*/  I2F R112, R112 ;  /* 0x0000007000707306 */ /* 0x000e620000201400 */
[-C--:B------:R-:W-:Y:S01]  /*4480*/  FFMA.FTZ R19, R179, -R173.reuse, R19 ;  /* 0x800000adb3137223 */ /* 0x080fe20000010013 */
[----:B------:R-:W-:Y:S01]  /*4490*/  ISETP.GE.AND P0, PT, R0, RZ, PT ;  /* 0x000000ff0000720c */ /* 0x000fe20003f06270 */
[----:B------:R-:W-:Y:S04]  /*44a0*/  HMMA.16816.F32 R32, R104, R102, R32 ;  /* 0x000000666820723c */ /* 0x000fe80000001820 */
[-C--:B------:R-:W-:Y:S01]  /*44b0*/  FFMA.FTZ R18, R186, -R173.reuse, R18 ;  /* 0x800000adba127223 */ /* 0x080fe20000010012 */
[----:B------:R-:W-:Y:S01]  /*44c0*/  @!P3 IADD3 R113, -R2, 0x18, RZ ;  /* 0x000000180271b810 */ /* 0x000fe20007ffe1ff */
[-C--:B------:R-:W-:Y:S01]  /*44d0*/  FFMA.FTZ R16, R156, -R173.reuse, R16 ;  /* 0x800000ad9c107223 */ /* 0x080fe20000010010 */
[----:B------:R-:W-:Y:S01]  /*44e0*/  @!P1 IADD3 R114, -R2, 0x19, RZ ;  /* 0x0000001902729810 */ /* 0x000fe20007ffe1ff */
[-C--:B------:R-:W-:Y:S03]  /*44f0*/  FFMA.FTZ R17, R120, -R173.reuse, R17 ;  /* 0x800000ad78117223 */ /* 0x080fe60000010011 */
[----:B------:R-:W2:Y:S01]  /*4500*/  I2F R113, R113 ;  /* 0x0000007100717306 */ /* 0x000ea20000201400 */
[-C--:B------:R-:W-:Y:S01]  /*4510*/  FFMA.FTZ R22, R156, -R173.reuse, R22 ;  /* 0x800000ad9c167223 */ /* 0x080fe20000010016 */
[----:B------:R-:W-:Y:S01]  /*4520*/  @!P0 IADD3 R0, -R2, -0xf, RZ ;  /* 0xfffffff102008810 */ /* 0x000fe20007ffe1ff */
[-C--:B------:R-:W-:Y:S01]  /*4530*/  FFMA.FTZ R23, R120, -R173.reuse, R23 ;  /* 0x800000ad78177223 */ /* 0x080fe20000010017 */
[----:B------:R-:W-:Y:S01]  /*4540*/  ISETP.GE.AND P0, PT, R177, R236, PT ;  /* 0x000000ecb100720c */ /* 0x000fe20003f06270 */
[-C--:B---3--:R-:W-:Y:S02]  /*4550*/  FFMA.FTZ R20, R116, -R173.reuse, R20 ;  /* 0x800000ad74147223 */ /* 0x088fe40000010014 */
[-C--:B------:R-:W-:Y:S02]  /*4560*/  FFMA.FTZ R21, R115, -R173.reuse, R21 ;  /* 0x800000ad73157223 */ /* 0x080fe40000010015 */
[-C--:B------:R-:W-:Y:S01]  /*4570*/  FFMA.FTZ R26, R175, -R173.reuse, R26 ;  /* 0x800000adaf1a7223 */ /* 0x080fe2000001001a */
[----:B------:R-:W3:Y:S01]  /*4580*/  I2F R0, R0 ;  /* 0x0000000000007306 */ /* 0x000ee20000201400 */
[-C--:B------:R-:W-:Y:S02]  /*4590*/  FFMA.FTZ R27, R121, -R173.reuse, R27 ;  /* 0x800000ad791b7223 */ /* 0x080fe4000001001b */
[-C--:B-1----:R-:W-:Y:S02]  /*45a0*/  FFMA.FTZ R24, R112, -R173.reuse, R24 ;  /* 0x800000ad70187223 */ /* 0x082fe40000010018 */
[-C--:B------:R-:W-:Y:S02]  /*45b0*/  FFMA.FTZ R28, R180, -R173.reuse, R28 ;  /* 0x800000adb41c7223 */ /* 0x080fe4000001001c */
[-C--:B------:R-:W-:Y:S02]  /*45c0*/  FFMA.FTZ R29, R178, -R173.reuse, R29 ;  /* 0x800000adb21d7223 */ /* 0x080fe4000001001d */
[-C--:B------:R-:W-:Y:S01]  /*45d0*/  FFMA.FTZ R30, R112, -R173.reuse, R30 ;  /* 0x800000ad701e7223 */ /* 0x080fe2000001001e */
[----:B------:R-:W1:Y:S01]  /*45e0*/  I2F R114, R114 ;  /* 0x0000007200727306 */ /* 0x000e620000201400 */
[-C--:B------:R-:W-:Y:S02]  /*45f0*/  FFMA.FTZ R34, R116, -R173.reuse, R34 ;  /* 0x800000ad74227223 */ /* 0x080fe40000010022 */
[-C--:B------:R-:W-:Y:S02]  /*4600*/  FFMA.FTZ R35, R115, -R173.reuse, R35 ;  /* 0x800000ad73237223 */ /* 0x080fe40000010023 */
[-C--:B--2---:R-:W-:Y:S02]  /*4610*/  FFMA.FTZ R32, R113, -R173.reuse, R32 ;  /* 0x800000ad71207223 */ /* 0x084fe40000010020 */
[CC--:B---3--:R-:W-:Y:S02]  /*4620*/  FFMA.FTZ R25, R0.reuse, -R173.reuse, R25 ;  /* 0x800000ad00197223 */ /* 0x0c8fe40000010019 */
[-C--:B------:R-:W-:Y:S02]  /*4630*/  FFMA.FTZ R31, R0, -R173.reuse, R31 ;  /* 0x800000ad001f7223 */ /* 0x080fe4000001001f */
[----:B-1----:R-:W-:Y:S01]  /*4640*/  FFMA.FTZ R33, R114, -R173, R33 ;  /* 0x800000ad72217223 */ /* 0x002fe20000010021 */
[----:B------:R-:W-:-:S05]  /*4650*/  @!P0 BRA `(.L_x_1494) ;  /* 0x000000a000008947 */ /* 0x000fca0003800000 */
[----:B------:R-:W-:Y:S01]  /*4660*/  IADD3 R101, R177, 0x40, RZ ;  /* 0x00000040b1657810 */ /* 0x000fe20007ffe0ff */
[----:B------:R-:W-:Y:S04]  /*4670*/  IMAD.SHL.U32 R0, R229, 0x80, RZ ;  /* 0x00000080e5007824 */ /* 0x000fe800078e00ff */
[C---:B------:R-:W-:Y:S01]  /*4680*/  IMAD.IADD R2, R0.reuse, 0x1, R207 ;  /* 0x0000000100027824 */ /* 0x040fe200078e02cf */
[----:B------:R-:W-:Y:S04]  /*4690*/  IADD3 R100, R0, 0x80, RZ ;  /* 0x0000008000647810 */ /* 0x000fe80007ffe0ff */
[----:B------:R-:W-:Y:S02]  /*46a0*/  IADD3 R0, R212, R2, -R193 ;  /* 0x00000002d4007210 */ /* 0x000fe40007ffe8c1 */
[----:B------:R-:W-:Y:S02]  /*46b0*/  ISETP.LT.AND P0, PT, R100, R193, PT ;  /* 0x000000c16400720c */ /* 0x000fe40003f01270 */
[----:B------:R-:W-:Y:S01]  /*46c0*/  ISETP.GE.AND P1, PT, R101, R0, PT ;  /* 0x000000006500720c */ /* 0x000fe20003f26270 */
[----:B------:R-:W-:Y:S11]  /*46d0*/  IMAD.MOV.U32 R101, RZ, RZ, R212 ;  /* 0x000000ffff657224 */ /* 0x000ff600078e00d4 */
[----:B------:R-:W-:Y:S01]  /*46e0*/  @!UPT UIADD3 URZ, URZ, URZ, URZ ;  /* 0x0000003f3f3ff290 */ /* 0x000fe2000fffe03f */
[----:B------:R-:W-:-:S05]  /*46f0*/  @!P1 BRA P0, `(.L_x_1495) ;  /* 0x000007f000009947 */ /* 0x000fca0000000000 */
.L_x_1494:
[----:B------:R-:W-:Y:S01]  /*4700*/  IADD3 R2, R193, 0x1, -R207 ;  /* 0x00000001c1027810 */ /* 0x000fe20007ffe8cf */
[----:B------:R-:W-:Y:S01]  /*4710*/  IMAD.IADD R0, R217, 0x1, R177 ;  /* 0x00000001d9007824 */ /* 0x000fe200078e02b1 */
[----:B------:R-:W-:Y:S01]  /*4720*/  IADD3 R100, -R101, R193, -R207 ;  /* 0x000000c165647210 */ /* 0x000fe20007ffe9cf */
[----:B------:R-:W-:Y:S01]  /*4730*/  IMAD.MOV.U32 R212, RZ, RZ, R101 ;  /* 0x000000ffffd47224 */ /* 0x000fe200078e0065 */
[----:B------:R-:W-:Y:S02]  /*4740*/  IADD3 R2, R2, c[0x0][0x2e8], RZ ;  /* 0x0000ba0002027a10 */ /* 0x000fe40007ffe0ff */
[C---:B------:R-:W-:Y:S01]  /*4750*/  IADD3 R104, R0.reuse, 0x8, RZ ;  /* 0x0000000800687810 */ /* 0x040fe20007ffe0ff */
[C---:B------:R-:W-:Y:S01]  /*4760*/  IMAD.IADD R109, R0.reuse, 0x1, R100 ;  /* 0x00000001006d7824 */ /* 0x040fe200078e0264 */
[C---:B------:R-:W-:Y:S01]  /*4770*/  IADD3 R103, R0.reuse, 0x20, RZ ;  /* 0x0000002000677810 */ /* 0x040fe20007ffe0ff */
[C---:B------:R-:W-:Y:S01]  /*4780*/  IMAD.IADD R110, R0.reuse, 0x1, R2 ;  /* 0x00000001006e7824 */ /* 0x040fe200078e0202 */
[----:B------:R-:W-:Y:S01]  /*4790*/  IADD3 R102, R0, 0x28, RZ ;  /* 0x0000002800667810 */ /* 0x000fe20007ffe0ff */
[C---:B------:R-:W-:Y:S01]  /*47a0*/  IMAD.IADD R112, R2.reuse, 0x1, R104 ;  /* 0x0000000102707824 */ /* 0x040fe200078e0268 */
[C---:B------:R-:W-:Y:S01]  /*47b0*/  IADD3 R108, R181.reuse, 0x1, RZ ;  /* 0x00000001b56c7810 */ /* 0x040fe20007ffe0ff */
        /* <DEDUP_REMOVED lines=9> */
[CC--:B------:R-:W-:Y:S02]  /*4850*/  ISETP.GE.AND P0, PT, R181.reuse, R0.reuse, PT ;  /* 0x00000000b500720c */ /* 0x0c0fe40003f06270 */
        /* <DEDUP_REMOVED lines=22> */
[-C--:B------:R-:W-:Y:S02]  /*49c0*/  IMNMX R2, R112, R193.reuse, PT ;  /* 0x000000c170027217 */ /* 0x080fe40003800200 */
        /* <DEDUP_REMOVED lines=82> */
.L_x_1495:
[C---:B------:R-:W-:Y:S01]  /*4ef0*/  FSETP.NEU.FTZ.AND P0, PT, R215.reuse, -INF , PT ;  /* 0xff800000d700780b */ /* 0x040fe20003f1d000 */
[----:B------:R-:W-:Y:S01]  /*4f00*/  FMUL.FTZ R100, R215, 1.4426950216293334961 ;  /* 0x3fb8aa3bd7647820 */ /* 0x000fe20000410000 */
[----:B------:R-:W-:Y:S01]  /*4f10*/  IADD3 R102, R194, -0x255992d5, RZ ;  /* 0xdaa66d2bc2667810 */ /* 0x000fe20007ffe0ff */
[----:B------:R-:W-:Y:S01]  /*4f20*/  FMUL.FTZ R0, R216, 1.4426950216293334961 ;  /* 0x3fb8aa3bd8007820 */ /* 0x000fe20000410000 */
[----:B------:R-:W-:Y:S01]  /*4f30*/  ULDC.U8 UR4, c[0x0][0x2d8] ;  /* 0x0000b60000047ab9 */ /* 0x000fe20000000000 */
[----:B------:R-:W-:Y:S01]  /*4f40*/  FMUL.FTZ R2, R213, 1.4426950216293334961 ;  /* 0x3fb8aa3bd5027820 */ /* 0x000fe20000410000 */
[----:B------:R-:W-:Y:S01]  /*4f50*/  FSEL R100, R100, RZ, P0 ;  /* 0x000000ff64647208 */ /* 0x000fe20000000000 */
[----:B------:R-:W-:Y:S01]  /*4f60*/  IMAD.MOV.U32 R156, RZ, RZ, 0x40 ;  /* 0x00000040ff9c7424 */ /* 0x000fe200078e00ff */
[----:B------:R-:W-:Y:S03]  /*4f70*/  FSETP.NEU.FTZ.AND P0, PT, R216, -INF , PT ;  /* 0xff800000d800780b */ /* 0x000fe60003f1d000 */
[--C-:B------:R-:W-:Y:S01]  /*4f80*/  FFMA.FTZ R32, R32, c[0x0][0x23c], -R100.reuse ;  /* 0x00008f0020207a23 */ /* 0x100fe20000010864 */
[----:B------:R-:W-:Y:S01]  /*4f90*/  SEL R156, R156, 0xffffffc0, !P2 ;  /* 0xffffffc09c9c7807 */ /* 0x000fe20005000000 */
[--C-:B------:R-:W-:Y:S02]  /*4fa0*/  FFMA.FTZ R16, R16, c[0x0][0x23c], -R100.reuse ;  /* 0x00008f0010107a23 */ /* 0x100fe40000010864 */
[----:B------:R1:W2:Y:S01]  /*4fb0*/  MUFU.EX2 R189, R32 ;  /* 0x0000002000bd7308 */ /* 0x0002a20000000800 */
[--C-:B------:R-:W-:Y:S02]  /*4fc0*/  FFMA.FTZ R33, R33, c[0x0][0x23c], -R100.reuse ;  /* 0x00008f0021217a23 */ /* 0x100fe40000010864 */
[--C-:B------:R-:W-:Y:S02]  /*4fd0*/  FFMA.FTZ R20, R20, c[0x0][0x23c], -R100.reuse ;  /* 0x00008f0014147a23 */ /* 0x100fe40000010864 */
[--C-:B------:R-:W-:Y:S02]  /*4fe0*/  FFMA.FTZ R4, R4, c[0x0][0x23c], -R100.reuse ;  /* 0x00008f0004047a23 */ /* 0x100fe40000010864 */
[--C-:B------:R-:W-:Y:S01]  /*4ff0*/  FFMA.FTZ R122, R17, c[0x0][0x23c], -R100.reuse ;  /* 0x00008f00117a7a23 */ /* 0x100fe20000010864 */
[----:B------:R-:W-:Y:S01]  /*5000*/  IADD3 R17, R195, 0x76cf5d0a, RZ ;  /* 0x76cf5d0ac3117810 */ /* 0x000fe20007ffe0ff */
[--C-:B------:R-:W-:Y:S01]  /*5010*/  FFMA.FTZ R175, R21, c[0x0][0x23c], -R100.reuse ;  /* 0x00008f0015af7a23 */ /* 0x100fe20000010864 */
[----:B------:R-:W-:Y:S01]  /*5020*/  MUFU.EX2 R185, R33 ;  /* 0x0000002100b97308 */ /* 0x000fe20000000800 */
[----:B------:R-:W-:Y:S09]  /*5030*/  FFMA.FTZ R100, R5, c[0x0][0x23c], -R100 ;  /* 0x00008f0005647a23 */ /* 0x000ff20000010864 */
[----:B------:R-:W-:Y:S01]  /*5040*/  MUFU.EX2 R108, R100 ;  /* 0x00000064006c7308 */ /* 0x000fe20000000800 */
[----:B-1----:R-:W-:Y:S01]  /*5050*/  FSEL R32, R0, RZ, P0 ;  /* 0x000000ff00207208 */ /* 0x002fe20000000000 */
[----:B------:R-:W-:Y:S01]  /*5060*/  FMUL.FTZ R0, R214, 1.4426950216293334961 ;  /* 0x3fb8aa3bd6007820 */ /* 0x000fe20000410000 */
[----:B------:R-:W-:Y:S03]  /*5070*/  FSETP.NEU.FTZ.AND P0, PT, R213, -INF , PT ;  /* 0xff800000d500780b */ /* 0x000fe60003f1d000 */
[--C-:B------:R-:W-:Y:S01]  /*5080*/  FFMA.FTZ R7, R7, c[0x0][0x23c], -R32.reuse ;  /* 0x00008f0007077a23 */ /* 0x100fe20000010820 */
[----:B------:R-:W-:Y:S03]  /*5090*/  FSEL R2, R2, RZ, P0 ;  /* 0x000000ff02027208 */ /* 0x000fe60000000000 */
[----:B------:R1:W-:Y:S01]  /*50a0*/  MUFU.EX2 R180, R16 ;  /* 0x0000001000b47308 */ /* 0x0003e20000000800 */
[----:B------:R-:W-:Y:S01]  /*50b0*/  FSETP.NEU.FTZ.AND P0, PT, R214, -INF , PT ;  /* 0xff800000d600780b */ /* 0x000fe20003f1d000 */
[--C-:B------:R-:W-:Y:S02]  /*50c0*/  FFMA.FTZ R35, R35, c[0x0][0x23c], -R32.reuse ;  /* 0x00008f0023237a23 */ /* 0x100fe40000010820 */
[--C-:B------:R-:W-:Y:S01]  /*50d0*/  FFMA.FTZ R23, R23, c[0x0][0x23c], -R32.reuse ;  /* 0x00008f0017177a23 */ /* 0x100fe20000010820 */
[----:B------:R-:W-:Y:S01]  /*50e0*/  FSEL R0, R0, RZ, P0 ;  /* 0x000000ff00007208 */ /* 0x000fe20000000000 */
[--C-:B------:R-:W-:Y:S02]  /*50f0*/  FFMA.FTZ R34, R34, c[0x0][0x23c], -R32.reuse ;  /* 0x00008f0022227a23 */ /* 0x100fe40000010820 */
[----:B------:R-:W-:Y:S02]  /*5100*/  FFMA.FTZ R22, R22, c[0x0][0x23c], -R32 ;  /* 0x00008f0016167a23 */ /* 0x000fe40000010820 */
[----:B------:R3:W-:Y:S01]  /*5110*/  MUFU.EX2 R177, R7 ;  /* 0x0000000700b17308 */ /* 0x0007e20000000800 */
[----:B------:R-:W-:Y:S02]  /*5120*/  FFMA.FTZ R28, R28, c[0x0][0x23c], -R2 ;  /* 0x00008f001c1c7a23 */ /* 0x000fe40000010802 */
[--C-:B------:R-:W-:Y:S02]  /*5130*/  FFMA.FTZ R19, R19, c[0x0][0x23c], -R32.reuse ;  /* 0x00008f0013137a23 */ /* 0x100fe40000010820 */
[----:B------:R-:W-:Y:S02]  /*5140*/  FFMA.FTZ R18, R18, c[0x0][0x23c], -R32 ;  /* 0x00008f0012127a23 */ /* 0x000fe40000010820 */
[----:B------:R-:W-:Y:S02]  /*5150*/  FFMA.FTZ R15, R15, c[0x0][0x23c], -R0 ;  /* 0x00008f000f0f7a23 */ /* 0x000fe40000010800 */
[----:B------:R-:W-:Y:S01]  /*5160*/  FFMA.FTZ R32, R6, c[0x0][0x23c], -R32 ;  /* 0x00008f0006207a23 */ /* 0x000fe20000010820 */
[----:B------:R-:W-:Y:S01]  /*5170*/  MUFU.EX2 R190, R35 ;  /* 0x0000002300be7308 */ /* 0x000fe20000000800 */
[--C-:B------:R-:W-:Y:S02]  /*5180*/  FFMA.FTZ R12, R12, c[0x0][0x23c], -R2.reuse ;  /* 0x00008f000c0c7a23 */ /* 0x100fe40000010802 */
[----:B------:R-:W-:Y:S02]  /*5190*/  FFMA.FTZ R111, R13, c[0x0][0x23c], -R2 ;  /* 0x00008f000d6f7a23 */ /* 0x000fe40000010802 */
[----:B-1----:R-:W-:Y:S02]  /*51a0*/  IMAD R16, R192, 0x4, R240 ;  /* 0x00000004c0107824 */ /* 0x002fe400078e02f0 */
[----:B------:R-:W-:Y:S02]  /*51b0*/  FFMA.FTZ R31, R31, c[0x0][0x23c], -R0 ;  /* 0x00008f001f1f7a23 */ /* 0x000fe40000010800 */
[----:B------:R-:W-:Y:S01]  /*51c0*/  FFMA.FTZ R120, R8, c[0x0][0x23c], -R2 ;  /* 0x00008f0008787a23 */ /* 0x000fe20000010802 */
[----:B------:R-:W-:Y:S01]  /*51d0*/  MUFU.EX2 R183, R23 ;  /* 0x0000001700b77308 */ /* 0x000fe20000000800 */
[--C-:B------:R-:W-:Y:S02]  /*51e0*/  FFMA.FTZ R119, R11, c[0x0][0x23c], -R0.reuse ;  /* 0x00008f000b777a23 */ /* 0x100fe40000010800 */
[----:B------:R-:W-:Y:S01]  /*51f0*/  FFMA.FTZ R110, R10, c[0x0][0x23c], -R0 ;  /* 0x00008f000a6e7a23 */ /* 0x000fe20000010800 */
[----:B---3--:R-:W-:Y:S01]  /*5200*/  IADD3 R7, R16, 0x2, RZ ;  /* 0x0000000210077810 */ /* 0x008fe20007ffe0ff */
[----:B------:R-:W-:Y:S02]  /*5210*/  FFMA.FTZ R109, R9, c[0x0][0x23c], -R2 ;  /* 0x00008f00096d7a23 */ /* 0x000fe40000010802 */
[----:B------:R-:W-:Y:S02]  /*5220*/  FFMA.FTZ R118, R14, c[0x0][0x23c], -R0 ;  /* 0x00008f000e767a23 */ /* 0x000fe40000010800 */
[----:B------:R-:W-:Y:S01]  /*5230*/  IMAD.WIDE.U32 R6, R7, -0x326172a9, RZ ;  /* 0xcd9e8d5707067825 */ /* 0x000fe200078e00ff */
[----:B------:R1:W-:Y:S03]  /*5240*/  MUFU.EX2 R188, R34 ;  /* 0x0000002200bc7308 */ /* 0x0003e60000000800 */
[--C-:B------:R-:W-:Y:S02]  /*5250*/  FFMA.FTZ R24, R24, c[0x0][0x23c], -R2.reuse ;  /* 0x00008f0018187a23 */ /* 0x100fe40000010802 */
[--C-:B------:R-:W-:Y:S02]  /*5260*/  FFMA.FTZ R25, R25, c[0x0][0x23c], -R2.reuse ;  /* 0x00008f0019197a23 */ /* 0x100fe40000010802 */
[----:B------:R-:W-:Y:S02]  /*5270*/  FFMA.FTZ R2, R29, c[0x0][0x23c], -R2 ;  /* 0x00008f001d027a23 */ /* 0x000fe40000010802 */
[--C-:B------:R-:W-:Y:S01]  /*5280*/  FFMA.FTZ R27, R27, c[0x0][0x23c], -R0.reuse ;  /* 0x00008f001b1b7a23 */ /* 0x100fe20000010800 */
[----:B------:R3:W-:Y:S01]  /*5290*/  MUFU.EX2 R182, R22 ;  /* 0x0000001600b67308 */ /* 0x0007e20000000800 */
[--C-:B------:R-:W-:Y:S02]  /*52a0*/  FFMA.FTZ R26, R26, c[0x0][0x23c], -R0.reuse ;  /* 0x00008f001a1a7a23 */ /* 0x100fe40000010800 */
[----:B------:R-:W-:Y:S07]  /*52b0*/  FFMA.FTZ R0, R30, c[0x0][0x23c], -R0 ;  /* 0x00008f001e007a23 */ /* 0x000fee0000010800 */
[----:B------:R4:W2:Y:S01]  /*52c0*/  MUFU.EX2 R184, R20 ;  /* 0x0000001400b87308 */ /* 0x0008a20000000800 */
[----:B-1----:R-:W-:Y:S01]  /*52d0*/  IMAD.WIDE.U32 R34, R16, -0x326172a9, RZ ;  /* 0xcd9e8d5710227825 */ /* 0x002fe200078e00ff */
[----:B------:R-:W-:Y:S04]  /*52e0*/  IADD3 R16, R195, -0x4498517b, RZ ;  /* 0xbb67ae85c3107810 */ /* 0x000fe80007ffe0ff */
[----:B------:R-:W-:Y:S04]  /*52f0*/  LOP3.LUT R16, R232, R16, RZ, 0x3c, !PT ;  /* 0x00000010e8107212 */ /* 0x000fe800078e3cff */
[----:B------:R1:W1:Y:S01]  /*5300*/  MUFU.EX2 R186, R28 ;  /* 0x0000001c00ba7308 */ /* 0x0002620000000800 */
[----:B---3--:R-:W-:Y:S09]  /*5310*/  IMAD.WIDE.U32 R22, R234, -0x326172a9, RZ ;  /* 0xcd9e8d57ea167825 */ /* 0x008ff200078e00ff */
[----:B------:R3:W-:Y:S01]  /*5320*/  MUFU.EX2 R179, R19 ;  /* 0x0000001300b37308 */ /* 0x0007e20000000800 */
[C---:B----4-:R-:W-:Y:S04]  /*5330*/  IADD3 R20, R194.reuse, -0x61c88647, RZ ;  /* 0x9e3779b9c2147810 */ /* 0x050fe80007ffe0ff */
[C-C-:B------:R-:W-:Y:S05]  /*5340*/  LOP3.LUT R34, R23.reuse, R34, R20.reuse, 0x96, !PT ;  /* 0x0000002217227212 */ /* 0x140fea00078e9614 */
[----:B------:R4:W-:Y:S01]  /*5350*/  MUFU.EX2 R123, R4 ;  /* 0x00000004007b7308 */ /* 0x0009e20000000800 */
[----:B-1----:R-:W-:Y:S04]  /*5360*/  IADD3 R28, R194, 0x3c6ef372, RZ ;  /* 0x3c6ef372c21c7810 */ /* 0x002fe80007ffe0ff */
[----:B------:R-:W-:Y:S02]  /*5370*/  LOP3.LUT R28, R22, R28, RZ, 0x3c, !PT ;  /* 0x0000001c161c7212 */ /* 0x000fe400078e3cff */
[----:B------:R-:W-:Y:S03]  /*5380*/  LOP3.LUT R22, R23, R6, R20, 0x96, !PT ;  /* 0x0000000617167212 */ /* 0x000fe600078e9614 */
[----:B------:R1:W-:Y:S01]  /*5390*/  MUFU.EX2 R178, R18 ;  /* 0x0000001200b27308 */ /* 0x0003e20000000800 */
[-C--:B---3--:R-:W-:Y:S01]  /*53a0*/  LOP3.LUT R19, R35, R225.reuse, RZ, 0x3c, !PT ;  /* 0x000000e123137212 */ /* 0x088fe200078e3cff */
[----:B------:R-:W-:Y:S04]  /*53b0*/  IMAD.WIDE.U32 R34, R34, -0x2daee0ad, RZ ;  /* 0xd2511f5322227825 */ /* 0x000fe800078e00ff */
[----:B------:R-:W-:Y:S04]  /*53c0*/  IMAD.WIDE.U32 R22, R22, -0x2daee0ad, RZ ;  /* 0xd2511f5316167825 */ /* 0x000fe800078e00ff */
[----:B------:R3:W-:Y:S01]  /*53d0*/  MUFU.EX2 R174, R15 ;  /* 0x0000000f00ae7308 */ /* 0x0007e20000000800 */
[----:B----4-:R-:W-:Y:S01]  /*53e0*/  LOP3.LUT R4, R7, R225, RZ, 0x3c, !PT ;  /* 0x000000e107047212 */ /* 0x010fe200078e3cff */
[----:B------:R-:W-:Y:S04]  /*53f0*/  IMAD.WIDE.U32 R6, R19, -0x2daee0ad, RZ ;  /* 0xd2511f5313067825 */ /* 0x000fe800078e00ff */
[----:B------:R-:W-:Y:S01]  /*5400*/  IMAD.WIDE.U32 R4, R4, -0x2daee0ad, RZ ;  /* 0xd2511f5304047825 */ /* 0x000fe200078e00ff */
[C---:B------:R-:W-:Y:S03]  /*5410*/  LOP3.LUT R7, R16.reuse, R7, RZ, 0x3c, !PT ;  /* 0x0000000710077212 */ /* 0x040fe600078e3cff */
[----:B------:R4:W-:Y:S01]  /*5420*/  MUFU.EX2 R176, R12 ;  /* 0x0000000c00b07308 */ /* 0x0009e20000000800 */
[--C-:B------:R-:W-:Y:S02]  /*5430*/  LOP3.LUT R20, R35, R6, R17.reuse, 0x96, !PT ;  /* 0x0000000623147212 */ /* 0x100fe400078e9611 */
[----:B------:R-:W-:Y:S01]  /*5440*/  LOP3.LUT R5, R16, R5, RZ, 0x3c, !PT ;  /* 0x0000000510057212 */ /* 0x000fe200078e3cff */
[----:B------:R-:W-:Y:S01]  /*5450*/  IMAD.WIDE.U32 R6, R7, -0x326172a9, RZ ;  /* 0xcd9e8d5707067825 */ /* 0x000fe200078e00ff */
[----:B------:R-:W-:Y:S03]  /*5460*/  LOP3.LUT R16, R23, R4, R17, 0x96, !PT ;  /* 0x0000000417107212 */ /* 0x000fe600078e9611 */
[----:B------:R-:W-:Y:S01]  /*5470*/  IMAD.WIDE.U32 R20, R20, -0x326172a9, RZ ;  /* 0xcd9e8d5714147825 */ /* 0x000fe200078e00ff */
[----:B------:R-:W-:Y:S01]  /*5480*/  LOP3.LUT R7, R28, R7, RZ, 0x3c, !PT ;  /* 0x000000071c077212 */ /* 0x000fe200078e3cff */
[----:B------:R-:W2:Y:S02]  /*5490*/  MUFU.EX2 R187, R31 ;  /* 0x0000001f00bb7308 */ /* 0x000ea40000000800 */
[----:B------:R-:W-:Y:S01]  /*54a0*/  IMAD.WIDE.U32 R4, R5, -0x326172a9, RZ ;  /* 0xcd9e8d5705047825 */ /* 0x000fe200078e00ff */
[--C-:B-1----:R-:W-:Y:S02]  /*54b0*/  LOP3.LUT R18, R21, R6, R102.reuse, 0x96, !PT ;  /* 0x0000000615127212 */ /* 0x102fe400078e9666 */
[----:B---3--:R-:W-:Y:S01]  /*54c0*/  IADD3 R15, R195, -0x126145ec, RZ ;  /* 0xed9eba14c30f7810 */ /* 0x008fe20007ffe0ff */
[----:B------:R-:W-:Y:S01]  /*54d0*/  IMAD.WIDE.U32 R16, R16, -0x326172a9, RZ ;  /* 0xcd9e8d5710107825 */ /* 0x000fe200078e00ff */
[----:B------:R-:W-:Y:S03]  /*54e0*/  LOP3.LUT R5, R28, R5, RZ, 0x3c, !PT ;  /* 0x000000051c057212 */ /* 0x000fe600078e3cff */
[----:B------:R-:W-:Y:S01]  /*54f0*/  MUFU.EX2 R121, R32 ;  /* 0x0000002000797308 */ /* 0x000fe20000000800 */
[----:B------:R-:W-:Y:S01]  /*5500*/  LOP3.LUT R102, R17, R4, R102, 0x96, !PT ;  /* 0x0000000411667212 */ /* 0x000fe200078e9666 */
[----:B------:R-:W-:Y:S01]  /*5510*/  IMAD.WIDE.U32 R6, R7, -0x2daee0ad, RZ ;  /* 0xd2511f5307067825 */ /* 0x000fe200078e00ff */
[----:B------:R-:W-:Y:S03]  /*5520*/  IADD3 R17, R195, 0x32370b8f, RZ ;  /* 0x32370b8fc3117810 */ /* 0x000fe60007ffe0ff */
[----:B------:R-:W-:Y:S01]  /*5530*/  IMAD.WIDE.U32 R18, R18, -0x2daee0ad, RZ ;  /* 0xd2511f5312127825 */ /* 0x000fe200078e00ff */
[----:B------:R-:W-:Y:S03]  /*5540*/  LOP3.LUT R7, R7, R34, R17, 0x96, !PT ;  /* 0x0000002207077212 */ /* 0x000fe600078e9611 */
[----:B------:R-:W-:Y:S01]  /*5550*/  IMAD.WIDE.U32 R102, R102, -0x2daee0ad, RZ ;  /* 0xd2511f5366667825 */ /* 0x000fe200078e00ff */
[----:B----4-:R-:W-:Y:S01]  /*5560*/  LOP3.LUT R12, R19, R6, R15, 0x96, !PT ;  /* 0x00000006130c7212 */ /* 0x010fe200078e960f */
[----:B------:R-:W-:Y:S02]  /*5570*/  MUFU.EX2 R175, R175 ;  /* 0x000000af00af7308 */ /* 0x000fe40000000800 */
[----:B------:R-:W-:Y:S04]  /*5580*/  IMAD.WIDE.U32 R4, R5, -0x2daee0ad, RZ ;  /* 0xd2511f5305047825 */ /* 0x000fe800078e00ff */
[----:B------:R-:W-:Y:S01]  /*5590*/  IMAD.WIDE.U32 R6, R7, -0x326172a9, RZ ;  /* 0xcd9e8d5707067825 */ /* 0x000fe200078e00ff */
[----:B------:R-:W-:Y:S02]  /*55a0*/  LOP3.LUT R5, R5, R22, R17, 0x96, !PT ;  /* 0x0000001605057212 */ /* 0x000fe400078e9611 */
[----:B------:R-:W-:Y:S01]  /*55b0*/  LOP3.LUT R22, R103, R4, R15, 0x96, !PT ;  /* 0x0000000467167212 */ /* 0x000fe200078e960f */
[----:B------:R-:W-:Y:S01]  /*55c0*/  IMAD.WIDE.U32 R12, R12, -0x326172a9, RZ ;  /* 0xcd9e8d570c0c7825 */ /* 0x000fe200078e00ff */
[C---:B------:R-:W-:Y:S01]  /*55d0*/  IADD3 R15, R194.reuse, 0x78dde6e4, RZ ;  /* 0x78dde6e4c20f7810 */ /* 0x040fe20007ffe0ff */
[----:B------:R-:W-:Y:S01]  /*55e0*/  MUFU.EX2 R112, R0 ;  /* 0x0000000000707308 */ /* 0x000fe20000000800 */
[----:B------:R-:W-:Y:S01]  /*55f0*/  IADD3 R17, R194, 0x1715609d, RZ ;  /* 0x1715609dc2117810 */ /* 0x000fe20007ffe0ff */
[----:B------:R-:W-:Y:S01]  /*5600*/  IMAD.WIDE.U32 R22, R22, -0x326172a9, RZ ;  /* 0xcd9e8d5716167825 */ /* 0x000fe200078e00ff */
[----:B------:R-:W-:Y:S02]  /*5610*/  LOP3.LUT R20, R7, R20, R15, 0x96, !PT ;  /* 0x0000001407147212 */ /* 0x000fe400078e960f */
[----:B------:R-:W-:Y:S01]  /*5620*/  LOP3.LUT R6, R13, R6, R17, 0x96, !PT ;  /* 0x000000060d067212 */ /* 0x000fe200078e9611 */
[----:B------:R-:W-:Y:S04]  /*5630*/  IMAD.WIDE.U32 R4, R5, -0x326172a9, RZ ;  /* 0xcd9e8d5705047825 */ /* 0x000fe800078e00ff */
[----:B------:R-:W-:Y:S01]  /*5640*/  IMAD.WIDE.U32 R10, R20, -0x2daee0ad, RZ ;  /* 0xd2511f53140a7825 */ /* 0x000fe200078e00ff */
[----:B------:R-:W-:Y:S01]  /*5650*/  LOP3.LUT R8, R5, R16, R15, 0x96, !PT ;  /* 0x0000001005087212 */ /* 0x000fe200078e960f */
[----:B------:R-:W-:Y:S01]  /*5660*/  MUFU.EX2 R122, R122 ;  /* 0x0000007a007a7308 */ /* 0x000fe20000000800 */
[----:B------:R-:W-:Y:S01]  /*5670*/  LOP3.LUT R4, R23, R4, R17, 0x96, !PT ;  /* 0x0000000417047212 */ /* 0x000fe200078e9611 */
[----:B------:R-:W-:Y:S01]  /*5680*/  IMAD.WIDE.U32 R6, R6, -0x2daee0ad, RZ ;  /* 0xd2511f5306067825 */ /* 0x000fe200078e00ff */
[C---:B------:R-:W-:Y:S02]  /*5690*/  IADD3 R17, R195.reuse, 0x646e171e, RZ ;  /* 0x646e171ec3117810 */ /* 0x040fe40007ffe0ff */
[----:B------:R-:W-:Y:S01]  /*56a0*/  IADD3 R15, R195, -0x56f99767, RZ ;  /* 0xa9066899c30f7810 */ /* 0x000fe20007ffe0ff */
[----:B------:R-:W-:Y:S01]  /*56b0*/  IMAD.WIDE.U32 R8, R8, -0x2daee0ad, RZ ;  /* 0xd2511f5308087825 */ /* 0x000fe200078e00ff */
[----:B------:R-:W-:Y:S02]  /*56c0*/  LOP3.LUT R10, R7, R10, R17, 0x96, !PT ;  /* 0x0000000a070a7212 */ /* 0x000fe400078e9611 */
[----:B------:R-:W-:Y:S01]  /*56d0*/  LOP3.LUT R13, R6, 0xff, RZ, 0xc0, !PT ;  /* 0x000000ff060d7812 */ /* 0x000fe200078ec0ff */
[----:B------:R-:W-:Y:S01]  /*56e0*/  IMAD.WIDE.U32 R4, R4, -0x2daee0ad, RZ ;  /* 0xd2511f5304047825 */ /* 0x000fe200078e00ff */
[----:B------:R-:W-:Y:S01]  /*56f0*/  LOP3.LUT R102, R9, R102, R15, 0x96, !PT ;  /* 0x0000006609667212 */ /* 0x000fe200078e960f */
[----:B------:R-:W-:Y:S01]  /*5700*/  MUFU.EX2 R120, R120 ;  /* 0x0000007800787308 */ /* 0x000fe20000000800 */
[----:B------:R-:W-:Y:S02]  /*5710*/  ISETP.LE.U32.AND P0, PT, R13, UR4, PT ;  /* 0x000000040d007c0c */ /* 0x000fe4000bf03070 */
[----:B------:R-:W-:Y:S02]  /*5720*/  LOP3.LUT R9, R5, R8, R17, 0x96, !PT ;  /* 0x0000000805097212 */ /* 0x000fe400078e9611 */
[----:B------:R-:W-:Y:S02]  /*5730*/  LOP3.LUT R8, R10, 0xff, RZ, 0xc0, !PT ;  /* 0x000000ff0a087812 */ /* 0x000fe400078ec0ff */
[----:B------:R-:W-:Y:S02]  /*5740*/  LOP3.LUT R18, R11, R18, R15, 0x96, !PT ;  /* 0x000000120b127212 */ /* 0x000fe400078e960f */
[--C-:B------:R-:W-:Y:S01]  /*5750*/  SHF.R.U32.HI R11, RZ, 0x18, R6.reuse ;  /* 0x00000018ff0b7819 */ /* 0x100fe20000011606 */
[----:B------:R-:W-:Y:S01]  /*5760*/  MUFU.EX2 R118, R118 ;  /* 0x0000007600767308 */ /* 0x000fe20000000800 */
[----:B------:R-:W-:Y:S02]  /*5770*/  SHF.R.U32.HI R14, RZ, 0x10, R6 ;  /* 0x00000010ff0e7819 */ /* 0x000fe40000011606 */
[----:B------:R-:W-:Y:S02]  /*5780*/  ISETP.LE.U32.AND P5, PT, R8, UR4, PT ;  /* 0x0000000408007c0c */ /* 0x000fe4000bfa3070 */
[----:B------:R-:W-:Y:S02]  /*5790*/  ISETP.LE.U32.AND P6, PT, R11, UR4, PT ;  /* 0x000000040b007c0c */ /* 0x000fe4000bfc3070 */
[----:B------:R-:W-:Y:S02]  /*57a0*/  LOP3.LUT R19, R4, 0xffff, RZ, 0xc0, !PT ;  /* 0x0000ffff04137812 */ /* 0x000fe400078ec0ff */
[----:B------:R-:W-:Y:S01]  /*57b0*/  SHF.R.U32.HI R5, RZ, 0x18, R10 ;  /* 0x00000018ff057819 */ /* 0x000fe2000001160a */
[----:B------:R-:W-:Y:S01]  /*57c0*/  MUFU.EX2 R113, R2 ;  /* 0x0000000200717308 */ /* 0x000fe20000000800 */
[----:B------:R-:W-:Y:S01]  /*57d0*/  LOP3.LUT R16, R6, 0xffff, RZ, 0xc0, !PT ;  /* 0x0000ffff06107812 */ /* 0x000fe200078ec0ff */
[----:B------:R-:W-:Y:S01]  /*57e0*/  IMAD.WIDE.U32 R6, R18, -0x326172a9, RZ ;  /* 0xcd9e8d5712067825 */ /* 0x000fe200078e00ff */
[----:B------:R-:W-:Y:S02]  /*57f0*/  LOP3.LUT R13, R4, 0xff, RZ, 0xc0, !PT ;  /* 0x000000ff040d7812 */ /* 0x000fe400078ec0ff */
[--C-:B------:R-:W-:Y:S02]  /*5800*/  SHF.R.U32.HI R11, RZ, 0x18, R4.reuse ;  /* 0x00000018ff0b7819 */ /* 0x100fe40000011604 */
[----:B------:R-:W-:Y:S02]  /*5810*/  SHF.R.U32.HI R17, RZ, 0x10, R4 ;  /* 0x00000010ff117819 */ /* 0x000fe40000011604 */
[----:B------:R-:W-:Y:S01]  /*5820*/  LOP3.LUT R4, R14, 0xff, RZ, 0xc0, !PT ;  /* 0x000000ff0e047812 */ /* 0x000fe200078ec0ff */
[----:B------:R-:W-:Y:S01]  /*5830*/  MUFU.EX2 R110, R110 ;  /* 0x0000006e006e7308 */ /* 0x000fe20000000800 */
[----:B------:R-:W-:Y:S02]  /*5840*/  ISETP.LE.U32.AND P4, PT, R5, UR4, PT ;  /* 0x0000000405007c0c */ /* 0x000fe4000bf83070 */
[----:B------:R-:W-:Y:S02]  /*5850*/  IADD3 R18, R194, -0x4ab325aa, RZ ;  /* 0xb54cda56c2127810 */ /* 0x000fe40007ffe0ff */
[----:B------:R-:W-:Y:S01]  /*5860*/  ISETP.LE.U32.AND P3, PT, R4, UR4, PT ;  /* 0x0000000404007c0c */ /* 0x000fe2000bf63070 */
[----:B------:R-:W-:Y:S01]  /*5870*/  IMAD.WIDE.U32 R4, R102, -0x326172a9, RZ ;  /* 0xcd9e8d5766047825 */ /* 0x000fe200078e00ff */
[----:B------:R-:W-:Y:S02]  /*5880*/  ISETP.LE.U32.AND P1, PT, R13, UR4, PT ;  /* 0x000000040d007c0c */ /* 0x000fe4000bf23070 */
[----:B------:R-:W-:Y:S01]  /*5890*/  SHF.R.U32.HI R13, RZ, 0x18, R6 ;  /* 0x00000018ff0d7819 */ /* 0x000fe20000011606 */
[----:B------:R-:W-:Y:S01]  /*58a0*/  MUFU.EX2 R109, R109 ;  /* 0x0000006d006d7308 */ /* 0x000fe20000000800 */
[----:B------:R-:W-:Y:S02]  /*58b0*/  LOP3.LUT R8, R7, R12, R18, 0x96, !PT ;  /* 0x0000000c07087212 */ /* 0x000fe400078e9612 */
[C---:B------:R-:W-:Y:S02]  /*58c0*/  LOP3.LUT R12, R6.reuse, 0xff, RZ, 0xc0, !PT ;  /* 0x000000ff060c7812 */ /* 0x040fe400078ec0ff */
[----:B------:R-:W-:Y:S02]  /*58d0*/  LOP3.LUT R15, R6, 0xffff, RZ, 0xc0, !PT ;  /* 0x0000ffff060f7812 */ /* 0x000fe400078ec0ff */
[----:B------:R-:W-:Y:S02]  /*58e0*/  SHF.R.U32.HI R7, RZ, 0x8, R16 ;  /* 0x00000008ff077819 */ /* 0x000fe40000011610 */
[----:B------:R-:W-:Y:S01]  /*58f0*/  SHF.R.U32.HI R14, RZ, 0x10, R6 ;  /* 0x00000010ff0e7819 */ /* 0x000fe20000011606 */
[----:B------:R-:W-:Y:S01]  /*5900*/  MUFU.EX2 R119, R119 ;  /* 0x0000007700777308 */ /* 0x000fe20000000800 */
[----:B------:R-:W-:Y:S02]  /*5910*/  LOP3.LUT R7, R7, 0xffff, RZ, 0xc0, !PT ;  /* 0x0000ffff07077812 */ /* 0x000fe400078ec0ff */
[----:B------:R-:W-:Y:S02]  /*5920*/  LOP3.LUT R16, R4, 0xffff, RZ, 0xc0, !PT ;  /* 0x0000ffff04107812 */ /* 0x000fe400078ec0ff */
[----:B------:R-:W-:Y:S02]  /*5930*/  LOP3.LUT R6, R5, R22, R18, 0x96, !PT ;  /* 0x0000001605067212 */ /* 0x000fe400078e9612 */
[----:B------:R-:W-:Y:S03]  /*5940*/  LOP3.LUT R5, R8, 0xff, RZ, 0xc0, !PT ;  /* 0x000000ff08057812 */ /* 0x000fe600078ec0ff */
[----:B------:R-:W-:Y:S10]  /*5950*/  MUFU.EX2 R111, R111 ;  /* 0x0000006f006f7308 */ /* 0x000ff40000000800 */
[----:B------:R-:W1:Y:S10]  /*5960*/  MUFU.EX2 R117, R24 ;  /* 0x0000001800757308 */ /* 0x000e740000000800 */
[----:B------:R-:W3:Y:S10]  /*5970*/  MUFU.EX2 R116, R27 ;  /* 0x0000001b00747308 */ /* 0x000ef40000000800 */
[----:B------:R-:W-:Y:S10]  /*5980*/  MUFU.EX2 R115, R25 ;  /* 0x0000001900737308 */ /* 0x000ff40000000800 */
[----:B------:R-:W4:Y:S01]  /*5990*/  MUFU.EX2 R114, R26 ;  /* 0x0000001a00727308 */ /* 0x000f220000000800 */
[----:B--2---:R-:W-:Y:S01]  /*59a0*/  @!P0 FADD.FTZ R189, -R189, -RZ ;  /* 0x800000ffbdbd8221 */ /* 0x004fe20000010100 */
[----:B------:R-:W-:Y:S01]  /*59b0*/  ISETP.LE.U32.AND P0, PT, R11, UR4, PT ;  /* 0x000000040b007c0c */ /* 0x000fe2000bf03070 */
[----:B------:R-:W-:Y:S01]  /*59c0*/  @!P5 FADD.FTZ R184, -R184, -RZ ;  /* 0x800000ffb8b8d221 */ /* 0x000fe20000010100 */
[----:B------:R-:W-:Y:S01]  /*59d0*/  SHF.R.U32.HI R11, RZ, 0x10, R10 ;  /* 0x00000010ff0b7819 */ /* 0x000fe2000001160a */
        /* <DEDUP_REMOVED lines=10> */
[--C-:B------:R-:W-:Y:S02]  /*5a80*/  SHF.R.U32.HI R11, RZ, 0x18, R4.reuse ;  /* 0x00000018ff0b7819 */ /* 0x100fe40000011604 */
[----:B------:R-:W-:Y:S01]  /*5a90*/  SHF.R.U32.HI R13, RZ, 0x10, R4 ;  /* 0x00000010ff0d7819 */ /* 0x000fe20000011604 */
[----:B------:R-:W-:Y:S01]  /*5aa0*/  @!P5 FADD.FTZ R179, -R179, -RZ ;  /* 0x800000ffb3b3d221 */ /* 0x000fe20000010100 */
[----:B------:R-:W-:Y:S01]  /*5ab0*/  SHF.R.U32.HI R4, RZ, 0x18, R8 ;  /* 0x00000018ff047819 */ /* 0x000fe20000011608 */
[----:B------:R-:W-:Y:S01]  /*5ac0*/  @!P6 FADD.FTZ R180, -R180, -RZ ;  /* 0x800000ffb4b4e221 */ /* 0x000fe20000010100 */
[----:B------:R-:W-:Y:S02]  /*5ad0*/  ISETP.LE.U32.AND P3, PT, R7, UR4, PT ;  /* 0x0000000407007c0c */ /* 0x000fe4000bf63070 */
[----:B------:R-:W-:Y:S02]  /*5ae0*/  ISETP.LE.U32.AND P0, PT, R4, UR4, PT ;  /* 0x0000000404007c0c */ /* 0x000fe4000bf03070 */
[----:B------:R-:W-:Y:S01]  /*5af0*/  LOP3.LUT R4, R14, 0xff, RZ, 0xc0, !PT ;  /* 0x000000ff0e047812 */ /* 0x000fe200078ec0ff */
[----:B------:R-:W-:Y:S01]  /*5b00*/  @!P4 FADD.FTZ R182, -R182, -RZ ;  /* 0x800000ffb6b6c221 */ /* 0x000fe20000010100 */
[----:B------:R-:W-:Y:S02]  /*5b10*/  LOP3.LUT R10, R10, 0xffff, RZ, 0xc0, !PT ;  /* 0x0000ffff0a0a7812 */ /* 0x000fe400078ec0ff */
[----:B------:R-:W-:Y:S02]  /*5b20*/  ISETP.LE.U32.AND P5, PT, R4, UR4, PT ;  /* 0x0000000404007c0c */ /* 0x000fe4000bfa3070 */
[----:B------:R-:W-:Y:S02]  /*5b30*/  ISETP.LE.U32.AND P6, PT, R5, UR4, PT ;  /* 0x0000000405007c0c */ /* 0x000fe4000bfc3070 */
[----:B------:R-:W-:Y:S01]  /*5b40*/  LOP3.LUT R7, R9, 0xff, RZ, 0xc0, !PT ;  /* 0x000000ff09077812 */ /* 0x000fe200078ec0ff */
[----:B------:R-:W-:Y:S01]  /*5b50*/  @!P3 FADD.FTZ R185, -R185, -RZ ;  /* 0x800000ffb9b9b221 */ /* 0x000fe20000010100 */
[----:B------:R-:W-:Y:S01]  /*5b60*/  SHF.R.U32.HI R10, RZ, 0x8, R10 ;  /* 0x00000008ff0a7819 */ /* 0x000fe2000001160a */
[----:B------:R-:W-:Y:S01]  /*5b70*/  @!P0 FADD.FTZ R177, -R177, -RZ ;  /* 0x800000ffb1b18221 */ /* 0x000fe20000010100 */
[----:B------:R-:W-:Y:S02]  /*5b80*/  ISETP.LE.U32.AND P1, PT, R7, UR4, PT ;  /* 0x0000000407007c0c */ /* 0x000fe4000bf23070 */
[----:B------:R-:W-:Y:S02]  /*5b90*/  ISETP.LE.U32.AND P4, PT, R12, UR4, PT ;  /* 0x000000040c007c0c */ /* 0x000fe4000bf83070 */
[----:B------:R-:W-:Y:S01]  /*5ba0*/  SHF.R.U32.HI R7, RZ, 0x10, R8 ;  /* 0x00000010ff077819 */ /* 0x000fe20000011608 */
[----:B------:R-:W-:Y:S01]  /*5bb0*/  @!P5 FADD.FTZ R178, -R178, -RZ ;  /* 0x800000ffb2b2d221 */ /* 0x000fe20000010100 */
[----:B------:R-:W-:Y:S01]  /*5bc0*/  LOP3.LUT R10, R10, 0xffff, RZ, 0xc0, !PT ;  /* 0x0000ffff0a0a7812 */ /* 0x000fe200078ec0ff */
[----:B------:R-:W-:Y:S01]  /*5bd0*/  @!P6 FADD.FTZ R123, -R123, -RZ ;  /* 0x800000ff7b7be221 */ /* 0x000fe20000010100 */
[----:B------:R-:W-:Y:S02]  /*5be0*/  ISETP.LE.U32.AND P3, PT, R11, UR4, PT ;  /* 0x000000040b007c0c */ /* 0x000fe4000bf63070 */
[----:B------:R-:W-:Y:S02]  /*5bf0*/  LOP3.LUT R7, R7, 0xff, RZ, 0xc0, !PT ;  /* 0x000000ff07077812 */ /* 0x000fe400078ec0ff */
[----:B------:R-:W-:Y:S01]  /*5c00*/  ISETP.LE.U32.AND P0, PT, R10, UR4, PT ;  /* 0x000000040a007c0c */ /* 0x000fe2000bf03070 */
[----:B-1----:R-:W-:Y:S01]  /*5c10*/  @!P1 FADD.FTZ R117, -R117, -RZ ;  /* 0x800000ff75759221 */ /* 0x002fe20000010100 */
[----:B------:R-:W-:Y:S01]  /*5c20*/  SHF.R.U32.HI R5, RZ, 0x8, R15 ;  /* 0x00000008ff057819 */ /* 0x000fe2000001160f */
[----:B------:R-:W-:Y:S01]  /*5c30*/  @!P4 FADD.FTZ R176, -R176, -RZ ;  /* 0x800000ffb0b0c221 */ /* 0x000fe20000010100 */
[--C-:B------:R-:W-:Y:S02]  /*5c40*/  SHF.R.U32.HI R4, RZ, 0x18, R9.reuse ;  /* 0x00000018ff047819 */ /* 0x100fe40000011609 */
[----:B------:R-:W-:Y:S02]  /*5c50*/  ISETP.LE.U32.AND P5, PT, R7, UR4, PT ;  /* 0x0000000407007c0c */ /* 0x000fe4000bfa3070 */
[----:B------:R-:W-:Y:S01]  /*5c60*/  ISETP.LE.U32.AND P6, PT, R4, UR4, PT ;  /* 0x0000000404007c0c */ /* 0x000fe2000bfc3070 */
[----:B------:R-:W-:Y:S01]  /*5c70*/  @!P3 FADD.FTZ R174, -R174, -RZ ;  /* 0x800000ffaeaeb221 */ /* 0x000fe20000010100 */
[----:B------:R-:W-:Y:S02]  /*5c80*/  LOP3.LUT R4, R5, 0xffff, RZ, 0xc0, !PT ;  /* 0x0000ffff05047812 */ /* 0x000fe400078ec0ff */
[----:B------:R-:W-:Y:S01]  /*5c90*/  LOP3.LUT R5, R6, 0xff, RZ, 0xc0, !PT ;  /* 0x000000ff06057812 */ /* 0x000fe200078ec0ff */
[----:B------:R-:W-:Y:S01]  /*5ca0*/  @!P0 FADD.FTZ R175, -R175, -RZ ;  /* 0x800000ffafaf8221 */ /* 0x000fe20000010100 */
[----:B------:R-:W-:Y:S02]  /*5cb0*/  ISETP.LE.U32.AND P4, PT, R4, UR4, PT ;  /* 0x0000000404007c0c */ /* 0x000fe4000bf83070 */
[----:B------:R-:W-:Y:S02]  /*5cc0*/  LOP3.LUT R8, R8, 0xffff, RZ, 0xc0, !PT ;  /* 0x0000ffff08087812 */ /* 0x000fe400078ec0ff */
[----:B------:R-:W-:Y:S01]  /*5cd0*/  SHF.R.U32.HI R4, RZ, 0x18, R6 ;  /* 0x00000018ff047819 */ /* 0x000fe20000011606 */
[----:B------:R-:W-:Y:S01]  /*5ce0*/  @!P5 FADD.FTZ R121, -R121, -RZ ;  /* 0x800000ff7979d221 */ /* 0x000fe20000010100 */
[----:B------:R-:W-:Y:S01]  /*5cf0*/  ISETP.LE.U32.AND P3, PT, R5, UR4, PT ;  /* 0x0000000405007c0c */ /* 0x000fe2000bf63070 */
[----:B---3--:R-:W-:Y:S01]  /*5d00*/  @!P6 FADD.FTZ R116, -R116, -RZ ;  /* 0x800000ff7474e221 */ /* 0x008fe20000010100 */
[----:B------:R-:W-:Y:S02]  /*5d10*/  LOP3.LUT R5, R13, 0xff, RZ, 0xc0, !PT ;  /* 0x000000ff0d057812 */ /* 0x000fe400078ec0ff */
[----:B------:R-:W-:Y:S02]  /*5d20*/  ISETP.LE.U32.AND P0, PT, R4, UR4, PT ;  /* 0x0000000404007c0c */ /* 0x000fe4000bf03070 */
[----:B------:R-:W-:Y:S01]  /*5d30*/  SHF.R.U32.HI R4, RZ, 0x8, R8 ;  /* 0x00000008ff047819 */ /* 0x000fe20000011608 */
[----:B------:R-:W-:Y:S01]  /*5d40*/  @!P4 FADD.FTZ R122, -R122, -RZ ;  /* 0x800000ff7a7ac221 */ /* 0x000fe20000010100 */
[----:B------:R-:W-:Y:S02]  /*5d50*/  SHF.R.U32.HI R7, RZ, 0x10, R6 ;  /* 0x00000010ff077819 */ /* 0x000fe40000011606 */
[----:B------:R-:W-:Y:S02]  /*5d60*/  ISETP.LE.U32.AND P5, PT, R5, UR4, PT ;  /* 0x0000000405007c0c */ /* 0x000fe4000bfa3070 */
[----:B------:R-:W-:Y:S01]  /*5d70*/  LOP3.LUT R4, R4, 0xffff, RZ, 0xc0, !PT ;  /* 0x0000ffff04047812 */ /* 0x000fe200078ec0ff */
[----:B------:R-:W-:Y:S01]  /*5d80*/  @!P3 FADD.FTZ R120, -R120, -RZ ;  /* 0x800000ff7878b221 */ /* 0x000fe20000010100 */
[----:B------:R-:W-:Y:S02]  /*5d90*/  LOP3.LUT R5, R7, 0xff, RZ, 0xc0, !PT ;  /* 0x000000ff07057812 */ /* 0x000fe400078ec0ff */
[----:B------:R-:W-:Y:S01]  /*5da0*/  ISETP.LE.U32.AND P4, PT, R4, UR4, PT ;  /* 0x0000000404007c0c */ /* 0x000fe2000bf83070 */
[----:B------:R-:W-:Y:S01]  /*5db0*/  @!P0 FADD.FTZ R119, -R119, -RZ ;  /* 0x800000ff77778221 */ /* 0x000fe20000010100 */
[----:B------:R-:W-:Y:S02]  /*5dc0*/  SHF.R.U32.HI R4, RZ, 0x8, R16 ;  /* 0x00000008ff047819 */ /* 0x000fe40000011610 */
[----:B------:R-:W-:Y:S02]  /*5dd0*/  ISETP.LE.U32.AND P3, PT, R5, UR4, PT ;  /* 0x0000000405007c0c */ /* 0x000fe4000bf63070 */
[----:B------:R-:W-:Y:S01]  /*5de0*/  LOP3.LUT R4, R4, 0xffff, RZ, 0xc0, !PT ;  /* 0x0000ffff04047812 */ /* 0x000fe200078ec0ff */
[----:B------:R-:W-:Y:S01]  /*5df0*/  @!P5 FADD.FTZ R118, -R118, -RZ ;  /* 0x800000ff7676d221 */ /* 0x000fe20000010100 */
[----:B------:R-:W-:Y:S02]  /*5e00*/  LOP3.LUT R6, R6, 0xffff, RZ, 0xc0, !PT ;  /* 0x0000ffff06067812 */ /* 0x000fe400078ec0ff */
[----:B------:R-:W-:Y:S02]  /*5e10*/  ISETP.LE.U32.AND P5, PT, R4, UR4, PT ;  /* 0x0000000404007c0c */ /* 0x000fe4000bfa3070 */
[----:B------:R-:W-:Y:S01]  /*5e20*/  SHF.R.U32.HI R4, RZ, 0x10, R9 ;  /* 0x00000010ff047819 */ /* 0x000fe20000011609 */
[----:B------:R-:W-:Y:S01]  /*5e30*/  @!P4 FADD.FTZ R108, -R108, -RZ ;  /* 0x800000ff6c6cc221 */ /* 0x000fe20000010100 */
[----:B------:R-:W-:Y:S02]  /*5e40*/  SHF.R.U32.HI R5, RZ, 0x8, R6 ;  /* 0x00000008ff057819 */ /* 0x000fe40000011606 */
[----:B------:R-:W-:Y:S01]  /*5e50*/  LOP3.LUT R2, R4, 0xff, RZ, 0xc0, !PT ;  /* 0x000000ff04027812 */ /* 0x000fe200078ec0ff */
[----:B------:R-:W-:Y:S01]  /*5e60*/  @!P3 FADD.FTZ R110, -R110, -RZ ;  /* 0x800000ff6e6eb221 */ /* 0x000fe20000010100 */
[----:B------:R-:W-:Y:S02]  /*5e70*/  LOP3.LUT R5, R5, 0xffff, RZ, 0xc0, !PT ;  /* 0x0000ffff05057812 */ /* 0x000fe400078ec0ff */
[----:B------:R-:W-:Y:S02]  /*5e80*/  ISETP.LE.U32.AND P3, PT, R2, UR4, PT ;  /* 0x0000000402007c0c */ /* 0x000fe4000bf63070 */
[----:B------:R-:W-:Y:S01]  /*5e90*/  F2FP.RELU.PACK_AB R2, R177, R121 ;  /* 0x00000079b102723e */ /* 0x000fe200000008ff */
[----:B------:R-:W-:Y:S01]  /*5ea0*/  @!P5 FADD.FTZ R111, -R111, -RZ ;  /* 0x800000ff6f6fd221 */ /* 0x000fe20000010100 */
[----:B------:R-:W-:Y:S02]  /*5eb0*/  ISETP.LE.U32.AND P4, PT, R5, UR4, PT ;  /* 0x0000000405007c0c */ /* 0x000fe4000bf83070 */
[----:B------:R-:W-:Y:S01]  /*5ec0*/  LOP3.LUT R9, R9, 0xffff, RZ, 0xc0, !PT ;  /* 0x0000ffff09097812 */ /* 0x000fe200078ec0ff */
[----:B------:R1:W-:Y:S01]  /*5ed0*/  STS [R200+0xe400], R2 ;  /* 0x00e40002c8007388 */ /* 0x0003e20000000800 */
[----:B------:R-:W-:Y:S02]  /*5ee0*/  F2FP.RELU.PACK_AB R6, R108, R123 ;  /* 0x0000007b6c06723e */ /* 0x000fe400000008ff */
[----:B------:R-:W-:Y:S02]  /*5ef0*/  SHF.R.U32.HI R5, RZ, 0x8, R9 ;  /* 0x00000008ff057819 */ /* 0x000fe40000011609 */
[----:B------:R-:W-:Y:S01]  /*5f00*/  F2FP.RELU.PACK_AB R0, R179, R178 ;  /* 0x000000b2b300723e */ /* 0x000fe200000008ff */
[----:B------:R2:W-:Y:S01]  /*5f10*/  STS [R200+0xe000], R6 ;  /* 0x00e00006c8007388 */ /* 0x0005e20000000800 */
[----:B------:R-:W-:Y:S01]  /*5f20*/  LOP3.LUT R5, R5, 0xffff, RZ, 0xc0, !PT ;  /* 0x0000ffff05057812 */ /* 0x000fe200078ec0ff */
[----:B----4-:R-:W-:Y:S01]  /*5f30*/  @!P3 FADD.FTZ R114, -R114, -RZ ;  /* 0x800000ff7272b221 */ /* 0x010fe20000010100 */
[----:B------:R-:W-:Y:S01]  /*5f40*/  SHF.R.U32.HI R4, RZ, 0x8, R19 ;  /* 0x00000008ff047819 */ /* 0x000fe20000011613 */
[----:B------:R-:W-:Y:S01]  /*5f50*/  @!P4 FADD.FTZ R109, -R109, -RZ ;  /* 0x800000ff6d6dc221 */ /* 0x000fe20000010100 */
[----:B------:R-:W-:Y:S01]  /*5f60*/  ISETP.LE.U32.AND P4, PT, R5, UR4, PT ;  /* 0x0000000405007c0c */ /* 0x000fe2000bf83070 */
[----:B------:R3:W-:Y:S01]  /*5f70*/  STS [R203+0xe400], R0 ;  /* 0x00e40000cb007388 */ /* 0x0007e20000000800 */
[----:B------:R-:W-:Y:S02]  /*5f80*/  LOP3.LUT R4, R4, 0xffff, RZ, 0xc0, !PT ;  /* 0x0000ffff04047812 */ /* 0x000fe400078ec0ff */
[----:B------:R-:W-:Y:S02]  /*5f90*/  F2FP.RELU.PACK_AB R5, R109, R120 ;  /* 0x000000786d05723e */ /* 0x000fe400000008ff */
[----:B------:R-:W-:Y:S02]  /*5fa0*/  ISETP.LE.U32.AND P5, PT, R4, UR4, PT ;  /* 0x0000000404007c0c */ /* 0x000fe4000bfa3070 */
[----:B------:R-:W-:Y:S02]  /*5fb0*/  F2FP.RELU.PACK_AB R4, R119, R110 ;  /* 0x0000006e7704723e */ /* 0x000fe400000008ff */
[----:B------:R-:W-:Y:S02]  /*5fc0*/  LOP3.LUT R7, R17, 0xff, RZ, 0xc0, !PT ;  /* 0x000000ff11077812 */ /* 0x000fe400078ec0ff */
[----:B------:R-:W-:Y:S01]  /*5fd0*/  FSETP.GE.FTZ.AND P1, PT, R121, RZ, PT ;  /* 0x000000ff7900720b */ /* 0x000fe20003f36000 */
[----:B------:R-:W-:Y:S01]  /*5fe0*/  @!P4 FADD.FTZ R115, -R115, -RZ ;  /* 0x800000ff7373c221 */ /* 0x000fe20000010100 */
[----:B-1----:R-:W-:Y:S02]  /*5ff0*/  F2FP.RELU.PACK_AB R2, R122, R180 ;  /* 0x000000b47a02723e */ /* 0x002fe400000008ff */
[----:B------:R-:W-:Y:S02]  /*6000*/  ISETP.LE.U32.AND P0, PT, R7, UR4, PT ;  /* 0x0000000407007c0c */ /* 0x000fe4000bf03070 */
[----:B------:R-:W-:Y:S01]  /*6010*/  FSETP.GE.FTZ.AND P3, PT, R108, RZ, PT ;  /* 0x000000ff6c00720b */ /* 0x000fe20003f76000 */
[----:B------:R1:W-:Y:S01]  /*6020*/  STS [R203+0xe000], R2 ;  /* 0x00e00002cb007388 */ /* 0x0003e20000000800 */
[----:B--2---:R-:W-:Y:S01]  /*6030*/  F2FP.RELU.PACK_AB R6, R111, R176 ;  /* 0x000000b06f06723e */ /* 0x004fe200000008ff */
[----:B------:R-:W-:Y:S01]  /*6040*/  @!P5 FADD.FTZ R113, -R113, -RZ ;  /* 0x800000ff7171d221 */ /* 0x000fe20000010100 */
[----:B------:R-:W-:Y:S01]  /*6050*/  FSETP.GE.FTZ.AND P4, PT, R120, RZ, PT ;  /* 0x000000ff7800720b */ /* 0x000fe20003f96000 */
[----:B------:R2:W-:Y:S01]  /*6060*/  STS [R200+0xf000], R5 ;  /* 0x00f00005c8007388 */ /* 0x0005e20000000800 */
[C---:B------:R-:W-:Y:S02]  /*6070*/  FSETP.GE.FTZ.AND P6, PT, R185.reuse, RZ, PT ;  /* 0x000000ffb900720b */ /* 0x040fe40003fd6000 */
[----:B---3--:R-:W-:Y:S01]  /*6080*/  F2FP.RELU.PACK_AB R0, R185, R189 ;  /* 0x000000bdb900723e */ /* 0x008fe200000008ff */
[----:B------:R3:W-:Y:S01]  /*6090*/  STS [R200+0xf400], R4 ;  /* 0x00f40004c8007388 */ /* 0x0007e20000000800 */
[----:B------:R-:W-:Y:S01]  /*60a0*/  FSETP.GE.FTZ.AND P5, PT, R190, RZ, PT ;  /* 0x000000ffbe00720b */ /* 0x000fe20003fb6000 */
[----:B------:R-:W-:Y:S01]  /*60b0*/  @!P0 FADD.FTZ R112, -R112, -RZ ;  /* 0x800000ff70708221 */ /* 0x000fe20000010100 */
[----:B------:R-:W-:Y:S01]  /*60c0*/  FSETP.GE.FTZ.AND P0, PT, R123, RZ, PT ;  /* 0x000000ff7b00720b */ /* 0x000fe20003f16000 */
[----:B------:R4:W-:Y:S01]  /*60d0*/  STS [R203+0xf000], R6 ;  /* 0x00f00006cb007388 */ /* 0x0009e20000000800 */
[----:B-1----:R-:W-:Y:S02]  /*60e0*/  F2FP.RELU.PACK_AB R2, R183, R182 ;  /* 0x000000b6b702723e */ /* 0x002fe400000008ff */
[----:B--2---:R-:W-:Y:S02]  /*60f0*/  F2FP.RELU.PACK_AB R5, R174, R118 ;  /* 0x00000076ae05723e */ /* 0x004fe400000008ff */
[----:B---3--:R-:W-:Y:S03]  /*6100*/  F2FP.RELU.PACK_AB R4, R175, R184 ;  /* 0x000000b8af04723e */ /* 0x008fe600000008ff */
[----:B------:R1:W-:Y:S01]  /*6110*/  STS [R203+0xf400], R5 ;  /* 0x00f40005cb007388 */ /* 0x0003e20000000800 */
[----:B----4-:R-:W-:Y:S03]  /*6120*/  F2FP.RELU.PACK_AB R6, R115, R117 ;  /* 0x000000757306723e */ /* 0x010fe600000008ff */
[----:B------:R2:W-:Y:S04]  /*6130*/  STS [R201+0xe000], R4 ;  /* 0x00e00004c9007388 */ /* 0x0005e80000000800 */
[----:B------:R3:W-:Y:S04]  /*6140*/  STS [R201+0xe400], R2 ;  /* 0x00e40002c9007388 */ /* 0x0007e80000000800 */
[----:B------:R4:W-:Y:S01]  /*6150*/  STS [R202+0xe000], R0 ;  /* 0x00e00000ca007388 */ /* 0x0009e20000000800 */
[----:B-1----:R-:W-:Y:S02]  /*6160*/  F2FP.RELU.PACK_AB R5, R116, R114 ;  /* 0x000000727405723e */ /* 0x002fe400000008ff */
[----:B--2---:R-:W-:Y:S02]  /*6170*/  F2FP.RELU.PACK_AB R4, R190, R188 ;  /* 0x000000bcbe04723e */ /* 0x004fe400000008ff */
[----:B---3--:R-:W-:Y:S03]  /*6180*/  F2FP.RELU.PACK_AB R2, R113, R186 ;  /* 0x000000ba7102723e */ /* 0x008fe600000008ff */
[----:B------:R-:W-:Y:S01]  /*6190*/  STS [R202+0xe400], R4 ;  /* 0x00e40004ca007388 */ /* 0x000fe20000000800 */
[----:B----4-:R-:W-:Y:S03]  /*61a0*/  F2FP.RELU.PACK_AB R0, R187, R112 ;  /* 0x00000070bb00723e */ /* 0x010fe600000008ff */
[----:B------:R-:W-:Y:S04]  /*61b0*/  STS [R201+0xf000], R6 ;  /* 0x00f00006c9007388 */ /* 0x000fe80000000800 */
[----:B------:R-:W-:Y:S04]  /*61c0*/  STS [R201+0xf400], R5 ;  /* 0x00f40005c9007388 */ /* 0x000fe80000000800 */
[----:B------:R-:W-:Y:S04]  /*61d0*/  STS [R202+0xf000], R2 ;  /* 0x00f00002ca007388 */ /* 0x000fe80000000800 */
[----:B------:R1:W-:Y:S04]  /*61e0*/  STS [R202+0xf400], R0 ;  /* 0x00f40000ca007388 */ /* 0x0003e80000000800 */
[----:B------:R-:W2:Y:S08]  /*61f0*/  LDSM.16.M88.4 R32, [R159+0x4000] ;  /* 0x004000009f20783b */ /* 0x000eb00000000200 */
[----:B------:R-:W3:Y:S01]  /*6200*/  LDSM.16.M88.4 R28, [R159+0x5000] ;  /* 0x005000009f1c783b */ /* 0x000ee20000000200 */
[C---:B-1----:R-:W-:Y:S07]  /*6210*/  IMAD.IADD R0, R159.reuse, 0x1, R166 ;  /* 0x000000019f007824 */ /* 0x042fee00078e02a6 */
[----:B------:R-:W1:Y:S08]  /*6220*/  LDSM.16.M88.4 R100, [R0+0x4000] ;  /* 0x004000000064783b */ /* 0x000e700000000200 */
[----:B------:R-:W4:Y:S01]  /*6230*/  LDSM.16.M88.4 R104, [R0+0x5000] ;  /* 0x005000000068783b */ /* 0x000f220000000200 */
        /* <DEDUP_REMOVED lines=8> */
[-C--:B-1----:R-:W-:Y:S08]  /*62c0*/  HMMA.16816.F32 R4, R100, R132.reuse, R4 ;  /* 0x000000846404723c */ /* 0x082ff00000001804 */
[C---:B----4-:R-:W-:Y:S08]  /*62d0*/  HMMA.16816.F32 R8, R104.reuse, R132, R8 ;  /* 0x000000846808723c */ /* 0x050ff00000001808 */
[-C--:B------:R-:W-:Y:S08]  /*62e0*/  HMMA.16816.F32 R12, R104, R134.reuse, R12 ;  /* 0x00000086680c723c */ /* 0x080ff0000000180c */
[C---:B------:R-:W-:Y:S08]  /*62f0*/  HMMA.16816.F32 R16, R100.reuse, R134, R16 ;  /* 0x000000866410723c */ /* 0x040ff00000001810 */
[-C--:B------:R-:W-:Y:S08]  /*6300*/  HMMA.16816.F32 R20, R100, R136.reuse, R20 ;  /* 0x000000886414723c */ /* 0x080ff00000001814 */
[C---:B------:R-:W-:Y:S08]  /*6310*/  HMMA.16816.F32 R24, R104.reuse, R136, R24 ;  /* 0x000000886818723c */ /* 0x040ff00000001818 */
[-C--:B------:R-:W-:Y:S07]  /*6320*/  HMMA.16816.F32 R28, R104, R138.reuse, R28 ;  /* 0x0000008a681c723c */ /* 0x080fee000000181c */
[----:B------:R-:W-:Y:S01]  /*6330*/  IMAD.IADD R104, R159, 0x1, R156 ;  /* 0x000000019f687824 */ /* 0x000fe200078e029c */
        /* <DEDUP_REMOVED lines=17> */
[----:B-----5:R-:W-:Y:S01]  /*6450*/  FADD.FTZ R0, -R172, R4 ;  /* 0x00000004ac007221 */ /* 0x020fe20000010100 */
[C---:B------:R-:W-:Y:S03]  /*6460*/  HMMA.16816.F32 R16, R100.reuse, R150, R16 ;  /* 0x000000966410723c */ /* 0x040fe60000001810 */
[----:B------:R-:W-:Y:S01]  /*6470*/  FADD.FTZ R2, -R171, R6 ;  /* 0x00000006ab027221 */ /* 0x000fe20000010100 */
[----:B------:R-:W-:Y:S01]  /*6480*/  FSEL R0, R0, R172, P0 ;  /* 0x000000ac00007208 */ /* 0x000fe20000000000 */
[----:B------:R-:W-:Y:S01]  /*6490*/  FADD.FTZ R4, -R172, R5 ;  /* 0x00000005ac047221 */ /* 0x000fe20000010100 */
[----:B------:R-:W-:Y:S01]  /*64a0*/  FSETP.GE.FTZ.AND P0, PT, R177, RZ, PT ;  /* 0x000000ffb100720b */ /* 0x000fe20003f16000 */
[----:B------:R-:W-:Y:S01]  /*64b0*/  FADD.FTZ R10, -R169, R10 ;  /* 0x0000000aa90a7221 */ /* 0x000fe20000010100 */
[-C--:B------:R-:W-:Y:S01]  /*64c0*/  HMMA.16816.F32 R20, R100, R152.reuse, R20 ;  /* 0x000000986414723c */ /* 0x080fe20000001814 */
[----:B------:R-:W-:Y:S03]  /*64d0*/  FMUL.FTZ R123, R123, R0 ;  /* 0x000000007b7b7220 */ /* 0x000fe60000410000 */
[----:B------:R-:W-:Y:S01]  /*64e0*/  FADD.FTZ R0, -R171, R7 ;  /* 0x00000007ab007221 */ /* 0x000fe20000010100 */
[-C--:B------:R-:W-:Y:S01]  /*64f0*/  FSEL R2, R2, R171.reuse, P1 ;  /* 0x000000ab02027208 */ /* 0x080fe20000800000 */
[C---:B------:R-:W-:Y:S01]  /*6500*/  FADD.FTZ R11, -R169.reuse, R11 ;  /* 0x0000000ba90b7221 */ /* 0x040fe20000010100 */
[----:B------:R-:W-:Y:S01]  /*6510*/  FSETP.GE.FTZ.AND P1, PT, R110, RZ, PT ;  /* 0x000000ff6e00720b */ /* 0x000fe20003f36000 */
[----:B------:R-:W-:Y:S01]  /*6520*/  FADD.FTZ R14, -R169, R14 ;  /* 0x0000000ea90e7221 */ /* 0x000fe20000010100 */
[C---:B------:R-:W-:Y:S03]  /*6530*/  HMMA.16816.F32 R24, R104.reuse, R152, R24 ;  /* 0x000000986818723c */ /* 0x040fe60000001818 */
[----:B------:R-:W-:Y:S01]  /*6540*/  FMUL.FTZ R121, R121, R2 ;  /* 0x0000000279797220 */ /* 0x000fe20000410000 */
[----:B------:R-:W-:Y:S01]  /*6550*/  FSEL R0, R0, R171, P0 ;  /* 0x000000ab00007208 */ /* 0x000fe20000000000 */
[C---:B------:R-:W-:Y:S01]  /*6560*/  FADD.FTZ R7, -R170.reuse, R8 ;  /* 0x00000008aa077221 */ /* 0x040fe20000010100 */
[----:B------:R-:W-:Y:S01]  /*6570*/  FSETP.GE.FTZ.AND P0, PT, R119, RZ, PT ;  /* 0x000000ff7700720b */ /* 0x000fe20003f16000 */
[----:B------:R-:W-:Y:S01]  /*6580*/  FADD.FTZ R15, -R169, R15 ;  /* 0x0000000fa90f7221 */ /* 0x000fe20000010100 */
[-C--:B------:R-:W-:Y:S01]  /*6590*/  HMMA.16816.F32 R28, R104, R154.reuse, R28 ;  /* 0x0000009a681c723c */ /* 0x080fe2000000181c */
[----:B------:R-:W-:Y:S03]  /*65a0*/  FMUL.FTZ R177, R177, R0 ;  /* 0x00000000b1b17220 */ /* 0x000fe60000410000 */
[----:B------:R-:W-:Y:S01]  /*65b0*/  FADD.FTZ R6, -R170, R9 ;  /* 0x00000009aa067221 */ /* 0x000fe20000010100 */
[-C--:B------:R-:W-:Y:S01]  /*65c0*/  FSEL R2, R10, R169.reuse, P1 ;  /* 0x000000a90a027208 */ /* 0x080fe20000800000 */
[----:B------:R-:W-:Y:S01]  /*65d0*/  FADD.FTZ R5, -R170, R12 ;  /* 0x0000000caa057221 */ /* 0x000fe20000010100 */
[----:B------:R-:W-:Y:S01]  /*65e0*/  FSETP.GE.FTZ.AND P1, PT, R118, RZ, PT ;  /* 0x000000ff7600720b */ /* 0x000fe20003f36000 */
[----:B------:R-:W-:Y:S01]  /*65f0*/  FADD.FTZ R22, -R171, R22 ;  /* 0x00000016ab167221 */ /* 0x000fe20000010100 */
[----:B------:R-:W-:Y:S03]  /*6600*/  HMMA.16816.F32 R32, R100, R154, R32 ;  /* 0x0000009a6420723c */ /* 0x000fe60000001820 */
[----:B------:R-:W-:Y:S01]  /*6610*/  FMUL.FTZ R110, R110, R2 ;  /* 0x000000026e6e7220 */ /* 0x000fe20000410000 */
[-C--:B------:R-:W-:Y:S01]  /*6620*/  FSEL R0, R11, R169.reuse, P0 ;  /* 0x000000a90b007208 */ /* 0x080fe20000000000 */
[----:B------:R-:W-:Y:S01]  /*6630*/  FADD.FTZ R2, -R171, R18 ;  /* 0x00000012ab027221 */ /* 0x000fe20000010100 */
[----:B------:R-:W-:Y:S01]  /*6640*/  FSEL R4, R4, R172, P3 ;  /* 0x000000ac04047208 */ /* 0x000fe20001800000 */
[----:B------:R-:W-:Y:S01]  /*6650*/  FADD.FTZ R16, -R172, R16 ;  /* 0x00000010ac107221 */ /* 0x000fe20000010100 */
[----:B------:R-:W-:Y:S01]  /*6660*/  FSETP.GE.FTZ.AND P0, PT, R174, RZ, PT ;  /* 0x000000ffae00720b */ /* 0x000fe20003f16000 */
[----:B------:R-:W-:Y:S01]  /*6670*/  FMUL.FTZ R119, R119, R0 ;  /* 0x0000000077777220 */ /* 0x000fe20000410000 */
[----:B------:R-:W-:Y:S02]  /*6680*/  FSETP.GE.FTZ.AND P3, PT, R109, RZ, PT ;  /* 0x000000ff6d00720b */ /* 0x000fe40003f76000 */
[----:B------:R-:W-:Y:S01]  /*6690*/  FADD.FTZ R0, -R171, R19 ;  /* 0x00000013ab007221 */ /* 0x000fe20000010100 */
[-C--:B------:R-:W-:Y:S01]  /*66a0*/  FSEL R14, R14, R169.reuse, P1 ;  /* 0x000000a90e0e7208 */ /* 0x080fe20000800000 */
[----:B------:R-:W-:Y:S01]  /*66b0*/  FMUL.FTZ R108, R108, R4 ;  /* 0x000000046c6c7220 */ /* 0x000fe20000410000 */
        /* <DEDUP_REMOVED lines=9> */
[----:B------:R-:W-:Y:S01]  /*6750*/  FMUL.FTZ R118, R118, R14 ;  /* 0x0000000e76767220 */ /* 0x000fe20000410000 */
[-C--:B------:R-:W-:Y:S01]  /*6760*/  FSEL R6, R6, R170.reuse, P3 ;  /* 0x000000aa06067208 */ /* 0x080fe20001800000 */
[----:B------:R-:W-:Y:S01]  /*6770*/  FADD.FTZ R20, -R172, R20 ;  /* 0x00000014ac147221 */ /* 0x000fe20000010100 */
[----:B------:R-:W-:Y:S01]  /*6780*/  FSETP.GE.FTZ.AND P3, PT, R111, RZ, PT ;  /* 0x000000ff6f00720b */ /* 0x000fe20003f76000 */
[C---:B------:R-:W-:Y:S01]  /*6790*/  FADD.FTZ R27, -R169.reuse, R27 ;  /* 0x0000001ba91b7221 */ /* 0x040fe20000010100 */
[-C--:B------:R-:W-:Y:S01]  /*67a0*/  FSEL R2, R2, R171.reuse, P1 ;  /* 0x000000ab02027208 */ /* 0x080fe20000800000 */
[----:B------:R-:W-:Y:S01]  /*67b0*/  FADD.FTZ R21, -R172, R21 ;  /* 0x00000015ac157221 */ /* 0x000fe20000010100 */
[----:B------:R-:W-:Y:S01]  /*67c0*/  FSETP.GE.FTZ.AND P1, PT, R182, RZ, PT ;  /* 0x000000ffb600720b */ /* 0x000fe20003f36000 */
[----:B------:R-:W-:Y:S01]  /*67d0*/  FADD.FTZ R30, -R169, R30 ;  /* 0x0000001ea91e7221 */ /* 0x000fe20000010100 */
[----:B------:R-:W-:Y:S01]  /*67e0*/  FSEL R5, R5, R170, P4 ;  /* 0x000000aa05057208 */ /* 0x000fe20002000000 */
[----:B------:R-:W-:Y:S01]  /*67f0*/  FMUL.FTZ R178, R178, R2 ;  /* 0x00000002b2b27220 */ /* 0x000fe20000410000 */
[----:B------:R-:W-:Y:S01]  /*6800*/  FSEL R0, R0, R171, P0 ;  /* 0x000000ab00007208 */ /* 0x000fe20000000000 */
[----:B------:R-:W-:Y:S01]  /*6810*/  FADD.FTZ R24, -R170, R24 ;  /* 0x00000018aa187221 */ /* 0x000fe20000010100 */
        /* <DEDUP_REMOVED lines=35> */
[----:B------:R-:W-:Y:S01]  /*6a50*/  FADD.FTZ R0, -R171, R34 ;  /* 0x00000022ab007221 */ /* 0x000fe20000010100 */
        /* <DEDUP_REMOVED lines=15> */
[----:B------:R-:W-:Y:S01]  /*6b50*/  FSEL R4, R25, R170, P4 ;  /* 0x000000aa19047208 */ /* 0x000fe20002000000 */
[----:B------:R-:W-:Y:S01]  /*6b60*/  FMUL.FTZ R7, R185, R172 ;  /* 0x000000acb9077220 */ /* 0x000fe20000410000 */
        /* <DEDUP_REMOVED lines=45> */
.L_x_1496:
        /* <DEDUP_REMOVED lines=109> */
.L_x_1497:
        /* <DEDUP_REMOVED lines=58> */
[----:B------:R-:W-:Y:S01]  /*78b0*/  IMAD.MOV.U32 R20, RZ, RZ, R185 ;  /* 0x000000ffff147224 */ /* 0x000fe200078e00b9 */
[----:B------:R-:W-:Y:S04]  /*78c0*/  HMMA.16816.F32 R16, R108, R22, R16 ;  /* 0x000000166c10723c */ /* 0x000fe80000001810 */
[----:B------:R-:W-:Y:S03]  /*78d0*/  IMAD.MOV.U32 R21, RZ, RZ, R184 ;  /* 0x000000ffff157224 */ /* 0x000fe600078e00b8 */
[----:B------:R-:W-:Y:S01]  /*78e0*/  @P6 IADD3 R22, R217, -0x40, RZ ;  /* 0xffffffc0d9166810 */ /* 0x000fe20007ffe0ff */
[C---:B------:R-:W-:Y:S05]  /*78f0*/  HMMA.16816.F32 R4, R28.reuse, R32, R4 ;  /* 0x000000201c04723c */ /* 0x040fea0000001804 */
[----:B------:R-:W-:Y:S03]  /*7900*/  @P6 IMAD.WIDE R22, R22, 0x4, R208 ;  /* 0x0000000416166825 */ /* 0x000fe600078e02d0 */
[C---:B------:R-:W-:Y:S01]  /*7910*/  HMMA.16816.F32 R8, R28.reuse, R34, R8 ;  /* 0x000000221c08723c */ /* 0x040fe20000001808 */
[----:B------:R-:W-:Y:S04]  /*7920*/  LDSM.16.MT88.4 R32, [R3+0xc800] ;  /* 0x00c800000320783b */ /* 0x000fe80000004200 */
[----:B------:R1:W5:Y:S03]  /*7930*/  @P6 LDG.E R215, [R22.64] ;  /* 0x0000000616d76981 */ /* 0x000366000c1e1900 */
[C---:B--2---:R-:W-:Y:S01]  /*7940*/  HMMA.16816.F32 R12, R28.reuse, R24, R12 ;  /* 0x000000181c0c723c */ /* 0x044fe2000000180c */
[----:B------:R1:W5:Y:S04]  /*7950*/  @P6 LDG.E R216, [R22.64+0x20] ;  /* 0x0000200616d86981 */ /* 0x000368000c1e1900 */
[----:B------:R1:W5:Y:S02]  /*7960*/  @P6 LDG.E R213, [R22.64+0x80] ;  /* 0x0000800616d56981 */ /* 0x000364000c1e1900 */
[CC--:B------:R-:W-:Y:S01]  /*7970*/  LEA R24, P1, R227.reuse, R20.reuse, 0x2 ;  /* 0x00000014e3187211 */ /* 0x0c0fe200078210ff */
[----:B------:R-:W-:Y:S01]  /*7980*/  HMMA.16816.F32 R16, R28, R26, R16 ;  /* 0x0000001a1c10723c */ /* 0x000fe20000001810 */
[----:B------:R1:W5:Y:S03]  /*7990*/  @P6 LDG.E R214, [R22.64+0xa0] ;  /* 0x0000a00616d66981 */ /* 0x000366000c1e1900 */
[-C--:B------:R-:W-:Y:S01]  /*79a0*/  LEA.HI.X.SX32 R25, R227, R21.reuse, 0x2, P1 ;  /* 0x00000015e3197211 */ /* 0x080fe200008f16ff */
[----:B------:R2:W-:Y:S04]  /*79b0*/  RED.E.ADD.F32.FTZ.RN.STRONG.GPU [R20.64], R4 ;  /* 0x000000041400798e */ /* 0x0005e8000c10e786 */
[----:B------:R3:W-:Y:S04]  /*79c0*/  RED.E.ADD.F32.FTZ.RN.STRONG.GPU [R24.64], R5 ;  /* 0x000000051800798e */ /* 0x0007e8000c10e786 */
[----:B------:R-:W-:Y:S01]  /*79d0*/  LDSM.16.MT88.4 R28, [R3+0xa800] ;  /* 0x00a80000031c783b */ /* 0x000fe20000004200 */
[CC--:B-1----:R-:W-:Y:S04]  /*79e0*/  LEA R22, P0, R242.reuse, R20.reuse, 0x2 ;  /* 0x00000014f2167211 */ /* 0x0c2fe800078010ff */
[-C--:B------:R-:W-:Y:S02]  /*79f0*/  LEA.HI.X.SX32 R23, R242, R21.reuse, 0x2, P0 ;  /* 0x00000015f2177211 */ /* 0x080fe400000f16ff */
[CC--:B--2---:R-:W-:Y:S02]  /*7a00*/  LEA R4, P1, R251.reuse, R20.reuse, 0x2 ;  /* 0x00000014fb047211 */ /* 0x0c4fe400078210ff */
[CC--:B------:R-:W-:Y:S01]  /*7a10*/  LEA R26, P0, R250.reuse, R20.reuse, 0x2 ;  /* 0x00000014fa1a7211 */ /* 0x0c0fe200078010ff */
[----:B------:R1:W-:Y:S01]  /*7a20*/  RED.E.ADD.F32.FTZ.RN.STRONG.GPU [R22.64], R6 ;  /* 0x000000061600798e */ /* 0x0003e2000c10e786 */
[-C--:B---3--:R-:W-:Y:S02]  /*7a30*/  LEA.HI.X.SX32 R5, R251, R21.reuse, 0x2, P1 ;  /* 0x00000015fb057211 */ /* 0x088fe400008f16ff */
[-C--:B------:R-:W-:Y:S03]  /*7a40*/  LEA.HI.X.SX32 R27, R250, R21.reuse, 0x2, P0 ;  /* 0x00000015fa1b7211 */ /* 0x080fe600000f16ff */
[----:B------:R2:W-:Y:S04]  /*7a50*/  RED.E.ADD.F32.FTZ.RN.STRONG.GPU [R4.64], R7 ;  /* 0x000000070400798e */ /* 0x0005e8000c10e786 */
[----:B------:R3:W-:Y:S01]  /*7a60*/  RED.E.ADD.F32.FTZ.RN.STRONG.GPU [R26.64], R8 ;  /* 0x000000081a00798e */ /* 0x0007e2000c10e786 */
[CC--:B-1----:R-:W-:Y:S02]  /*7a70*/  LEA R22, P3, R249.reuse, R20.reuse, 0x2 ;  /* 0x00000014f9167211 */ /* 0x0c2fe400078610ff */
[CC--:B------:R-:W-:Y:S02]  /*7a80*/  LEA R6, P1, R248.reuse, R20.reuse, 0x2 ;  /* 0x00000014f8067211 */ /* 0x0c0fe400078210ff */
[-C--:B------:R-:W-:Y:S02]  /*7a90*/  LEA.HI.X.SX32 R23, R249, R21.reuse, 0x2, P3 ;  /* 0x00000015f9177211 */ /* 0x080fe400018f16ff */
[CC--:B--2---:R-:W-:Y:S02]  /*7aa0*/  LEA R4, P0, R247.reuse, R20.reuse, 0x2 ;  /* 0x00000014f7047211 */ /* 0x0c4fe400078010ff */
[-C--:B------:R-:W-:Y:S01]  /*7ab0*/  LEA.HI.X.SX32 R7, R248, R21.reuse, 0x2, P1 ;  /* 0x00000015f8077211 */ /* 0x080fe200008f16ff */
[----:B------:R1:W-:Y:S01]  /*7ac0*/  RED.E.ADD.F32.FTZ.RN.STRONG.GPU [R22.64], R9 ;  /* 0x000000091600798e */ /* 0x0003e2000c10e786 */
[-C--:B------:R-:W-:Y:S02]  /*7ad0*/  LEA.HI.X.SX32 R5, R247, R21.reuse, 0x2, P0 ;  /* 0x00000015f7057211 */ /* 0x080fe400000f16ff */
[CC--:B---3--:R-:W-:Y:S01]  /*7ae0*/  LEA R26, P0, R239.reuse, R20.reuse, 0x2 ;  /* 0x00000014ef1a7211 */ /* 0x0c8fe200078010ff */
[----:B------:R2:W-:Y:S01]  /*7af0*/  RED.E.ADD.F32.FTZ.RN.STRONG.GPU [R6.64], R10 ;  /* 0x0000000a0600798e */ /* 0x0005e2000c10e786 */
[CC--:B------:R-:W-:Y:S02]  /*7b00*/  LEA R8, P3, R222.reuse, R20.reuse, 0x2 ;  /* 0x00000014de087211 */ /* 0x0c0fe400078610ff */
[-C--:B------:R-:W-:Y:S01]  /*7b10*/  LEA.HI.X.SX32 R27, R239, R21.reuse, 0x2, P0 ;  /* 0x00000015ef1b7211 */ /* 0x080fe200000f16ff */
[----:B------:R3:W-:Y:S04]  /*7b20*/  RED.E.ADD.F32.FTZ.RN.STRONG.GPU [R4.64], R11 ;  /* 0x0000000b0400798e */ /* 0x0007e8000c10e786 */
[----:B------:R-:W-:Y:S04]  /*7b30*/  RED.E.ADD.F32.FTZ.RN.STRONG.GPU [R20.64+0x80], R12 ;  /* 0x0000800c1400798e */ /* 0x000fe8000c10e786 */
[----:B------:R-:W-:Y:S04]  /*7b40*/  RED.E.ADD.F32.FTZ.RN.STRONG.GPU [R24.64+0x80], R13 ;  /* 0x0000800d1800798e */ /* 0x000fe8000c10e786 */
[----:B------:R-:W-:Y:S04]  /*7b50*/  RED.E.ADD.F32.FTZ.RN.STRONG.GPU [R26.64], R14 ;  /* 0x0000000e1a00798e */ /* 0x000fe8000c10e786 */
[----:B------:R-:W-:Y:S01]  /*7b60*/  LDSM.16.MT88.4 R24, [R0] ;  /* 0x000000000018783b */ /* 0x000fe20000004200 */
[CC--:B-1----:R-:W-:Y:S02]  /*7b70*/  LEA R22, P5, R237.reuse, R20.reuse, 0x2 ;  /* 0x00000014ed167211 */ /* 0x0c2fe400078a10ff */
[-C--:B------:R-:W-:Y:S02]  /*7b80*/  LEA.HI.X.SX32 R9, R222, R21.reuse, 0x2, P3 ;  /* 0x00000015de097211 */ /* 0x080fe400018f16ff */
[CC--:B--2---:R-:W-:Y:S02]  /*7b90*/  LEA R10, P4, R252.reuse, R20.reuse, 0x2 ;  /* 0x00000014fc0a7211 */ /* 0x0c4fe400078810ff */
[-C--:B------:R-:W-:Y:S02]  /*7ba0*/  LEA.HI.X.SX32 R23, R237, R21.reuse, 0x2, P5 ;  /* 0x00000015ed177211 */ /* 0x080fe400028f16ff */
[-C--:B---3--:R-:W-:Y:S02]  /*7bb0*/  LEA.HI.X.SX32 R11, R252, R21.reuse, 0x2, P4 ;  /* 0x00000015fc0b7211 */ /* 0x088fe400020f16ff */
[-C--:B------:R-:W-:Y:S01]  /*7bc0*/  LEA R6, P1, R221, R20.reuse, 0x2 ;  /* 0x00000014dd067211 */ /* 0x080fe200078210ff */
[----:B------:R-:W-:Y:S01]  /*7bd0*/  RED.E.ADD.F32.FTZ.RN.STRONG.GPU [R22.64], R15 ;  /* 0x0000000f1600798e */ /* 0x000fe2000c10e786 */
        /* <DEDUP_REMOVED lines=13> */
[----:B------:R-:W3:Y:S04]  /*7cb0*/  LDSM.16.MT88.4 R12, [R157+0x800] ;  /* 0x000800009d0c783b */ /* 0x000ee80000004200 */
        /* <DEDUP_REMOVED lines=14> */
[C---:B------:R-:W-:Y:S08]  /*7da0*/  HMMA.16816.F32 R72, R32.reuse, R12, R72 ;  /* 0x0000000c2048723c */ /* 0x040ff00000001848 */
        /* <DEDUP_REMOVED lines=21> */
[----:B------:R-:W-:Y:S01]  /*7f00*/  IADD3 R5, R192, -0x1, RZ ;  /* 0xffffffffc0057810 */ /* 0x000fe20007ffe0ff */
[----:B------:R-:W-:Y:S01]  /*7f10*/  IMAD.MOV.U32 R157, RZ, RZ, R0 ;  /* 0x000000ffff9d7224 */ /* 0x000fe200078e0000 */
[----:B------:R-:W-:Y:S01]  /*7f20*/  @P6 IADD3.X R2, R209, -0x1, RZ, P3, !PT ;  /* 0xffffffffd1026810 */ /* 0x000fe20001ffe4ff */
[----:B------:R-:W-:Y:S01]  /*7f30*/  @P6 IMAD.MOV.U32 R208, RZ, RZ, R4 ;  /* 0x000000ffffd06224 */ /* 0x000fe200078e0004 */
        /* <DEDUP_REMOVED lines=14> */
[----:B------:R-:W-:Y:S01]  /*8020*/  ISETP.NE.AND P0, PT, R241, -0x1, PT ;  /* 0xfffffffff100780c */ /* 0x000fe20003f05270 */
[----:B------:R-:W-:-:S02]  /*8030*/  FMUL.FTZ R32, R69, c[0x0][0x2e0] ;  /* 0x0000b80045207a20 */ /* 0x000fc40000410000 */
[----:B------:R-:W-:Y:S02]  /*8040*/  FMUL.FTZ R70, R70, c[0x0][0x2e0] ;  /* 0x0000b80046467a20 */ /* 0x000fe40000410000 */
        /* <DEDUP_REMOVED lines=95> */
[----:B------:R-:W-:-:S04]  /*8640*/  F2FP.PACK_AB R0, R0, R62 ;  /* 0x0000003e0000723e */ /* 0x000fc800000000ff */
[----:B------:R-:W-:Y:S01]  /*8650*/  F2FP.PACK_AB R2, R2, R60 ;  /* 0x0000003c0202723e */ /* 0x000fe200000000ff */
[----:B--2---:R-:W-:Y:S04]  /*8660*/  STS [R119], R27 ;  /* 0x0000001b77007388 */ /* 0x004fe80000000800 */
        /* <DEDUP_REMOVED lines=21> */
[----:B------:R-:W-:Y:S04]  /*87c0*/  STS [R244+0x4400], R8 ;  /* 0x00440008f4007388 */ /* 0x000fe80000000800 */
[----:B-1----:R-:W1:Y:S04]  /*87d0*/  S2R R119, SR_CTAID.Y ;  /* 0x0000000000777919 */ /* 0x002e680000002600 */
[----:B------:R-:W-:Y:S04]  /*87e0*/  STS [R245+0x4000], R5 ;  /* 0x00400005f5007388 */ /* 0x000fe80000000800 */
[----:B------:R-:W-:Y:S04]  /*87f0*/  STS [R245+0x4400], R4 ;  /* 0x00440004f5007388 */ /* 0x000fe80000000800 */
[----:B------:R-:W-:Y:S04]  /*8800*/  STS [R244+0x6000], R7 ;  /* 0x00600007f4007388 */ /* 0x000fe80000000800 */
[----:B------:R1:W-:Y:S04]  /*8810*/  STS [R244+0x6400], R6 ;  /* 0x00640006f4007388 */ /* 0x0003e80000000800 */
[----:B------:R2:W-:Y:S04]  /*8820*/  STS [R245+0x6400], R0 ;  /* 0x00640000f5007388 */ /* 0x0005e80000000800 */
[----:B------:R3:W-:Y:S01]  /*8830*/  STS [R245+0x6000], R2 ;  /* 0x00600002f5007388 */ /* 0x0007e20000000800 */
[----:B-1----:R-:W-:-:S02]  /*8840*/  SHF.R.S32.HI R6, RZ, 0x1f, R119 ;  /* 0x0000001fff067819 */ /* 0x002fc40000011477 */
[----:B--2---:R-:W-:-:S05]  /*8850*/  @P0 IADD3 R0, R228, R241, RZ ;  /* 0x000000f1e4000210 */ /* 0x004fca0007ffe0ff */
[----:B------:R-:W-:-:S04]  /*8860*/  @P0 IMAD.WIDE.U32 R4, R0, c[0x0][0x3a0], RZ ;  /* 0x0000e80000040a25 */ /* 0x000fc800078e00ff */
[----:B------:R-:W-:Y:S01]  /*8870*/  @P0 IMAD R8, R0, c[0x0][0x3a4], R5 ;  /* 0x0000e90000080a24 */ /* 0x000fe200078e0205 */
[----:B---3--:R-:W-:Y:S01]  /*8880*/  @P0 MOV R2, R4 ;  /* 0x0000000400020202 */ /* 0x008fe20000000f00 */
        /* <DEDUP_REMOVED lines=11> */
.L_x_1499:
        /* <DEDUP_REMOVED lines=15> */
.L_x_1500:
[----:B------:R-:W-:Y:S01]  /*8a30*/  BAR.SYNC.DEFER_BLOCKING 0x0 ;  /* 0x0000000000007b1d */ /* 0x000fe20000010000 */
[C---:B------:R-:W-:Y:S01]  /*8a40*/  IMAD.SHL.U32 R13, R229.reuse, 0x80, RZ ;  /* 0x00000080e50d7824 */ /* 0x040fe200078e00ff */
        /* <DEDUP_REMOVED lines=36> */
.L_x_1502:
[----:B------:R-:W-:Y:S05]  /*8c90*/  BSYNC B0 ;  /* 0x0000000000007941 */ /* 0x000fea0003800000 */
.L_x_1501:
        /* <DEDUP_REMOVED lines=14> */
[----:B--2---:R1:W-:Y:S02]  /*8d80*/  STG.E.128 [R10.64], R16 ;  /* 0x000000100a007986 */ /* 0x0043e4000c101d06 */
.L_x_1504:
[----:B------:R-:W-:Y:S05]  /*8d90*/  BSYNC B0 ;  /* 0x0000000000007941 */ /* 0x000fea0003800000 */
.L_x_1503:
        /* <DEDUP_REMOVED lines=14> */
[----:B---3--:R1:W-:Y:S02]  /*8e80*/  STG.E.128 [R10.64], R20 ;  /* 0x000000140a007986 */ /* 0x0083e4000c101d06 */
.L_x_1506:
[----:B------:R-:W-:Y:S05]  /*8e90*/  BSYNC B0 ;  /* 0x0000000000007941 */ /* 0x000fea0003800000 */
.L_x_1505:
        /* <DEDUP_REMOVED lines=13> */
[----:B----4-:R1:W-:Y:S02]  /*8f70*/  STG.E.128 [R4.64], R28 ;  /* 0x0000001c04007986 */ /* 0x0103e4000c101d06 */
.L_x_1508:
[----:B------:R-:W-:Y:S05]  /*8f80*/  BSYNC B0 ;  /* 0x0000000000007941 */ /* 0x000fea0003800000 */
.L_x_1507:
        /* <DEDUP_REMOVED lines=20> */
.L_x_1510:
[----:B------:R-:W-:Y:S05]  /*90d0*/  BSYNC B0 ;  /* 0x0000000000007941 */ /* 0x000fea0003800000 */
.L_x_1509:
        /* <DEDUP_REMOVED lines=13> */
.L_x_1512:
[----:B------:R-:W-:Y:S05]  /*91b0*/  BSYNC B0 ;  /* 0x0000000000007941 */ /* 0x000fea0003800000 */
.L_x_1511:
        /* <DEDUP_REMOVED lines=13> */
.L_x_1514:
[----:B------:R-:W-:Y:S05]  /*9290*/  BSYNC B0 ;  /* 0x0000000000007941 */ /* 0x000fea0003800000 */
.L_x_1513:
        /* <DEDUP_REMOVED lines=11> */
.L_x_1469:
[----:B------:R-:W-:Y:S05]  /*9350*/  BSYNC B1 ;  /* 0x0000000000017941 */ /* 0x000fea0003800000 */
.L_x_1447:
        /* <DEDUP_REMOVED lines=9> */
.L_x_1515:
[----:B------:R-:W-:Y:S05]  /*93f0*/  EXIT ;  /* 0x000000000000794d */ /* 0x000fea0003800000 */
.L_x_1517:
        /* <DEDUP_REMOVED lines=16> */
.L_x_2478:


//--------------------- .text._ZN5flash44flash_bwd_dq_dk_dv_loop_seqk_parallel_kernelI23Flash_bwd_kernel_traitsILi64ELi64ELi128ELi8ELi2ELi4ELi4ELb1ELb0EN7cutlass6half_tE19Flash_kernel_traitsILi64ELi64ELi128ELi8ES3_EELb0ELb0ELb1ELb1ELb0ELb0ELb1EEEvNS_16Flash_bwd_paramsE --------------------------
	.section	.text._ZN5flash44flash_bwd_dq_dk_dv_loop_seqk_parallel_kernelI23Flash_bwd_kernel_traitsILi64ELi64ELi128ELi8ELi2ELi4ELi4ELb1ELb0EN7cutlass6half_tE19Flash_kernel_traitsILi64ELi64ELi128ELi8ES3_EELb0ELb0ELb1ELb1ELb0ELb0ELb1EEEvNS_16Flash_bwd_paramsE,"ax",@progbits
	.sectioninfo	@"SHI_REGISTERS=255"
	.align	128
        .global         _ZN5flash44flash_bwd_dq_dk_dv_loop_seqk_parallel_kernelI23Flash_bwd_kernel_traitsILi64ELi64ELi128ELi8ELi2ELi4ELi4ELb1ELb0EN7cutlass6half_tE19Flash_kernel_traitsILi64ELi64ELi128ELi8ES3_EELb0ELb0ELb1ELb1ELb0ELb0ELb1EEEvNS_16Flash_bwd_paramsE
        .type           _ZN5flash44flash_bwd_dq_dk_dv_loop_seqk_parallel_kernelI23Flash_bwd_kernel_traitsILi64ELi64ELi128ELi8ELi2ELi4ELi4ELb1ELb0EN7cutlass6half_tE19Flash_kernel_traitsILi64ELi64ELi128ELi8ES3_EELb0ELb0ELb1ELb1ELb0ELb0ELb1EEEvNS_16Flash_bwd_paramsE,@function
        .size           _ZN5flash44flash_bwd_dq_dk_dv_loop_seqk_parallel_kernelI23Flash_bwd_kernel_traitsILi64ELi64ELi128ELi8ELi2ELi4ELi4ELb1ELb0EN7cutlass6half_tE19Flash_kernel_traitsILi64ELi64ELi128ELi8ES3_EELb0ELb0ELb1ELb1ELb0ELb0ELb1EEEvNS_16Flash_bwd_paramsE,(.L_x_2479 - _ZN5flash44flash_bwd_dq_dk_dv_loop_seqk_parallel_kernelI23Flash_bwd_kernel_traitsILi64ELi64ELi128ELi8ELi2ELi4ELi4ELb1ELb0EN7cutlass6half_tE19Flash_kernel_traitsILi64ELi64ELi128ELi8ES3_EELb0ELb0ELb1ELb1ELb0ELb0ELb1EEEvNS_16Flash_bwd_paramsE)
        .other          _ZN5flash44flash_bwd_dq_dk_dv_loop_seqk_parallel_kernelI23Flash_bwd_kernel_traitsILi64ELi64ELi128ELi8ELi2ELi4ELi4ELb1ELb0EN7cutlass6half_tE19Flash_kernel_traitsILi64ELi64ELi128ELi8ES3_EELb0ELb0ELb1ELb1ELb0ELb0ELb1EEEvNS_16Flash_bwd_paramsE,@"STO_CUDA_ENTRY STV_DEFAULT"
_ZN5flash44flash_bwd_dq_dk_dv_loop_seqk_parallel_kernelI23Flash_bwd_kernel_traitsILi64ELi64ELi128ELi8ELi2ELi4ELi4ELb1ELb0EN7cutlass6half_tE19Flash_kernel_traitsILi64ELi64ELi128ELi8ES3_EELb0ELb0ELb1ELb1ELb0ELb0ELb1EEEvNS_16Flash_bwd_paramsE:
.text._ZN5flash44flash_bwd_dq_dk_dv_loop_seqk_parallel_kernelI23Flash_bwd_kernel_traitsILi64ELi64ELi128ELi8ELi2ELi4ELi4ELb1ELb0EN7cutlass6half_tE19Flash_kernel_traitsILi64ELi64ELi128ELi8ES3_EELb0ELb0ELb1ELb1ELb0ELb0ELb1EEEvNS_16Flash_bwd_paramsE:
        /* <DEDUP_REMOVED lines=20> */
[----:B------:R-:W-:Y:S02]  /*0140*/  ULDC UR14, c[0x0][0x1c0] ;  /* 0x00007000000e7ab9 */ /* 0x000fe40000000800 */
[----:B------:R-:W-:Y:S02]  /*0150*/  ULDC UR54, c[0x0][0x1c0] ;  /* 0x0000700000367ab9 */ /* 0x000fe40000000800 */
[----:B------:R-:W-:Y:S02]  /*0160*/  UIMAD UR14, UR5, UR14, URZ ;  /* 0x0000000e050e72a4 */ /* 0x000fe4000f8e023f */
[----:B------:R-:W-:Y:S02]  /*0170*/  ULDC UR15, c[0x0][0x1c8] ;  /* 0x00007200000f7ab9 */ /* 0x000fe40000000800 */
[----:B------:R-:W-:Y:S02]  /*0180*/  UIMAD.WIDE UR54, UR5, UR54, URZ ;  /* 0x00000036053672a5 */ /* 0x000fe4000f8e023f */
[----:B------:R-:W-:Y:S01]  /*0190*/  ULDC.U8 UR11, c[0x0][0x328] ;  /* 0x0000ca00000b7ab9 */ /* 0x000fe20000000000 */
[----:B-1----:R-:W-:Y:S01]  /*01a0*/  SHF.R.S32.HI R0, RZ, 0x1f, R11 ;  /* 0x0000001fff007819 */ /* 0x002fe2000001140b */
[----:B--2---:R-:W-:-:S02]  /*01b0*/  UIMAD UR18, UR52, UR5, URZ ;  /* 0x00000005341272a4 */ /* 0x004fc4000f8e023f */
[----:B------:R-:W-:Y:S01]  /*01c0*/  ULOP3.LUT UR5, UR52, UR15, URZ, 0x3c, !UPT ;  /* 0x0000000f34057292 */ /* 0x000fe2000f8e3c3f */
[CC--:B------:R-:W-:Y:S01]  /*01d0*/  LEA.HI R5, R0.reuse, R11.reuse, RZ, 0x5 ;  /* 0x0000000b00057211 */ /* 0x0c0fe200078f28ff */
[----:B------:R-:W-:Y:S01]  /*01e0*/  USHF.R.S32.HI UR6, URZ, 0x1f, UR52 ;  /* 0x0000001f3f067899 */ /* 0x000fe20008011434 */
[CC--:B------:R-:W-:Y:S01]  /*01f0*/  LEA.HI R10, R0.reuse, R11.reuse, RZ, 0x3 ;  /* 0x0000000b000a7211 */ /* 0x0c0fe200078f18ff */
[----:B------:R-:W-:Y:S01]  /*0200*/  ULDC UR10, c[0x0][0x1c0] ;  /* 0x00007000000a7ab9 */ /* 0x000fe20000000800 */
[CC--:B------:R-:W-:Y:S01]  /*0210*/  LEA.HI R3, R0.reuse, R11.reuse, RZ, 0x4 ;  /* 0x0000000b00037211 */ /* 0x0c0fe200078f20ff */
[----:B------:R-:W-:Y:S01]  /*0220*/  ULDC UR19, c[0x0][0x224] ;  /* 0x0000890000137ab9 */ /* 0x000fe20000000800 */
[CC--:B------:R-:W-:Y:S01]  /*0230*/  LEA.HI R15, R0.reuse, R11.reuse, RZ, 0x6 ;  /* 0x0000000b000f7211 */ /* 0x0c0fe200078f30ff */
[----:B------:R-:W-:Y:S01]  /*0240*/  UISETP.NE.AND UP5, UPT, UR11, URZ, UPT ;  /* 0x0000003f0b00728c */ /* 0x000fe2000bfa5270 */
[CC--:B------:R-:W-:Y:S01]  /*0250*/  LEA.HI R6, R0.reuse, R11.reuse, RZ, 0x2 ;  /* 0x0000000b00067211 */ /* 0x0c0fe200078f10ff */
[----:B---3--:R-:W-:Y:S01]  /*0260*/  USHF.R.S32.HI UR7, URZ, 0x1f, UR47 ;  /* 0x0000001f3f077899 */ /* 0x008fe2000801142f */
[----:B------:R-:W-:Y:S01]  /*0270*/  LEA.HI R16, R0, R11, RZ, 0x7 ;  /* 0x0000000b00107211 */ /* 0x000fe200078f38ff */
[----:B------:R-:W-:Y:S01]  /*0280*/  ULDC UR13, c[0x0][0x214] ;  /* 0x00008500000d7ab9 */ /* 0x000fe20000000800 */
[--C-:B------:R-:W-:Y:S01]  /*0290*/  SHF.R.S32.HI R0, RZ, 0x5, R5.reuse ;  /* 0x00000005ff007819 */ /* 0x100fe20000011405 */
[----:B------:R-:W-:Y:S01]  /*02a0*/  ULDC UR17, c[0x0][0x224] ;  /* 0x0000890000117ab9 */ /* 0x000fe20000000800 */
[----:B------:R-:W-:Y:S01]  /*02b0*/  SHF.R.S32.HI R2, RZ, 0x1f, R5 ;  /* 0x0000001fff027819 */ /* 0x000fe20000011405 */
[----:B------:R-:W-:Y:S01]  /*02c0*/  ULDC UR16, c[0x0][0x1c0] ;  /* 0x0000700000107ab9 */ /* 0x000fe20000000800 */
[C---:B------:R-:W-:Y:S01]  /*02d0*/  LOP3.LUT R4, R5.reuse, 0xffffffe0, RZ, 0xc0, !PT ;  /* 0xffffffe005047812 */ /* 0x040fe200078ec0ff */
[----:B------:R-:W-:Y:S01]  /*02e0*/  USHF.L.U32 UR25, UR14, 0x4, URZ ;  /* 0x000000040e197899 */ /* 0x000fe2000800063f */
[-C--:B------:R-:W-:Y:S01]  /*02f0*/  LEA.HI R2, R2, R0.reuse, RZ, 0x2 ;  /* 0x0000000002027211 */ /* 0x080fe200078f10ff */
[----:B------:R-:W-:Y:S01]  /*0300*/  USHF.L.U32 UR59, UR14, 0x6, URZ ;  /* 0x000000060e3b7899 */ /* 0x000fe2000800063f */
[----:B------:R-:W-:Y:S01]  /*0310*/  LEA.HI R5, R5, R0, RZ, 0x1 ;  /* 0x0000000005057211 */ /* 0x000fe200078f08ff */
[----:B------:R-:W-:Y:S01]  /*0320*/  IMAD.IADD R9, R11, 0x1, -R4 ;  /* 0x000000010b097824 */ /* 0x000fe200078e0a04 */
[----:B------:R-:W-:Y:S01]  /*0330*/  LOP3.LUT R2, R2, 0xfffffffc, RZ, 0xc0, !PT ;  /* 0xfffffffc02027812 */ /* 0x000fe200078ec0ff */
[----:B------:R-:W-:Y:S01]  /*0340*/  UIADD3 UR24, UR25, 0x20, URZ ;  /* 0x0000002019187890 */ /* 0x000fe2000fffe03f */
[----:B------:R-:W-:Y:S01]  /*0350*/  LOP3.LUT R4, R5, 0xfffffffe, RZ, 0xc0, !PT ;  /* 0xfffffffe05047812 */ /* 0x000fe200078ec0ff */
[----:B------:R-:W-:Y:S01]  /*0360*/  ULDC.U8 UR12, c[0x0][0x3d0] ;  /* 0x0000f400000c7ab9 */ /* 0x000fe20000000000 */
[----:B------:R-:W-:Y:S01]  /*0370*/  SHF.R.S32.HI R5, RZ, 0x4, R3 ;  /* 0x00000004ff057819 */ /* 0x000fe20000011403 */
[C---:B------:R-:W-:Y:S01]  /*0380*/  IMAD.IADD R159, R0.reuse, 0x1, -R2 ;  /* 0x00000001009f7824 */ /* 0x040fe200078e0a02 */
[C---:B------:R-:W-:Y:S01]  /*0390*/  LOP3.LUT R8, R3.reuse, 0xfffffff0, RZ, 0xc0, !PT ;  /* 0xfffffff003087812 */ /* 0x040fe200078ec0ff */
[----:B------:R-:W-:Y:S01]  /*03a0*/  IMAD.IADD R13, R0, 0x1, -R4 ;  /* 0x00000001000d7824 */ /* 0x000fe200078e0a04 */
[----:B------:R-:W-:Y:S01]  /*03b0*/  LEA.HI R2, R3, R5, RZ, 0x1 ;  /* 0x0000000503027211 */ /* 0x000fe200078f08ff */
[----:B------:R-:W-:Y:S01]  /*03c0*/  IMAD.U32 R4, RZ, RZ, UR4 ;  /* 0x00000004ff047e24 */ /* 0x000fe2000f8e00ff */
[----:B------:R-:W-:Y:S01]  /*03d0*/  SHF.R.S32.HI R3, RZ, 0x2, R6 ;  /* 0x00000002ff037819 */ /* 0x000fe20000011406 */
[C---:B------:R-:W-:Y:S01]  /*03e0*/  IMAD.IADD R8, R11.reuse, 0x1, -R8 ;  /* 0x000000010b087824 */ /* 0x040fe200078e0a08 */
[----:B------:R-:W-:Y:S01]  /*03f0*/  SHF.R.S32.HI R0, RZ, 0x1f, R6 ;  /* 0x0000001fff007819 */ /* 0x000fe20000011406 */
[----:B------:R-:W-:Y:S01]  /*0400*/  UIMAD UR4, UR47, UR10, UR52 ;  /* 0x0000000a2f0472a4 */ /* 0x000fe2000f8e0234 */
[----:B------:R-:W-:Y:S01]  /*0410*/  LOP3.LUT R7, R10, 0xfffffff8, RZ, 0xc0, !PT ;  /* 0xfffffff80a077812 */ /* 0x000fe200078ec0ff */
[----:B------:R1:W-:Y:S01]  /*0420*/  STL [R1+0x8], R4 ;  /* 0x0000080401007387 */ /* 0x0003e20000100800 */
[----:B------:R-:W-:Y:S01]  /*0430*/  LEA.HI R0, R0, R3, RZ, 0x3 ;  /* 0x0000000300007211 */ /* 0x000fe200078f18ff */
[----:B------:R-:W-:Y:S01]  /*0440*/  UIMAD.WIDE.U32 UR10, UR47, UR19, URZ ;  /* 0x000000132f0a72a5 */ /* 0x000fe2000f8e003f */
[----:B------:R-:W-:Y:S01]  /*0450*/  LOP3.LUT R12, R6, 0x7ffffffc, RZ, 0xc0, !PT ;  /* 0x7ffffffc060c7812 */ /* 0x000fe200078ec0ff */
[C---:B------:R-:W-:Y:S01]  /*0460*/  IMAD.IADD R7, R11.reuse, 0x1, -R7 ;  /* 0x000000010b077824 */ /* 0x040fe200078e0a07 */
[----:B------:R-:W-:Y:S01]  /*0470*/  LOP3.LUT R2, R2, 0xfffffffe, RZ, 0xc0, !PT ;  /* 0xfffffffe02027812 */ /* 0x000fe200078ec0ff */
[----:B------:R-:W-:Y:S01]  /*0480*/  UIMAD UR4, UR4, UR17, URZ ;  /* 0x00000011040472a4 */ /* 0x000fe2000f8e023f */
[----:B------:R-:W-:Y:S01]  /*0490*/  LOP3.LUT R0, R0, 0xfffffff8, RZ, 0xc0, !PT ;  /* 0xfffffff800007812 */ /* 0x000fe200078ec0ff */
[----:B------:R-:W-:Y:S01]  /*04a0*/  IMAD.IADD R17, R11, 0x1, -R12 ;  /* 0x000000010b117824 */ /* 0x000fe200078e0a0c */
[----:B------:R-:W-:Y:S01]  /*04b0*/  SHF.R.S32.HI R239, RZ, 0x3, R10 ;  /* 0x00000003ffef7819 */ /* 0x000fe2000001140a */
[----:B------:R-:W-:Y:S01]  /*04c0*/  IMAD.IADD R11, R5, 0x1, -R2 ;  /* 0x00000001050b7824 */ /* 0x000fe200078e0a02 */
[----:B------:R-:W-:Y:S01]  /*04d0*/  SHF.R.S32.HI R2, RZ, 0x1f, R9 ;  /* 0x0000001fff027819 */ /* 0x000fe20000011409 */
[C---:B------:R-:W-:Y:S01]  /*04e0*/  IMAD.SHL.U32 R234, R7.reuse, 0x8, RZ ;  /* 0x0000000807ea7824 */ /* 0x040fe200078e00ff */
[C---:B------:R-:W-:Y:S01]  /*04f0*/  LOP3.LUT P4, RZ, R7.reuse, 0x2, RZ, 0xc0, !PT ;  /* 0x0000000207ff7812 */ /* 0x040fe2000788c0ff */
[----:B------:R-:W-:Y:S01]  /*0500*/  IMAD.U32 R5, RZ, RZ, UR5 ;  /* 0x00000005ff057e24 */ /* 0x000fe2000f8e00ff */
[----:B------:R-:W-:Y:S01]  /*0510*/  LEA.HI R18, R2, R9, RZ, 0x2 ;  /* 0x0000000902127211 */ /* 0x000fe200078f10ff */
[----:B------:R-:W-:Y:S01]  /*0520*/  USHF.R.S32.HI UR5, URZ, 0x1f, UR19 ;  /* 0x0000001f3f057899 */ /* 0x000fe20008011413 */
[----:B------:R-:W-:Y:S01]  /*0530*/  SHF.R.S32.HI R2, RZ, 0x1f, R8 ;  /* 0x0000001fff027819 */ /* 0x000fe20000011408 */
[----:B------:R-:W-:Y:S01]  /*0540*/  USHF.L.U32 UR19, UR14, 0x3, URZ ;  /* 0x000000030e137899 */ /* 0x000fe2000800063f */
[----:B------:R-:W-:Y:S01]  /*0550*/  LOP3.LUT P3, RZ, R7, 0x4, RZ, 0xc0, !PT ;  /* 0x0000000407ff7812 */ /* 0x000fe2000786c0ff */
[----:B------:R-:W-:Y:S01]  /*0560*/  UIMAD UR5, UR5, UR47, URZ ;  /* 0x0000002f050572a4 */ /* 0x000fe2000f8e023f */
[----:B------:R-:W-:Y:S01]  /*0570*/  LEA.HI R12, R2, R8, RZ, 0x3 ;  /* 0x00000008020c7211 */ /* 0x000fe200078f18ff */
[----:B------:R-:W-:Y:S01]  /*0580*/  UIADD3 UR23, UR19, UR24, URZ ;  /* 0x0000001813177290 */ /* 0x000fe2000fffe03f */
[----:B------:R-:W-:Y:S01]  /*0590*/  SHF.R.S32.HI R6, RZ, 0x7, R16 ;  /* 0x00000007ff067819 */ /* 0x000fe20000011410 */
[----:B------:R-:W-:Y:S01]  /*05a0*/  ULDC.64 UR8, c[0x0][0x118] ;  /* 0x0000460000087ab9 */ /* 0x000fe20000000a00 */
[----:B-1----:R-:W-:Y:S01]  /*05b0*/  IMAD.IADD R4, R3, 0x1, -R0 ;  /* 0x0000000103047824 */ /* 0x002fe200078e0a00 */
[----:B------:R-:W-:Y:S01]  /*05c0*/  UIADD3 UR22, UR19, UR23, URZ ;  /* 0x0000001713167290 */ /* 0x000fe2000fffe03f */
[----:B------:R-:W-:Y:S01]  /*05d0*/  IMAD.U32 R3, RZ, RZ, UR18 ;  /* 0x00000012ff037e24 */ /* 0x000fe2000f8e00ff */
[----:B------:R-:W-:Y:S01]  /*05e0*/  ULDC UR58, c[0x0][0x2e8] ;  /* 0x0000ba00003a7ab9 */ /* 0x000fe20000000800 */
[----:B------:R-:W-:Y:S01]  /*05f0*/  IMAD.SHL.U32 R0, R239, 0x40, RZ ;  /* 0x00000040ef007824 */ /* 0x000fe200078e00ff */
[----:B------:R-:W-:-:S02]  /*0600*/  UIADD3 UR21, UR19, UR22, URZ ;  /* 0x0000001613157290 */ /* 0x000fc4000fffe03f */
[----:B------:R1:W-:Y:S01]  /*0610*/  STL [R1+0x24], R3 ;  /* 0x0000240301007387 */ /* 0x0003e20000100800 */
[----:B------:R-:W-:Y:S01]  /*0620*/  UISETP.NE.AND UP6, UPT, UR12, URZ, UPT ;  /* 0x0000003f0c00728c */ /* 0x000fe2000bfc5270 */
[----:B------:R-:W-:Y:S01]  /*0630*/  LOP3.LUT R0, R0, 0x1c0, RZ, 0xc0, !PT ;  /* 0x000001c000007812 */ /* 0x000fe200078ec0ff */
[----:B------:R-:W-:Y:S02]  /*0640*/  UIADD3 UR20, UR19, UR21, URZ ;  /* 0x0000001513147290 */ /* 0x000fe4000fffe03f */
[----:B------:R-:W-:Y:S01]  /*0650*/  UIMAD.WIDE.U32 UR60, UR54, UR10, URZ ;  /* 0x0000000a363c72a5 */ /* 0x000fe2000f8e003f */
[----:B------:R-:W-:Y:S01]  /*0660*/  LOP3.LUT R2, R0, 0x38, R234, 0xf8, !PT ;  /* 0x0000003800027812 */ /* 0x000fe200078ef8ea */
[----:B------:R-:W-:Y:S02]  /*0670*/  UIMAD UR31, UR14, 0x18, URZ ;  /* 0x000000180e1f78a4 */ /* 0x000fe4000f8e023f */
[----:B------:R-:W-:Y:S02]  /*0680*/  USHF.L.U32 UR30, UR14, 0x5, URZ ;  /* 0x000000050e1e7899 */ /* 0x000fe4000800063f */
[----:B------:R-:W-:-:S02]  /*0690*/  UIMAD UR29, UR14, 0x28, URZ ;  /* 0x000000280e1d78a4 */ /* 0x000fc4000f8e023f */
[----:B------:R-:W-:Y:S02]  /*06a0*/  UIMAD UR28, UR14, 0x30, URZ ;  /* 0x000000300e1c78a4 */ /* 0x000fe4000f8e023f */
[----:B------:R-:W-:Y:S02]  /*06b0*/  UIMAD UR27, UR14, 0x38, URZ ;  /* 0x000000380e1b78a4 */ /* 0x000fe4000f8e023f */
[----:B------:R-:W-:Y:S02]  /*06c0*/  UIADD3 UR26, UR19, UR20, URZ ;  /* 0x00000014131a7290 */ /* 0x000fe4000fffe03f */
[----:B------:R-:W-:Y:S01]  /*06d0*/  UMOV UR57, 0xffffe000 ;  /* 0xffffe00000397882 */ /* 0x000fe20000000000 */
[----:B-1----:R-:W-:-:S05]  /*06e0*/  IMAD.U32 R3, RZ, RZ, UR14 ;  /* 0x0000000eff037e24 */ /* 0x002fca000f8e00ff */
[----:B------:R1:W-:Y:S04]  /*06f0*/  STL [R1+0x4], R3 ;  /* 0x0000040301007387 */ /* 0x0003e80000100800 */
[----:B------:R2:W-:Y:S01]  /*0700*/  STL [R1+0x20], R5 ;  /* 0x0000200501007387 */ /* 0x0005e20000100800 */
[----:B-1----:R-:W-:Y:S02]  /*0710*/  SHF.R.U32.HI R3, RZ, 0x3, R0 ;  /* 0x00000003ff037819 */ /* 0x002fe40000011600 */
[----:B------:R-:W-:Y:S01]  /*0720*/  LOP3.LUT R0, R12, 0xfffffff8, RZ, 0xc0, !PT ;  /* 0xfffffff80c007812 */ /* 0x000fe200078ec0ff */
[----:B--2---:R-:W-:Y:S01]  /*0730*/  IMAD.U32 R5, RZ, RZ, UR6 ;  /* 0x00000006ff057e24 */ /* 0x004fe2000f8e00ff */
[----:B------:R-:W-:Y:S01]  /*0740*/  USHF.L.U32 UR6, UR47, 0x7, URZ ;  /* 0x000000072f067899 */ /* 0x000fe2000800063f */
[----:B------:R-:W-:-:S02]  /*0750*/  LOP3.LUT R245, R2, R3, RZ, 0x3c, !PT ;  /* 0x0000000302f57212 */ /* 0x000fc400078e3cff */
[----:B------:R-:W-:Y:S02]  /*0760*/  IMAD.IADD R14, R8, 0x1, -R0 ;  /* 0x00000001080e7824 */ /* 0x000fe400078e0a00 */
[----:B------:R-:W-:Y:S02]  /*0770*/  IMAD.SHL.U32 R0, R7, 0x40, RZ ;  /* 0x0000004007007824 */ /* 0x000fe400078e00ff */
[----:B------:R-:W-:Y:S02]  /*0780*/  IMAD.U32 R2, RZ, RZ, UR10 ;  /* 0x0000000aff027e24 */ /* 0x000fe4000f8e00ff */
[----:B------:R-:W-:Y:S01]  /*0790*/  IMAD.U32 R3, RZ, RZ, UR11 ;  /* 0x0000000bff037e24 */ /* 0x000fe2000f8e00ff */
[----:B------:R-:W-:Y:S01]  /*07a0*/  LOP3.LUT R0, R0, 0x1c0, RZ, 0xc0, !PT ;  /* 0x000001c000007812 */ /* 0x000fe200078ec0ff */
[----:B------:R-:W-:Y:S01]  /*07b0*/  IMAD.U32 R2, RZ, RZ, UR6 ;  /* 0x00000006ff027e24 */ /* 0x000fe2000f8e00ff */
[----:B------:R-:W-:Y:S01]  /*07c0*/  USHF.R.S32.HI UR6, URZ, 0x1f, UR52 ;  /* 0x0000001f3f067899 */ /* 0x000fe20008011434 */
[----:B------:R-:W-:Y:S01]  /*07d0*/  IMAD.SHL.U32 R3, R159, 0x10, RZ ;  /* 0x000000109f037824 */ /* 0x000fe200078e00ff */
[----:B------:R-:W-:Y:S01]  /*07e0*/  LOP3.LUT R2, R4, 0x1, RZ, 0xc0, !PT ;  /* 0x0000000104027812 */ /* 0x000fe200078ec0ff */
[----:B------:R-:W-:Y:S01]  /*07f0*/  IMAD.U32 R5, RZ, RZ, UR7 ;  /* 0x00000007ff057e24 */ /* 0x000fe2000f8e00ff */
[----:B------:R-:W-:Y:S01]  /*0800*/  @UP5 UIMAD UR7, UR47, UR13, URZ ;  /* 0x0000000d2f0752a4 */ /* 0x000fe2000f8e023f */
[----:B------:R-:W-:Y:S01]  /*0810*/  LOP3.LUT R161, R0, 0x8, R10, 0xf8, !PT ;  /* 0x0000000800a17812 */ /* 0x000fe200078ef80a */
[----:B------:R-:W-:Y:S01]  /*0820*/  IMAD.U32 R5, RZ, RZ, UR6 ;  /* 0x00000006ff057e24 */ /* 0x000fe2000f8e00ff */
[----:B------:R-:W-:Y:S01]  /*0830*/  ISETP.NE.U32.AND P0, PT, R2, 0x1, PT ;  /* 0x000000010200780c */ /* 0x000fe20003f05070 */
[----:B------:R-:W-:Y:S01]  /*0840*/  IMAD.SHL.U32 R5, R11, 0x200, RZ ;  /* 0x000002000b057824 */ /* 0x000fe200078e00ff */
[----:B------:R-:W-:Y:S01]  /*0850*/  LOP3.LUT R3, R0, 0x30, R3, 0xf8, !PT ;  /* 0x0000003000037812 */ /* 0x000fe200078ef803 */
[----:B------:R-:W-:Y:S01]  /*0860*/  IMAD.U32 R8, RZ, RZ, UR7 ;  /* 0x00000007ff087e24 */ /* 0x000fe2000f8e00ff */
[----:B------:R-:W-:Y:S01]  /*0870*/  SHF.R.S32.HI R2, RZ, 0x6, R15 ;  /* 0x00000006ff027819 */ /* 0x000fe2000001140f */
[----:B------:R-:W-:Y:S01]  /*0880*/  @!UP5 UIMAD UR6, UR47, UR16, UR52 ;  /* 0x000000102f06d2a4 */ /* 0x000fe2000f8e0234 */
[----:B------:R-:W-:-:S02]  /*0890*/  SHF.R.U32.HI R0, RZ, 0x3, R0 ;  /* 0x00000003ff007819 */ /* 0x000fc40000011600 */
[----:B------:R-:W-:Y:S01]  /*08a0*/  LOP3.LUT R7, R3, 0x8, R10, 0xf8, !PT ;  /* 0x0000000803077812 */ /* 0x000fe200078ef80a */
[C---:B------:R-:W-:Y:S01]  /*08b0*/  IMAD R3, R2.reuse, 0x800, R5 ;  /* 0x0000080002037824 */ /* 0x040fe200078e0205 */
[----:B------:R-:W-:Y:S01]  /*08c0*/  LOP3.LUT R161, R161, R0, RZ, 0x3c, !PT ;  /* 0x00000000a1a17212 */ /* 0x000fe200078e3cff */
[----:B------:R1:W-:Y:S01]  /*08d0*/  STL [R1+0x1c], R8 ;  /* 0x00001c0801007387 */ /* 0x0003e20000100800 */
[----:B------:R-:W-:Y:S01]  /*08e0*/  LOP3.LUT R5, R5, R7, R0, 0xf6, !PT ;  /* 0x0000000705057212 */ /* 0x000fe200078ef600 */
[----:B------:R-:W-:Y:S01]  /*08f0*/  IMAD R245, R2, 0x200, R245 ;  /* 0x0000020002f57824 */ /* 0x000fe200078e02f5 */
[----:B------:R-:W-:Y:S01]  /*0900*/  R2P PR, R4, 0x6 ;  /* 0x0000000604007804 */ /* 0x000fe20000000000 */
[----:B------:R-:W-:Y:S01]  /*0910*/  IMAD.IADD R161, R3, 0x1, R161 ;  /* 0x0000000103a17824 */ /* 0x000fe200078e02a1 */
[----:B------:R-:W-:Y:S01]  /*0920*/  SEL R195, R195, 0x10, !P0 ;  /* 0x00000010c3c37807 */ /* 0x000fe20004000000 */
[----:B------:R-:W-:Y:S02]  /*0930*/  IMAD.U32 R3, RZ, RZ, UR5 ;  /* 0x00000005ff037e24 */ /* 0x000fe4000f8e00ff */
[----:B------:R-:W-:-:S02]  /*0940*/  IMAD.SHL.U32 R7, R2, 0x20, RZ ;  /* 0x0000002002077824 */ /* 0x000fc400078e00ff */
[----:B------:R-:W-:Y:S02]  /*0950*/  IMAD.SHL.U32 R161, R161, 0x2, RZ ;  /* 0x00000002a1a17824 */ /* 0x000fe400078e00ff */
[----:B-1----:R-:W-:Y:S01]  /*0960*/  IMAD.U32 R8, RZ, RZ, UR4 ;  /* 0x00000004ff087e24 */ /* 0x002fe2000f8e00ff */
[----:B------:R-:W-:-:S04]  /*0970*/  USHF.R.S32.HI UR4, URZ, 0x1f, UR18 ;  /* 0x0000001f3f047899 */ /* 0x000fc80008011412 */
[----:B------:R1:W-:Y:S02]  /*0980*/  STL [R1+0x18], R8 ;  /* 0x0000180801007387 */ /* 0x0003e40000100800 */
[----:B------:R-:W-:Y:S01]  /*0990*/  IMAD.U32 R9, RZ, RZ, UR4 ;  /* 0x00000004ff097e24 */ /* 0x000fe2000f8e00ff */
[----:B------:R-:W-:Y:S01]  /*09a0*/  UIMAD UR4, UR55, UR10, URZ ;  /* 0x0000000a370472a4 */ /* 0x000fe2000f8e023f */
[----:B------:R2:W-:Y:S04]  /*09b0*/  STL [R1+0x14], R3 ;  /* 0x0000140301007387 */ /* 0x0005e80000100800 */
[----:B------:R3:W-:Y:S01]  /*09c0*/  STL [R1], R9 ;  /* 0x0000000901007387 */ /* 0x0007e20000100800 */
[----:B-1----:R-:W-:Y:S02]  /*09d0*/  IMAD.SHL.U32 R8, R6, 0x8, RZ ;  /* 0x0000000806087824 */ /* 0x002fe400078e00ff */
[----:B--2---:R-:W-:-:S03]  /*09e0*/  IMAD.SHL.U32 R3, R4, 0x40, RZ ;  /* 0x0000004004037824 */ /* 0x004fc600078e00ff */
[----:B------:R-:W-:Y:S01]  /*09f0*/  LOP3.LUT R4, R8, 0x8, RZ, 0xc0, !PT ;  /* 0x0000000808047812 */ /* 0x000fe200078ec0ff */
[----:B------:R-:W-:Y:S01]  /*0a00*/  IMAD.SHL.U32 R8, R11, 0x10, RZ ;  /* 0x000000100b087824 */ /* 0x000fe200078e00ff */
[----:B------:R-:W-:Y:S01]  /*0a10*/  LOP3.LUT R0, R3, 0x1c0, RZ, 0xc0, !PT ;  /* 0x000001c003007812 */ /* 0x000fe200078ec0ff */
[----:B------:R-:W-:-:S03]  /*0a20*/  IMAD.SHL.U32 R3, R17, 0x2, RZ ;  /* 0x0000000211037824 */ /* 0x000fc600078e00ff */
[----:B---3--:R-:W-:Y:S02]  /*0a30*/  LOP3.LUT R9, R4, 0x10, R8, 0xf8, !PT ;  /* 0x0000001004097812 */ /* 0x008fe400078ef808 */
[----:B------:R-:W-:Y:S02]  /*0a40*/  SHF.R.U32.HI R2, RZ, 0x3, R0 ;  /* 0x00000003ff027819 */ /* 0x000fe40000011600 */
[----:B------:R-:W-:Y:S02]  /*0a50*/  LOP3.LUT R7, R0, 0x20, R7, 0xf8, !PT ;  /* 0x0000002000077812 */ /* 0x000fe400078ef807 */
[----:B------:R-:W-:Y:S01]  /*0a60*/  LOP3.LUT R8, R2, R0, R4, 0x1e, !PT ;  /* 0x0000000002087212 */ /* 0x000fe200078e1e04 */
[----:B------:R-:W-:Y:S01]  /*0a70*/  IMAD R0, R6, 0x1000, R3 ;  /* 0x0000100006007824 */ /* 0x000fe200078e0203 */
[----:B------:R-:W-:Y:S01]  /*0a80*/  LOP3.LUT R6, R7, R2, RZ, 0x3c, !PT ;  /* 0x0000000207067212 */ /* 0x000fe200078e3cff */
[----:B------:R-:W-:Y:S01]  /*0a90*/  IMAD.U32 R4, RZ, RZ, UR4 ;  /* 0x00000004ff047e24 */ /* 0x000fe2000f8e00ff */
[----:B------:R-:W-:Y:S01]  /*0aa0*/  @!UP5 UIMAD UR4, UR6, UR13, URZ ;  /* 0x0000000d0604d2a4 */ /* 0x000fe2000f8e023f */
[----:B------:R-:W-:-:S02]  /*0ab0*/  IMAD R2, R13, 0x400, R0 ;  /* 0x000004000d027824 */ /* 0x000fc400078e0200 */
[----:B------:R-:W-:Y:S01]  /*0ac0*/  IMAD R0, R159, 0x400, R3 ;  /* 0x000004009f007824 */ /* 0x000fe200078e0203 */
[----:B------:R1:W-:Y:S01]  /*0ad0*/  STL [R1+0x10], R4 ;  /* 0x0000100401007387 */ /* 0x0003e20000100800 */
[----:B------:R-:W-:Y:S02]  /*0ae0*/  IMAD.IADD R197, R6, 0x1, R2 ;  /* 0x0000000106c57824 */ /* 0x000fe400078e0202 */
[----:B------:R-:W-:Y:S02]  /*0af0*/  IMAD.IADD R8, R0, 0x1, R8 ;  /* 0x0000000100087824 */ /* 0x000fe400078e0208 */
[----:B------:R-:W-:Y:S02]  /*0b00*/  IMAD.SHL.U32 R0, R11, 0x8, RZ ;  /* 0x000000080b007824 */ /* 0x000fe400078e00ff */
[----:B------:R-:W-:Y:S01]  /*0b10*/  IMAD.SHL.U32 R6, R12, 0x40, RZ ;  /* 0x000000400c067824 */ /* 0x000fe200078e00ff */
[----:B------:R-:W-:Y:S01]  /*0b20*/  LEA R248, R8, 0x6000, 0x1 ;  /* 0x0000600008f87811 */ /* 0x000fe200078e08ff */
[----:B------:R-:W-:-:S03]  /*0b30*/  IMAD.SHL.U32 R197, R197, 0x2, RZ ;  /* 0x00000002c5c57824 */ /* 0x000fc600078e00ff */
[C---:B------:R-:W-:Y:S01]  /*0b40*/  IADD3 R249, R248.reuse, 0x40, RZ ;  /* 0x00000040f8f97810 */ /* 0x040fe20007ffe0ff */
[----:B------:R-:W-:Y:S01]  /*0b50*/  IMAD.IADD R198, R197, 0x1, R195 ;  /* 0x00000001c5c67824 */ /* 0x000fe200078e02c3 */
[C---:B------:R-:W-:Y:S02]  /*0b60*/  @P2 IADD3 R249, R248.reuse, -0x40, RZ ;  /* 0xffffffc0f8f92810 */ /* 0x040fe40007ffe0ff */
[C---:B------:R-:W-:Y:S02]  /*0b70*/  IADD3 R252, R248.reuse, 0x420, RZ ;  /* 0x00000420f8fc7810 */ /* 0x040fe40007ffe0ff */
[----:B------:R-:W-:Y:S01]  /*0b80*/  @P1 IADD3 R252, R248, 0x3e0, RZ ;  /* 0x000003e0f8fc1810 */ /* 0x000fe20007ffe0ff */
[----:B-1----:R-:W-:-:S05]  /*0b90*/  IMAD.SHL.U32 R4, R14, 0x40, RZ ;  /* 0x000000400e047824 */ /* 0x002fca00078e00ff */
[----:B------:R-:W-:Y:S02]  /*0ba0*/  LOP3.LUT R3, R4, 0x1c0, RZ, 0xc0, !PT ;  /* 0x000001c004037812 */ /* 0x000fe400078ec0ff */
[----:B------:R-:W-:Y:S02]  /*0bb0*/  SHF.R.S32.HI R4, RZ, 0x2, R18 ;  /* 0x00000002ff047819 */ /* 0x000fe40000011412 */
[--C-:B------:R-:W-:Y:S02]  /*0bc0*/  SHF.R.U32.HI R2, RZ, 0x3, R3.reuse ;  /* 0x00000003ff027819 */ /* 0x100fe40000011603 */
[----:B------:R-:W-:Y:S01]  /*0bd0*/  LOP3.LUT R7, R3, 0x8, R0, 0xf8, !PT ;  /* 0x0000000803077812 */ /* 0x000fe200078ef800 */
[----:B------:R-:W-:Y:S01]  /*0be0*/  IMAD R241, R13, 0x10, R4 ;  /* 0x000000100df17824 */ /* 0x000fe200078e0204 */
[----:B------:R-:W-:Y:S02]  /*0bf0*/  LOP3.LUT R0, R6, 0xfffffe00, RZ, 0xc0, !PT ;  /* 0xfffffe0006007812 */ /* 0x000fe400078ec0ff */
[----:B------:R-:W-:-:S02]  /*0c00*/  LOP3.LUT R3, R2, R9, R3, 0x1e, !PT ;  /* 0x0000000902037212 */ /* 0x000fc400078e1e03 */
[----:B------:R-:W-:Y:S01]  /*0c10*/  LOP3.LUT R2, R7, R2, RZ, 0x3c, !PT ;  /* 0x0000000207027212 */ /* 0x000fe200078e3cff */
[--C-:B------:R-:W-:Y:S01]  /*0c20*/  IMAD R4, R13, 0x400, R0.reuse ;  /* 0x000004000d047824 */ /* 0x100fe200078e0200 */
[----:B------:R-:W-:Y:S01]  /*0c30*/  LOP3.LUT R167, R3, R0, RZ, 0xfc, !PT ;  /* 0x0000000003a77212 */ /* 0x000fe200078efcff */
[----:B------:R-:W-:Y:S01]  /*0c40*/  IMAD R159, R159, 0x400, R0 ;  /* 0x000004009f9f7824 */ /* 0x000fe200078e0200 */
[----:B------:R-:W-:Y:S01]  /*0c50*/  SHF.R.S32.HI R6, RZ, 0x1f, R241 ;  /* 0x0000001fff067819 */ /* 0x000fe200000114f1 */
[----:B------:R-:W-:Y:S02]  /*0c60*/  IMAD.IADD R166, R4, 0x1, R2 ;  /* 0x0000000104a67824 */ /* 0x000fe400078e0202 */
[----:B------:R-:W-:Y:S02]  /*0c70*/  IMAD.IADD R159, R2, 0x1, R159 ;  /* 0x00000001029f7824 */ /* 0x000fe400078e029f */
[----:B------:R-:W-:Y:S02]  /*0c80*/  IMAD.MOV.U32 R4, RZ, RZ, 0x20 ;  /* 0x00000020ff047424 */ /* 0x000fe400078e00ff */
[----:B------:R-:W-:Y:S01]  /*0c90*/  IMAD.U32 R2, RZ, RZ, UR4 ;  /* 0x00000004ff027e24 */ /* 0x000fe2000f8e00ff */
[----:B------:R-:W-:Y:S01]  /*0ca0*/  USHF.R.S32.HI UR4, URZ, 0x1f, UR59 ;  /* 0x0000001f3f047899 */ /* 0x000fe2000801143b */
[----:B------:R-:W-:Y:S01]  /*0cb0*/  IMAD.MOV.U32 R0, RZ, RZ, 0x40 ;  /* 0x00000040ff007424 */ /* 0x000fe200078e00ff */
[----:B------:R-:W-:-:S02]  /*0cc0*/  SEL R163, R4, 0xffffffe0, !P4 ;  /* 0xffffffe004a37807 */ /* 0x000fc40006000000 */
[----:B------:R1:W-:Y:S01]  /*0cd0*/  STL [R1+0xc], R2 ;  /* 0x00000c0201007387 */ /* 0x0003e20000100800 */
[----:B------:R-:W-:Y:S01]  /*0ce0*/  SEL R4, R4, 0xffffffe0, !P1 ;  /* 0xffffffe004047807 */ /* 0x000fe20004800000 */
[----:B------:R-:W-:Y:S01]  /*0cf0*/  IMAD.U32 R3, RZ, RZ, UR4 ;  /* 0x00000004ff037e24 */ /* 0x000fe2000f8e00ff */
[----:B------:R-:W-:Y:S01]  /*0d00*/  SEL R0, R0, 0xffffffc0, !P3 ;  /* 0xffffffc000007807 */ /* 0x000fe20005800000 */
[----:B------:R-:W-:Y:S01]  /*0d10*/  IMAD.IADD R164, R161, 0x1, R163 ;  /* 0x00000001a1a47824 */ /* 0x000fe200078e02a3 */
[----:B------:R-:W-:Y:S01]  /*0d20*/  LEA R159, R159, 0xa000, 0x1 ;  /* 0x0000a0009f9f7811 */ /* 0x000fe200078e08ff */
[----:B------:R-:W-:Y:S02]  /*0d30*/  IMAD.IADD R196, R197, 0x1, R4 ;  /* 0x00000001c5c47824 */ /* 0x000fe400078e0204 */
[----:B------:R-:W-:Y:S02]  /*0d40*/  IMAD.IADD R162, R161, 0x1, R0 ;  /* 0x00000001a1a27824 */ /* 0x000fe400078e0200 */
        /* <DEDUP_REMOVED lines=9> */
.L_x_1588:
        /* <DEDUP_REMOVED lines=53> */
.L_x_1518:
        /* <DEDUP_REMOVED lines=37> */
[----:B------:R-:W-:-:S03]  /*1380*/  USHF.R.S32.HI UR7, URZ, 0x1f, UR6 ;  /* 0x0000001f3f077899 */ /* 0x000fc60008011406 */
[----:B------:R-:W-:Y:S02]  /*1390*/  @UP0 UIADD3 UR10, UR32, UR38, URZ ;  /* 0x00000026200a0290 */ /* 0x000fe4000fffe03f */
[----:B------:R-:W-:Y:S02]  /*13a0*/  ULEA.HI UR12, UR7, UR6, URZ, 0x6 ;  /* 0x00000006070c7291 */ /* 0x000fe4000f8f303f */
[----:B------:R-:W-:-:S04]  /*13b0*/  UIADD3 UR6, UR13, 0x80, UR33 ;  /* 0x000000800d067890 */ /* 0x000fc8000fffe021 */
[----:B------:R-:W-:-:S04]  /*13c0*/  UIADD3 UR6, UR6, UR16, -UR5 ;  /* 0x0000001006067290 */ /* 0x000fc8000fffe805 */
        /* <DEDUP_REMOVED lines=25> */
.L_x_1520:
        /* <DEDUP_REMOVED lines=18> */
.L_x_1521:
        /* <DEDUP_REMOVED lines=9> */
[----:B------:R-:W-:Y:S01]  /*1710*/  @!UP3 UIMAD UR10, UR56, UR6, URZ ;  /* 0x00000006380ab2a4 */ /* 0x000fe2000f8e023f */
[----:B------:R-:W-:-:S03]  /*1720*/  IABS R6, c[0x0][0x1c8] ;  /* 0x0000720000067a13 */ /* 0x000fc60000000000 */
[----:B------:R-:W-:Y:S02]  /*1730*/  @!UP3 UIMAD UR10, UR47, UR7, UR10 ;  /* 0x000000072f0ab2a4 */ /* 0x000fe4000f8e020a */
[----:B------:R-:W-:Y:S02]  /*1740*/  @!UP3 UIMAD.WIDE.U32 UR6, UR47, UR6, URZ ;  /* 0x000000062f06b2a5 */ /* 0x000fe4000f8e003f */
[----:B------:R-:W-:Y:S02]  /*1750*/  ULDC UR15, c[0x0][0x224] ;  /* 0x00008900000f7ab9 */ /* 0x000fe40000000800 */
[----:B------:R-:W-:-:S03]  /*1760*/  UIMAD.WIDE.U32 UR16, UR47, UR15, URZ ;  /* 0x0000000f2f1072a5 */ /* 0x000fc6000f8e003f */
[----:B------:R-:W-:Y:S01]  /*1770*/  @!UP3 UMOV UR41, UR6 ;  /* 0x000000060029bc82 */ /* 0x000fe20008000000 */
[----:B--2---:R1:W2:Y:S02]  /*1780*/  R2UR UR14, R0 ;  /* 0x00000000000e73c2 */ /* 0x0042a400000e0000 */
[----:B-1----:R-:W5:Y:S06]  /*1790*/  LDL R0, [R1+0xc] ;  /* 0x00000c0001007983 */ /* 0x002f6c0000100800 */
[----:B---3--:R-:W1:Y:S08]  /*17a0*/  R2UR UR18, R5 ;  /* 0x00000000051273c2 */ /* 0x008e7000000e0000 */
[----:B----4-:R3:W4:Y:S01]  /*17b0*/  R2UR UR34, R4 ;  /* 0x00000000042273c2 */ /* 0x01072200000e0000 */
[----:B-1----:R-:W-:Y:S01]  /*17c0*/  UIMAD UR6, UR56, UR15, UR18 ;  /* 0x0000000f380672a4 */ /* 0x002fe2000f8e0212 */
[----:B---3--:R-:W1:Y:S03]  /*17d0*/  I2F.RP R4, R6 ;  /* 0x0000000600047306 */ /* 0x008e660000209400 */
[----:B------:R-:W-:-:S04]  /*17e0*/  UIADD3 UR6, UR17, UR6, URZ ;  /* 0x0000000611067290 */ /* 0x000fc8000fffe03f */
[----:B--2---:R-:W-:Y:S01]  /*17f0*/  UIMAD UR6, UR54, UR6, UR14 ;  /* 0x00000006360672a4 */ /* 0x004fe2000f8e020e */
[----:B------:R-:W2:Y:S01]  /*1800*/  S2UR UR14, SR_CTAID.X ;  /* 0x00000000000e79c3 */ /* 0x000ea20000002500 */
[----:B-1----:R-:W1:Y:S01]  /*1810*/  MUFU.RCP R4, R4 ;  /* 0x0000000400047308 */ /* 0x002e620000001000 */
[----:B------:R-:W-:Y:S02]  /*1820*/  @!UP3 UIADD3 UR44, UR7, UR10, URZ ;  /* 0x0000000a072cb290 */ /* 0x000fe4000fffe03f */
[----:B------:R-:W-:Y:S02]  /*1830*/  UIMAD UR10, UR55, UR4, URZ ;  /* 0x00000004370a72a4 */ /* 0x000fe4000f8e023f */
[----:B------:R-:W-:Y:S02]  /*1840*/  UIADD3 UR15, UR61, UR6, URZ ;  /* 0x000000063d0f7290 */ /* 0x000fe4000fffe03f */
[----:B------:R-:W-:-:S04]  /*1850*/  UIMAD.WIDE.U32 UR6, UR54, UR4, URZ ;  /* 0x00000004360672a5 */ /* 0x000fc8000f8e003f */
[----:B------:R-:W-:Y:S01]  /*1860*/  @UP3 UIADD3 UR15, UR7, UR10, URZ ;  /* 0x0000000a070f3290 */ /* 0x000fe2000fffe03f */
[----:B-1----:R-:W-:Y:S02]  /*1870*/  IADD3 R4, R4, 0xffffffe, RZ ;  /* 0x0ffffffe04047810 */ /* 0x002fe40007ffe0ff */
[----:B------:R-:W-:Y:S02]  /*1880*/  ULDC.64 UR10, c[0x0][0x3d8] ;  /* 0x0000f600000a7ab9 */ /* 0x000fe40000000a00 */
[----:B------:R1:W3:Y:S01]  /*1890*/  F2I.FTZ.U32.TRUNC.NTZ R5, R4 ;  /* 0x0000000400057305 */ /* 0x0002e2000021f000 */
        /* <DEDUP_REMOVED lines=8> */
[----:B-1----:R-:W-:Y:S01]  /*1920*/  IMAD.MOV.U32 R4, RZ, RZ, RZ ;  /* 0x000000ffff047224 */ /* 0x002fe200078e00ff */
[----:B------:R1:W2:Y:S02]  /*1930*/  R2UR UR35, R2 ;  /* 0x00000000022373c2 */ /* 0x0002a400000e0000 */
[----:B-1----:R-:W-:Y:S01]  /*1940*/  IABS R2, UR52 ;  /* 0x0000003400027c13 */ /* 0x002fe20008000000 */
[----:B------:R-:W-:-:S04]  /*1950*/  UIADD3 UR6, UP1, UR12, UR6, URZ ;  /* 0x000000060c067290 */ /* 0x000fc8000ff3e03f */
        /* <DEDUP_REMOVED lines=16> */
[----:B----4-:R-:W-:-:S09]  /*1a60*/  ISETP.LE.AND P0, PT, RZ, UR34, PT ;  /* 0x00000022ff007c0c */ /* 0x010fd2000bf03270 */
[----:B------:R-:W-:-:S05]  /*1a70*/  @P3 IADD3 R0, R0, 0x1, RZ ;  /* 0x0000000100003810 */ /* 0x000fca0007ffe0ff */
[----:B------:R-:W-:Y:S01]  /*1a80*/  IMAD.MOV.U32 R11, RZ, RZ, R0 ;  /* 0x000000ffff0b7224 */ /* 0x000fe200078e0000 */
[----:B------:R-:W-:-:S03]  /*1a90*/  ULDC UR34, c[0x0][0x234] ;  /* 0x00008d0000227ab9 */ /* 0x000fc60000000800 */
[----:B------:R-:W-:Y:S01]  /*1aa0*/  @!P0 IMAD.MOV R11, RZ, RZ, -R11 ;  /* 0x000000ffff0b8224 */ /* 0x000fe200078e0a0b */
[----:B------:R-:W-:Y:S01]  /*1ab0*/  PLOP3.LUT P0, PT, PT, PT, UP5, 0x80, 0x0 ;  /* 0x000000000000781c */ /* 0x000fe20003f0f058 */
[----:B------:R-:W-:Y:S02]  /*1ac0*/  @UP5 UIMAD UR10, UR52, UR34, UR7 ;  /* 0x00000022340a52a4 */ /* 0x000fe4000f8e0207 */
[----:B------:R-:W-:Y:S01]  /*1ad0*/  UIMAD.WIDE.U32 UR6, UR54, UR6, URZ ;  /* 0x00000006360672a5 */ /* 0x000fe2000f8e003f */
[----:B------:R-:W-:Y:S01]  /*1ae0*/  @!P2 LOP3.LUT R11, RZ, c[0x0][0x1c8], RZ, 0x33, !PT ;  /* 0x00007200ff0baa12 */ /* 0x000fe200078e33ff */
[----:B------:R-:W-:-:S03]  /*1af0*/  USHF.R.S32.HI UR34, URZ, 0x1f, UR33 ;  /* 0x0000001f3f227899 */ /* 0x000fc60008011421 */
[----:B-1----:R-:W-:Y:S02]  /*1b00*/  @!UP5 UMOV UR10, UR16 ;  /* 0x00000010000adc82 */ /* 0x002fe40008000000 */
[----:B------:R-:W-:Y:S02]  /*1b10*/  USEL UR16, UR14, URZ, UP6 ;  /* 0x0000003f0e107287 */ /* 0x000fe4000b000000 */
[----:B------:R-:W-:Y:S01]  /*1b20*/  UIADD3 UR14, UR7, UR11, URZ ;  /* 0x0000000b070e7290 */ /* 0x000fe2000fffe03f */
        /* <DEDUP_REMOVED lines=9> */
.L_x_1522:
[----:B------:R-:W2:Y:S02]  /*1bc0*/  LDL R0, [R1+0x18] ;  /* 0x0000180001007983 */ /* 0x000ea40000100800 */
[----:B--2---:R1:W2:Y:S01]  /*1bd0*/  R2UR UR11, R0 ;  /* 0x00000000000b73c2 */ /* 0x0042a200000e0000 */
[----:B------:R-:W-:-:S07]  /*1be0*/  DEPBAR.LE SB1, 0x0, {2} ;  /* 0x000090040000791a */ /* 0x000fce0000000000 */
.L_x_1523:
[----:B------:R-:W2:Y:S04]  /*1bf0*/  LDL R2, [R1+0x24] ;  /* 0x0000240001027983 */ /* 0x000ea80000100800 */
[----:B------:R-:W3:Y:S04]  /*1c00*/  LDL R0, [R1] ;  /* 0x0000000001007983 */ /* 0x000ee80000100800 */
[----:B------:R-:W4:Y:S01]  /*1c10*/  LDL R8, [R1+0x4] ;  /* 0x0000040001087983 */ /* 0x000f220000100800 */
[----:B------:R-:W-:-:S03]  /*1c20*/  USHF.R.S32.HI UR4, URZ, 0x1f, UR59 ;  /* 0x0000001f3f047899 */ /* 0x000fc6000801143b */
[----:B------:R-:W1:Y:S01]  /*1c30*/  S2R R15, SR_TID.X ;  /* 0x00000000000f7919 */ /* 0x000e620000002100 */
[----:B------:R-:W-:Y:S02]  /*1c40*/  SHF.R.S32.HI R14, RZ, 0x1f, R239 ;  /* 0x0000001fff0e7819 */ /* 0x000fe400000114ef */
[----:B------:R-:W-:Y:S02]  /*1c50*/  SHF.R.S32.HI R235, RZ, 0x1f, R234 ;  /* 0x0000001fffeb7819 */ /* 0x000fe400000114ea */
[----:B-1----:R-:W-:Y:S01]  /*1c60*/  SHF.R.S32.HI R16, RZ, 0x1f, R15 ;  /* 0x0000001fff107819 */ /* 0x002fe2000001140f */
[----:B------:R-:W-:Y:S02]  /*1c70*/  IMAD.U32 R10, RZ, RZ, UR9 ;  /* 0x00000009ff0a7e24 */ /* 0x000fe4000f8e00ff */
[----:B------:R-:W-:Y:S01]  /*1c80*/  IMAD.U32 R9, RZ, RZ, UR8 ;  /* 0x00000008ff097e24 */ /* 0x000fe2000f8e00ff */
[----:B------:R-:W-:Y:S01]  /*1c90*/  ULDC.64 UR8, c[0x0][0x200] ;  /* 0x0000800000087ab9 */ /* 0x000fe20000000a00 */
[----:B------:R-:W-:Y:S01]  /*1ca0*/  BSSY B1, `(.L_x_1519) ;  /* 0x00007ba000017945 */ /* 0x000fe20003800000 */
[----:B--2---:R-:W1:Y:S08]  /*1cb0*/  R2UR UR35, R2 ;  /* 0x00000000022373c2 */ /* 0x004e7000000e0000 */
[----:B---3--:R-:W2:Y:S01]  /*1cc0*/  R2UR UR36, R0 ;  /* 0x00000000002473c2 */ /* 0x008ea200000e0000 */
[----:B-1----:R-:W-:-:S02]  /*1cd0*/  UIADD3 UR6, UP4, UP3, UR6, UR59, UR35 ;  /* 0x0000003b06067290 */ /* 0x002fc4000fb9e023 */
[----:B------:R-:W-:Y:S02]  /*1ce0*/  USHF.R.S32.HI UR35, URZ, 0x1f, UR52 ;  /* 0x0000001f3f237899 */ /* 0x000fe40008011434 */
[----:B------:R-:W-:-:S03]  /*1cf0*/  UIADD3 UR45, UP2, UP1, UR17, UR6, UR18 ;  /* 0x00000006112d7290 */ /* 0x000fc6000f95e012 */
[----:B------:R-:W-:Y:S02]  /*1d00*/  ULDC.64 UR6, c[0x0][0x1a8] ;  /* 0x00006a0000067ab9 */ /* 0x000fe40000000a00 */
[----:B--2---:R-:W-:-:S04]  /*1d10*/  UIADD3.X UR4, UR14, UR4, UR36, UP4, UP3 ;  /* 0x000000040e047290 */ /* 0x004fc8000a7e6424 */
[----:B------:R-:W-:Y:S02]  /*1d20*/  UIADD3.X UR40, UR16, UR4, UR15, UP2, UP1 ;  /* 0x0000000410287290 */ /* 0x000fe400097e240f */
[----:B------:R-:W-:-:S04]  /*1d30*/  UIMAD UR4, UR35, UR6, URZ ;  /* 0x00000006230472a4 */ /* 0x000fc8000f8e023f */
[----:B------:R-:W-:-:S03]  /*1d40*/  UIMAD UR37, UR52, UR7, UR4 ;  /* 0x00000007342572a4 */ /* 0x000fc6000f8e0204 */
[----:B------:R-:W-:Y:S02]  /*1d50*/  ULDC.64 UR6, c[0x0][0x378] ;  /* 0x0000de0000067ab9 */ /* 0x000fe40000000a00 */
[----:B------:R-:W-:Y:S01]  /*1d60*/  UIMAD UR4, UR35, UR6, URZ ;  /* 0x00000006230472a4 */ /* 0x000fe2000f8e023f */
[----:B------:R-:W-:-:S03]  /*1d70*/  IADD3 R0, P0, R239, UR12, RZ ;  /* 0x0000000cef007c10 */ /* 0x000fc6000ff1e0ff */
[----:B------:R-:W-:-:S03]  /*1d80*/  UIMAD UR36, UR52, UR7, UR4 ;  /* 0x00000007342472a4 */ /* 0x000fc6000f8e0204 */
[----:B------:R-:W-:Y:S02]  /*1d90*/  ULDC.64 UR6, c[0x0][0x370] ;  /* 0x0000dc0000067ab9 */ /* 0x000fe40000000a00 */
[----:B------:R-:W-:Y:S01]  /*1da0*/  UIMAD UR4, UR43, UR6, URZ ;  /* 0x000000062b0472a4 */ /* 0x000fe2000f8e023f */
[----:B------:R-:W-:Y:S01]  /*1db0*/  IADD3.X R2, R14, UR43, RZ, P0, !PT ;  /* 0x0000002b0e027c10 */ /* 0x000fe200087fe4ff */
[----:B------:R-:W-:Y:S01]  /*1dc0*/  UIADD3 UR6, UR12, UR10, URZ ;  /* 0x0000000a0c067290 */ /* 0x000fe2000fffe03f */
[----:B----4-:R1:W2:Y:S01]  /*1dd0*/  R2UR UR10, R8 ;  /* 0x00000000080a73c2 */ /* 0x0102a200000e0000 */
[----:B------:R-:W-:Y:S01]  /*1de0*/  IMAD.WIDE.U32 R4, R0, c[0x0][0x190], R234 ;  /* 0x0000640000047a25 */ /* 0x000fe200078e00ea */
[----:B------:R-:W-:-:S03]  /*1df0*/  UIMAD UR35, UR12, UR7, UR4 ;  /* 0x000000070c2372a4 */ /* 0x000fc6000f8e0204 */
[----:B------:R-:W-:Y:S01]  /*1e00*/  IMAD R2, R2, c[0x0][0x190], RZ ;  /* 0x0000640002027a24 */ /* 0x000fe200078e02ff */
[----:B------:R-:W-:Y:S01]  /*1e10*/  UIADD3 UR4, -UR5, UR13, UR33 ;  /* 0x0000000d05047290 */ /* 0x000fe2000fffe121 */
[----:B------:R-:W-:Y:S01]  /*1e20*/  IADD3 R6, P0, R4, UR53, RZ ;  /* 0x0000003504067c10 */ /* 0x000fe2000ff1e0ff */
[----:B------:R-:W-:Y:S01]  /*1e30*/  ULDC UR18, c[0x0][0x2e8] ;  /* 0x0000ba0000127ab9 */ /* 0x000fe20000000800 */
[----:B------:R-:W-:Y:S01]  /*1e40*/  IMAD R0, R0, c[0x0][0x194], R2 ;  /* 0x0000650000007a24 */ /* 0x000fe200078e0202 */
[----:B------:R-:W-:Y:S01]  /*1e50*/  LEA.HI R2, R16, R15, RZ, 0x5 ;  /* 0x0000000f10027211 */ /* 0x000fe200078f28ff */
[----:B------:R-:W-:-:S03]  /*1e60*/  UIADD3 UR4, UR4, -UR18, URZ ;  /* 0x8000001204047290 */ /* 0x000fc6000fffe03f */
[----:B------:R-:W-:Y:S01]  /*1e70*/  IADD3.X R7, R5, UR51, R0, P0, !PT ;  /* 0x0000003305077c10 */ /* 0x000fe200087fe400 */
[----:B------:R-:W-:Y:S01]  /*1e80*/  USHF.R.S32.HI UR18, URZ, 0x1f, UR4 ;  /* 0x0000001f3f127899 */ /* 0x000fe20008011404 */
[----:B------:R-:W-:Y:S02]  /*1e90*/  LOP3.LUT R0, R2, 0xffffffe0, RZ, 0xc0, !PT ;  /* 0xffffffe002007812 */ /* 0x000fe400078ec0ff */
[----:B------:R-:W-:Y:S01]  /*1ea0*/  IADD3 R4, P0, R234, UR41, RZ ;  /* 0x00000029ea047c10 */ /* 0x000fe2000ff1e0ff */
[----:B------:R-:W-:Y:S01]  /*1eb0*/  ULEA.HI UR18, UR18, UR4, URZ, 0x6 ;  /* 0x0000000412127291 */ /* 0x000fe2000f8f303f */
[----:B------:R-:W-:Y:S01]  /*1ec0*/  SHF.R.S32.HI R2, RZ, 0x5, R2 ;  /* 0x00000005ff027819 */ /* 0x000fe20000011402 */
[----:B------:R-:W-:Y:S01]  /*1ed0*/  IMAD.IADD R0, R15, 0x1, -R0 ;  /* 0x000000010f007824 */ /* 0x000fe200078e0a00 */
[----:B------:R-:W-:Y:S01]  /*1ee0*/  IADD3.X R5, R235, UR44, RZ, P0, !PT ;  /* 0x0000002ceb057c10 */ /* 0x000fe200087fe4ff */
[----:B-1----:R-:W-:Y:S01]  /*1ef0*/  IMAD.U32 R8, RZ, RZ, UR12 ;  /* 0x0000000cff087e24 */ /* 0x002fe2000f8e00ff */
[----:B------:R-:W-:Y:S01]  /*1f00*/  USHF.R.S32.HI UR18, URZ, 0x6, UR18 ;  /* 0x000000063f127899 */ /* 0x000fe20008011412 */
[----:B--2---:R-:W-:-:S02]  /*1f10*/  IMAD R0, R2, UR10, R0 ;  /* 0x0000000a02007c24 */ /* 0x004fc4000f8e0200 */
[----:B------:R-:W-:Y:S01]  /*1f20*/  IMAD.WIDE.U32 R4, R8, c[0x0][0x370], R4 ;  /* 0x0000dc0008047a25 */ /* 0x000fe200078e0004 */
[----:B------:R-:W-:Y:S02]  /*1f30*/  UISETP.LT.AND UP1, UPT, URZ, UR18, UPT ;  /* 0x000000123f00728c */ /* 0x000fe4000bf21270 */
[C---:B------:R-:W-:Y:S01]  /*1f40*/  IADD3 R2, P0, R0.reuse, UR45, RZ ;  /* 0x0000002d00027c10 */ /* 0x040fe2000ff1e0ff */
[----:B------:R-:W-:Y:S01]  /*1f50*/  UMOV UR17, 0x4 ;  /* 0x0000000400117882 */ /* 0x000fe20000000000 */
[----:B------:R-:W-:Y:S01]  /*1f60*/  IADD3 R5, R5, UR35, RZ ;  /* 0x0000002305057c10 */ /* 0x000fe2000fffe0ff */
[----:B------:R-:W-:Y:S01]  /*1f70*/  USEL UR18, URZ, UR18, !UP1 ;  /* 0x000000123f127287 */ /* 0x000fe2000c800000 */
[----:B------:R-:W-:Y:S01]  /*1f80*/  LEA.HI.X.SX32 R193, R0, UR40, 0x1, P0 ;  /* 0x0000002800c17c11 */ /* 0x000fe200080f0eff */
[----:B------:R-:W-:Y:S01]  /*1f90*/  UIMAD.WIDE UR6, UR6, UR17, UR8 ;  /* 0x00000011060672a5 */ /* 0x000fe2000f8e0208 */
[----:B------:R-:W-:Y:S01]  /*1fa0*/  IMAD.U32 R0, RZ, RZ, UR52 ;  /* 0x00000034ff007e24 */ /* 0x000fe2000f8e00ff */
[----:B------:R-:W-:-:S03]  /*1fb0*/  UISETP.GT.AND UP1, UPT, UR46, UR18, UPT ;  /* 0x000000122e00728c */ /* 0x000fc6000bf24270 */
[C---:B------:R-:W-:Y:S02]  /*1fc0*/  IMAD.WIDE.U32 R4, R0.reuse, c[0x0][0x378], R4 ;  /* 0x0000de0000047a25 */ /* 0x040fe400078e0004 */
[----:B------:R-:W-:Y:S01]  /*1fd0*/  UMOV UR15, UR6 ;  /* 0x00000006000f7c82 */ /* 0x000fe20008000000 */
[----:B------:R-:W-:Y:S01]  /*1fe0*/  PLOP3.LUT P0, PT, PT, PT, UP1, 0x80, 0x0 ;  /* 0x000000000000781c */ /* 0x000fe20003f0f018 */
[----:B------:R-:W-:Y:S01]  /*1ff0*/  UIADD3 UR6, UR12, UR11, URZ ;  /* 0x0000000b0c067290 */ /* 0x000fe2000fffe03f */
[----:B------:R-:W-:Y:S01]  /*2000*/  IADD3 R5, R5, UR36, RZ ;  /* 0x0000002405057c10 */ /* 0x000fe2000fffe0ff */
[----:B------:R-:W-:Y:S01]  /*2010*/  IMAD.WIDE.U32 R6, R0, c[0x0][0x1a8], R6 ;  /* 0x00006a0000067a25 */ /* 0x000fe200078e0006 */
[----:B------:R-:W-:Y:S02]  /*2020*/  ULDC.64 UR8, c[0x0][0x3c8] ;  /* 0x0000f20000087ab9 */ /* 0x000fe40000000a00 */
[----:B------:R-:W-:Y:S01]  /*2030*/  UMOV UR14, UR7 ;  /* 0x00000007000e7c82 */ /* 0x000fe20008000000 */
[----:B------:R-:W-:Y:S01]  /*2040*/  IMAD R0, R14, c[0x0][0x370], RZ ;  /* 0x0000dc000e007a24 */ /* 0x000fe200078e02ff */
[----:B------:R-:W-:Y:S01]  /*2050*/  UIMAD.WIDE UR6, UR6, UR17, UR8 ;  /* 0x00000011060672a5 */ /* 0x000fe2000f8e0208 */
[----:B------:R-:W-:-:S04]  /*2060*/  IMAD.WIDE.U32 R4, R239, c[0x0][0x370], R4 ;  /* 0x0000dc00ef047a25 */ /* 0x000fc800078e0004 */
[----:B------:R-:W-:Y:S01]  /*2070*/  IMAD R0, R239, c[0x0][0x374], R0 ;  /* 0x0000dd00ef007a24 */ /* 0x000fe200078e0200 */
[----:B------:R-:W-:Y:S01]  /*2080*/  IADD3 R7, R7, UR37, RZ ;  /* 0x0000002507077c10 */ /* 0x000fe2000fffe0ff */
[----:B------:R-:W-:Y:S01]  /*2090*/  UMOV UR16, UR7 ;  /* 0x0000000700107c82 */ /* 0x000fe20008000000 */
[----:B------:R-:W-:Y:S01]  /*20a0*/  LEA R202, P4, R6, c[0x0][0x160], 0x1 ;  /* 0x0000580006ca7a11 */ /* 0x000fe200078808ff */
[----:B------:R-:W-:Y:S01]  /*20b0*/  IMAD.IADD R0, R5, 0x1, R0 ;  /* 0x0000000105007824 */ /* 0x000fe200078e0200 */
[----:B------:R-:W-:Y:S01]  /*20c0*/  LEA R194, P2, R2, c[0x0][0x350], 0x2 ;  /* 0x0000d40002c27a11 */ /* 0x000fe200078410ff */
[----:B------:R1:W2:Y:S01]  /*20d0*/  R2UR UR9, R10 ;  /* 0x000000000a0973c2 */ /* 0x0002a200000e0000 */
[----:B------:R-:W-:Y:S01]  /*20e0*/  LEA R200, P3, R4, c[0x0][0x330], 0x1 ;  /* 0x0000cc0004c87a11 */ /* 0x000fe200078608ff */
[----:B------:R-:W-:Y:S02]  /*20f0*/  UMOV UR17, UR6 ;  /* 0x0000000600117c82 */ /* 0x000fe40008000000 */
[----:B------:R-:W-:Y:S01]  /*2100*/  UIADD3 UR7, UR46, -0x1, URZ ;  /* 0xffffffff2e077890 */ /* 0x000fe2000fffe03f */
[----:B------:R-:W-:-:S03]  /*2110*/  LEA.HI.X R203, R6, c[0x0][0x164], R7, 0x1, P4 ;  /* 0x0000590006cb7a11 */ /* 0x000fc600020f0c07 */
[----:B------:R1:W3:Y:S01]  /*2120*/  R2UR UR8, R9 ;  /* 0x00000000090873c2 */ /* 0x0002e200000e0000 */
[----:B------:R-:W-:Y:S02]  /*2130*/  LEA.HI.X R201, R4, c[0x0][0x334], R0, 0x1, P3 ;  /* 0x0000cd0004c97a11 */ /* 0x000fe400018f0c00 */
[----:B------:R-:W-:Y:S01]  /*2140*/  LEA.HI.X R193, R2, c[0x0][0x354], R193, 0x2, P2 ;  /* 0x0000d50002c17a11 */ /* 0x000fe200010f14c1 */
        /* <DEDUP_REMOVED lines=19> */
.L_x_1525:
        /* <DEDUP_REMOVED lines=18> */
.L_x_1526:
        /* <DEDUP_REMOVED lines=29> */
.L_x_1528:
[----:B------:R-:W-:Y:S05]  /*2570*/  BSYNC B0 ;  /* 0x0000000000007941 */ /* 0x000fea0003800000 */
.L_x_1527:
        /* <DEDUP_REMOVED lines=15> */
.L_x_1530:
[----:B------:R-:W-:Y:S05]  /*2670*/  BSYNC B0 ;  /* 0x0000000000007941 */ /* 0x000fea0003800000 */
.L_x_1529:
        /* <DEDUP_REMOVED lines=15> */
.L_x_1532:
[----:B------:R-:W-:Y:S05]  /*2770*/  BSYNC B0 ;  /* 0x0000000000007941 */ /* 0x000fea0003800000 */
.L_x_1531:
        /* <DEDUP_REMOVED lines=14> */
.L_x_1534:
[----:B------:R-:W-:Y:S05]  /*2860*/  BSYNC B0 ;  /* 0x0000000000007941 */ /* 0x000fea0003800000 */
.L_x_1533:
[----:B------:R-:W-:Y:S01]  /*2870*/  ULDC.64 UR10, c[0x0][0x3a8] ;  /* 0x0000ea00000a7ab9 */ /* 0x000fe20000000a00 */
[----:B--2---:R-:W-:Y:S01]  /*2880*/  IMAD.U32 R4, RZ, RZ, UR33 ;  /* 0x00000021ff047e24 */ /* 0x004fe2000f8e00ff */
[----:B------:R-:W-:Y:S01]  /*2890*/  UIMAD UR5, UR34, UR10, URZ ;  /* 0x0000000a220572a4 */ /* 0x000fe2000f8e023f */
[----:B------:R-:W-:Y:S01]  /*28a0*/  BSSY B0, `(.L_x_1535) ;  /* 0x0000017000007945 */ /* 0x000fe20003800000 */
[----:B------:R-:W-:Y:S01]  /*28b0*/  USHF.R.S32.HI UR6, URZ, 0x1f, UR52 ;  /* 0x0000001f3f067899 */ /* 0x000fe20008011434 */
[----:B------:R-:W-:Y:S01]  /*28c0*/  IMAD.WIDE.U32 R4, R4, c[0x0][0x3a8], R234 ;  /* 0x0000ea0004047a25 */ /* 0x000fe200078e00ea */
[----:B------:R-:W-:-:S04]  /*28d0*/  UIMAD UR5, UR33, UR11, UR5 ;  /* 0x0000000b210572a4 */ /* 0x000fc8000f8e0205 */
[----:B------:R-:W-:Y:S02]  /*28e0*/  IADD3 R4, P4, R4, UR4, RZ ;  /* 0x0000000404047c10 */ /* 0x000fe4000ff9e0ff */
[----:B------:R-:W-:Y:S01]  /*28f0*/  MOV R0, UR5 ;  /* 0x0000000500007c02 */ /* 0x000fe20008000f00 */
[----:B------:R-:W-:Y:S02]  /*2900*/  ULDC.64 UR4, c[0x0][0x3c0] ;  /* 0x0000f00000047ab9 */ /* 0x000fe40000000a00 */
[----:B------:R-:W-:Y:S01]  /*2910*/  UIMAD UR4, UR6, UR4, URZ ;  /* 0x00000004060472a4 */ /* 0x000fe2000f8e023f */
[----:B------:R-:W-:Y:S01]  /*2920*/  IADD3.X R5, R5, UR7, R0, P4, !PT ;  /* 0x0000000705057c10 */ /* 0x000fe2000a7fe400 */
[----:B------:R-:W-:Y:S02]  /*2930*/  IMAD.U32 R0, RZ, RZ, UR52 ;  /* 0x00000034ff007e24 */ /* 0x000fe4000f8e00ff */
[----:B------:R-:W-:Y:S02]  /*2940*/  UIMAD UR4, UR52, UR5, UR4 ;  /* 0x00000005340472a4 */ /* 0x000fe4000f8e0204 */
        /* <DEDUP_REMOVED lines=12> */
.L_x_1536:
[----:B------:R-:W-:Y:S05]  /*2a10*/  BSYNC B0 ;  /* 0x0000000000007941 */ /* 0x000fea0003800000 */
.L_x_1535:
        /* <DEDUP_REMOVED lines=13> */
.L_x_1538:
[----:B------:R-:W-:Y:S05]  /*2af0*/  BSYNC B0 ;  /* 0x0000000000007941 */ /* 0x000fea0003800000 */
.L_x_1537:
        /* <DEDUP_REMOVED lines=13> */
.L_x_1540:
[----:B------:R-:W-:Y:S05]  /*2bd0*/  BSYNC B0 ;  /* 0x0000000000007941 */ /* 0x000fea0003800000 */
.L_x_1539:
        /* <DEDUP_REMOVED lines=12> */
.L_x_1524:
        /* <DEDUP_REMOVED lines=39> */
.L_x_1543:
[----:B------:R-:W-:Y:S05]  /*2f10*/  BSYNC B0 ;  /* 0x0000000000007941 */ /* 0x000fea0003800000 */
.L_x_1542:
        /* <DEDUP_REMOVED lines=22> */
.L_x_1545:
[----:B------:R-:W-:Y:S05]  /*3080*/  BSYNC B0 ;  /* 0x0000000000007941 */ /* 0x000fea0003800000 */
.L_x_1544:
        /* <DEDUP_REMOVED lines=22> */
.L_x_1547:
[----:B------:R-:W-:Y:S05]  /*31f0*/  BSYNC B0 ;  /* 0x0000000000007941 */ /* 0x000fea0003800000 */
.L_x_1546:
        /* <DEDUP_REMOVED lines=21> */
.L_x_1549:
[----:B------:R-:W-:Y:S05]  /*3350*/  BSYNC B0 ;  /* 0x0000000000007941 */ /* 0x000fea0003800000 */
.L_x_1548:
        /* <DEDUP_REMOVED lines=13> */
.L_x_1551:
[----:B------:R-:W-:Y:S05]  /*3430*/  BSYNC B0 ;  /* 0x0000000000007941 */ /* 0x000fea0003800000 */
.L_x_1550:
        /* <DEDUP_REMOVED lines=15> */
.L_x_1553:
[----:B------:R-:W-:Y:S05]  /*3530*/  BSYNC B0 ;  /* 0x0000000000007941 */ /* 0x000fea0003800000 */
.L_x_1552:
        /* <DEDUP_REMOVED lines=20> */
.L_x_1555:
[----:B------:R-:W-:Y:S05]  /*3680*/  BSYNC B0 ;  /* 0x0000000000007941 */ /* 0x000fea0003800000 */
.L_x_1554:
        /* <DEDUP_REMOVED lines=20> */
.L_x_1557:
[----:B------:R-:W-:Y:S05]  /*37d0*/  BSYNC B0 ;  /* 0x0000000000007941 */ /* 0x000fea0003800000 */
.L_x_1556:
[----:B------:R-:W-:Y:S01]  /*37e0*/  ULDC.64 UR10, c[0x0][0x198] ;  /* 0x00006600000a7ab9 */ /* 0x000fe20000000a00 */
[----:B---3--:R-:W-:Y:S01]  /*37f0*/  IMAD.U32 R4, RZ, RZ, UR33 ;  /* 0x00000021ff047e24 */ /* 0x008fe2000f8e00ff */
[----:B------:R-:W-:Y:S01]  /*3800*/  UIMAD UR6, UR34, UR10, URZ ;  /* 0x0000000a220672a4 */ /* 0x000fe2000f8e023f */
[----:B------:R-:W-:Y:S01]  /*3810*/  SHF.R.S32.HI R13, RZ, 0x1f, R241 ;  /* 0x0000001fff0d7819 */ /* 0x000fe200000114f1 */
[----:B------:R-:W-:Y:S01]  /*3820*/  IMAD.MOV.U32 R238, RZ, RZ, 0x7f800000 ;  /* 0x7f800000ffee7424 */ /* 0x000fe200078e00ff */
[C---:B------:R-:W-:Y:S01]  /*3830*/  ISETP.GE.AND P2, PT, R241.reuse, UR4, PT ;  /* 0x00000004f1007c0c */ /* 0x040fe2000bf46270 */
[----:B------:R-:W-:Y:S01]  /*3840*/  UIMAD UR6, UR33, UR11, UR6 ;  /* 0x0000000b210672a4 */ /* 0x000fe2000f8e0206 */
[----:B------:R-:W-:Y:S01]  /*3850*/  IMAD.WIDE.U32 R4, R4, c[0x0][0x198], R234 ;  /* 0x0000660004047a25 */ /* 0x000fe200078e00ea */
[----:B------:R-:W-:-:S04]  /*3860*/  SHF.L.U64.HI R8, R241, 0x2, R13 ;  /* 0x00000002f1087819 */ /* 0x000fc8000001020d */
        /* <DEDUP_REMOVED lines=44> */
.L_x_1559:
[----:B-1----:R-:W-:Y:S05]  /*3b30*/  BSYNC B0 ;  /* 0x0000000000007941 */ /* 0x002fea0003800000 */
.L_x_1558:
        /* <DEDUP_REMOVED lines=20> */
.L_x_1561:
[----:B------:R-:W-:Y:S05]  /*3c80*/  BSYNC B0 ;  /* 0x0000000000007941 */ /* 0x000fea0003800000 */
.L_x_1560:
        /* <DEDUP_REMOVED lines=20> */
.L_x_1563:
[----:B------:R-:W-:Y:S05]  /*3dd0*/  BSYNC B0 ;  /* 0x0000000000007941 */ /* 0x000fea0003800000 */
.L_x_1562:
        /* <DEDUP_REMOVED lines=19> */
.L_x_1565:
[----:B------:R-:W-:Y:S05]  /*3f10*/  BSYNC B0 ;  /* 0x0000000000007941 */ /* 0x000fea0003800000 */
.L_x_1564:
[----:B------:R-:W0:Y:S01]  /*3f20*/  LDGDEPBAR ;  /* 0x00000000000079af */ /* 0x000e220000000000 */
[----:B------:R-:W-:Y:S02]  /*3f30*/  ULDC.64 UR34, c[0x0][0x318] ;  /* 0x0000c60000227ab9 */ /* 0x000fe40000000a00 */
[----:B------:R-:W-:Y:S02]  /*3f40*/  UISETP.NE.U32.AND UP2, UPT, URZ, UR34, UPT ;  /* 0x000000223f00728c */ /* 0x000fe4000bf45070 */
[----:B------:R-:W-:Y:S02]  /*3f50*/  USHF.R.S32.HI UR6, URZ, 0x1f, UR52 ;  /* 0x0000001f3f067899 */ /* 0x000fe40008011434 */
[----:B------:R-:W-:Y:S02]  /*3f60*/  UISETP.NE.AND.EX UP2, UPT, URZ, UR35, UPT, UP2 ;  /* 0x000000233f00728c */ /* 0x000fe4000bf45320 */
[----:B------:R-:W-:-:S04]  /*3f70*/  ULDC.64 UR36, c[0x0][0x320] ;  /* 0x0000c80000247ab9 */ /* 0x000fc80000000a00 */
[----:B------:R-:W-:-:S05]  /*3f80*/  PLOP3.LUT P0, PT, PT, PT, UP2, 0x80, 0x0 ;  /* 0x000000000000781c */ /* 0x000fca0003f0f028 */
[----:B------:R-:W-:Y:S02]  /*3f90*/  @UP2 UIMAD UR4, UR56, UR36, URZ ;  /* 0x00000024380422a4 */ /* 0x000fe4000f8e023f */
[----:B------:R-:W-:Y:S02]  /*3fa0*/  @UP2 UMOV UR10, UR52 ;  /* 0x00000034000a2c82 */ /* 0x000fe40008000000 */
[----:B------:R-:W-:Y:S01]  /*3fb0*/  @UP2 UMOV UR11, UR6 ;  /* 0x00000006000b2c82 */ /* 0x000fe20008000000 */
[----:B------:R-:W-:-:S04]  /*3fc0*/  DEPBAR.LE SB0, 0x1 ;  /* 0x000080400000791a */ /* 0x000fc80000000000 */
[----:B------:R-:W-:Y:S01]  /*3fd0*/  BAR.SYNC.DEFER_BLOCKING 0x0 ;  /* 0x0000000000007b1d */ /* 0x000fe20000010000 */
[----:B------:R-:W-:Y:S02]  /*3fe0*/  @UP2 UIMAD.WIDE.U32 UR10, UR47, UR36, UR10 ;  /* 0x000000242f0a22a5 */ /* 0x000fe4000f8e000a */
[----:B------:R-:W-:Y:S02]  /*3ff0*/  @UP2 UIMAD UR37, UR47, UR37, UR4 ;  /* 0x000000252f2522a4 */ /* 0x000fe4000f8e0204 */
[----:B------:R-:W-:Y:S02]  /*4000*/  @UP2 ULEA UR34, UP1, UR10, UR34, 0x2 ;  /* 0x000000220a222291 */ /* 0x000fe4000f82103f */
[----:B------:R-:W-:-:S04]  /*4010*/  @UP2 UIADD3 UR37, UR11, UR37, URZ ;  /* 0x000000250b252290 */ /* 0x000fc8000fffe03f */
[----:B------:R-:W-:Y:S01]  /*4020*/  @UP2 ULEA.HI.X UR35, UR10, UR35, UR37, 0x2, UP1 ;  /* 0x000000230a232291 */ /* 0x000fe200088f1425 */
[----:B---3--:R-:W-:-:S05]  /*4030*/  IMAD.U32 R4, RZ, RZ, UR34 ;  /* 0x00000022ff047e24 */ /* 0x008fca000f8e00ff */
[----:B------:R-:W-:-:S05]  /*4040*/  IMAD.U32 R5, RZ, RZ, UR35 ;  /* 0x00000023ff057e24 */ /* 0x000fca000f8e00ff */
[----:B------:R-:W3:Y:S01]  /*4050*/  @P0 LDG.E R4, [R4.64] ;  /* 0x0000000804040981 */ /* 0x000ee2000c1e1900 */
[----:B-12-4-:R-:W3:Y:S01]  /*4060*/  @P0 MUFU.RCP R0, c[0x0][0x238] ;  /* 0x00008e0000000b08 */ /* 0x016ee20000001000 */
[----:B------:R-:W-:Y:S01]  /*4070*/  IMAD.U32 R172, RZ, RZ, UR50 ;  /* 0x00000032ffac7e24 */ /* 0x000fe2000f8e00ff */
[----:B------:R-:W-:Y:S01]  /*4080*/  PLOP3.LUT P3, PT, PT, PT, UP0, 0x40, 0x0 ;  /* 0x000000000000781c */ /* 0x000fe20003f6e808 */
[----:B------:R1:W2:Y:S01]  /*4090*/  LDSM.16.M88.4 R124, [R161+0xa000] ;  /* 0x00a00000a17c783b */ /* 0x0002a20000000200 */
[----:B------:R-:W-:Y:S01]  /*40a0*/  IMAD.MOV.U32 R165, RZ, RZ, 0x20 ;  /* 0x00000020ffa57424 */ /* 0x000fe200078e00ff */
[----:B------:R-:W-:Y:S01]  /*40b0*/  PLOP3.LUT P2, PT, PT, PT, UP0, 0x40, 0x0 ;  /* 0x000000000000781c */ /* 0x000fe20003f4e808 */
[----:B------:R-:W-:Y:S01]  /*40c0*/  IMAD.MOV.U32 R156, RZ, RZ, 0x40 ;  /* 0x00000040ff9c7424 */ /* 0x000fe200078e00ff */
[----:B------:R1:W4:Y:S01]  /*40d0*/  LDSM.16.M88.4 R128, [R161+0xa800] ;  /* 0x00a80000a180783b */ /* 0x0003220000000200 */
[----:B------:R-:W-:Y:S01]  /*40e0*/  IADD3 R158, R166, 0x1000, RZ ;  /* 0x00001000a69e7810 */ /* 0x000fe20007ffe0ff */
[----:B------:R-:W-:Y:S01]  /*40f0*/  UIADD3 UR34, UR33, UR13, URZ ;  /* 0x0000000d21227290 */ /* 0x000fe2000fffe03f */
[----:B------:R-:W-:Y:S01]  /*4100*/  IMAD.MOV.U32 R231, RZ, RZ, R183 ;  /* 0x000000ffffe77224 */ /* 0x000fe200078e00b7 */
[----:B------:R1:W1:Y:S01]  /*4110*/  LDSM.16.M88.4 R132, [R164+0xa000] ;  /* 0x00a00000a484783b */ /* 0x0002620000000200 */
[----:B------:R-:W-:Y:S01]  /*4120*/  SEL R158, R158, R166, P2 ;  /* 0x000000a69e9e7207 */ /* 0x000fe20001000000 */
[----:B------:R-:W-:Y:S01]  /*4130*/  UIADD3 UR35, -UR5, 0x80, UR34 ;  /* 0x0000008005237890 */ /* 0x000fe2000fffe122 */
[----:B------:R-:W-:Y:S01]  /*4140*/  IMAD R240, RZ, RZ, -UR59 ;  /* 0x8000003bfff07e24 */ /* 0x000fe2000f8e02ff */
        /* <DEDUP_REMOVED lines=38> */
[C---:B------:R-:W-:Y:S01]  /*43b0*/  SHF.L.U64.HI R242, R241.reuse, 0x2, R13 ;  /* 0x00000002f1f27819 */ /* 0x040fe2000001020d */
[----:B------:R-:W-:Y:S01]  /*43c0*/  IMAD.SHL.U32 R243, R241, 0x4, RZ ;  /* 0x00000004f1f37824 */ /* 0x000fe200078e00ff */
[----:B------:R-:W-:-:S02]  /*43d0*/  ULDC UR12, c[0x0][0x2e8] ;  /* 0x0000ba00000c7ab9 */ /* 0x000fc40000000800 */
[----:B------:R-:W-:Y:S02]  /*43e0*/  UMOV UR4, URZ ;  /* 0x0000003f00047c82 */ /* 0x000fe40008000000 */
[----:B------:R-:W-:Y:S02]  /*43f0*/  UIADD3 UR35, UR35, -UR12, URZ ;  /* 0x8000000c23237290 */ /* 0x000fe4000fffe03f */
[----:B------:R-:W-:Y:S02]  /*4400*/  UIADD3 UR36, UR33, 0x80, URZ ;  /* 0x0000008021247890 */ /* 0x000fe4000fffe03f */
[----:B------:R-:W-:Y:S01]  /*4410*/  ULDC UR11, c[0x0][0x2e4] ;  /* 0x0000b900000b7ab9 */ /* 0x000fe20000000800 */
[----:B---3--:R-:W-:Y:S01]  /*4420*/  @P0 FMUL.FTZ R4, R4, R0 ;  /* 0x0000000004040220 */ /* 0x008fe20000410000 */
[----:B------:R-:W-:-:S03]  /*4430*/  LEA.HI R0, R16, R15, RZ, 0x4 ;  /* 0x0000000f10007211 */ /* 0x000fc600078f20ff */
[----:B------:R3:W1:Y:S01]  /*4440*/  @P0 R2UR UR6, R4 ;  /* 0x00000000040603c2 */ /* 0x00066200000e0000 */
[----:B------:R-:W-:-:S05]  /*4450*/  LOP3.LUT R0, R0, 0xfffffff0, RZ, 0xc0, !PT ;  /* 0xfffffff000007812 */ /* 0x000fca00078ec0ff */
[----:B------:R-:W-:-:S05]  /*4460*/  IMAD.IADD R0, R15, 0x1, -R0 ;  /* 0x000000010f007824 */ /* 0x000fca00078e0a00 */
[----:B------:R-:W-:-:S04]  /*4470*/  SHF.R.S32.HI R2, RZ, 0x1f, R0 ;  /* 0x0000001fff027819 */ /* 0x000fc80000011400 */
[----:B------:R-:W-:-:S04]  /*4480*/  LEA.HI R2, R2, R0, RZ, 0x3 ;  /* 0x0000000002027211 */ /* 0x000fc800078f18ff */
[----:B------:R-:W-:Y:S02]  /*4490*/  LOP3.LUT R2, R2, 0xfffffff8, RZ, 0xc0, !PT ;  /* 0xfffffff802027812 */ /* 0x000fe400078ec0ff */
[----:B---3--:R-:W-:Y:S01]  /*44a0*/  LEA.HI R4, R16, R15, RZ, 0x6 ;  /* 0x0000000f10047211 */ /* 0x008fe200078f30ff */
[----:B------:R-:W-:Y:S01]  /*44b0*/  IMAD.SHL.U32 R15, R15, 0x2, RZ ;  /* 0x000000020f0f7824 */ /* 0x000fe200078e00ff */
[----:B-1----:R-:W-:Y:S01]  /*44c0*/  @UP2 UMOV UR4, UR6 ;  /* 0x0000000600042c82 */ /* 0x002fe20008000000 */
[----:B------:R-:W-:Y:S01]  /*44d0*/  IMAD.IADD R0, R0, 0x1, -R2 ;  /* 0x0000000100007824 */ /* 0x000fe200078e0a02 */
[----:B------:R-:W-:-:S04]  /*44e0*/  SHF.R.S32.HI R4, RZ, 0x6, R4 ;  /* 0x00000006ff047819 */ /* 0x000fc80000011404 */
[----:B------:R-:W-:Y:S01]  /*44f0*/  LOP3.LUT P0, RZ, R0, 0x2, RZ, 0xc0, !PT ;  /* 0x0000000200ff7812 */ /* 0x000fe2000780c0ff */
[----:B------:R-:W-:Y:S01]  /*4500*/  IMAD.SHL.U32 R4, R4, 0x20, RZ ;  /* 0x0000002004047824 */ /* 0x000fe200078e00ff */
[----:B------:R-:W-:Y:S02]  /*4510*/  LOP3.LUT P1, RZ, R0, 0x4, RZ, 0xc0, !PT ;  /* 0x0000000400ff7812 */ /* 0x000fe4000782c0ff */
[----:B------:R-:W-:Y:S02]  /*4520*/  IADD3 R0, R167, 0x1000, RZ ;  /* 0x00001000a7007810 */ /* 0x000fe40007ffe0ff */
[----:B------:R-:W-:Y:S02]  /*4530*/  LOP3.LUT R4, R4, 0x6, R15, 0xf8, !PT ;  /* 0x0000000604047812 */ /* 0x000fe400078ef80f */
[----:B------:R-:W-:Y:S02]  /*4540*/  SEL R0, R0, R167, P3 ;  /* 0x000000a700007207 */ /* 0x000fe40001800000 */
[----:B------:R-:W-:Y:S01]  /*4550*/  SEL R165, R165, 0xffffffe0, !P0 ;  /* 0xffffffe0a5a57807 */ /* 0x000fe20004000000 */
[----:B------:R-:W-:Y:S01]  /*4560*/  IMAD R172, R172, 0x80, R4 ;  /* 0x00000080acac7824 */ /* 0x000fe200078e0204 */
[----:B------:R-:W-:Y:S01]  /*4570*/  SEL R156, R156, 0xffffffc0, !P1 ;  /* 0xffffffc09c9c7807 */ /* 0x000fe20004800000 */
[----:B------:R-:W-:-:S02]  /*4580*/  IMAD.SHL.U32 R157, R0, 0x2, RZ ;  /* 0x00000002009d7824 */ /* 0x000fc400078e00ff */
[----:B------:R-:W-:Y:S01]  /*4590*/  IMAD.IADD R160, R159, 0x1, R165 ;  /* 0x000000019fa07824 */ /* 0x000fe200078e02a5 */
[----:B------:R-:W-:-:S04]  /*45a0*/  IADD3 R2, R241, -UR13, -R172 ;  /* 0x8000000df1027c10 */ /* 0x000fc8000fffe8ac */
[----:B--2-4-:R-:W-:Y:S02]  /*45b0*/  IADD3 R244, R2, UR5, RZ ;  /* 0x0000000502f47c10 */ /* 0x014fe4000fffe0ff */
.L_x_1570:
[----:B------:R-:W0:Y:S01]  /*45c0*/  LDGDEPBAR ;  /* 0x00000000000079af */ /* 0x000e220000000000 */
[----:B------:R-:W-:Y:S01]  /*45d0*/  IADD3 R0, R158, R165, RZ ;  /* 0x000000a59e007210 */ /* 0x000fe20007ffe0ff */
[----:B------:R-:W-:Y:S02]  /*45e0*/  USHF.L.U32 UR6, UR7, 0x6, URZ ;  /* 0x0000000607067899 */ /* 0x000fe4000800063f */
[----:B------:R-:W-:Y:S02]  /*45f0*/  ULDC UR10, c[0x0][0x2e4] ;  /* 0x0000b900000a7ab9 */ /* 0x000fe40000000800 */
[----:B------:R-:W-:Y:S02]  /*4600*/  UISETP.GE.AND UP0, UPT, UR6, UR35, UPT ;  /* 0x000000230600728c */ /* 0x000fe4000bf06270 */
[----:B------:R-:W-:Y:S04]  /*4610*/  IADD3 R2, R244, UR6, RZ ;  /* 0x00000006f4027c10 */ /* 0x000fe8000fffe0ff */
[C---:B------:R-:W-:Y:S02]  /*4620*/  IADD3 R168, R2.reuse, 0x7, RZ ;  /* 0x0000000702a87810 */ /* 0x040fe40007ffe0ff */
[C---:B------:R-:W-:Y:S02]  /*4630*/  IADD3 R170, R2.reuse, 0x28, RZ ;  /* 0x0000002802aa7810 */ /* 0x040fe40007ffe0ff */
[C---:B------:R-:W-:Y:S01]  /*4640*/  IADD3 R169, R2.reuse, 0x27, RZ ;  /* 0x0000002702a97810 */ /* 0x040fe20007ffe0ff */
[----:B------:R-:W-:Y:S04]  /*4650*/  DEPBAR.LE SB0, 0x0 ;  /* 0x000080000000791a */ /* 0x000fe80000000000 */
[----:B------:R-:W-:Y:S08]  /*4660*/  BAR.SYNC.DEFER_BLOCKING 0x0 ;  /* 0x0000000000007b1d */ /* 0x000ff00000010000 */
[----:B------:R-:W-:Y:S08]  /*4670*/  LDSM.16.M88.4 R32, [R158] ;  /* 0x000000009e20783b */ /* 0x000ff00000000200 */
[----:B------:R-:W1:Y:S08]  /*4680*/  LDSM.16.M88.4 R16, [R161+0x6000] ;  /* 0x00600000a110783b */ /* 0x000e700000000200 */
[----:B------:R-:W2:Y:S08]  /*4690*/  LDSM.16.M88.4 R28, [R158+0x1000] ;  /* 0x001000009e1c783b */ /* 0x000eb00000000200 */
[----:B------:R-:W3:Y:S08]  /*46a0*/  LDSM.16.M88.4 R100, [R161+0x6800] ;  /* 0x00680000a164783b */ /* 0x000ef00000000200 */
[----:B------:R-:W-:Y:S08]  /*46b0*/  LDSM.16.M88.4 R104, [R0] ;  /* 0x000000000068783b */ /* 0x000ff00000000200 */
[----:B------:R-:W4:Y:S08]  /*46c0*/  LDSM.16.M88.4 R108, [R164+0x6000] ;  /* 0x00600000a46c783b */ /* 0x000f300000000200 */
        /* <DEDUP_REMOVED lines=8> */
[C---:B------:R-:W-:Y:S07]  /*4750*/  HMMA.16816.F32 R24, R28.reuse, R100, RZ ;  /* 0x000000641c18723c */ /* 0x040fee00000018ff */
[C---:B------:R-:W-:Y:S01]  /*4760*/  IADD3 R101, R2.reuse, -0x1, RZ ;  /* 0xffffffff02657810 */ /* 0x040fe20007ffe0ff */
[-C--:B------:R-:W-:Y:S01]  /*4770*/  HMMA.16816.F32 R28, R28, R102.reuse, RZ ;  /* 0x000000661c1c723c */ /* 0x080fe200000018ff */
[----:B------:R-:W-:Y:S02]  /*4780*/  IABS R100, R2 ;  /* 0x0000000200647213 */ /* 0x000fe40000000000 */
[----:B------:R-:W-:Y:S05]  /*4790*/  ISETP.GE.AND P0, PT, R101, RZ, PT ;  /* 0x000000ff6500720c */ /* 0x000fea0003f06270 */
[----:B------:R-:W-:Y:S07]  /*47a0*/  HMMA.16816.F32 R32, R32, R102, RZ ;  /* 0x000000662020723c */ /* 0x000fee00000018ff */
[----:B------:R-:W-:Y:S01]  /*47b0*/  MOV R102, R100 ;  /* 0x0000006400667202 */ /* 0x000fe20000000f00 */
[-C--:B----4-:R-:W-:Y:S03]  /*47c0*/  HMMA.16816.F32 R4, R104, R108.reuse, R4 ;  /* 0x0000006c6804723c */ /* 0x090fe60000001804 */
[----:B------:R-:W-:Y:S02]  /*47d0*/  I2F R199, R102 ;  /* 0x0000006600c77306 */ /* 0x000fe40000201400 */
[C---:B------:R-:W-:Y:S02]  /*47e0*/  @!P0 IADD3 R101, -R2.reuse, 0x1, RZ ;  /* 0x0000000102658810 */ /* 0x040fe40007ffe1ff */
[----:B------:R-:W-:Y:S01]  /*47f0*/  IADD3 R100, R2, 0x8, RZ ;  /* 0x0000000802647810 */ /* 0x000fe20007ffe0ff */
[C---:B------:R-:W-:Y:S04]  /*4800*/  HMMA.16816.F32 R8, R112.reuse, R108, R8 ;  /* 0x0000006c7008723c */ /* 0x040fe80000001808 */
[----:B------:R-:W-:Y:S01]  /*4810*/  ISETP.GE.AND P2, PT, R100, RZ, PT ;  /* 0x000000ff6400720c */ /* 0x000fe20003f46270 */
[----:B------:R-:W-:Y:S01]  /*4820*/  I2F R180, R101 ;  /* 0x0000006500b47306 */ /* 0x000fe20000201400 */
[----:B------:R-:W-:Y:S02]  /*4830*/  ISETP.GE.AND P0, PT, R168, RZ, PT ;  /* 0x000000ffa800720c */ /* 0x000fe40003f06270 */
[-C--:B------:R-:W-:Y:S01]  /*4840*/  IADD3 R108, R158, R156.reuse, RZ ;  /* 0x0000009c9e6c7210 */ /* 0x080fe20007ffe0ff */
[-C--:B------:R-:W-:Y:S08]  /*4850*/  HMMA.16816.F32 R12, R112, R110.reuse, R12 ;  /* 0x0000006e700c723c */ /* 0x080ff0000000180c */
[----:B------:R-:W-:Y:S01]  /*4860*/  @!P2 IADD3 R100, -R2, -0x8, RZ ;  /* 0xfffffff80264a810 */ /* 0x000fe20007ffe1ff */
[C---:B------:R-:W-:Y:S03]  /*4870*/  HMMA.16816.F32 R16, R104.reuse, R110, R16 ;  /* 0x0000006e6810723c */ /* 0x040fe60000001810 */
[----:B------:R2:W-:Y:S01]  /*4880*/  I2F R182, R100 ;  /* 0x0000006400b67306 */ /* 0x0005e20000201400 */
[----:B------:R-:W-:Y:S02]  /*4890*/  ISETP.GE.AND P2, PT, R170, RZ, PT ;  /* 0x000000ffaa00720c */ /* 0x000fe40003f46270 */
[C---:B------:R-:W-:Y:S02]  /*48a0*/  @!P0 IADD3 R168, -R2.reuse, -0x7, RZ ;  /* 0xfffffff902a88810 */ /* 0x040fe40007ffe1ff */
[-C--:B-1----:R-:W-:Y:S03]  /*48b0*/  HMMA.16816.F32 R20, R104, R116.reuse, R20 ;  /* 0x000000746814723c */ /* 0x082fe60000001814 */
[----:B------:R-:W-:Y:S02]  /*48c0*/  ISETP.GE.AND P0, PT, R169, RZ, PT ;  /* 0x000000ffa900720c */ /* 0x000fe40003f06270 */
[----:B------:R1:W-:Y:S03]  /*48d0*/  I2F R181, R168 ;  /* 0x000000a800b57306 */ /* 0x0003e60000201400 */
[C---:B------:R-:W-:Y:S04]  /*48e0*/  HMMA.16816.F32 R24, R112.reuse, R116, R24 ;  /* 0x000000747018723c */ /* 0x040fe80000001818 */
[C---:B------:R-:W-:Y:S03]  /*48f0*/  @!P2 IADD3 R170, -R2.reuse, -0x28, RZ ;  /* 0xffffffd802aaa810 */ /* 0x040fe60007ffe1ff */
[C---:B------:R-:W-:Y:S01]  /*4900*/  IADD3 R116, R2.reuse, 0x1f, RZ ;  /* 0x0000001f02747810 */ /* 0x040fe20007ffe0ff */
[----:B------:R-:W-:Y:S01]  /*4910*/  I2F R192, R170 ;  /* 0x000000aa00c07306 */ /* 0x000fe20000201400 */
[----:B------:R-:W-:Y:S01]  /*4920*/  @!P0 IADD3 R169, -R2, -0x27, RZ ;  /* 0xffffffd902a98810 */ /* 0x000fe20007ffe1ff */
[-C--:B------:R-:W-:Y:S01]  /*4930*/  HMMA.16816.F32 R28, R112, R118.reuse, R28 ;  /* 0x00000076701c723c */ /* 0x080fe2000000181c */
[----:B--2---:R-:W2:Y:S02]  /*4940*/  LDSM.16.M88.4 R100, [R108] ;  /* 0x000000006c64783b */ /* 0x004ea40000000200 */
[----:B------:R-:W-:Y:S04]  /*4950*/  ISETP.GE.AND P0, PT, R116, RZ, PT ;  /* 0x000000ff7400720c */ /* 0x000fe80003f06270 */
[C---:B------:R-:W-:Y:S01]  /*4960*/  IADD3 R113, R2.reuse, 0x18, RZ ;  /* 0x0000001802717810 */ /* 0x040fe20007ffe0ff */
[----:B------:R-:W-:Y:S01]  /*4970*/  I2F R189, R169 ;  /* 0x000000a900bd7306 */ /* 0x000fe20000201400 */
[----:B------:R-:W3:Y:S01]  /*4980*/  LDSM.16.M88.4 R108, [R108+0x1000] ;  /* 0x001000006c6c783b */ /* 0x000ee20000000200 */
[----:B------:R-:W-:Y:S04]  /*4990*/  HMMA.16816.F32 R32, R104, R118, R32 ;  /* 0x000000766820723c */ /* 0x000fe80000001820 */
[C---:B-1----:R-:W-:Y:S02]  /*49a0*/  IADD3 R168, R2.reuse, 0x20, RZ ;  /* 0x0000002002a87810 */ /* 0x042fe40007ffe0ff */
[C---:B------:R-:W-:Y:S01]  /*49b0*/  @!P0 IADD3 R116, -R2.reuse, -0x1f, RZ ;  /* 0xffffffe102748810 */ /* 0x040fe20007ffe1ff */
[----:B------:R-:W1:Y:S01]  /*49c0*/  LDSM.16.M88.4 R104, [R162+0x6800] ;  /* 0x00680000a268783b */ /* 0x000e620000000200 */
[----:B------:R-:W-:Y:S02]  /*49d0*/  IADD3 R112, R2, 0x17, RZ ;  /* 0x0000001702707810 */ /* 0x000fe40007ffe0ff */
[----:B------:R4:W-:Y:S01]  /*49e0*/  I2F R177, R116 ;  /* 0x0000007400b17306 */ /* 0x0009e20000201400 */
[----:B------:R-:W-:Y:S02]  /*49f0*/  ISETP.GE.AND P2, PT, R168, RZ, PT ;  /* 0x000000ffa800720c */ /* 0x000fe40003f46270 */
[----:B------:R-:W-:Y:S11]  /*4a00*/  ISETP.GE.AND P0, PT, R112, RZ, PT ;  /* 0x000000ff7000720c */ /* 0x000ff60003f06270 */
[C---:B------:R-:W-:Y:S02]  /*4a10*/  @!P2 IADD3 R168, -R2.reuse, -0x20, RZ ;  /* 0xffffffe002a8a810 */ /* 0x040fe40007ffe1ff */
[C---:B------:R-:W-:Y:S02]  /*4a20*/  @!P0 IADD3 R112, -R2.reuse, -0x17, RZ ;  /* 0xffffffe902708810 */ /* 0x040fe40007ffe1ff */
[----:B------:R1:W-:Y:S01]  /*4a30*/  I2F R179, R168 ;  /* 0x000000a800b37306 */ /* 0x0003e20000201400 */
[----:B------:R-:W-:Y:S01]  /*4a40*/  ISETP.GE.AND P2, PT, R113, RZ, PT ;  /* 0x000000ff7100720c */ /* 0x000fe20003f46270 */
[-C--:B--2---:R-:W-:Y:S01]  /*4a50*/  HMMA.16816.F32 R4, R100, R120.reuse, R4 ;  /* 0x000000786404723c */ /* 0x084fe20000001804 */
[----:B----4-:R-:W-:Y:S07]  /*4a60*/  LDSM.16.M88.4 R116, [R163+0x6000] ;  /* 0x00600000a374783b */ /* 0x010fee0000000200 */
[----:B------:R-:W-:Y:S01]  /*4a70*/  I2F R176, R112 ;  /* 0x0000007000b07306 */ /* 0x000fe20000201400 */
[C---:B---3--:R-:W-:Y:S04]  /*4a80*/  HMMA.16816.F32 R8, R108.reuse, R120, R8 ;  /* 0x000000786c08723c */ /* 0x048fe80000001808 */
[----:B------:R-:W-:Y:S03]  /*4a90*/  @!P2 IADD3 R113, -R2, -0x18, RZ ;  /* 0xffffffe80271a810 */ /* 0x000fe60007ffe1ff */
[----:B------:R-:W-:Y:S01]  /*4aa0*/  IADD3 R120, R0, R156, RZ ;  /* 0x0000009c00787210 */ /* 0x000fe20007ffe0ff */
[-C--:B------:R-:W-:Y:S01]  /*4ab0*/  HMMA.16816.F32 R12, R108, R122.reuse, R12 ;  /* 0x0000007a6c0c723c */ /* 0x080fe2000000180c */
[----:B------:R2:W-:Y:S03]  /*4ac0*/  I2F R178, R113 ;  /* 0x0000007100b27306 */ /* 0x0005e60000201400 */
[C---:B------:R-:W-:Y:S02]  /*4ad0*/  IADD3 R0, R2.reuse, -0x10, RZ ;  /* 0xfffffff002007810 */ /* 0x040fe40007ffe0ff */
[C---:B-1----:R-:W-:Y:S02]  /*4ae0*/  IADD3 R168, R2.reuse, -0x8, RZ ;  /* 0xfffffff802a87810 */ /* 0x042fe40007ffe0ff */
[----:B------:R-:W-:Y:S01]  /*4af0*/  IADD3 R121, R2, -0x9, RZ ;  /* 0xfffffff702797810 */ /* 0x000fe20007ffe0ff */
[C---:B------:R-:W-:Y:S04]  /*4b00*/  HMMA.16816.F32 R16, R100.reuse, R122, R16 ;  /* 0x0000007a6410723c */ /* 0x040fe80000001810 */
[----:B------:R-:W-:Y:S02]  /*4b10*/  ISETP.GE.AND P3, PT, R168, RZ, PT ;  /* 0x000000ffa800720c */ /* 0x000fe40003f66270 */
[----:B------:R-:W-:Y:S02]  /*4b20*/  ISETP.GE.AND P0, PT, R121, RZ, PT ;  /* 0x000000ff7900720c */ /* 0x000fe40003f06270 */
[----:B------:R-:W-:Y:S01]  /*4b30*/  IADD3 R122, P2, R243, UR17, RZ ;  /* 0x00000011f37a7c10 */ /* 0x000fe2000ff5e0ff */
[-C--:B------:R-:W-:Y:S03]  /*4b40*/  HMMA.16816.F32 R20, R100, R104.reuse, R20 ;  /* 0x000000686414723c */ /* 0x080fe60000001814 */
[----:B------:R-:W-:Y:S02]  /*4b50*/  IADD3.X R123, R242, UR16, RZ, P2, !PT ;  /* 0x00000010f27b7c10 */ /* 0x000fe400097fe4ff */
[C---:B------:R-:W-:Y:S01]  /*4b60*/  IADD3 R156, R2.reuse, -0x11, RZ ;  /* 0xffffffef029c7810 */ /* 0x040fe20007ffe0ff */
[----:B--2---:R-:W1:Y:S02]  /*4b70*/  LDSM.16.M88.4 R112, [R120] ;  /* 0x000000007870783b */ /* 0x004e640000000200 */
[C---:B------:R-:W-:Y:S01]  /*4b80*/  @!P3 IADD3 R168, -R2.reuse, 0x8, RZ ;  /* 0x0000000802a8b810 */ /* 0x040fe20007ffe1ff */
[C---:B------:R-:W-:Y:S03]  /*4b90*/  HMMA.16816.F32 R24, R108.reuse, R104, R24 ;  /* 0x000000686c18723c */ /* 0x040fe60000001818 */
[----:B------:R2:W-:Y:S01]  /*4ba0*/  I2F R175, R168 ;  /* 0x000000a800af7306 */ /* 0x0005e20000201400 */
[C---:B------:R-:W-:Y:S01]  /*4bb0*/  @!P0 IADD3 R121, -R2.reuse, 0x9, RZ ;  /* 0x0000000902798810 */ /* 0x040fe20007ffe1ff */
[----:B-----5:R3:W5:Y:S02]  /*4bc0*/  LDG.E R171, [R122.64] ;  /* 0x000000087aab7981 */ /* 0x020764000c1e1900 */
[----:B------:R-:W-:Y:S01]  /*4bd0*/  IADD3 R105, R2, 0x10, RZ ;  /* 0x0000001002697810 */ /* 0x000fe20007ffe0ff */
[-C--:B------:R-:W-:Y:S01]  /*4be0*/  HMMA.16816.F32 R28, R108, R106.reuse, R28 ;  /* 0x0000006a6c1c723c */ /* 0x080fe2000000181c */
[----:B------:R3:W5:Y:S02]  /*4bf0*/  LDG.E R170, [R122.64+0x20] ;  /* 0x000020087aaa7981 */ /* 0x000764000c1e1900 */
[----:B------:R-:W-:Y:S02]  /*4c00*/  ISETP.GE.AND P2, PT, R0, RZ, PT ;  /* 0x000000ff0000720c */ /* 0x000fe40003f46270 */
[----:B------:R3:W-:Y:S01]  /*4c10*/  I2F R173, R121 ;  /* 0x0000007900ad7306 */ /* 0x0007e20000201400 */
[----:B------:R3:W5:Y:S01]  /*4c20*/  LDG.E R169, [R122.64+0x80] ;  /* 0x000080087aa97981 */ /* 0x000762000c1e1900 */
[----:B------:R-:W-:Y:S01]  /*4c30*/  IADD3 R104, R2, 0xf, RZ ;  /* 0x0000000f02687810 */ /* 0x000fe20007ffe0ff */
[----:B------:R-:W-:Y:S04]  /*4c40*/  HMMA.16816.F32 R32, R100, R106, R32 ;  /* 0x0000006a6420723c */ /* 0x000fe80000001820 */
[----:B------:R-:W-:Y:S03]  /*4c50*/  ISETP.GE.AND P0, PT, R156, RZ, PT ;  /* 0x000000ff9c00720c */ /* 0x000fe60003f06270 */
[C---:B------:R-:W-:Y:S02]  /*4c60*/  IADD3 R100, R2.reuse, -0x18, RZ ;  /* 0xffffffe802647810 */ /* 0x040fe40007ffe0ff */
[----:B------:R-:W-:Y:S01]  /*4c70*/  @!P2 IADD3 R0, -R2, 0x10, RZ ;  /* 0x000000100200a810 */ /* 0x000fe20007ffe1ff */
[----:B--2---:R3:W5:Y:S01]  /*4c80*/  LDG.E R168, [R122.64+0xa0] ;  /* 0x0000a0087aa87981 */ /* 0x004762000c1e1900 */
[----:B------:R-:W-:Y:S02]  /*4c90*/  ISETP.GE.AND P2, PT, R105, RZ, PT ;  /* 0x000000ff6900720c */ /* 0x000fe40003f46270 */
[----:B------:R2:W-:Y:S01]  /*4ca0*/  I2F R174, R0 ;  /* 0x0000000000ae7306 */ /* 0x0005e20000201400 */
[----:B------:R-:W-:Y:S03]  /*4cb0*/  ISETP.GE.AND P3, PT, R100, RZ, PT ;  /* 0x000000ff6400720c */ /* 0x000fe60003f66270 */
[----:B------:R-:W-:Y:S02]  /*4cc0*/  @!P0 IADD3 R156, -R2, 0x11, RZ ;  /* 0x00000011029c8810 */ /* 0x000fe40007ffe1ff */
[----:B------:R-:W-:Y:S01]  /*4cd0*/  ISETP.GE.AND P0, PT, R104, RZ, PT ;  /* 0x000000ff6800720c */ /* 0x000fe20003f06270 */
[-C--:B-1----:R-:W-:Y:S03]  /*4ce0*/  HMMA.16816.F32 R4, R112, R116.reuse, R4 ;  /* 0x000000747004723c */ /* 0x082fe60000001804 */
[----:B------:R-:W-:Y:S02]  /*4cf0*/  I2F R156, R156 ;  /* 0x0000009c009c7306 */ /* 0x000fe40000201400 */
[C---:B------:R-:W-:Y:S02]  /*4d00*/  @!P2 IADD3 R105, -R2.reuse, -0x10, RZ ;  /* 0xfffffff00269a810 */ /* 0x040fe40007ffe1ff */
[C---:B------:R-:W-:Y:S06]  /*4d10*/  @!P3 IADD3 R100, -R2.reuse, 0x18, RZ ;  /* 0x000000180264b810 */ /* 0x040fec0007ffe1ff */
[----:B------:R-:W-:Y:S01]  /*4d20*/  I2F R111, R100 ;  /* 0x00000064006f7306 */ /* 0x000fe20000201400 */
[C---:B------:R-:W-:Y:S01]  /*4d30*/  @!P0 IADD3 R104, -R2.reuse, -0xf, RZ ;  /* 0xfffffff102688810 */ /* 0x040fe20007ffe1ff */
[----:B---3--:R-:W1:Y:S01]  /*4d40*/  LDSM.16.M88.4 R120, [R120+0x1000] ;  /* 0x001000007878783b */ /* 0x008e620000000200 */
[----:B--2---:R-:W-:Y:S02]  /*4d50*/  IADD3 R0, R2, -0x19, RZ ;  /* 0xffffffe702007810 */ /* 0x004fe40007ffe0ff */
[----:B------:R-:W-:Y:S02]  /*4d60*/  PLOP3.LUT P0, PT, PT, PT, UP0, 0x80, 0x0 ;  /* 0x000000000000781c */ /* 0x000fe40003f0f008 */
[----:B------:R-:W-:Y:S03]  /*4d70*/  ISETP.GE.AND P2, PT, R0, RZ, PT ;  /* 0x000000ff0000720c */ /* 0x000fe60003f46270 */
[----:B------:R-:W-:Y:S01]  /*4d80*/  I2F R101, R104 ;  /* 0x0000006800657306 */ /* 0x000fe20000201400 */
[----:B------:R-:W-:Y:S02]  /*4d90*/  FMUL.FTZ R4, R4, c[0x0][0x2ec] ;  /* 0x0000bb0004047a20 */ /* 0x000fe40000410000 */
[----:B------:R-:W-:Y:S02]  /*4da0*/  FMUL.FTZ R5, R5, c[0x0][0x2ec] ;  /* 0x0000bb0005057a20 */ /* 0x000fe40000410000 */
[----:B------:R-:W-:Y:S02]  /*4db0*/  FMUL.FTZ R6, R6, c[0x0][0x2ec] ;  /* 0x0000bb0006067a20 */ /* 0x000fe40000410000 */
[----:B------:R-:W-:Y:S03]  /*4dc0*/  FMUL.FTZ R7, R7, c[0x0][0x2ec] ;  /* 0x0000bb0007077a20 */ /* 0x000fe60000410000 */
[----:B------:R-:W-:Y:S01]  /*4dd0*/  MUFU.TANH R191, R5 ;  /* 0x0000000500bf7308 */ /* 0x000fe20000002400 */
[----:B------:R-:W-:Y:S09]  /*4de0*/  @!P2 IADD3 R0, -R2, 0x19, RZ ;  /* 0x000000190200a810 */ /* 0x000ff20007ffe1ff */
[----:B------:R-:W2:Y:S10]  /*4df0*/  MUFU.TANH R2, R4 ;  /* 0x0000000400027308 */ /* 0x000eb40000002400 */
[----:B------:R-:W-:Y:S01]  /*4e00*/  MUFU.TANH R190, R6 ;  /* 0x0000000600be7308 */ /* 0x000fe20000002400 */
[C---:B-1----:R-:W-:Y:S09]  /*4e10*/  HMMA.16816.F32 R8, R120.reuse, R116, R8 ;  /* 0x000000747808723c */ /* 0x042ff20000001808 */
[----:B------:R1:W3:Y:S01]  /*4e20*/  MUFU.TANH R104, R7 ;  /* 0x0000000700687308 */ /* 0x0002e20000002400 */
[-C--:B------:R-:W-:Y:S08]  /*4e30*/  HMMA.16816.F32 R12, R120, R118.reuse, R12 ;  /* 0x00000076780c723c */ /* 0x080ff0000000180c */
[C---:B------:R-:W-:Y:S01]  /*4e40*/  HMMA.16816.F32 R16, R112.reuse, R118, R16 ;  /* 0x000000767010723c */ /* 0x040fe20000001810 */
[----:B------:R2:W-:Y:S05]  /*4e50*/  I2F R184, R0 ;  /* 0x0000000000b87306 */ /* 0x0005ea0000201400 */
[----:B------:R-:W-:Y:S05]  /*4e60*/  FMUL.FTZ R10, R10, c[0x0][0x2ec] ;  /* 0x0000bb000a0a7a20 */ /* 0x000fea0000410000 */
[----:B------:R-:W-:Y:S01]  /*4e70*/  I2F R105, R105 ;  /* 0x0000006900697306 */ /* 0x000fe20000201400 */
[----:B------:R-:W-:Y:S02]  /*4e80*/  FMUL.FTZ R8, R8, c[0x0][0x2ec] ;  /* 0x0000bb0008087a20 */ /* 0x000fe40000410000 */
[----:B------:R-:W-:Y:S01]  /*4e90*/  FMUL.FTZ R11, R11, c[0x0][0x2ec] ;  /* 0x0000bb000b0b7a20 */ /* 0x000fe20000410000 */
[----:B-1----:R-:W1:Y:S01]  /*4ea0*/  LDSM.16.M88.4 R4, [R163+0x6800] ;  /* 0x00680000a304783b */ /* 0x002e620000000200 */
        /* <DEDUP_REMOVED lines=8> */
[----:B--2---:R-:W-:Y:S01]  /*4f30*/  FFMA.FTZ R0, -R2, R2, 1 ;  /* 0x3f80000002007423 */ /* 0x004fe20000010102 */
[----:B------:R-:W2:Y:S10]  /*4f40*/  MUFU.TANH R188, R8 ;  /* 0x0000000800bc7308 */ /* 0x000eb40000002400 */
[----:B------:R4:W-:Y:S01]  /*4f50*/  MUFU.TANH R119, R13 ;  /* 0x0000000d00777308 */ /* 0x0009e20000002400 */
[----:B---3--:R-:W-:Y:S09]  /*4f60*/  FFMA.FTZ R10, R181, -UR4, R104 ;  /* 0x80000004b50a7c23 */ /* 0x008ff20008010068 */
[----:B------:R-:W3:Y:S01]  /*4f70*/  MUFU.TANH R103, R11 ;  /* 0x0000000b00677308 */ /* 0x000ee20000002400 */
[-C--:B-1----:R-:W-:Y:S03]  /*4f80*/  HMMA.16816.F32 R20, R112, R4.reuse, R20 ;  /* 0x000000047014723c */ /* 0x082fe60000001814 */
[----:B--2---:R-:W-:Y:S06]  /*4f90*/  FFMA.FTZ R8, -R188, R188, 1 ;  /* 0x3f800000bc087423 */ /* 0x004fec00000101bc */
[----:B------:R3:W-:Y:S01]  /*4fa0*/  MUFU.TANH R187, R9 ;  /* 0x0000000900bb7308 */ /* 0x0007e20000002400 */
[C---:B------:R-:W-:Y:S04]  /*4fb0*/  HMMA.16816.F32 R24, R120.reuse, R4, R24 ;  /* 0x000000047818723c */ /* 0x040fe80000001818 */
[----:B----4-:R-:W-:Y:S02]  /*4fc0*/  FMUL.FTZ R13, R16, c[0x0][0x2ec] ;  /* 0x0000bb00100d7a20 */ /* 0x010fe40000410000 */
[----:B------:R-:W-:Y:S03]  /*4fd0*/  FFMA.FTZ R16, -R186, R186, 1 ;  /* 0x3f800000ba107423 */ /* 0x000fe600000101ba */
[----:B------:R-:W1:Y:S01]  /*4fe0*/  MUFU.TANH R109, R19 ;  /* 0x00000013006d7308 */ /* 0x000e620000002400 */
[-C--:B------:R-:W-:Y:S03]  /*4ff0*/  HMMA.16816.F32 R28, R120, R6.reuse, R28 ;  /* 0x00000006781c723c */ /* 0x080fe6000000181c */
[----:B------:R-:W-:Y:S02]  /*5000*/  FFMA.FTZ R4, -R104, R104, 1 ;  /* 0x3f80000068047423 */ /* 0x000fe40000010168 */
[----:B------:R-:W-:Y:S02]  /*5010*/  FFMA.FTZ R5, -R190, R190, 1 ;  /* 0x3f800000be057423 */ /* 0x000fe400000101be */
[----:B------:R-:W-:Y:S01]  /*5020*/  FMUL.FTZ R21, R21, c[0x0][0x2ec] ;  /* 0x0000bb0015157a20 */ /* 0x000fe20000410000 */
[----:B------:R-:W-:Y:S01]  /*5030*/  HMMA.16816.F32 R32, R112, R6, R32 ;  /* 0x000000067020723c */ /* 0x000fe20000001820 */
[----:B------:R2:W-:Y:S03]  /*5040*/  MUFU.TANH R185, R12 ;  /* 0x0000000c00b97308 */ /* 0x0005e60000002400 */
[----:B------:R-:W-:Y:S02]  /*5050*/  FMUL.FTZ R22, R22, c[0x0][0x2ec] ;  /* 0x0000bb0016167a20 */ /* 0x000fe40000410000 */
[----:B------:R-:W-:Y:S02]  /*5060*/  FMUL.FTZ R23, R23, c[0x0][0x2ec] ;  /* 0x0000bb0017177a20 */ /* 0x000fe40000410000 */
[----:B------:R-:W-:Y:S03]  /*5070*/  FMUL.FTZ R26, R26, c[0x0][0x2ec] ;  /* 0x0000bb001a1a7a20 */ /* 0x000fe60000410000 */
[----:B------:R4:W-:Y:S01]  /*5080*/  MUFU.TANH R116, R21 ;  /* 0x0000001500747308 */ /* 0x0009e20000002400 */
[----:B------:R-:W-:Y:S02]  /*5090*/  FMUL.FTZ R24, R24, c[0x0][0x2ec] ;  /* 0x0000bb0018187a20 */ /* 0x000fe40000410000 */
[----:B------:R-:W-:Y:S02]  /*50a0*/  FMUL.FTZ R27, R27, c[0x0][0x2ec] ;  /* 0x0000bb001b1b7a20 */ /* 0x000fe40000410000 */
[----:B------:R-:W-:Y:S02]  /*50b0*/  FMUL.FTZ R29, R29, c[0x0][0x2ec] ;  /* 0x0000bb001d1d7a20 */ /* 0x000fe40000410000 */
[----:B---3--:R-:W-:Y:S02]  /*50c0*/  FFMA.FTZ R9, -R103, R103, 1 ;  /* 0x3f80000067097423 */ /* 0x008fe40000010167 */
[----:B------:R-:W-:Y:S01]  /*50d0*/  FMUL.FTZ R123, R16, c[0x0][0x2ec] ;  /* 0x0000bb00107b7a20 */ /* 0x000fe20000410000 */
[----:B------:R-:W3:Y:S01]  /*50e0*/  MUFU.TANH R117, R18 ;  /* 0x0000001200757308 */ /* 0x000ee20000002400 */
[----:B------:R-:W-:Y:S02]  /*50f0*/  FMUL.FTZ R122, R8, c[0x0][0x2ec] ;  /* 0x0000bb00087a7a20 */ /* 0x000fe40000410000 */
[----:B------:R-:W-:Y:S02]  /*5100*/  FMUL.FTZ R32, R32, c[0x0][0x2ec] ;  /* 0x0000bb0020207a20 */ /* 0x000fe40000410000 */
[----:B-1----:R-:W-:Y:S02]  /*5110*/  FFMA.FTZ R8, R180, -UR4, R109 ;  /* 0x80000004b4087c23 */ /* 0x002fe4000801006d */
[----:B------:R-:W-:Y:S02]  /*5120*/  FFMA.FTZ R16, -R109, R109, 1 ;  /* 0x3f8000006d107423 */ /* 0x000fe4000001016d */
[----:B------:R-:W-:Y:S01]  /*5130*/  FMUL.FTZ R20, R20, c[0x0][0x2ec] ;  /* 0x0000bb0014147a20 */ /* 0x000fe20000410000 */
[----:B------:R-:W-:Y:S01]  /*5140*/  MUFU.TANH R110, R26 ;  /* 0x0000001a006e7308 */ /* 0x000fe20000002400 */
[----:B--2---:R-:W-:Y:S02]  /*5150*/  FMUL.FTZ R12, R17, c[0x0][0x2ec] ;  /* 0x0000bb00110c7a20 */ /* 0x004fe40000410000 */
[----:B------:R-:W-:Y:S02]  /*5160*/  FMUL.FTZ R28, R28, c[0x0][0x2ec] ;  /* 0x0000bb001c1c7a20 */ /* 0x000fe40000410000 */
[----:B----4-:R-:W-:Y:S02]  /*5170*/  FFMA.FTZ R21, R189, -UR4, R103 ;  /* 0x80000004bd157c23 */ /* 0x010fe40008010067 */
[----:B------:R-:W-:Y:S02]  /*5180*/  FMUL.FTZ R25, R25, c[0x0][0x2ec] ;  /* 0x0000bb0019197a20 */ /* 0x000fe40000410000 */
[----:B------:R-:W-:Y:S01]  /*5190*/  FMUL.FTZ R30, R30, c[0x0][0x2ec] ;  /* 0x0000bb001e1e7a20 */ /* 0x000fe20000410000 */
[----:B------:R1:W-:Y:S01]  /*51a0*/  MUFU.TANH R26, R24 ;  /* 0x00000018001a7308 */ /* 0x0003e20000002400 */
[----:B------:R-:W-:Y:S02]  /*51b0*/  FMUL.FTZ R31, R31, c[0x0][0x2ec] ;  /* 0x0000bb001f1f7a20 */ /* 0x000fe40000410000 */
[----:B------:R-:W-:Y:S02]  /*51c0*/  FMUL.FTZ R34, R34, c[0x0][0x2ec] ;  /* 0x0000bb0022227a20 */ /* 0x000fe40000410000 */
[----:B---3--:R-:W-:Y:S02]  /*51d0*/  FFMA.FTZ R17, -R117, R117, 1 ;  /* 0x3f80000075117423 */ /* 0x008fe40000010175 */
[----:B------:R-:W-:Y:S02]  /*51e0*/  FMUL.FTZ R112, R35, c[0x0][0x2ec] ;  /* 0x0000bb0023707a20 */ /* 0x000fe40000410000 */
[----:B------:R-:W-:Y:S01]  /*51f0*/  FFMA.FTZ R7, R199, -UR4, R2 ;  /* 0x80000004c7077c23 */ /* 0x000fe20008010002 */
[----:B------:R-:W2:Y:S01]  /*5200*/  MUFU.TANH R102, R15 ;  /* 0x0000000f00667308 */ /* 0x000ea20000002400 */
[----:B------:R-:W-:Y:S02]  /*5210*/  FFMA.FTZ R2, -R191, R191, 1 ;  /* 0x3f800000bf027423 */ /* 0x000fe400000101bf */
[----:B------:R-:W-:Y:S02]  /*5220*/  FFMA.FTZ R6, R180, -UR4, R191 ;  /* 0x80000004b4067c23 */ /* 0x000fe400080100bf */
[----:B------:R-:W-:Y:S02]  /*5230*/  FMUL.FTZ R114, R4, c[0x0][0x2ec] ;  /* 0x0000bb0004727a20 */ /* 0x000fe40000410000 */
[----:B------:R-:W-:Y:S02]  /*5240*/  FMUL.FTZ R191, R17, c[0x0][0x2ec] ;  /* 0x0000bb0011bf7a20 */ /* 0x000fe40000410000 */
[----:B------:R-:W-:Y:S01]  /*5250*/  FMUL.FTZ R121, R0, c[0x0][0x2ec] ;  /* 0x0000bb0000797a20 */ /* 0x000fe20000410000 */
[----:B------:R3:W4:Y:S01]  /*5260*/  MUFU.TANH R108, R22 ;  /* 0x00000016006c7308 */ /* 0x0007220000002400 */
[----:B------:R-:W-:Y:S02]  /*5270*/  FFMA.FTZ R0, -R187, R187, 1 ;  /* 0x3f800000bb007423 */ /* 0x000fe400000101bb */
[----:B------:R-:W-:Y:S02]  /*5280*/  FMUL.FTZ R115, R5, c[0x0][0x2ec] ;  /* 0x0000bb0005737a20 */ /* 0x000fe40000410000 */
[----:B-1----:R-:W-:Y:S02]  /*5290*/  FMUL.FTZ R24, R33, c[0x0][0x2ec] ;  /* 0x0000bb0021187a20 */ /* 0x002fe40000410000 */
[----:B------:R-:W-:Y:S02]  /*52a0*/  FMUL.FTZ R120, R2, c[0x0][0x2ec] ;  /* 0x0000bb0002787a20 */ /* 0x000fe40000410000 */
[----:B------:R-:W-:Y:S01]  /*52b0*/  FFMA.FTZ R2, -R119, R119, 1 ;  /* 0x3f80000077027423 */ /* 0x000fe20000010177 */
[----:B------:R4:W-:Y:S01]  /*52c0*/  MUFU.TANH R18, R23 ;  /* 0x0000001700127308 */ /* 0x0009e20000002400 */
[----:B------:R-:W-:Y:S02]  /*52d0*/  FFMA.FTZ R11, R182, -UR4, R190 ;  /* 0x80000004b60b7c23 */ /* 0x000fe400080100be */
[----:B------:R-:W-:Y:S02]  /*52e0*/  FMUL.FTZ R190, R16, c[0x0][0x2ec] ;  /* 0x0000bb0010be7a20 */ /* 0x000fe40000410000 */
[----:B--2---:R-:W-:Y:S02]  /*52f0*/  FFMA.FTZ R19, R177, -UR4, R102 ;  /* 0x80000004b1137c23 */ /* 0x004fe40008010066 */
[----:B------:R-:W-:Y:S02]  /*5300*/  FFMA.FTZ R4, -R102, R102, 1 ;  /* 0x3f80000066047423 */ /* 0x000fe40000010166 */
[----:B------:R-:W-:Y:S01]  /*5310*/  FFMA.FTZ R15, R179, -UR4, R188 ;  /* 0x80000004b30f7c23 */ /* 0x000fe200080100bc */
[----:B------:R-:W1:Y:S01]  /*5320*/  MUFU.TANH R107, R27 ;  /* 0x0000001b006b7308 */ /* 0x000e620000002400 */
[----:B------:R-:W-:Y:S02]  /*5330*/  FFMA.FTZ R35, R156, -UR4, R116 ;  /* 0x800000049c237c23 */ /* 0x000fe40008010074 */
[----:B---3--:R-:W-:Y:S01]  /*5340*/  FFMA.FTZ R22, R192, -UR4, R186 ;  /* 0x80000004c0167c23 */ /* 0x008fe200080100ba */
[----:B------:R-:W-:Y:S06]  /*5350*/  MOV R192, R194 ;  /* 0x000000c200c07202 */ /* 0x000fec0000000f00 */
[----:B------:R2:W3:Y:S01]  /*5360*/  MUFU.TANH R103, R29 ;  /* 0x0000001d00677308 */ /* 0x0004e20000002400 */
[----:B----4-:R-:W-:Y:S04]  /*5370*/  FFMA.FTZ R23, -R108, R108, 1 ;  /* 0x3f8000006c177423 */ /* 0x010fe8000001016c */
[----:B------:R-:W-:Y:S05]  /*5380*/  FMUL.FTZ R207, R23, c[0x0][0x2ec] ;  /* 0x0000bb0017cf7a20 */ /* 0x000fea0000410000 */
[----:B------:R4:W-:Y:S01]  /*5390*/  MUFU.TANH R109, R32 ;  /* 0x00000020006d7308 */ /* 0x0009e20000002400 */
[C---:B-1----:R-:W-:Y:S02]  /*53a0*/  FFMA.FTZ R17, R176.reuse, -UR4, R107 ;  /* 0x80000004b0117c23 */ /* 0x042fe4000801006b */
[----:B------:R-:W-:Y:S07]  /*53b0*/  FFMA.FTZ R27, R176, -UR4, R119 ;  /* 0x80000004b01b7c23 */ /* 0x000fee0008010077 */
[----:B------:R-:W1:Y:S01]  /*53c0*/  MUFU.TANH R118, R14 ;  /* 0x0000000e00767308 */ /* 0x000e620000002400 */
[----:B--2---:R-:W-:Y:S02]  /*53d0*/  FFMA.FTZ R29, -R107, R107, 1 ;  /* 0x3f8000006b1d7423 */ /* 0x004fe4000001016b */
[----:B---3--:R-:W-:Y:S02]  /*53e0*/  FFMA.FTZ R23, R181, -UR4, R103 ;  /* 0x80000004b5177c23 */ /* 0x008fe40008010067 */
[----:B------:R-:W-:Y:S02]  /*53f0*/  FFMA.FTZ R103, -R103, R103, 1 ;  /* 0x3f80000067677423 */ /* 0x000fe40000010167 */
[----:B------:R-:W-:Y:S03]  /*5400*/  FMUL.FTZ R204, R29, c[0x0][0x2ec] ;  /* 0x0000bb001dcc7a20 */ /* 0x000fe60000410000 */
[----:B------:R2:W-:Y:S01]  /*5410*/  MUFU.TANH R100, R20 ;  /* 0x0000001400647308 */ /* 0x0005e20000002400 */
[----:B----4-:R-:W-:Y:S09]  /*5420*/  FFMA.FTZ R32, R175, -UR4, R108 ;  /* 0x80000004af207c23 */ /* 0x010ff2000801006c */
[----:B------:R-:W3:Y:S01]  /*5430*/  MUFU.TANH R12, R12 ;  /* 0x0000000c000c7308 */ /* 0x000ee20000002400 */
[----:B-1----:R-:W-:Y:S02]  /*5440*/  FFMA.FTZ R5, -R118, R118, 1 ;  /* 0x3f80000076057423 */ /* 0x002fe40000010176 */
[----:B------:R-:W-:Y:S02]  /*5450*/  FFMA.FTZ R14, R177, -UR4, R187 ;  /* 0x80000004b10e7c23 */ /* 0x000fe400080100bb */
[----:B------:R-:W-:Y:S02]  /*5460*/  FMUL.FTZ R177, R9, c[0x0][0x2ec] ;  /* 0x0000bb0009b17a20 */ /* 0x000fe40000410000 */
[----:B------:R-:W-:Y:S03]  /*5470*/  FFMA.FTZ R9, R199, -UR4, R117 ;  /* 0x80000004c7097c23 */ /* 0x000fe60008010075 */
[----:B------:R-:W1:Y:S01]  /*5480*/  MUFU.TANH R13, R13 ;  /* 0x0000000d000d7308 */ /* 0x000e620000002400 */
[----:B------:R-:W-:Y:S02]  /*5490*/  FMUL.FTZ R180, R5, c[0x0][0x2ec] ;  /* 0x0000bb0005b47a20 */ /* 0x000fe40000410000 */
[----:B------:R-:W-:Y:S02]  /*54a0*/  FMUL.FTZ R117, R2, c[0x0][0x2ec] ;  /* 0x0000bb0002757a20 */ /* 0x000fe40000410000 */
[----:B--2---:R-:W-:Y:S02]  /*54b0*/  FFMA.FTZ R20, R179, -UR4, R118 ;  /* 0x80000004b3147c23 */ /* 0x004fe40008010076 */
[----:B------:R-:W-:Y:S02]  /*54c0*/  FMUL.FTZ R118, R0, c[0x0][0x2ec] ;  /* 0x0000bb0000767a20 */ /* 0x000fe40000410000 */
[----:B------:R-:W-:Y:S01]  /*54d0*/  FFMA.FTZ R0, -R185, R185, 1 ;  /* 0x3f800000b9007423 */ /* 0x000fe200000101b9 */
[----:B------:R2:W-:Y:S01]  /*54e0*/  MUFU.TANH R106, R28 ;  /* 0x0000001c006a7308 */ /* 0x0005e20000002400 */
[----:B------:R-:W-:Y:S02]  /*54f0*/  FMUL.FTZ R179, R4, c[0x0][0x2ec] ;  /* 0x0000bb0004b37a20 */ /* 0x000fe40000410000 */
[----:B------:R-:W-:Y:S02]  /*5500*/  FMUL.FTZ R119, R0, c[0x0][0x2ec] ;  /* 0x0000bb0000777a20 */ /* 0x000fe40000410000 */
[----:B---3--:R-:W-:Y:S02]  /*5510*/  FFMA.FTZ R0, -R12, R12, 1 ;  /* 0x3f8000000c007423 */ /* 0x008fe4000001010c */
[----:B------:R-:W-:Y:S02]  /*5520*/  FFMA.FTZ R5, -R18, R18, 1 ;  /* 0x3f80000012057423 */ /* 0x000fe40000010112 */
[----:B------:R-:W-:Y:S01]  /*5530*/  FFMA.FTZ R2, -R116, R116, 1 ;  /* 0x3f80000074027423 */ /* 0x000fe20000010174 */
[----:B------:R-:W3:Y:S01]  /*5540*/  MUFU.TANH R25, R25 ;  /* 0x0000001900197308 */ /* 0x000ee20000002400 */
[----:B------:R-:W-:Y:S02]  /*5550*/  FMUL.FTZ R206, R5, c[0x0][0x2ec] ;  /* 0x0000bb0005ce7a20 */ /* 0x000fe40000410000 */
[----:B------:R-:W-:Y:S02]  /*5560*/  FMUL.FTZ R189, R2, c[0x0][0x2ec] ;  /* 0x0000bb0002bd7a20 */ /* 0x000fe40000410000 */
[----:B-1----:R-:W-:Y:S02]  /*5570*/  FFMA.FTZ R4, -R13, R13, 1 ;  /* 0x3f8000000d047423 */ /* 0x002fe4000001010d */
[----:B------:R-:W-:Y:S02]  /*5580*/  FFMA.FTZ R5, -R109, R109, 1 ;  /* 0x3f8000006d057423 */ /* 0x000fe4000001016d */
[----:B------:R-:W-:Y:S01]  /*5590*/  FMUL.FTZ R186, R4, c[0x0][0x2ec] ;  /* 0x0000bb0004ba7a20 */ /* 0x000fe20000410000 */
[----:B------:R1:W4:Y:S01]  /*55a0*/  MUFU.TANH R104, R30 ;  /* 0x0000001e00687308 */ /* 0x0003220000002400 */
[----:B------:R-:W-:Y:S02]  /*55b0*/  FFMA.FTZ R4, -R26, R26, 1 ;  /* 0x3f8000001a047423 */ /* 0x000fe4000001011a */
[----:B------:R-:W-:Y:S02]  /*55c0*/  FFMA.FTZ R13, R175, -UR4, R13 ;  /* 0x80000004af0d7c23 */ /* 0x000fe4000801000d */
[----:B--2---:R-:W-:Y:S02]  /*55d0*/  FFMA.FTZ R28, R178, -UR4, R185 ;  /* 0x80000004b21c7c23 */ /* 0x004fe400080100b9 */
[----:B------:R-:W-:Y:S02]  /*55e0*/  FMUL.FTZ R185, R0, c[0x0][0x2ec] ;  /* 0x0000bb0000b97a20 */ /* 0x000fe40000410000 */
[----:B------:R-:W-:Y:S01]  /*55f0*/  FFMA.FTZ R0, -R100, R100, 1 ;  /* 0x3f80000064007423 */ /* 0x000fe20000010164 */
[----:B------:R-:W2:Y:S01]  /*5600*/  MUFU.TANH R102, R31 ;  /* 0x0000001f00667308 */ /* 0x000ea20000002400 */
[----:B------:R-:W-:Y:S02]  /*5610*/  FMUL.FTZ R188, R4, c[0x0][0x2ec] ;  /* 0x0000bb0004bc7a20 */ /* 0x000fe40000410000 */
[----:B------:R-:W-:Y:S02]  /*5620*/  FMUL.FTZ R199, R0, c[0x0][0x2ec] ;  /* 0x0000bb0000c77a20 */ /* 0x000fe40000410000 */
[----:B---3--:R-:W-:Y:S02]  /*5630*/  FFMA.FTZ R0, -R25, R25, 1 ;  /* 0x3f80000019007423 */ /* 0x008fe40000010119 */
[----:B------:R-:W-:Y:S02]  /*5640*/  FFMA.FTZ R25, R101, -UR4, R25 ;  /* 0x8000000465197c23 */ /* 0x000fe40008010019 */
[----:B------:R-:W-:Y:S01]  /*5650*/  FMUL.FTZ R187, R0, c[0x0][0x2ec] ;  /* 0x0000bb0000bb7a20 */ /* 0x000fe20000410000 */
[----:B------:R-:W3:Y:S01]  /*5660*/  MUFU.TANH R33, R34 ;  /* 0x0000002200217308 */ /* 0x000ee20000002400 */
[----:B------:R-:W-:Y:S02]  /*5670*/  FFMA.FTZ R12, R173, -UR4, R12 ;  /* 0x80000004ad0c7c23 */ /* 0x000fe4000801000c */
[----:B------:R-:W-:Y:S02]  /*5680*/  FFMA.FTZ R100, R174, -UR4, R100 ;  /* 0x80000004ae647c23 */ /* 0x000fe40008010064 */
[----:B-1----:R-:W-:Y:S02]  /*5690*/  FFMA.FTZ R30, -R110, R110, 1 ;  /* 0x3f8000006e1e7423 */ /* 0x002fe4000001016e */
[C---:B----4-:R-:W-:Y:S02]  /*56a0*/  FFMA.FTZ R16, R105.reuse, -UR4, R104 ;  /* 0x8000000469107c23 */ /* 0x050fe40008010068 */
[----:B------:R-:W-:Y:S01]  /*56b0*/  FFMA.FTZ R104, -R104, R104, 1 ;  /* 0x3f80000068687423 */ /* 0x000fe20000010168 */
[----:B------:R1:W4:Y:S01]  /*56c0*/  MUFU.TANH R108, R24 ;  /* 0x00000018006c7308 */ /* 0x0003220000002400 */
[----:B------:R-:W-:Y:S02]  /*56d0*/  FFMA.FTZ R26, R105, -UR4, R26 ;  /* 0x80000004691a7c23 */ /* 0x000fe4000801001a */
[----:B------:R-:W-:Y:S02]  /*56e0*/  FMUL.FTZ R205, R30, c[0x0][0x2ec] ;  /* 0x0000bb001ecd7a20 */ /* 0x000fe40000410000 */
[----:B--2---:R-:W-:Y:S02]  /*56f0*/  FFMA.FTZ R101, R101, -UR4, R102 ;  /* 0x8000000465657c23 */ /* 0x004fe40008010066 */
[----:B------:R-:W-:Y:S02]  /*5700*/  FFMA.FTZ R102, -R102, R102, 1 ;  /* 0x3f80000066667423 */ /* 0x000fe40000010166 */
[----:B------:R-:W-:Y:S01]  /*5710*/  FFMA.FTZ R31, R173, -UR4, R18 ;  /* 0x80000004ad1f7c23 */ /* 0x000fe20008010012 */
[----:B------:R-:W2:Y:S01]  /*5720*/  MUFU.TANH R107, R112 ;  /* 0x00000070006b7308 */ /* 0x000ea20000002400 */
[----:B------:R-:W-:Y:S02]  /*5730*/  FFMA.FTZ R18, R178, -UR4, R110 ;  /* 0x80000004b2127c23 */ /* 0x000fe4000801006e */
[----:B------:R-:W-:Y:S02]  /*5740*/  FMUL.FTZ R181, R104, c[0x0][0x2ec] ;  /* 0x0000bb0068b57a20 */ /* 0x000fe40000410000 */
[----:B---3--:R-:W-:Y:S02]  /*5750*/  FFMA.FTZ R4, -R33, R33, 1 ;  /* 0x3f80000021047423 */ /* 0x008fe40000010121 */
[----:B------:R-:W-:Y:S02]  /*5760*/  FFMA.FTZ R34, R111, -UR4, R109 ;  /* 0x800000046f227c23 */ /* 0x000fe4000801006d */
[----:B------:R-:W-:Y:S02]  /*5770*/  FFMA.FTZ R30, R174, -UR4, R33 ;  /* 0x80000004ae1e7c23 */ /* 0x000fe40008010021 */
[----:B------:R-:W-:Y:S02]  /*5780*/  FMUL.FTZ R116, R103, c[0x0][0x2ec] ;  /* 0x0000bb0067747a20 */ /* 0x000fe40000410000 */
[----:B------:R-:W-:Y:S02]  /*5790*/  FMUL.FTZ R174, R102, c[0x0][0x2ec] ;  /* 0x0000bb0066ae7a20 */ /* 0x000fe40000410000 */
[----:B-1----:R-:W-:Y:S02]  /*57a0*/  FFMA.FTZ R24, R182, -UR4, R106 ;  /* 0x80000004b6187c23 */ /* 0x002fe4000801006a */
[----:B------:R-:W-:Y:S02]  /*57b0*/  FFMA.FTZ R106, -R106, R106, 1 ;  /* 0x3f8000006a6a7423 */ /* 0x000fe4000001016a */
[----:B----4-:R-:W-:Y:S02]  /*57c0*/  FFMA.FTZ R2, -R108, R108, 1 ;  /* 0x3f8000006c027423 */ /* 0x010fe4000001016c */
[----:B------:R-:W-:Y:S02]  /*57d0*/  FFMA.FTZ R33, R184, -UR4, R108 ;  /* 0x80000004b8217c23 */ /* 0x000fe4000801006c */
[----:B------:R-:W-:Y:S02]  /*57e0*/  FMUL.FTZ R176, R106, c[0x0][0x2ec] ;  /* 0x0000bb006ab07a20 */ /* 0x000fe40000410000 */
[----:B--2---:R-:W-:Y:S02]  /*57f0*/  FFMA.FTZ R0, -R107, R107, 1 ;  /* 0x3f8000006b007423 */ /* 0x004fe4000001016b */
[----:B------:R-:W-:Y:S02]  /*5800*/  FFMA.FTZ R29, R156, -UR4, R107 ;  /* 0x800000049c1d7c23 */ /* 0x000fe4000801006b */
[----:B------:R-:W-:Y:S02]  /*5810*/  FMUL.FTZ R178, R5, c[0x0][0x2ec] ;  /* 0x0000bb0005b27a20 */ /* 0x000fe40000410000 */
[----:B------:R-:W-:Y:S02]  /*5820*/  FMUL.FTZ R182, R4, c[0x0][0x2ec] ;  /* 0x0000bb0004b67a20 */ /* 0x000fe40000410000 */
[----:B------:R-:W-:Y:S02]  /*5830*/  FMUL.FTZ R173, R2, c[0x0][0x2ec] ;  /* 0x0000bb0002ad7a20 */ /* 0x000fe40000410000 */
[----:B------:R-:W-:Y:S01]  /*5840*/  FMUL.FTZ R175, R0, c[0x0][0x2ec] ;  /* 0x0000bb0000af7a20 */ /* 0x000fe20000410000 */
[----:B------:R-:W-:-:S05]  /*5850*/  @!P0 BRA `(.L_x_1566) ;  /* 0x0000009000008947 */ /* 0x000fca0003800000 */
[----:B------:R-:W-:Y:S01]  /*5860*/  UIADD3 UR12, UR11, UR34, -UR5 ;  /* 0x000000220b0c7290 */ /* 0x000fe2000fffe805 */
[----:B------:R-:W-:Y:S01]  /*5870*/  IMAD.U32 R0, RZ, RZ, UR36 ;  /* 0x00000024ff007e24 */ /* 0x000fe2000f8e00ff */
[----:B------:R-:W-:Y:S04]  /*5880*/  UIADD3 UR10, UR6, 0x40, URZ ;  /* 0x00000040060a7890 */ /* 0x000fe8000fffe03f */
[----:B------:R-:W-:Y:S01]  /*5890*/  UISETP.GE.AND UP0, UPT, UR10, UR12, UPT ;  /* 0x0000000c0a00728c */ /* 0x000fe2000bf06270 */
[----:B------:R-:W-:Y:S02]  /*58a0*/  ISETP.LT.AND P0, PT, R0, UR5, PT ;  /* 0x0000000500007c0c */ /* 0x000fe4000bf01270 */
[----:B------:R-:W-:Y:S03]  /*58b0*/  UMOV UR10, UR11 ;  /* 0x0000000b000a7c82 */ /* 0x000fe60008000000 */
[----:B------:R-:W-:Y:S11]  /*58c0*/  PLOP3.LUT P2, PT, PT, PT, UP0, 0x80, 0x0 ;  /* 0x000000000000781c */ /* 0x000ff60003f4f008 */
[----:B------:R-:W-:Y:S02]  /*58d0*/  @!UPT UIADD3 URZ, URZ, URZ, URZ ;  /* 0x0000003f3f3ff290 */ /* 0x000fe4000fffe03f */
[----:B------:R-:W-:-:S05]  /*58e0*/  @!P2 BRA P0, `(.L_x_1567) ;  /* 0x000007f00000a947 */ /* 0x000fca0000000000 */
.L_x_1566:
        /* <DEDUP_REMOVED lines=16> */
[----:B------:R-:W-:Y:S03]  /*59f0*/  IADD3 R103, R172, 0x11, RZ ;  /* 0x00000011ac677810 */ /* 0x000fe60007ffe0ff */
[----:B------:R-:W-:Y:S02]  /*5a00*/  IADD3 R108, R0, UR6, RZ ;  /* 0x00000006006c7c10 */ /* 0x000fe4000fffe0ff */
[----:B------:R-:W-:Y:S02]  /*5a10*/  IMNMX R0, RZ, R102, !PT ;  /* 0x00000066ff007217 */ /* 0x000fe40007800200 */
[----:B------:R-:W-:Y:S02]  /*5a20*/  IADD3 R111, R2, UR6, RZ ;  /* 0x00000006026f7c10 */ /* 0x000fe4000fffe0ff */
[----:B------:R-:W-:Y:S02]  /*5a30*/  IMNMX R2, R108, UR5, PT ;  /* 0x000000056c027c17 */ /* 0x000fe4000b800200 */
[CC--:B------:R-:W-:Y:S02]  /*5a40*/  ISETP.GE.AND P0, PT, R172.reuse, R0.reuse, PT ;  /* 0x00000000ac00720c */ /* 0x0c0fe40003f06270 */
[-C--:B------:R-:W-:Y:S02]  /*5a50*/  ISETP.GE.AND P6, PT, R107, R0.reuse, PT ;  /* 0x000000006b00720c */ /* 0x080fe40003fc6270 */
[----:B------:R-:W-:Y:S02]  /*5a60*/  IADD3 R109, R5, UR6, RZ ;  /* 0x00000006056d7c10 */ /* 0x000fe4000fffe0ff */
        /* <DEDUP_REMOVED lines=34> */
[----:B------:R-:W-:Y:S02]  /*5c90*/  IADD3 R4, R4, UR6, RZ ;  /* 0x0000000604047c10 */ /* 0x000fe4000fffe0ff */
        /* <DEDUP_REMOVED lines=68> */
.L_x_1567:
[C---:B------:R-:W-:Y:S01]  /*60e0*/  FMUL.FTZ R5, R238.reuse, 1.4426950216293334961 ;  /* 0x3fb8aa3bee057820 */ /* 0x040fe20000410000 */
[----:B------:R-:W-:Y:S01]  /*60f0*/  FSETP.NEU.FTZ.AND P0, PT, R238, -INF , PT ;  /* 0xff800000ee00780b */ /* 0x000fe20003f1d000 */
[----:B------:R-:W-:Y:S01]  /*6100*/  FMUL.FTZ R4, R237, 1.4426950216293334961 ;  /* 0x3fb8aa3bed047820 */ /* 0x000fe20000410000 */
[----:B------:R-:W-:Y:S01]  /*6110*/  MOV R156, 0x40 ;  /* 0x00000040009c7802 */ /* 0x000fe20000000f00 */
[----:B------:R-:W-:Y:S01]  /*6120*/  FMUL.FTZ R2, R236, 1.4426950216293334961 ;  /* 0x3fb8aa3bec027820 */ /* 0x000fe20000410000 */
[----:B------:R-:W-:Y:S01]  /*6130*/  FSEL R5, R5, RZ, P0 ;  /* 0x000000ff05057208 */ /* 0x000fe20000000000 */
[----:B------:R-:W-:Y:S01]  /*6140*/  FMUL.FTZ R0, R233, 1.4426950216293334961 ;  /* 0x3fb8aa3be9007820 */ /* 0x000fe20000410000 */
[----:B------:R-:W-:Y:S01]  /*6150*/  FSETP.NEU.FTZ.AND P0, PT, R237, -INF , PT ;  /* 0xff800000ed00780b */ /* 0x000fe20003f1d000 */
[----:B------:R-:W-:Y:S01]  /*6160*/  UISETP.GT.AND UP0, UPT, UR7, UR18, UPT ;  /* 0x000000120700728c */ /* 0x000fe2000bf04270 */
[----:B------:R-:W-:Y:S01]  /*6170*/  SEL R156, R156, 0xffffffc0, !P1 ;  /* 0xffffffc09c9c7807 */ /* 0x000fe20004800000 */
[--C-:B------:R-:W-:Y:S01]  /*6180*/  FFMA.FTZ R7, R7, c[0x0][0x23c], -R5.reuse ;  /* 0x00008f0007077a23 */ /* 0x100fe20000010805 */
[----:B------:R-:W-:Y:S01]  /*6190*/  FSEL R4, R4, RZ, P0 ;  /* 0x000000ff04047208 */ /* 0x000fe20000000000 */
[--C-:B------:R-:W-:Y:S01]  /*61a0*/  FFMA.FTZ R6, R6, c[0x0][0x23c], -R5.reuse ;  /* 0x00008f0006067a23 */ /* 0x100fe20000010805 */
[----:B------:R-:W-:Y:S01]  /*61b0*/  FSETP.NEU.FTZ.AND P0, PT, R236, -INF , PT ;  /* 0xff800000ec00780b */ /* 0x000fe20003f1d000 */
[----:B------:R-:W-:Y:S01]  /*61c0*/  MUFU.EX2 R108, R7 ;  /* 0x00000007006c7308 */ /* 0x000fe20000000800 */
[--C-:B------:R-:W-:Y:S01]  /*61d0*/  FFMA.FTZ R100, R100, c[0x0][0x23c], -R5.reuse ;  /* 0x00008f0064647a23 */ /* 0x100fe20000010805 */
[----:B------:R-:W-:Y:S01]  /*61e0*/  PLOP3.LUT P2, PT, PT, PT, UP0, 0x80, 0x0 ;  /* 0x000000000000781c */ /* 0x000fe20003f4f008 */
[--C-:B------:R-:W-:Y:S01]  /*61f0*/  FFMA.FTZ R32, R32, c[0x0][0x23c], -R4.reuse ;  /* 0x00008f0020207a23 */ /* 0x100fe20000010804 */
[----:B------:R-:W-:Y:S01]  /*6200*/  FSEL R2, R2, RZ, P0 ;  /* 0x000000ff02027208 */ /* 0x000fe20000000000 */
[--C-:B------:R-:W-:Y:S01]  /*6210*/  FFMA.FTZ R31, R31, c[0x0][0x23c], -R4.reuse ;  /* 0x00008f001f1f7a23 */ /* 0x100fe20000010804 */
[----:B------:R-:W-:Y:S01]  /*6220*/  FSETP.NEU.FTZ.AND P0, PT, R233, -INF , PT ;  /* 0xff800000e900780b */ /* 0x000fe20003f1d000 */
[----:B------:R-:W-:Y:S02]  /*6230*/  FFMA.FTZ R30, R30, c[0x0][0x23c], -R4 ;  /* 0x00008f001e1e7a23 */ /* 0x000fe40000010804 */
[----:B------:R-:W-:Y:S01]  /*6240*/  FFMA.FTZ R28, R28, c[0x0][0x23c], -R2 ;  /* 0x00008f001c1c7a23 */ /* 0x000fe20000010802 */
[----:B------:R-:W1:Y:S01]  /*6250*/  MUFU.EX2 R209, R6 ;  /* 0x0000000600d17308 */ /* 0x000e620000000800 */
[--C-:B------:R-:W-:Y:S01]  /*6260*/  FFMA.FTZ R11, R11, c[0x0][0x23c], -R4.reuse ;  /* 0x00008f000b0b7a23 */ /* 0x100fe20000010804 */
[----:B------:R-:W-:Y:S01]  /*6270*/  FSEL R0, R0, RZ, P0 ;  /* 0x000000ff00007208 */ /* 0x000fe20000000000 */
        /* <DEDUP_REMOVED lines=10> */
[----:B------:R-:W2:Y:S01]  /*6320*/  MUFU.EX2 R113, R10 ;  /* 0x0000000a00717308 */ /* 0x000ea20000000800 */
[--C-:B------:R-:W-:Y:S02]  /*6330*/  FFMA.FTZ R24, R24, c[0x0][0x23c], -R2.reuse ;  /* 0x00008f0018187a23 */ /* 0x100fe40000010802 */
[----:B------:R-:W-:Y:S02]  /*6340*/  FFMA.FTZ R2, R23, c[0x0][0x23c], -R2 ;  /* 0x00008f0017027a23 */ /* 0x000fe40000010802 */
[--C-:B------:R-:W-:Y:S02]  /*6350*/  FFMA.FTZ R35, R35, c[0x0][0x23c], -R5.reuse ;  /* 0x00008f0023237a23 */ /* 0x100fe40000010805 */
        /* <DEDUP_REMOVED lines=8> */
[----:B------:R2:W-:Y:S01]  /*63e0*/  MUFU.EX2 R222, R2 ;  /* 0x0000000200de7308 */ /* 0x0005e20000000800 */
[--C-:B------:R-:W-:Y:S02]  /*63f0*/  FFMA.FTZ R19, R19, c[0x0][0x23c], -R0.reuse ;  /* 0x00008f0013137a23 */ /* 0x100fe40000010800 */
[--C-:B------:R-:W-:Y:S02]  /*6400*/  FFMA.FTZ R18, R18, c[0x0][0x23c], -R0.reuse ;  /* 0x00008f0012127a23 */ /* 0x100fe40000010800 */
[--C-:B------:R-:W-:Y:S02]  /*6410*/  FFMA.FTZ R17, R17, c[0x0][0x23c], -R0.reuse ;  /* 0x00008f0011117a23 */ /* 0x100fe40000010800 */
[--C-:B------:R-:W-:Y:S02]  /*6420*/  FFMA.FTZ R16, R16, c[0x0][0x23c], -R0.reuse ;  /* 0x00008f0010107a23 */ /* 0x100fe40000010800 */
[----:B------:R-:W-:Y:S01]  /*6430*/  FFMA.FTZ R0, R101, c[0x0][0x23c], -R0 ;  /* 0x00008f0065007a23 */ /* 0x000fe20000010800 */
[----:B------:R-:W-:Y:S10]  /*6440*/  MUFU.EX2 R225, R13 ;  /* 0x0000000d00e17308 */ /* 0x000ff40000000800 */
[----:B------:R-:W-:Y:S10]  /*6450*/  MUFU.EX2 R224, R12 ;  /* 0x0000000c00e07308 */ /* 0x000ff40000000800 */
[----:B------:R-:W-:Y:S10]  /*6460*/  MUFU.EX2 R227, R9 ;  /* 0x0000000900e37308 */ /* 0x000ff40000000800 */
[----:B------:R-:W-:Y:S10]  /*6470*/  MUFU.EX2 R226, R8 ;  /* 0x0000000800e27308 */ /* 0x000ff40000000800 */
[----:B------:R-:W-:Y:S10]  /*6480*/  MUFU.EX2 R112, R15 ;  /* 0x0000000f00707308 */ /* 0x000ff40000000800 */
[----:B------:R-:W3:Y:S10]  /*6490*/  MUFU.EX2 R111, R14 ;  /* 0x0000000e006f7308 */ /* 0x000ef40000000800 */
[----:B------:R-:W-:Y:S10]  /*64a0*/  MUFU.EX2 R110, R22 ;  /* 0x00000016006e7308 */ /* 0x000ff40000000800 */
[----:B------:R-:W4:Y:S10]  /*64b0*/  MUFU.EX2 R109, R21 ;  /* 0x00000015006d7308 */ /* 0x000f340000000800 */
[----:B------:R4:W-:Y:S10]  /*64c0*/  MUFU.EX2 R230, R5 ;  /* 0x0000000500e67308 */ /* 0x0009f40000000800 */
        /* <DEDUP_REMOVED lines=92> */
[C---:B------:R-:W-:Y:S01]  /*6a90*/  FADD.FTZ R8, -R169.reuse, R8 ;  /* 0x00000008a9087221 */ /* 0x040fe20000010100 */
[-C--:B------:R-:W-:Y:S03]  /*6aa0*/  HMMA.16816.F32 R20, R100, R152.reuse, R20 ;  /* 0x000000986414723c */ /* 0x080fe60000001814 */
[----:B------:R-:W-:Y:S02]  /*6ab0*/  FADD.FTZ R9, -R169, R9 ;  /* 0x00000009a9097221 */ /* 0x000fe40000010100 */
[C---:B------:R-:W-:Y:S02]  /*6ac0*/  FADD.FTZ R10, -R168.reuse, R10 ;  /* 0x0000000aa80a7221 */ /* 0x040fe40000010100 */
[C---:B------:R-:W-:Y:S01]  /*6ad0*/  FADD.FTZ R11, -R168.reuse, R11 ;  /* 0x0000000ba80b7221 */ /* 0x040fe20000010100 */
[C---:B------:R-:W-:Y:S04]  /*6ae0*/  HMMA.16816.F32 R24, R104.reuse, R152, R24 ;  /* 0x000000986818723c */ /* 0x040fe80000001818 */
[----:B------:R-:W-:Y:S02]  /*6af0*/  FADD.FTZ R14, -R168, R14 ;  /* 0x0000000ea80e7221 */ /* 0x000fe40000010100 */
[----:B------:R-:W-:Y:S02]  /*6b00*/  FADD.FTZ R5, -R171, R5 ;  /* 0x00000005ab057221 */ /* 0x000fe40000010100 */
[----:B------:R-:W-:Y:S01]  /*6b10*/  FMUL.FTZ R6, R184, R6 ;  /* 0x00000006b8067220 */ /* 0x000fe20000410000 */
[-C--:B------:R-:W-:Y:S03]  /*6b20*/  HMMA.16816.F32 R28, R104, R154.reuse, R28 ;  /* 0x0000009a681c723c */ /* 0x080fe6000000181c */
[----:B------:R-:W-:Y:S02]  /*6b30*/  FMUL.FTZ R7, R113, R7 ;  /* 0x0000000771077220 */ /* 0x000fe40000410000 */
[----:B------:R-:W-:Y:S02]  /*6b40*/  FMUL.FTZ R8, R112, R8 ;  /* 0x0000000870087220 */ /* 0x000fe40000410000 */
[----:B------:R-:W-:Y:S01]  /*6b50*/  FMUL.FTZ R9, R111, R9 ;  /* 0x000000096f097220 */ /* 0x000fe20000410000 */
[----:B------:R-:W-:Y:S04]  /*6b60*/  HMMA.16816.F32 R32, R100, R154, R32 ;  /* 0x0000009a6420723c */ /* 0x000fe80000001820 */
[----:B------:R-:W-:Y:S02]  /*6b70*/  FMUL.FTZ R10, R110, R10 ;  /* 0x0000000a6e0a7220 */ /* 0x000fe40000410000 */
[----:B------:R-:W-:Y:S02]  /*6b80*/  FMUL.FTZ R11, R109, R11 ;  /* 0x0000000b6d0b7220 */ /* 0x000fe40000410000 */
[C---:B------:R-:W-:Y:S04]  /*6b90*/  FADD.FTZ R12, -R169.reuse, R12 ;  /* 0x0000000ca90c7221 */ /* 0x040fe80000010100 */
[----:B------:R-:W-:Y:S02]  /*6ba0*/  FADD.FTZ R13, -R169, R13 ;  /* 0x0000000da90d7221 */ /* 0x000fe40000010100 */
[----:B------:R-:W-:Y:S02]  /*6bb0*/  FADD.FTZ R15, -R168, R15 ;  /* 0x0000000fa80f7221 */ /* 0x000fe40000010100 */
[----:B------:R-:W-:Y:S02]  /*6bc0*/  FMUL.FTZ R0, R208, R14 ;  /* 0x0000000ed0007220 */ /* 0x000fe40000410000 */
        /* <DEDUP_REMOVED lines=111> */
.L_x_1568:
        /* <DEDUP_REMOVED lines=109> */
.L_x_1569:
        /* <DEDUP_REMOVED lines=318> */
.L_x_1571:
        /* <DEDUP_REMOVED lines=17> */
.L_x_1572:
        /* <DEDUP_REMOVED lines=42> */
.L_x_1574:
[----:B------:R-:W-:Y:S05]  /*9120*/  BSYNC B0 ;  /* 0x0000000000007941 */ /* 0x000fea0003800000 */
.L_x_1573:
        /* <DEDUP_REMOVED lines=15> */
.L_x_1576:
[----:B------:R-:W-:Y:S05]  /*9220*/  BSYNC B0 ;  /* 0x0000000000007941 */ /* 0x000fea0003800000 */
.L_x_1575:
        /* <DEDUP_REMOVED lines=15> */
.L_x_1578:
[----:B------:R-:W-:Y:S05]  /*9320*/  BSYNC B0 ;  /* 0x0000000000007941 */ /* 0x000fea0003800000 */
.L_x_1577:
        /* <DEDUP_REMOVED lines=14> */
.L_x_1580:
[----:B------:R-:W-:Y:S05]  /*9410*/  BSYNC B0 ;  /* 0x0000000000007941 */ /* 0x000fea0003800000 */
.L_x_1579:
        /* <DEDUP_REMOVED lines=26> */
.L_x_1582:
[----:B------:R-:W-:Y:S05]  /*95c0*/  BSYNC B0 ;  /* 0x0000000000007941 */ /* 0x000fea0003800000 */
.L_x_1581:
        /* <DEDUP_REMOVED lines=13> */
.L_x_1584:
[----:B------:R-:W-:Y:S05]  /*96a0*/  BSYNC B0 ;  /* 0x0000000000007941 */ /* 0x000fea0003800000 */
.L_x_1583:
        /* <DEDUP_REMOVED lines=13> */
.L_x_1586:
[----:B------:R-:W-:Y:S05]  /*9780*/  BSYNC B0 ;  /* 0x0000000000007941 */ /* 0x000fea0003800000 */
.L_x_1585:
        /* <DEDUP_REMOVED lines=11> */
.L_x_1541:
[----:B------:R-:W-:Y:S05]  /*9840*/  BSYNC B1 ;  /* 0x0000000000017941 */ /* 0x000fea0003800000 */
.L_x_1519:
        /* <DEDUP_REMOVED lines=11> */
.L_x_1587:
[----:B------:R-:W-:Y:S05]  /*9900*/  EXIT ;  /* 0x000000000000794d */ /* 0x000fea0003800000 */
.L_x_1589:
        /* <DEDUP_REMOVED lines=15> */
.L_x_2479:


//--------------------- .text._ZN5flash25flash_bwd_dot_do_o_kernelILb0E23Flash_bwd_kernel_traitsILi64ELi64ELi128ELi8ELi2ELi4ELi4ELb1ELb0EN7cutlass6half_tE19Flash_kernel_traitsILi64ELi64ELi128ELi8ES3_EEEEvNS_16Flash_bwd_paramsE --------------------------
	.section	.text._ZN5flash25flash_bwd_dot_do_o_kernelILb0E23Flash_bwd_kernel_traitsILi64ELi64ELi128ELi8ELi2ELi4ELi4ELb1ELb0EN7cutlass6half_tE19Flash_kernel_traitsILi64ELi64ELi128ELi8ES3_EEEEvNS_16Flash_bwd_paramsE,"ax",@progbits
	.sectioninfo	@"SHI_REGISTERS=32"
	.align	128
        .global         _ZN5flash25flash_bwd_dot_do_o_kernelILb0E23Flash_bwd_kernel_traitsILi64ELi64ELi128ELi8ELi2ELi4ELi4ELb1ELb0EN7cutlass6half_tE19Flash_kernel_traitsILi64ELi64ELi128ELi8ES3_EEEEvNS_16Flash_bwd_paramsE
        .type           _ZN5flash25flash_bwd_dot_do_o_kernelILb0E23Flash_bwd_kernel_traitsILi64ELi64ELi128ELi8ELi2ELi4ELi4ELb1ELb0EN7cutlass6half_tE19Flash_kernel_traitsILi64ELi64ELi128ELi8ES3_EEEEvNS_16Flash_bwd_paramsE,@function
        .size           _ZN5flash25flash_bwd_dot_do_o_kernelILb0E23Flash_bwd_kernel_traitsILi64ELi64ELi128ELi8ELi2ELi4ELi4ELb1ELb0EN7cutlass6half_tE19Flash_kernel_traitsILi64ELi64ELi128ELi8ES3_EEEEvNS_16Flash_bwd_paramsE,(.L_x_2480 - _ZN5flash25flash_bwd_dot_do_o_kernelILb0E23Flash_bwd_kernel_traitsILi64ELi64ELi128ELi8ELi2ELi4ELi4ELb1ELb0EN7cutlass6half_tE19Flash_kernel_traitsILi64ELi64ELi128ELi8ES3_EEEEvNS_16Flash_bwd_paramsE)
        .other          _ZN5flash25flash_bwd_dot_do_o_kernelILb0E23Flash_bwd_kernel_traitsILi64ELi64ELi128ELi8ELi2ELi4ELi4ELb1ELb0EN7cutlass6half_tE19Flash_kernel_traitsILi64ELi64ELi128ELi8ES3_EEEEvNS_16Flash_bwd_paramsE,@"STO_CUDA_ENTRY STV_DEFAULT"
_ZN5flash25flash_bwd_dot_do_o_kernelILb0E23Flash_bwd_kernel_traitsILi64ELi64ELi128ELi8ELi2ELi4ELi4ELb1ELb0EN7cutlass6half_tE19Flash_kernel_traitsILi64ELi64ELi128ELi8ES3_EEEEvNS_16Flash_bwd_paramsE:
.text._ZN5flash25flash_bwd_dot_do_o_kernelILb0E23Flash_bwd_kernel_traitsILi64ELi64ELi128ELi8ELi2ELi4ELi4ELb1ELb0EN7cutlass6half_tE19Flash_kernel_traitsILi64ELi64ELi128ELi8ES3_EEEEvNS_16Flash_bwd_paramsE:
[----:B------:R-:W-:Y:S02]  /*0000*/  MOV R1, c[0x0][0x28] ;  /* 0x00000a0000017a02 */ /* 0x000fe40000000f00 */
[----:B------:R-:W0:Y:S01]  /*0010*/  S2R R0, SR_CTAID.Y ;  /* 0x0000000000007919 */ /* 0x000e220000002600 */
[----:B------:R-:W-:Y:S01]  /*0020*/  ISETP.NE.U32.AND P0, PT, RZ, c[0x0][0x240], PT ;  /* 0x00009000ff007a0c */ /* 0x000fe20003f05070 */
[----:B------:R-:W-:Y:S01]  /*0030*/  HFMA2.MMA R3, -RZ, RZ, 0, 2.384185791015625e-07 ;  /* 0x00000004ff037435 */ /* 0x000fe200000001ff */
[----:B------:R-:W-:Y:S01]  /*0040*/  MOV R7, 0xffffffff ;  /* 0xffffffff00077802 */ /* 0x000fe20000000f00 */
[----:B------:R-:W-:Y:S01]  /*0050*/  ULDC.64 UR4, c[0x0][0x118] ;  /* 0x0000460000047ab9 */ /* 0x000fe20000000a00 */
[----:B------:R-:W-:-:S07]  /*0060*/  ISETP.NE.AND.EX P0, PT, RZ, c[0x0][0x244], PT, P0 ;  /* 0x00009100ff007a0c */ /* 0x000fce0003f05300 */
[----:B0-----:R-:W-:-:S06]  /*0070*/  IMAD.WIDE R2, R0, R3, c[0x0][0x240] ;  /* 0x0000900000027625 */ /* 0x001fcc00078e0203 */
[----:B------:R-:W2:Y:S04]  /*0080*/  @P0 LDG.E R7, [R2.64] ;  /* 0x0000000402070981 */ /* 0x000ea8000c1e1900 */
[----:B------:R-:W2:Y:S04]  /*0090*/  @P0 LDG.E R8, [R2.64+0x4] ;  /* 0x0000040402080981 */ /* 0x000ea8000c1e1900 */
[----:B------:R-:W0:Y:S02]  /*00a0*/  S2R R23, SR_CTAID.X ;  /* 0x0000000000177919 */ /* 0x000e240000002500 */
[----:B0-----:R-:W-:-:S02]  /*00b0*/  SHF.L.U32 R23, R23, 0x6, RZ ;  /* 0x0000000617177819 */ /* 0x001fc400000006ff */
[----:B--2---:R-:W-:Y:S02]  /*00c0*/  @P0 IADD3 R8, R8, -R7, RZ ;  /* 0x8000000708080210 */ /* 0x004fe40007ffe0ff */
[----:B------:R-:W-:-:S04]  /*00d0*/  @!P0 MOV R8, c[0x0][0x214] ;  /* 0x0000850000088a02 */ /* 0x000fc80000000f00 */
[----:B------:R-:W-:-:S13]  /*00e0*/  ISETP.GT.AND P0, PT, R8, R23, PT ;  /* 0x000000170800720c */ /* 0x000fda0003f04270 */
[----:B------:R-:W-:Y:S05]  /*00f0*/  @!P0 EXIT ;  /* 0x000000000000894d */ /* 0x000fea0003800000 */
[C---:B------:R-:W-:Y:S01]  /*0100*/  ISETP.NE.AND P1, PT, R7.reuse, -0x1, PT ;  /* 0xffffffff0700780c */ /* 0x040fe20003f25270 */
[----:B------:R-:W0:Y:S01]  /*0110*/  S2R R3, SR_CTAID.Z ;  /* 0x0000000000037919 */ /* 0x000e220000002700 */
[----:B------:R-:W-:Y:S02]  /*0120*/  ULDC.U8 UR6, c[0x0][0x328] ;  /* 0x0000ca0000067ab9 */ /* 0x000fe40000000000 */
[----:B------:R-:W-:Y:S01]  /*0130*/  ISETP.NE.AND P0, PT, RZ, UR6, PT ;  /* 0x00000006ff007c0c */ /* 0x000fe2000bf05270 */
[----:B------:R-:W1:Y:S08]  /*0140*/  S2R R22, SR_TID.X ;  /* 0x0000000000167919 */ /* 0x000e700000002100 */
[----:B------:R-:W-:Y:S01]  /*0150*/  @P1 IMAD.WIDE.U32 R12, R7, c[0x0][0x370], RZ ;  /* 0x0000dc00070c1a25 */ /* 0x000fe200078e00ff */
[----:B------:R-:W-:-:S03]  /*0160*/  @!P1 SHF.R.S32.HI R2, RZ, 0x1f, R0 ;  /* 0x0000001fff029819 */ /* 0x000fc60000011400 */
[C---:B------:R-:W-:Y:S01]  /*0170*/  @P1 IMAD R4, R7.reuse, c[0x0][0x374], R13 ;  /* 0x0000dd0007041a24 */ /* 0x040fe200078e020d */
[----:B------:R-:W-:Y:S01]  /*0180*/  @!P1 SHF.R.S32.HI R13, RZ, 0x1f, R0 ;  /* 0x0000001fff0d9819 */ /* 0x000fe20000011400 */
[----:B------:R-:W-:-:S04]  /*0190*/  @P1 IMAD.WIDE.U32 R10, R7, c[0x0][0x1e8], RZ ;  /* 0x00007a00070a1a25 */ /* 0x000fc800078e00ff */
[----:B------:R-:W-:Y:S01]  /*01a0*/  @!P1 IMAD R9, R2, c[0x0][0x368], RZ ;  /* 0x0000da0002099a24 */ /* 0x000fe200078e02ff */
[----:B------:R-:W-:Y:S01]  /*01b0*/  @P1 MOV R6, R10 ;  /* 0x0000000a00061202 */ /* 0x000fe20000000f00 */
[----:B------:R-:W-:Y:S02]  /*01c0*/  @!P1 IMAD R13, R13, c[0x0][0x1e0], RZ ;  /* 0x000078000d0d9a24 */ /* 0x000fe400078e02ff */
[----:B------:R-:W-:Y:S02]  /*01d0*/  @P1 IMAD R5, R7, c[0x0][0x1ec], R11 ;  /* 0x00007b0007051a24 */ /* 0x000fe400078e020b */
[----:B------:R-:W-:-:S04]  /*01e0*/  @!P1 IMAD.WIDE.U32 R10, R0, c[0x0][0x368], RZ ;  /* 0x0000da00000a9a25 */ /* 0x000fc800078e00ff */
[----:B------:R-:W-:Y:S01]  /*01f0*/  @!P1 IMAD R9, R0, c[0x0][0x36c], R9 ;  /* 0x0000db0000099a24 */ /* 0x000fe200078e0209 */
[----:B------:R-:W-:Y:S01]  /*0200*/  @!P1 MOV R12, R10 ;  /* 0x0000000a000c9202 */ /* 0x000fe20000000f00 */
[----:B------:R-:W-:-:S03]  /*0210*/  @!P1 IMAD.WIDE.U32 R14, R0, c[0x0][0x1e0], RZ ;  /* 0x00007800000e9a25 */ /* 0x000fc600078e00ff */
[----:B------:R-:W-:Y:S01]  /*0220*/  @!P1 IADD3 R4, R11, R9, RZ ;  /* 0x000000090b049210 */ /* 0x000fe20007ffe0ff */
[----:B------:R-:W-:Y:S01]  /*0230*/  @!P1 IMAD R13, R0, c[0x0][0x1e4], R13 ;  /* 0x00007900000d9a24 */ /* 0x000fe200078e020d */
[----:B------:R-:W-:-:S04]  /*0240*/  @!P1 MOV R6, R14 ;  /* 0x0000000e00069202 */ /* 0x000fc80000000f00 */
[----:B------:R-:W-:Y:S01]  /*0250*/  @!P1 IADD3 R5, R15, R13, RZ ;  /* 0x0000000d0f059210 */ /* 0x000fe20007ffe0ff */
[----:B------:R-:W-:Y:S05]  /*0260*/  @!P0 BRA `(.L_x_1590) ;  /* 0x0000007000008947 */ /* 0x000fea0003800000 */
[----:B01----:R-:W-:Y:S01]  /*0270*/  HFMA2.MMA R2, -RZ, RZ, 0, 7.62939453125e-06 ;  /* 0x00000080ff027435 */ /* 0x003fe200000001ff */
[----:B------:R-:W-:Y:S01]  /*0280*/  @!P1 IMAD R7, R0, c[0x0][0x224], RZ ;  /* 0x0000890000079a24 */ /* 0x000fe200078e02ff */
[----:B------:R-:W-:-:S04]  /*0290*/  MOV R9, c[0x0][0x210] ;  /* 0x0000840000097a02 */ /* 0x000fc80000000f00 */
[----:B------:R-:W-:-:S04]  /*02a0*/  LEA R7, R0, R7, 0x7 ;  /* 0x0000000700077211 */ /* 0x000fc800078e38ff */
[----:B------:R-:W-:-:S04]  /*02b0*/  IMAD R0, R2, R9, c[0x0][0x234] ;  /* 0x00008d0002007624 */ /* 0x000fc800078e0209 */
[----:B------:R-:W-:Y:S01]  /*02c0*/  IMAD R0, R0, R3, R7 ;  /* 0x0000000300007224 */ /* 0x000fe200078e0207 */
[----:B------:R-:W-:Y:S05]  /*02d0*/  BRA `(.L_x_1591) ;  /* 0x0000002000007947 */ /* 0x000fea0003800000 */
.L_x_1590:
[----:B01----:R-:W-:-:S04]  /*02e0*/  IMAD R0, R0, c[0x0][0x1c0], R3 ;  /* 0x0000700000007a24 */ /* 0x003fc800078e0203 */
[----:B------:R-:W-:Y:S02]  /*02f0*/  IMAD R0, R0, c[0x0][0x224], RZ ;  /* 0x0000890000007a24 */ /* 0x000fe400078e02ff */
.L_x_1591:
[----:B------:R-:W-:Y:S02]  /*0300*/  SHF.R.S32.HI R7, RZ, 0x1f, R22 ;  /* 0x0000001fff077819 */ /* 0x000fe40000011416 */
[----:B------:R-:W-:Y:S02]  /*0310*/  IADD3 R17, -R23, R8, RZ ;  /* 0x0000000817117210 */ /* 0x000fe40007ffe1ff */
[----:B------:R-:W-:Y:S02]  /*0320*/  LEA.HI R7, R7, R22, RZ, 0x3 ;  /* 0x0000001607077211 */ /* 0x000fe400078f18ff */
[----:B------:R-:W-:Y:S02]  /*0330*/  SHF.R.S32.HI R8, RZ, 0x1f, R3 ;  /* 0x0000001fff087819 */ /* 0x000fe40000011403 */
[----:B------:R-:W-:Y:S02]  /*0340*/  LOP3.LUT R9, R7, 0x1ffffff8, RZ, 0xc0, !PT ;  /* 0x1ffffff807097812 */ /* 0x000fe400078ec0ff */
[----:B------:R-:W-:-:S02]  /*0350*/  SHF.R.S32.HI R2, RZ, 0x3, R7 ;  /* 0x00000003ff027819 */ /* 0x000fc40000011407 */
[----:B------:R-:W-:Y:S02]  /*0360*/  IADD3 R9, -R9, R22, RZ ;  /* 0x0000001609097210 */ /* 0x000fe40007ffe1ff */
[----:B------:R-:W-:Y:S02]  /*0370*/  IADD3 R7, R2, 0x20, RZ ;  /* 0x0000002002077810 */ /* 0x000fe40007ffe0ff */
[----:B------:R-:W-:Y:S02]  /*0380*/  SHF.L.U32 R10, R9, 0x3, RZ ;  /* 0x00000003090a7819 */ /* 0x000fe400000006ff */
[----:B------:R-:W-:Y:S02]  /*0390*/  SHF.R.S32.HI R9, RZ, 0x1f, R23 ;  /* 0x0000001fff097819 */ /* 0x000fe40000011417 */
[----:B------:R-:W-:Y:S02]  /*03a0*/  SHF.R.S32.HI R11, RZ, 0x1f, R10 ;  /* 0x0000001fff0b7819 */ /* 0x000fe4000001140a */
[----:B------:R-:W-:Y:S01]  /*03b0*/  ISETP.GE.AND P0, PT, R10, c[0x0][0x220], PT ;  /* 0x000088000a007a0c */ /* 0x000fe20003f06270 */
[----:B------:R-:W-:-:S02]  /*03c0*/  IMAD R16, R9, c[0x0][0x370], RZ ;  /* 0x0000dc0009107a24 */ /* 0x000fc400078e02ff */
[----:B------:R-:W-:Y:S01]  /*03d0*/  IMAD.WIDE.U32 R14, R23, c[0x0][0x370], R10 ;  /* 0x0000dc00170e7a25 */ /* 0x000fe200078e000a */
[-C--:B------:R-:W-:Y:S02]  /*03e0*/  ISETP.LT.AND P1, PT, R7, R17.reuse, !P0 ;  /* 0x000000110700720c */ /* 0x080fe40004721270 */
[----:B------:R-:W-:Y:S01]  /*03f0*/  ISETP.LT.AND P0, PT, R2, R17, !P0 ;  /* 0x000000110200720c */ /* 0x000fe20004701270 */
[----:B------:R-:W-:Y:S01]  /*0400*/  IMAD R18, R9, c[0x0][0x1e8], RZ ;  /* 0x00007a0009127a24 */ /* 0x000fe200078e02ff */
[----:B------:R-:W-:Y:S01]  /*0410*/  IADD3 R12, P2, R12, R14, RZ ;  /* 0x0000000e0c0c7210 */ /* 0x000fe20007f5e0ff */
[C---:B------:R-:W-:Y:S02]  /*0420*/  IMAD R9, R23.reuse, c[0x0][0x374], R16 ;  /* 0x0000dd0017097a24 */ /* 0x040fe400078e0210 */
[----:B------:R-:W-:-:S03]  /*0430*/  IMAD.WIDE.U32 R10, R23, c[0x0][0x1e8], R10 ;  /* 0x00007a00170a7a25 */ /* 0x000fc600078e000a */
[----:B------:R-:W-:Y:S01]  /*0440*/  IADD3.X R13, R4, R15, R9, P2, !PT ;  /* 0x0000000f040d7210 */ /* 0x000fe200017fe409 */
[----:B------:R-:W-:Y:S01]  /*0450*/  IMAD R18, R23, c[0x0][0x1ec], R18 ;  /* 0x00007b0017127a24 */ /* 0x000fe200078e0212 */
[----:B------:R-:W-:Y:S01]  /*0460*/  IADD3 R10, P2, R6, R10, RZ ;  /* 0x0000000a060a7210 */ /* 0x000fe20007f5e0ff */
[----:B------:R-:W-:Y:S02]  /*0470*/  IMAD R4, R8, c[0x0][0x378], RZ ;  /* 0x0000de0008047a24 */ /* 0x000fe400078e02ff */
[----:B------:R-:W-:Y:S01]  /*0480*/  IMAD.WIDE.U32 R6, R3, c[0x0][0x378], R12 ;  /* 0x0000de0003067a25 */ /* 0x000fe200078e000c */
[----:B------:R-:W-:Y:S02]  /*0490*/  IADD3.X R11, R5, R11, R18, P2, !PT ;  /* 0x0000000b050b7210 */ /* 0x000fe400017fe412 */
[----:B------:R-:W-:Y:S01]  /*04a0*/  @P1 IADD3 R9, P2, R2, 0x20, RZ ;  /* 0x0000002002091810 */ /* 0x000fe20007f5e0ff */
[C---:B------:R-:W-:Y:S02]  /*04b0*/  IMAD R5, R3.reuse, c[0x0][0x37c], R4 ;  /* 0x0000df0003057a24 */ /* 0x040fe400078e0204 */
[----:B------:R-:W-:Y:S01]  /*04c0*/  IMAD R4, R8, c[0x0][0x1f0], RZ ;  /* 0x00007c0008047a24 */ /* 0x000fe200078e02ff */
[----:B------:R-:W-:Y:S01]  /*04d0*/  SHF.R.S32.HI R8, RZ, 0x1f, R2 ;  /* 0x0000001fff087819 */ /* 0x000fe20000011402 */
[----:B------:R-:W-:Y:S01]  /*04e0*/  IMAD.WIDE.U32 R10, R3, c[0x0][0x1f0], R10 ;  /* 0x00007c00030a7a25 */ /* 0x000fe200078e000a */
[----:B------:R-:W-:-:S02]  /*04f0*/  IADD3 R7, R7, R5, RZ ;  /* 0x0000000507077210 */ /* 0x000fc40007ffe0ff */
[----:B------:R-:W-:Y:S01]  /*0500*/  @P1 IADD3.X R13, RZ, R8, RZ, P2, !PT ;  /* 0x00000008ff0d1210 */ /* 0x000fe200017fe4ff */
[----:B------:R-:W-:Y:S01]  /*0510*/  IMAD R15, R3, c[0x0][0x1f4], R4 ;  /* 0x00007d00030f7a24 */ /* 0x000fe200078e0204 */
[----:B------:R-:W-:Y:S01]  /*0520*/  @P1 IADD3 R12, P2, R2, 0x20, RZ ;  /* 0x00000020020c1810 */ /* 0x000fe20007f5e0ff */
[C---:B------:R-:W-:Y:S01]  /*0530*/  @P0 IMAD R17, R8.reuse, c[0x0][0x1e8], RZ ;  /* 0x00007a0008110a24 */ /* 0x040fe200078e02ff */
[----:B------:R-:W-:Y:S01]  /*0540*/  @P1 MOV R4, R6 ;  /* 0x0000000600041202 */ /* 0x000fe20000000f00 */
[----:B------:R-:W-:Y:S01]  /*0550*/  @P1 IMAD R14, R13, c[0x0][0x370], RZ ;  /* 0x0000dc000d0e1a24 */ /* 0x000fe200078e02ff */
[----:B------:R-:W-:Y:S01]  /*0560*/  @P1 MOV R5, R7 ;  /* 0x0000000700051202 */ /* 0x000fe20000000f00 */
[----:B------:R-:W-:Y:S01]  /*0570*/  @P0 IMAD R13, R8, c[0x0][0x370], RZ ;  /* 0x0000dc00080d0a24 */ /* 0x000fe200078e02ff */
[----:B------:R-:W-:Y:S01]  /*0580*/  @P1 IADD3.X R8, RZ, R8, RZ, P2, !PT ;  /* 0x00000008ff081210 */ /* 0x000fe200017fe4ff */
[----:B------:R-:W-:Y:S01]  /*0590*/  @P1 IMAD R3, R9, c[0x0][0x374], R14 ;  /* 0x0000dd0009031a24 */ /* 0x000fe200078e020e */
[----:B------:R-:W-:Y:S01]  /*05a0*/  IADD3 R11, R11, R15, RZ ;  /* 0x0000000f0b0b7210 */ /* 0x000fe20007ffe0ff */
[----:B------:R-:W-:-:S04]  /*05b0*/  @P1 IMAD.WIDE.U32 R4, R9, c[0x0][0x370], R4 ;  /* 0x0000dc0009041a25 */ /* 0x000fc800078e0004 */
[----:B------:R-:W-:Y:S01]  /*05c0*/  @P1 IMAD R15, R8, c[0x0][0x1e8], RZ ;  /* 0x00007a00080f1a24 */ /* 0x000fe200078e02ff */
[----:B------:R-:W-:Y:S01]  /*05d0*/  @P1 IADD3 R3, R5, R3, RZ ;  /* 0x0000000305031210 */ /* 0x000fe20007ffe0ff */
[C---:B------:R-:W-:Y:S02]  /*05e0*/  @P0 IMAD R13, R2.reuse, c[0x0][0x374], R13 ;  /* 0x0000dd00020d0a24 */ /* 0x040fe400078e020d */
[C---:B------:R-:W-:Y:S02]  /*05f0*/  @P0 IMAD R17, R2.reuse, c[0x0][0x1ec], R17 ;  /* 0x00007b0002110a24 */ /* 0x040fe400078e0211 */
[----:B------:R-:W-:-:S04]  /*0600*/  @P0 IMAD.WIDE.U32 R6, R2, c[0x0][0x370], R6 ;  /* 0x0000dc0002060a25 */ /* 0x000fc800078e0006 */
[----:B------:R-:W-:Y:S01]  /*0610*/  @P0 IMAD.WIDE.U32 R8, R2, c[0x0][0x1e8], R10 ;  /* 0x00007a0002080a25 */ /* 0x000fe200078e000a */
[----:B------:R-:W-:Y:S02]  /*0620*/  @P0 IADD3 R7, R7, R13, RZ ;  /* 0x0000000d07070210 */ /* 0x000fe40007ffe0ff */
[----:B------:R-:W-:Y:S01]  /*0630*/  @P0 LEA R24, P2, R6, c[0x0][0x330], 0x1 ;  /* 0x0000cc0006180a11 */ /* 0x000fe200078408ff */
[C---:B------:R-:W-:Y:S01]  /*0640*/  @P1 IMAD R15, R12.reuse, c[0x0][0x1ec], R15 ;  /* 0x00007b000c0f1a24 */ /* 0x040fe200078e020f */
[----:B------:R-:W-:Y:S01]  /*0650*/  @P0 IADD3 R5, R9, R17, RZ ;  /* 0x0000001109050210 */ /* 0x000fe20007ffe0ff */
[----:B------:R-:W-:Y:S01]  /*0660*/  @P1 IMAD.WIDE.U32 R12, R12, c[0x0][0x1e8], R10 ;  /* 0x00007a000c0c1a25 */ /* 0x000fe200078e000a */
[----:B------:R-:W-:Y:S01]  /*0670*/  @P1 LEA R2, P3, R4, c[0x0][0x330], 0x1 ;  /* 0x0000cc0004021a11 */ /* 0x000fe200078608ff */
[----:B------:R-:W-:Y:S01]  /*0680*/  CS2R R10, SRZ ;  /* 0x00000000000a7805 */ /* 0x000fe2000001ff00 */
[----:B------:R-:W-:Y:S02]  /*0690*/  @P0 LEA R26, P4, R8, c[0x0][0x1d0], 0x1 ;  /* 0x00007400081a0a11 */ /* 0x000fe400078808ff */
[----:B------:R-:W-:-:S02]  /*06a0*/  @P0 LEA.HI.X R25, R6, c[0x0][0x334], R7, 0x1, P2 ;  /* 0x0000cd0006190a11 */ /* 0x000fc400010f0c07 */
[----:B------:R-:W-:Y:S01]  /*06b0*/  @P1 LEA.HI.X R3, R4, c[0x0][0x334], R3, 0x1, P3 ;  /* 0x0000cd0004031a11 */ /* 0x000fe200018f0c03 */
[----:B------:R-:W-:Y:S01]  /*06c0*/  CS2R R6, SRZ ;  /* 0x0000000000067805 */ /* 0x000fe2000001ff00 */
[----:B------:R-:W-:Y:S02]  /*06d0*/  @P0 LEA.HI.X R27, R8, c[0x0][0x1d4], R5, 0x1, P4 ;  /* 0x00007500081b0a11 */ /* 0x000fe400020f0c05 */
[----:B------:R-:W-:Y:S01]  /*06e0*/  CS2R R4, SRZ ;  /* 0x0000000000047805 */ /* 0x000fe2000001ff00 */
[----:B------:R-:W-:Y:S01]  /*06f0*/  CS2R R8, SRZ ;  /* 0x0000000000087805 */ /* 0x000fe2000001ff00 */
[----:B------:R-:W-:Y:S02]  /*0700*/  @P1 IADD3 R15, R13, R15, RZ ;  /* 0x0000000f0d0f1210 */ /* 0x000fe40007ffe0ff */
[C---:B------:R-:W-:Y:S01]  /*0710*/  @P1 LEA R20, P2, R12.reuse, c[0x0][0x1d0], 0x1 ;  /* 0x000074000c141a11 */ /* 0x040fe200078408ff */
[----:B------:R-:W-:Y:S01]  /*0720*/  CS2R R18, SRZ ;  /* 0x0000000000127805 */ /* 0x000fe2000001ff00 */
[----:B------:R-:W2:Y:S01]  /*0730*/  @P0 LDG.E.128 R4, [R24.64] ;  /* 0x0000000418040981 */ /* 0x000ea2000c1e1d00 */
[----:B------:R-:W-:Y:S01]  /*0740*/  CS2R R16, SRZ ;  /* 0x0000000000107805 */ /* 0x000fe2000001ff00 */
[----:B------:R-:W-:-:S02]  /*0750*/  @P1 LEA.HI.X R21, R12, c[0x0][0x1d4], R15, 0x1, P2 ;  /* 0x000075000c151a11 */ /* 0x000fc400010f0c0f */
[----:B------:R-:W3:Y:S01]  /*0760*/  @P0 LDG.E.128 R8, [R26.64] ;  /* 0x000000041a080981 */ /* 0x000ee2000c1e1d00 */
[----:B------:R-:W-:Y:S01]  /*0770*/  CS2R R14, SRZ ;  /* 0x00000000000e7805 */ /* 0x000fe2000001ff00 */
[----:B------:R-:W-:Y:S02]  /*0780*/  CS2R R12, SRZ ;  /* 0x00000000000c7805 */ /* 0x000fe4000001ff00 */
[----:B------:R-:W4:Y:S04]  /*0790*/  @P1 LDG.E.128 R16, [R20.64] ;  /* 0x0000000414101981 */ /* 0x000f28000c1e1d00 */
[----:B------:R-:W5:Y:S01]  /*07a0*/  @P1 LDG.E.128 R12, [R2.64] ;  /* 0x00000004020c1981 */ /* 0x000f62000c1e1d00 */
[----:B------:R-:W-:Y:S02]  /*07b0*/  IADD3 R23, R23, R0, RZ ;  /* 0x0000000017177210 */ /* 0x000fe40007ffe0ff */
[----:B------:R-:W-:-:S02]  /*07c0*/  LOP3.LUT P0, RZ, R22, 0x7, RZ, 0xc0, !PT ;  /* 0x0000000716ff7812 */ /* 0x000fc4000780c0ff */
[----:B------:R-:W-:Y:S01]  /*07d0*/  LEA.HI R0, P1, R22, R23, RZ, 0x1d ;  /* 0x0000001716007211 */ /* 0x000fe2000783e8ff */
[----:B--2---:R-:W-:Y:S02]  /*07e0*/  HADD2.F32 R25, -RZ, R4.H1_H1 ;  /* 0x30000004ff197230 */ /* 0x004fe40000004100 */
[----:B---3--:R-:W-:Y:S02]  /*07f0*/  HADD2.F32 R26, -RZ, R8.H1_H1 ;  /* 0x30000008ff1a7230 */ /* 0x008fe40000004100 */
[----:B------:R-:W-:Y:S02]  /*0800*/  HADD2.F32 R24, -RZ, R4.H0_H0 ;  /* 0x20000004ff187230 */ /* 0x000fe40000004100 */
[----:B------:R-:W-:Y:S01]  /*0810*/  HADD2.F32 R27, -RZ, R8.H0_H0 ;  /* 0x20000008ff1b7230 */ /* 0x000fe20000004100 */
[----:B------:R-:W-:Y:S01]  /*0820*/  FMUL.FTZ R25, R25, R26 ;  /* 0x0000001a19197220 */ /* 0x000fe20000410000 */
[----:B----4-:R-:W-:Y:S02]  /*0830*/  HADD2.F32 R29, -RZ, R16.H1_H1 ;  /* 0x30000010ff1d7230 */ /* 0x010fe40000004100 */
[----:B-----5:R-:W-:Y:S01]  /*0840*/  HADD2.F32 R28, -RZ, R12.H1_H1 ;  /* 0x3000000cff1c7230 */ /* 0x020fe20000004100 */
[----:B------:R-:W-:Y:S01]  /*0850*/  FFMA.FTZ R24, R24, R27, R25 ;  /* 0x0000001b18187223 */ /* 0x000fe20000010019 */
[----:B------:R-:W-:-:S02]  /*0860*/  HADD2.F32 R8, -RZ, R5.H0_H0 ;  /* 0x20000005ff087230 */ /* 0x000fc40000004100 */
[----:B------:R-:W-:Y:S01]  /*0870*/  HADD2.F32 R21, -RZ, R9.H0_H0 ;  /* 0x20000009ff157230 */ /* 0x000fe20000004100 */
[----:B------:R-:W-:Y:S01]  /*0880*/  FMUL.FTZ R4, R28, R29 ;  /* 0x0000001d1c047220 */ /* 0x000fe20000410000 */
[----:B------:R-:W-:Y:S02]  /*0890*/  HADD2.F32 R25, -RZ, R12.H0_H0 ;  /* 0x2000000cff197230 */ /* 0x000fe40000004100 */
[----:B------:R-:W-:Y:S01]  /*08a0*/  HADD2.F32 R16, -RZ, R16.H0_H0 ;  /* 0x20000010ff107230 */ /* 0x000fe20000004100 */
[----:B------:R-:W-:Y:S01]  /*08b0*/  FFMA.FTZ R24, R8, R21, R24 ;  /* 0x0000001508187223 */ /* 0x000fe20000010018 */
[----:B------:R-:W-:Y:S02]  /*08c0*/  HADD2.F32 R5, -RZ, R5.H1_H1 ;  /* 0x30000005ff057230 */ /* 0x000fe40000004100 */
[----:B------:R-:W-:Y:S01]  /*08d0*/  HADD2.F32 R12, -RZ, R9.H1_H1 ;  /* 0x30000009ff0c7230 */ /* 0x000fe20000004100 */
[----:B------:R-:W-:Y:S01]  /*08e0*/  FFMA.FTZ R16, R25, R16, R4 ;  /* 0x0000001019107223 */ /* 0x000fe20000010004 */
[----:B------:R-:W-:-:S02]  /*08f0*/  HADD2.F32 R21, -RZ, R10.H0_H0 ;  /* 0x2000000aff157230 */ /* 0x000fc40000004100 */
[----:B------:R-:W-:Y:S01]  /*0900*/  HADD2.F32 R9, -RZ, R10.H1_H1 ;  /* 0x3000000aff097230 */ /* 0x000fe20000004100 */
[----:B------:R-:W-:Y:S01]  /*0910*/  FFMA.FTZ R5, R5, R12, R24 ;  /* 0x0000000c05057223 */ /* 0x000fe20000010018 */
[--C-:B------:R-:W-:Y:S02]  /*0920*/  HADD2.F32 R2, -RZ, R6.reuse.H0_H0 ;  /* 0x20000006ff027230 */ /* 0x100fe40000004100 */
[----:B------:R-:W-:Y:S02]  /*0930*/  HADD2.F32 R25, -RZ, R13.H0_H0 ;  /* 0x2000000dff197230 */ /* 0x000fe40000004100 */
[----:B------:R-:W-:Y:S01]  /*0940*/  HADD2.F32 R10, -RZ, R17.H0_H0 ;  /* 0x20000011ff0a7230 */ /* 0x000fe20000004100 */
[----:B------:R-:W-:Y:S01]  /*0950*/  FFMA.FTZ R2, R2, R21, R5 ;  /* 0x0000001502027223 */ /* 0x000fe20000010005 */
[----:B------:R-:W-:Y:S02]  /*0960*/  HADD2.F32 R6, -RZ, R6.H1_H1 ;  /* 0x30000006ff067230 */ /* 0x000fe40000004100 */
[----:B------:R-:W-:Y:S01]  /*0970*/  HADD2.F32 R13, -RZ, R13.H1_H1 ;  /* 0x3000000dff0d7230 */ /* 0x000fe20000004100 */
[----:B------:R-:W-:Y:S01]  /*0980*/  FFMA.FTZ R16, R25, R10, R16 ;  /* 0x0000000a19107223 */ /* 0x000fe20000010010 */
[----:B------:R-:W-:Y:S01]  /*0990*/  HADD2.F32 R17, -RZ, R17.H1_H1 ;  /* 0x30000011ff117230 */ /* 0x000fe20000004100 */
[----:B------:R-:W-:Y:S01]  /*09a0*/  FFMA.FTZ R2, R6, R9, R2 ;  /* 0x0000000906027223 */ /* 0x000fe20000010002 */
[----:B------:R-:W-:-:S02]  /*09b0*/  HADD2.F32 R3, -RZ, R7.H0_H0 ;  /* 0x20000007ff037230 */ /* 0x000fc40000004100 */
[----:B------:R-:W-:Y:S01]  /*09c0*/  HADD2.F32 R8, -RZ, R11.H0_H0 ;  /* 0x2000000bff087230 */ /* 0x000fe20000004100 */
[----:B------:R-:W-:Y:S01]  /*09d0*/  FFMA.FTZ R16, R13, R17, R16 ;  /* 0x000000110d107223 */ /* 0x000fe20000010010 */
[----:B------:R-:W-:Y:S02]  /*09e0*/  HADD2.F32 R5, -RZ, R14.H0_H0 ;  /* 0x2000000eff057230 */ /* 0x000fe40000004100 */
[----:B------:R-:W-:Y:S01]  /*09f0*/  HADD2.F32 R10, -RZ, R18.H0_H0 ;  /* 0x20000012ff0a7230 */ /* 0x000fe20000004100 */
[----:B------:R-:W-:Y:S01]  /*0a00*/  FFMA.FTZ R2, R3, R8, R2 ;  /* 0x0000000803027223 */ /* 0x000fe20000010002 */
[----:B------:R-:W-:Y:S02]  /*0a10*/  HADD2.F32 R7, -RZ, R7.H1_H1 ;  /* 0x30000007ff077230 */ /* 0x000fe40000004100 */
[----:B------:R-:W-:Y:S01]  /*0a20*/  HADD2.F32 R4, -RZ, R11.H1_H1 ;  /* 0x3000000bff047230 */ /* 0x000fe20000004100 */
[----:B------:R-:W-:Y:S01]  /*0a30*/  FFMA.FTZ R16, R5, R10, R16 ;  /* 0x0000000a05107223 */ /* 0x000fe20000010010 */
[----:B------:R-:W-:-:S02]  /*0a40*/  HADD2.F32 R9, -RZ, R14.H1_H1 ;  /* 0x3000000eff097230 */ /* 0x000fc40000004100 */
[----:B------:R-:W-:Y:S01]  /*0a50*/  HADD2.F32 R18, -RZ, R18.H1_H1 ;  /* 0x30000012ff127230 */ /* 0x000fe20000004100 */
[----:B------:R-:W-:Y:S01]  /*0a60*/  FFMA.FTZ R2, R7, R4, R2 ;  /* 0x0000000407027223 */ /* 0x000fe20000010002 */
[----:B------:R-:W-:Y:S02]  /*0a70*/  HADD2.F32 R3, -RZ, R15.H0_H0 ;  /* 0x2000000fff037230 */ /* 0x000fe40000004100 */
[----:B------:R-:W-:Y:S01]  /*0a80*/  HADD2.F32 R5, -RZ, R19.H0_H0 ;  /* 0x20000013ff057230 */ /* 0x000fe20000004100 */
[----:B------:R-:W-:Y:S01]  /*0a90*/  FFMA.FTZ R16, R9, R18, R16 ;  /* 0x0000001209107223 */ /* 0x000fe20000010010 */
[----:B------:R-:W-:-:S03]  /*0aa0*/  HADD2.F32 R15, -RZ, R15.H1_H1 ;  /* 0x3000000fff0f7230 */ /* 0x000fc60000004100 */
[----:B------:R-:W-:Y:S02]  /*0ab0*/  FFMA.FTZ R16, R3, R5, R16 ;  /* 0x0000000503107223 */ /* 0x000fe40000010010 */
[----:B------:R-:W0:Y:S01]  /*0ac0*/  SHFL.BFLY PT, R3, R2, 0x4, 0x1f ;  /* 0x0c801f0002037f89 */ /* 0x000e2200000e0000 */
[----:B------:R-:W-:-:S05]  /*0ad0*/  HADD2.F32 R19, -RZ, R19.H1_H1 ;  /* 0x30000013ff137230 */ /* 0x000fca0000004100 */
[----:B------:R-:W-:-:S05]  /*0ae0*/  FFMA.FTZ R16, R15, R19, R16 ;  /* 0x000000130f107223 */ /* 0x000fca0000010010 */
[----:B------:R-:W1:Y:S01]  /*0af0*/  SHFL.BFLY PT, R5, R16, 0x4, 0x1f ;  /* 0x0c801f0010057f89 */ /* 0x000e6200000e0000 */
[----:B0-----:R-:W-:-:S05]  /*0b00*/  FADD.FTZ R3, R2, R3 ;  /* 0x0000000302037221 */ /* 0x001fca0000010000 */
[----:B------:R-:W0:Y:S01]  /*0b10*/  SHFL.BFLY PT, R4, R3, 0x2, 0x1f ;  /* 0x0c401f0003047f89 */ /* 0x000e2200000e0000 */
[----:B-1----:R-:W-:-:S05]  /*0b20*/  FADD.FTZ R6, R16, R5 ;  /* 0x0000000510067221 */ /* 0x002fca0000010000 */
[----:B------:R-:W1:Y:S01]  /*0b30*/  SHFL.BFLY PT, R7, R6, 0x2, 0x1f ;  /* 0x0c401f0006077f89 */ /* 0x000e6200000e0000 */
[----:B0-----:R-:W-:-:S05]  /*0b40*/  FADD.FTZ R4, R3, R4 ;  /* 0x0000000403047221 */ /* 0x001fca0000010000 */
[----:B------:R-:W0:Y:S01]  /*0b50*/  SHFL.BFLY PT, R5, R4, 0x1, 0x1f ;  /* 0x0c201f0004057f89 */ /* 0x000e2200000e0000 */
[----:B-1----:R-:W-:-:S05]  /*0b60*/  FADD.FTZ R7, R6, R7 ;  /* 0x0000000706077221 */ /* 0x002fca0000010000 */
[----:B------:R-:W1:Y:S01]  /*0b70*/  SHFL.BFLY PT, R8, R7, 0x1, 0x1f ;  /* 0x0c201f0007087f89 */ /* 0x000e6200000e0000 */
[----:B------:R-:W-:-:S04]  /*0b80*/  SHF.R.S32.HI R2, RZ, 0x1f, R23 ;  /* 0x0000001fff027819 */ /* 0x000fc80000011417 */
[----:B------:R-:W-:Y:S02]  /*0b90*/  IADD3.X R3, RZ, R2, RZ, P1, !PT ;  /* 0x00000002ff037210 */ /* 0x000fe40000ffe4ff */
[----:B------:R-:W-:Y:S01]  /*0ba0*/  LEA R2, P1, R0, c[0x0][0x3c8], 0x2 ;  /* 0x0000f20000027a11 */ /* 0x000fe200078210ff */
[----:B0-----:R-:W-:-:S03]  /*0bb0*/  FADD.FTZ R5, R4, R5 ;  /* 0x0000000504057221 */ /* 0x001fc60000010000 */
[----:B------:R-:W-:Y:S01]  /*0bc0*/  LEA.HI.X R3, R0, c[0x0][0x3cc], R3, 0x2, P1 ;  /* 0x0000f30000037a11 */ /* 0x000fe200008f1403 */
[----:B------:R-:W-:-:S05]  /*0bd0*/  FMUL.FTZ R5, R5, c[0x0][0x2d4] ;  /* 0x0000b50005057a20 */ /* 0x000fca0000410000 */
[----:B------:R0:W-:Y:S01]  /*0be0*/  @!P0 STG.E [R2.64], R5 ;  /* 0x0000000502008986 */ /* 0x0001e2000c101904 */
[----:B-1----:R-:W-:Y:S01]  /*0bf0*/  FADD.FTZ R8, R7, R8 ;  /* 0x0000000807087221 */ /* 0x002fe20000010000 */
[----:B------:R-:W-:Y:S06]  /*0c00*/  @P0 EXIT ;  /* 0x000000000000094d */ /* 0x000fec0003800000 */
[----:B0-----:R-:W-:-:S05]  /*0c10*/  FMUL.FTZ R5, R8, c[0x0][0x2d4] ;  /* 0x0000b50008057a20 */ /* 0x001fca0000410000 */
[----:B------:R-:W-:Y:S01]  /*0c20*/  STG.E [R2.64+0x80], R5 ;  /* 0x0000800502007986 */ /* 0x000fe2000c101904 */
[----:B------:R-:W-:Y:S05]  /*0c30*/  EXIT ;  /* 0x000000000000794d */ /* 0x000fea0003800000 */
.L_x_1592:
        /* <DEDUP_REMOVED lines=12> */
.L_x_2480:


//--------------------- .text._ZN5flash25flash_bwd_dot_do_o_kernelILb1E23Flash_bwd_kernel_traitsILi64ELi64ELi128ELi8ELi2ELi4ELi4ELb1ELb0EN7cutlass6half_tE19Flash_kernel_traitsILi64ELi64ELi128ELi8ES3_EEEEvNS_16Flash_bwd_paramsE --------------------------
	.section	.text._ZN5flash25flash_bwd_dot_do_o_kernelILb1E23Flash_bwd_kernel_traitsILi64ELi64ELi128ELi8ELi2ELi4ELi4ELb1ELb0EN7cutlass6half_tE19Flash_kernel_traitsILi64ELi64ELi128ELi8ES3_EEEEvNS_16Flash_bwd_paramsE,"ax",@progbits
	.sectioninfo	@"SHI_REGISTERS=34"
	.align	128
        .global         _ZN5flash25flash_bwd_dot_do_o_kernelILb1E23Flash_bwd_kernel_traitsILi64ELi64ELi128ELi8ELi2ELi4ELi4ELb1ELb0EN7cutlass6half_tE19Flash_kernel_traitsILi64ELi64ELi128ELi8ES3_EEEEvNS_16Flash_bwd_paramsE
        .type           _ZN5flash25flash_bwd_dot_do_o_kernelILb1E23Flash_bwd_kernel_traitsILi64ELi64ELi128ELi8ELi2ELi4ELi4ELb1ELb0EN7cutlass6half_tE19Flash_kernel_traitsILi64ELi64ELi128ELi8ES3_EEEEvNS_16Flash_bwd_paramsE,@function
        .size           _ZN5flash25flash_bwd_dot_do_o_kernelILb1E23Flash_bwd_kernel_traitsILi64ELi64ELi128ELi8ELi2ELi4ELi4ELb1ELb0EN7cutlass6half_tE19Flash_kernel_traitsILi64ELi64ELi128ELi8ES3_EEEEvNS_16Flash_bwd_paramsE,(.L_x_2481 - _ZN5flash25flash_bwd_dot_do_o_kernelILb1E23Flash_bwd_kernel_traitsILi64ELi64ELi128ELi8ELi2ELi4ELi4ELb1ELb0EN7cutlass6half_tE19Flash_kernel_traitsILi64ELi64ELi128ELi8ES3_EEEEvNS_16Flash_bwd_paramsE)
        .other          _ZN5flash25flash_bwd_dot_do_o_kernelILb1E23Flash_bwd_kernel_traitsILi64ELi64ELi128ELi8ELi2ELi4ELi4ELb1ELb0EN7cutlass6half_tE19Flash_kernel_traitsILi64ELi64ELi128ELi8ES3_EEEEvNS_16Flash_bwd_paramsE,@"STO_CUDA_ENTRY STV_DEFAULT"
_ZN5flash25flash_bwd_dot_do_o_kernelILb1E23Flash_bwd_kernel_traitsILi64ELi64ELi128ELi8ELi2ELi4ELi4ELb1ELb0EN7cutlass6half_tE19Flash_kernel_traitsILi64ELi64ELi128ELi8ES3_EEEEvNS_16Flash_bwd_paramsE:
.text._ZN5flash25flash_bwd_dot_do_o_kernelILb1E23Flash_bwd_kernel_traitsILi64ELi64ELi128ELi8ELi2ELi4ELi4ELb1ELb0EN7cutlass6half_tE19Flash_kernel_traitsILi64ELi64ELi128ELi8ES3_EEEEvNS_16Flash_bwd_paramsE:
        /* <DEDUP_REMOVED lines=16> */
[----:B------:R-:W-:Y:S01]  /*0100*/  ISETP.NE.AND P1, PT, R11, -0x1, PT ;  /* 0xffffffff0b00780c */ /* 0x000fe20003f25270 */
[C---:B------:R-:W-:Y:S01]  /*0110*/  IMAD.WIDE R2, R10.reuse, 0x80, RZ ;  /* 0x000000800a027825 */ /* 0x040fe200078e02ff */
[----:B------:R-:W-:Y:S01]  /*0120*/  MOV R20, c[0x0][0x1c0] ;  /* 0x0000700000147a02 */ /* 0x000fe20000000f00 */
[----:B------:R-:W-:Y:S01]  /*0130*/  ULDC.U8 UR6, c[0x0][0x328] ;  /* 0x0000ca0000067ab9 */ /* 0x000fe20000000000 */
[----:B------:R-:W-:Y:S01]  /*0140*/  SHF.R.S32.HI R14, RZ, 0x1f, R21 ;  /* 0x0000001fff0e7819 */ /* 0x000fe20000011415 */
[----:B------:R-:W-:Y:S01]  /*0150*/  IMAD.WIDE R24, R10, c[0x0][0x224], RZ ;  /* 0x000089000a187a25 */ /* 0x000fe200078e02ff */
[----:B------:R-:W-:Y:S02]  /*0160*/  SEL R0, R2, RZ, P0 ;  /* 0x000000ff02007207 */ /* 0x000fe40000000000 */
[----:B------:R-:W-:Y:S01]  /*0170*/  SEL R5, R3, RZ, P0 ;  /* 0x000000ff03057207 */ /* 0x000fe20000000000 */
[----:B------:R-:W-:-:S04]  /*0180*/  IMAD.WIDE R30, R20, c[0x0][0x22c], RZ ;  /* 0x00008b00141e7a25 */ /* 0x000fc800078e02ff */
[--C-:B------:R-:W-:Y:S01]  /*0190*/  @!P1 SHF.R.S32.HI R4, RZ, 0x1f, R10.reuse ;  /* 0x0000001fff049819 */ /* 0x100fe2000001140a */
[C---:B------:R-:W-:Y:S01]  /*01a0*/  @P1 IMAD.WIDE.U32 R2, R11.reuse, c[0x0][0x1e8], RZ ;  /* 0x00007a000b021a25 */ /* 0x040fe200078e00ff */
[----:B------:R-:W-:Y:S02]  /*01b0*/  @!P1 SHF.R.S32.HI R19, RZ, 0x1f, R10 ;  /* 0x0000001fff139819 */ /* 0x000fe4000001140a */
[----:B------:R-:W-:Y:S01]  /*01c0*/  @P1 MOV R23, R11 ;  /* 0x0000000b00171202 */ /* 0x000fe20000000f00 */
[----:B------:R-:W-:Y:S01]  /*01d0*/  @!P1 IMAD R9, R4, c[0x0][0x368], RZ ;  /* 0x0000da0004099a24 */ /* 0x000fe200078e02ff */
[----:B------:R-:W-:Y:S01]  /*01e0*/  @P1 MOV R12, R2 ;  /* 0x00000002000c1202 */ /* 0x000fe20000000f00 */
[----:B------:R-:W-:Y:S01]  /*01f0*/  @P1 IMAD R8, R11, c[0x0][0x1ec], R3 ;  /* 0x00007b000b081a24 */ /* 0x000fe200078e0203 */
[----:B------:R-:W-:Y:S01]  /*0200*/  SHF.R.S32.HI R3, RZ, 0x1f, R20 ;  /* 0x0000001fff037819 */ /* 0x000fe20000011414 */
[----:B------:R-:W-:Y:S01]  /*0210*/  IMAD R2, R25, c[0x0][0x1c0], RZ ;  /* 0x0000700019027a24 */ /* 0x000fe200078e02ff */
[----:B------:R-:W-:Y:S01]  /*0220*/  @!P1 MOV R23, 0xffffffff ;  /* 0xffffffff00179802 */ /* 0x000fe20000000f00 */
[----:B------:R-:W-:-:S04]  /*0230*/  @P1 IMAD.WIDE.U32 R6, R11, c[0x0][0x370], RZ ;  /* 0x0000dc000b061a25 */ /* 0x000fc800078e00ff */
[----:B------:R-:W-:-:S04]  /*0240*/  @!P1 IMAD.WIDE.U32 R16, R10, c[0x0][0x368], RZ ;  /* 0x0000da000a109a25 */ /* 0x000fc800078e00ff */
[----:B------:R-:W-:Y:S02]  /*0250*/  @!P1 IMAD R19, R19, c[0x0][0x1e0], RZ ;  /* 0x0000780013139a24 */ /* 0x000fe400078e02ff */
[----:B------:R-:W-:Y:S02]  /*0260*/  @!P1 IMAD R9, R10, c[0x0][0x36c], R9 ;  /* 0x0000db000a099a24 */ /* 0x000fe400078e0209 */
[----:B------:R-:W-:Y:S02]  /*0270*/  IMAD R27, R24, R3, R2 ;  /* 0x00000003181b7224 */ /* 0x000fe400078e0202 */
[----:B------:R-:W-:Y:S01]  /*0280*/  @P1 IMAD R7, R11, c[0x0][0x374], R7 ;  /* 0x0000dd000b071a24 */ /* 0x000fe200078e0207 */
[----:B------:R-:W-:Y:S01]  /*0290*/  @!P1 IADD3 R7, R17, R9, RZ ;  /* 0x0000000911079210 */ /* 0x000fe20007ffe0ff */
[----:B------:R-:W-:Y:S01]  /*02a0*/  @!P1 IMAD.WIDE.U32 R2, R10, c[0x0][0x1e0], RZ ;  /* 0x000078000a029a25 */ /* 0x000fe200078e00ff */
[----:B------:R-:W0:Y:S01]  /*02b0*/  S2R R9, SR_CTAID.Z ;  /* 0x0000000000097919 */ /* 0x000e220000002700 */
[----:B------:R-:W-:-:S02]  /*02c0*/  MOV R17, RZ ;  /* 0x000000ff00117202 */ /* 0x000fc40000000f00 */
[----:B------:R-:W-:Y:S01]  /*02d0*/  @!P1 IMAD R19, R10, c[0x0][0x1e4], R19 ;  /* 0x000079000a139a24 */ /* 0x000fe200078e0213 */
[----:B------:R-:W-:Y:S01]  /*02e0*/  @!P1 MOV R12, R2 ;  /* 0x00000002000c9202 */ /* 0x000fe20000000f00 */
[----:B------:R-:W-:-:S04]  /*02f0*/  IMAD.WIDE.U32 R24, R24, c[0x0][0x1c0], RZ ;  /* 0x0000700018187a25 */ /* 0x000fc800078e00ff */
[----:B------:R-:W-:Y:S01]  /*0300*/  @!P1 IMAD.IADD R8, R3, 0x1, R19 ;  /* 0x0000000103089824 */ /* 0x000fe200078e0213 */
[----:B------:R-:W-:Y:S01]  /*0310*/  MOV R3, c[0x0][0x22c] ;  /* 0x00008b0000037a02 */ /* 0x000fe20000000f00 */
[----:B------:R-:W-:Y:S01]  /*0320*/  IMAD R4, R31, R23, RZ ;  /* 0x000000171f047224 */ /* 0x000fe200078e02ff */
[----:B------:R-:W-:Y:S01]  /*0330*/  IADD3 R2, R25, R27, RZ ;  /* 0x0000001b19027210 */ /* 0x000fe20007ffe0ff */
[----:B------:R-:W-:Y:S01]  /*0340*/  @P1 IMAD.MOV.U32 R15, RZ, RZ, R6 ;  /* 0x000000ffff0f1224 */ /* 0x000fe200078e0006 */
[----:B------:R-:W-:Y:S01]  /*0350*/  SHF.R.S32.HI R25, RZ, 0x1f, R3 ;  /* 0x0000001fff197819 */ /* 0x000fe20000011403 */
[----:B------:R-:W-:Y:S01]  /*0360*/  IMAD R17, R30, R17, R4 ;  /* 0x000000111e117224 */ /* 0x000fe200078e0204 */
[----:B------:R-:W-:Y:S01]  /*0370*/  IADD3 R19, P0, R21, R0, RZ ;  /* 0x0000000015137210 */ /* 0x000fe20007f1e0ff */
[----:B------:R-:W1:Y:S01]  /*0380*/  S2R R3, SR_TID.X ;  /* 0x0000000000037919 */ /* 0x000e620000002100 */
[----:B------:R-:W-:Y:S01]  /*0390*/  IMAD R2, R2, c[0x0][0x22c], RZ ;  /* 0x00008b0002027a24 */ /* 0x000fe200078e02ff */
[----:B------:R-:W-:-:S02]  /*03a0*/  @!P1 MOV R15, R16 ;  /* 0x00000010000f9202 */ /* 0x000fc40000000f00 */
[----:B------:R-:W-:Y:S01]  /*03b0*/  IMAD.X R5, R14, 0x1, R5, P0 ;  /* 0x000000010e057824 */ /* 0x000fe200000e0605 */
[----:B------:R-:W-:Y:S01]  /*03c0*/  ISETP.NE.AND P0, PT, RZ, UR6, PT ;  /* 0x00000006ff007c0c */ /* 0x000fe2000bf05270 */
[----:B------:R-:W-:Y:S02]  /*03d0*/  IMAD R27, R25, R24, R2 ;  /* 0x00000018191b7224 */ /* 0x000fe400078e0202 */
[----:B------:R-:W-:Y:S02]  /*03e0*/  IMAD R6, R5, R30, RZ ;  /* 0x0000001e05067224 */ /* 0x000fe400078e02ff */
[----:B------:R-:W-:-:S04]  /*03f0*/  IMAD.WIDE.U32 R4, R30, R23, RZ ;  /* 0x000000171e047225 */ /* 0x000fc800078e00ff */
[----:B------:R-:W-:-:S04]  /*0400*/  IMAD.WIDE.U32 R24, R24, c[0x0][0x22c], RZ ;  /* 0x00008b0018187a25 */ /* 0x000fc800078e00ff */
[----:B------:R-:W-:Y:S01]  /*0410*/  IMAD R23, R31, R19, R6 ;  /* 0x000000131f177224 */ /* 0x000fe200078e0206 */
[----:B------:R-:W-:Y:S01]  /*0420*/  IADD3 R0, R25, R27, RZ ;  /* 0x0000001b19007210 */ /* 0x000fe20007ffe0ff */
[----:B0-----:R-:W-:Y:S01]  /*0430*/  IMAD R2, R9, c[0x0][0x22c], RZ ;  /* 0x00008b0009027a24 */ /* 0x001fe200078e02ff */
[----:B------:R-:W-:Y:S01]  /*0440*/  SEL R24, R24, R4, !P1 ;  /* 0x0000000418187207 */ /* 0x000fe20004800000 */
[----:B------:R-:W-:Y:S01]  /*0450*/  IMAD.WIDE.U32 R30, R19, R30, RZ ;  /* 0x0000001e131e7225 */ /* 0x000fe200078e00ff */
[----:B------:R-:W-:Y:S02]  /*0460*/  @P1 IADD3 R0, R5, R17, RZ ;  /* 0x0000001105001210 */ /* 0x000fe40007ffe0ff */
[----:B------:R-:W-:Y:S02]  /*0470*/  SHF.R.S32.HI R6, RZ, 0x1f, R9 ;  /* 0x0000001fff067819 */ /* 0x000fe40000011409 */
[----:B------:R-:W-:Y:S02]  /*0480*/  SHF.R.S32.HI R25, RZ, 0x1f, R2 ;  /* 0x0000001fff197819 */ /* 0x000fe40000011402 */
[----:B------:R-:W-:Y:S01]  /*0490*/  IADD3 R26, R31, R23, RZ ;  /* 0x000000171f1a7210 */ /* 0x000fe20007ffe0ff */
[----:B------:R-:W-:Y:S05]  /*04a0*/  @!P0 BRA `(.L_x_1593) ;  /* 0x0000007000008947 */ /* 0x000fea0003800000 */
[----:B-1----:R-:W-:Y:S01]  /*04b0*/  HFMA2.MMA R4, -RZ, RZ, 0, 7.62939453125e-06 ;  /* 0x00000080ff047435 */ /* 0x002fe200000001ff */
[----:B------:R-:W-:Y:S01]  /*04c0*/  MOV R5, c[0x0][0x210] ;  /* 0x0000840000057a02 */ /* 0x000fe20000000f00 */
[----:B------:R-:W-:-:S04]  /*04d0*/  @!P1 IMAD R11, R10, c[0x0][0x224], RZ ;  /* 0x000089000a0b9a24 */ /* 0x000fc800078e02ff */
[----:B------:R-:W-:-:S04]  /*04e0*/  IMAD R10, R10, 0x80, R11 ;  /* 0x000000800a0a7824 */ /* 0x000fc800078e020b */
[----:B------:R-:W-:-:S04]  /*04f0*/  IMAD R4, R4, R5, c[0x0][0x234] ;  /* 0x00008d0004047624 */ /* 0x000fc800078e0205 */
[----:B------:R-:W-:Y:S01]  /*0500*/  IMAD R27, R4, R9, R10 ;  /* 0x00000009041b7224 */ /* 0x000fe200078e020a */
[----:B------:R-:W-:Y:S05]  /*0510*/  BRA `(.L_x_1594) ;  /* 0x0000002000007947 */ /* 0x000fea0003800000 */
.L_x_1593:
[----:B-1----:R-:W-:-:S04]  /*0520*/  IMAD R10, R10, c[0x0][0x1c0], R9 ;  /* 0x000070000a0a7a24 */ /* 0x002fc800078e0209 */
[----:B------:R-:W-:Y:S02]  /*0530*/  IMAD R27, R10, c[0x0][0x224], RZ ;  /* 0x000089000a1b7a24 */ /* 0x000fe400078e02ff */
.L_x_1594:
[----:B------:R-:W-:Y:S01]  /*0540*/  SHF.R.S32.HI R28, RZ, 0x1f, R3 ;  /* 0x0000001fff1c7819 */ /* 0x000fe20000011403 */
[----:B------:R-:W-:-:S03]  /*0550*/  IMAD R18, R14, c[0x0][0x370], RZ ;  /* 0x0000dc000e127a24 */ /* 0x000fc600078e02ff */
[----:B------:R-:W-:Y:S01]  /*0560*/  LEA.HI R16, R28, R3, RZ, 0x3 ;  /* 0x000000031c107211 */ /* 0x000fe200078f18ff */
[----:B------:R-:W-:-:S03]  /*0570*/  IMAD R18, R21, c[0x0][0x374], R18 ;  /* 0x0000dd0015127a24 */ /* 0x000fc600078e0212 */
[----:B------:R-:W-:-:S04]  /*0580*/  LOP3.LUT R4, R16, 0x1ffffff8, RZ, 0xc0, !PT ;  /* 0x1ffffff810047812 */ /* 0x000fc800078ec0ff */
[----:B------:R-:W-:-:S04]  /*0590*/  IADD3 R4, -R4, R3, RZ ;  /* 0x0000000304047210 */ /* 0x000fc80007ffe1ff */
[----:B------:R-:W-:-:S04]  /*05a0*/  SHF.L.U32 R4, R4, 0x3, RZ ;  /* 0x0000000304047819 */ /* 0x000fc800000006ff */
[----:B------:R-:W-:Y:S02]  /*05b0*/  SHF.R.S32.HI R5, RZ, 0x1f, R4 ;  /* 0x0000001fff057819 */ /* 0x000fe40000011404 */
[----:B------:R-:W-:-:S03]  /*05c0*/  ISETP.GE.AND P0, PT, R4, c[0x0][0x220], PT ;  /* 0x0000880004007a0c */ /* 0x000fc60003f06270 */
[----:B------:R-:W-:-:S04]  /*05d0*/  IMAD.WIDE.U32 R10, R21, c[0x0][0x370], R4 ;  /* 0x0000dc00150a7a25 */ /* 0x000fc800078e0004 */
[----:B------:R-:W-:Y:S01]  /*05e0*/  IMAD.WIDE.U32 R4, R21, c[0x0][0x1e8], R4 ;  /* 0x00007a0015047a25 */ /* 0x000fe200078e0004 */
[----:B------:R-:W-:-:S04]  /*05f0*/  IADD3 R10, P1, R15, R10, RZ ;  /* 0x0000000a0f0a7210 */ /* 0x000fc80007f3e0ff */
[----:B------:R-:W-:Y:S02]  /*0600*/  IADD3.X R11, R7, R11, R18, P1, !PT ;  /* 0x0000000b070b7210 */ /* 0x000fe40000ffe412 */
[----:B------:R-:W-:Y:S02]  /*0610*/  IADD3 R7, -R21, R13, RZ ;  /* 0x0000000d15077210 */ /* 0x000fe40007ffe1ff */
[----:B------:R-:W-:Y:S01]  /*0620*/  SHF.R.S32.HI R13, RZ, 0x3, R16 ;  /* 0x00000003ff0d7819 */ /* 0x000fe20000011410 */
[----:B------:R-:W-:Y:S01]  /*0630*/  IMAD R16, R14, c[0x0][0x1e8], RZ ;  /* 0x00007a000e107a24 */ /* 0x000fe200078e02ff */
[----:B------:R-:W-:Y:S01]  /*0640*/  IADD3 R4, P2, R12, R4, RZ ;  /* 0x000000040c047210 */ /* 0x000fe20007f5e0ff */
[----:B------:R-:W-:Y:S01]  /*0650*/  IMAD R14, R6, c[0x0][0x378], RZ ;  /* 0x0000de00060e7a24 */ /* 0x000fe200078e02ff */
[----:B------:R-:W-:Y:S01]  /*0660*/  ISETP.LT.AND P1, PT, R13, R7, !P0 ;  /* 0x000000070d00720c */ /* 0x000fe20004721270 */
[----:B------:R-:W-:Y:S02]  /*0670*/  IMAD R17, R21, c[0x0][0x1ec], R16 ;  /* 0x00007b0015117a24 */ /* 0x000fe400078e0210 */
[C---:B------:R-:W-:Y:S01]  /*0680*/  IMAD R15, R9.reuse, c[0x0][0x37c], R14 ;  /* 0x0000df00090f7a24 */ /* 0x040fe200078e020e */
[----:B------:R-:W-:Y:S01]  /*0690*/  SHF.R.S32.HI R14, RZ, 0x1f, R13 ;  /* 0x0000001fff0e7819 */ /* 0x000fe2000001140d */
[----:B------:R-:W-:Y:S01]  /*06a0*/  IMAD.WIDE.U32 R10, R9, c[0x0][0x378], R10 ;  /* 0x0000de00090a7a25 */ /* 0x000fe200078e000a */
[----:B------:R-:W-:-:S02]  /*06b0*/  IADD3.X R5, R8, R5, R17, P2, !PT ;  /* 0x0000000508057210 */ /* 0x000fc400017fe411 */
[----:B------:R-:W-:Y:S02]  /*06c0*/  IADD3 R8, R13, 0x20, RZ ;  /* 0x000000200d087810 */ /* 0x000fe40007ffe0ff */
[----:B------:R-:W-:Y:S01]  /*06d0*/  IADD3 R11, R11, R15, RZ ;  /* 0x0000000f0b0b7210 */ /* 0x000fe20007ffe0ff */
[----:B------:R-:W-:Y:S01]  /*06e0*/  IMAD.WIDE.U32 R4, R9, c[0x0][0x1f0], R4 ;  /* 0x00007c0009047a25 */ /* 0x000fe200078e0004 */
[----:B------:R-:W-:-:S03]  /*06f0*/  ISETP.LT.AND P0, PT, R8, R7, !P0 ;  /* 0x000000070800720c */ /* 0x000fc60004701270 */
[----:B------:R-:W-:Y:S02]  /*0700*/  @P1 IMAD R12, R14, c[0x0][0x370], RZ ;  /* 0x0000dc000e0c1a24 */ /* 0x000fe400078e02ff */
[----:B------:R-:W-:Y:S02]  /*0710*/  IMAD R8, R6, c[0x0][0x1f0], RZ ;  /* 0x00007c0006087a24 */ /* 0x000fe400078e02ff */
[C---:B------:R-:W-:Y:S02]  /*0720*/  @P1 IMAD R17, R13.reuse, c[0x0][0x374], R12 ;  /* 0x0000dd000d111a24 */ /* 0x040fe400078e020c */
[----:B------:R-:W-:-:S04]  /*0730*/  @P1 IMAD.WIDE.U32 R6, R13, c[0x0][0x370], R10 ;  /* 0x0000dc000d061a25 */ /* 0x000fc800078e000a */
[----:B------:R-:W-:Y:S01]  /*0740*/  IMAD R15, R9, c[0x0][0x1f4], R8 ;  /* 0x00007d00090f7a24 */ /* 0x000fe200078e0208 */
[----:B------:R-:W-:Y:S02]  /*0750*/  @P1 IADD3 R7, R7, R17, RZ ;  /* 0x0000001107071210 */ /* 0x000fe40007ffe0ff */
[----:B------:R-:W-:-:S04]  /*0760*/  @P1 LEA R8, P2, R6, c[0x0][0x330], 0x1 ;  /* 0x0000cc0006081a11 */ /* 0x000fc800078408ff */
[----:B------:R-:W-:Y:S01]  /*0770*/  @P1 LEA.HI.X R9, R6, c[0x0][0x334], R7, 0x1, P2 ;  /* 0x0000cd0006091a11 */ /* 0x000fe200010f0c07 */
[----:B------:R-:W-:Y:S01]  /*0780*/  IMAD.IADD R7, R5, 0x1, R15 ;  /* 0x0000000105077824 */ /* 0x000fe200078e020f */
[C---:B------:R-:W-:Y:S02]  /*0790*/  @P0 IADD3 R16, P2, R13.reuse, 0x20, RZ ;  /* 0x000000200d100810 */ /* 0x040fe40007f5e0ff */
[----:B------:R-:W-:Y:S02]  /*07a0*/  @P1 MOV R6, R4 ;  /* 0x0000000400061202 */ /* 0x000fe40000000f00 */
[----:B------:R-:W-:Y:S01]  /*07b0*/  @P0 IADD3.X R12, RZ, R14, RZ, P2, !PT ;  /* 0x0000000eff0c0210 */ /* 0x000fe200017fe4ff */
[----:B------:R-:W-:Y:S01]  /*07c0*/  @P0 IMAD.WIDE.U32 R10, R16, c[0x0][0x370], R10 ;  /* 0x0000dc00100a0a25 */ /* 0x000fe200078e000a */
[----:B------:R-:W-:Y:S02]  /*07d0*/  @P0 IADD3 R15, P2, R13, 0x20, RZ ;  /* 0x000000200d0f0810 */ /* 0x000fe40007f5e0ff */
[----:B------:R-:W-:Y:S01]  /*07e0*/  @P0 MOV R5, R7 ;  /* 0x0000000700050202 */ /* 0x000fe20000000f00 */
[----:B------:R-:W-:-:S02]  /*07f0*/  @P0 IMAD R17, R12, c[0x0][0x370], RZ ;  /* 0x0000dc000c110a24 */ /* 0x000fc400078e02ff */
[----:B------:R-:W-:-:S04]  /*0800*/  @P1 IMAD.WIDE.U32 R6, R13, c[0x0][0x1e8], R6 ;  /* 0x00007a000d061a25 */ /* 0x000fc800078e0006 */
[----:B------:R-:W-:Y:S01]  /*0810*/  @P0 IMAD R12, R16, c[0x0][0x374], R17 ;  /* 0x0000dd00100c0a24 */ /* 0x000fe200078e0211 */
[----:B------:R-:W-:Y:S01]  /*0820*/  @P0 IADD3.X R16, RZ, R14, RZ, P2, !PT ;  /* 0x0000000eff100210 */ /* 0x000fe200017fe4ff */
[----:B------:R-:W-:Y:S02]  /*0830*/  @P1 IMAD R14, R14, c[0x0][0x1e8], RZ ;  /* 0x00007a000e0e1a24 */ /* 0x000fe400078e02ff */
[----:B------:R-:W-:Y:S01]  /*0840*/  @P0 IMAD.WIDE.U32 R4, R15, c[0x0][0x1e8], R4 ;  /* 0x00007a000f040a25 */ /* 0x000fe200078e0004 */
[----:B------:R-:W-:-:S03]  /*0850*/  @P0 IADD3 R11, R11, R12, RZ ;  /* 0x0000000c0b0b0210 */ /* 0x000fc60007ffe0ff */
[----:B------:R-:W-:Y:S01]  /*0860*/  @P0 IMAD R16, R16, c[0x0][0x1e8], RZ ;  /* 0x00007a0010100a24 */ /* 0x000fe200078e02ff */
[----:B------:R-:W-:Y:S01]  /*0870*/  @P0 LEA R22, P3, R4, c[0x0][0x1d0], 0x1 ;  /* 0x0000740004160a11 */ /* 0x000fe200078608ff */
[----:B------:R-:W-:Y:S02]  /*0880*/  @P1 IMAD R14, R13, c[0x0][0x1ec], R14 ;  /* 0x00007b000d0e1a24 */ /* 0x000fe400078e020e */
[----:B------:R-:W-:Y:S01]  /*0890*/  @P0 IMAD R13, R15, c[0x0][0x1ec], R16 ;  /* 0x00007b000f0d0a24 */ /* 0x000fe200078e0210 */
[----:B------:R-:W-:Y:S01]  /*08a0*/  @P0 LEA R16, P2, R10, c[0x0][0x330], 0x1 ;  /* 0x0000cc000a100a11 */ /* 0x000fe200078408ff */
[----:B------:R-:W-:-:S03]  /*08b0*/  @P1 IMAD.IADD R7, R7, 0x1, R14 ;  /* 0x0000000107071824 */ /* 0x000fc600078e020e */
[----:B------:R-:W-:Y:S02]  /*08c0*/  @P0 LEA.HI.X R17, R10, c[0x0][0x334], R11, 0x1, P2 ;  /* 0x0000cd000a110a11 */ /* 0x000fe400010f0c0b */
[----:B------:R-:W-:Y:S02]  /*08d0*/  @P0 IADD3 R5, R5, R13, RZ ;  /* 0x0000000d05050210 */ /* 0x000fe40007ffe0ff */
[----:B------:R-:W-:Y:S02]  /*08e0*/  @P1 LEA R12, P2, R6, c[0x0][0x1d0], 0x1 ;  /* 0x00007400060c1a11 */ /* 0x000fe400078408ff */
[----:B------:R-:W-:Y:S02]  /*08f0*/  @P0 LEA.HI.X R23, R4, c[0x0][0x1d4], R5, 0x1, P3 ;  /* 0x0000750004170a11 */ /* 0x000fe400018f0c05 */
[----:B------:R-:W-:Y:S01]  /*0900*/  @P1 LEA.HI.X R13, R6, c[0x0][0x1d4], R7, 0x1, P2 ;  /* 0x00007500060d1a11 */ /* 0x000fe200010f0c07 */
[----:B------:R-:W-:Y:S01]  /*0910*/  CS2R R4, SRZ ;  /* 0x0000000000047805 */ /* 0x000fe2000001ff00 */
[----:B------:R-:W-:Y:S01]  /*0920*/  CS2R R6, SRZ ;  /* 0x0000000000067805 */ /* 0x000fe2000001ff00 */
[----:B------:R-:W-:-:S05]  /*0930*/  CS2R R10, SRZ ;  /* 0x00000000000a7805 */ /* 0x000fca000001ff00 */
[----:B------:R0:W2:Y:S02]  /*0940*/  @P1 LDG.E.128 R4, [R8.64] ;  /* 0x0000000408041981 */ /* 0x0000a4000c1e1d00 */
[----:B0-----:R-:W-:-:S06]  /*0950*/  CS2R R8, SRZ ;  /* 0x0000000000087805 */ /* 0x001fcc000001ff00 */
[----:B------:R0:W3:Y:S01]  /*0960*/  @P1 LDG.E.128 R8, [R12.64] ;  /* 0x000000040c081981 */ /* 0x0000e2000c1e1d00 */
[----:B------:R-:W-:Y:S01]  /*0970*/  CS2R R18, SRZ ;  /* 0x0000000000127805 */ /* 0x000fe2000001ff00 */
[----:B0-----:R-:W-:Y:S01]  /*0980*/  CS2R R12, SRZ ;  /* 0x00000000000c7805 */ /* 0x001fe2000001ff00 */
[--C-:B--2---:R-:W-:Y:S02]  /*0990*/  HADD2.F32 R14, -RZ, R4.reuse.H1_H1 ;  /* 0x30000004ff0e7230 */ /* 0x104fe40000004100 */
[----:B------:R-:W-:Y:S02]  /*09a0*/  HADD2.F32 R4, -RZ, R4.H0_H0 ;  /* 0x20000004ff047230 */ /* 0x000fe40000004100 */
[----:B---3--:R-:W-:-:S05]  /*09b0*/  HADD2.F32 R15, -RZ, R8.H1_H1 ;  /* 0x30000008ff0f7230 */ /* 0x008fca0000004100 */
[----:B------:R-:W-:Y:S01]  /*09c0*/  FMUL.FTZ R14, R14, R15 ;  /* 0x0000000f0e0e7220 */ /* 0x000fe20000410000 */
[----:B------:R-:W-:-:S05]  /*09d0*/  HADD2.F32 R15, -RZ, R8.H0_H0 ;  /* 0x20000008ff0f7230 */ /* 0x000fca0000004100 */
[----:B------:R-:W-:Y:S01]  /*09e0*/  FFMA.FTZ R14, R4, R15, R14 ;  /* 0x0000000f040e7223 */ /* 0x000fe2000001000e */
[----:B------:R-:W-:Y:S02]  /*09f0*/  HADD2.F32 R4, -RZ, R5.H0_H0 ;  /* 0x20000005ff047230 */ /* 0x000fe40000004100 */
[----:B------:R-:W-:Y:S02]  /*0a00*/  HADD2.F32 R15, -RZ, R9.H0_H0 ;  /* 0x20000009ff0f7230 */ /* 0x000fe40000004100 */
[----:B------:R-:W-:-:S03]  /*0a10*/  HADD2.F32 R5, -RZ, R5.H1_H1 ;  /* 0x30000005ff057230 */ /* 0x000fc60000004100 */
[----:B------:R-:W-:Y:S01]  /*0a20*/  FFMA.FTZ R14, R4, R15, R14 ;  /* 0x0000000f040e7223 */ /* 0x000fe2000001000e */
[----:B------:R-:W-:Y:S02]  /*0a30*/  HADD2.F32 R4, -RZ, R9.H1_H1 ;  /* 0x30000009ff047230 */ /* 0x000fe40000004100 */
[----:B------:R-:W-:-:S03]  /*0a40*/  HADD2.F32 R9, -RZ, R10.H1_H1 ;  /* 0x3000000aff097230 */ /* 0x000fc60000004100 */
[----:B------:R-:W-:Y:S01]  /*0a50*/  FFMA.FTZ R14, R5, R4, R14 ;  /* 0x00000004050e7223 */ /* 0x000fe2000001000e */
[----:B------:R-:W-:Y:S02]  /*0a60*/  HADD2.F32 R4, -RZ, R6.H0_H0 ;  /* 0x20000006ff047230 */ /* 0x000fe40000004100 */
[----:B------:R-:W-:Y:S02]  /*0a70*/  HADD2.F32 R5, -RZ, R10.H0_H0 ;  /* 0x2000000aff057230 */ /* 0x000fe40000004100 */
[----:B------:R-:W-:-:S03]  /*0a80*/  HADD2.F32 R6, -RZ, R6.H1_H1 ;  /* 0x30000006ff067230 */ /* 0x000fc60000004100 */
[----:B------:R-:W-:Y:S01]  /*0a90*/  FFMA.FTZ R4, R4, R5, R14 ;  /* 0x0000000504047223 */ /* 0x000fe2000001000e */
[----:B------:R-:W-:Y:S01]  /*0aa0*/  HADD2.F32 R5, -RZ, R11.H0_H0 ;  /* 0x2000000bff057230 */ /* 0x000fe20000004100 */
[----:B------:R-:W-:Y:S02]  /*0ab0*/  CS2R R14, SRZ ;  /* 0x00000000000e7805 */ /* 0x000fe4000001ff00 */
[----:B------:R-:W-:Y:S01]  /*0ac0*/  FFMA.FTZ R6, R6, R9, R4 ;  /* 0x0000000906067223 */ /* 0x000fe20000010004 */
[----:B------:R-:W-:-:S03]  /*0ad0*/  HADD2.F32 R4, -RZ, R7.H0_H0 ;  /* 0x20000007ff047230 */ /* 0x000fc60000004100 */
[----:B------:R0:W2:Y:S02]  /*0ae0*/  @P0 LDG.E.128 R12, [R16.64] ;  /* 0x00000004100c0981 */ /* 0x0000a4000c1e1d00 */
[----:B------:R-:W-:Y:S01]  /*0af0*/  FFMA.FTZ R4, R4, R5, R6 ;  /* 0x0000000504047223 */ /* 0x000fe20000010006 */
[----:B0-----:R-:W-:-:S06]  /*0b00*/  CS2R R16, SRZ ;  /* 0x0000000000107805 */ /* 0x001fcc000001ff00 */
[----:B------:R-:W3:Y:S01]  /*0b10*/  @P0 LDG.E.128 R16, [R22.64] ;  /* 0x0000000416100981 */ /* 0x000ee2000c1e1d00 */
[----:B------:R-:W-:Y:S01]  /*0b20*/  HADD2.F32 R7, -RZ, R7.H1_H1 ;  /* 0x30000007ff077230 */ /* 0x000fe20000004100 */
[----:B------:R-:W-:Y:S01]  /*0b30*/  LEA.HI R28, R28, R3, RZ, 0x4 ;  /* 0x000000031c1c7211 */ /* 0x000fe200078f20ff */
[----:B------:R-:W-:Y:S01]  /*0b40*/  HADD2.F32 R11, -RZ, R11.H1_H1 ;  /* 0x3000000bff0b7230 */ /* 0x000fe20000004100 */
[----:B------:R-:W-:Y:S01]  /*0b50*/  IADD3 R24, P0, P1, R30, R24, R2 ;  /* 0x000000181e187210 */ /* 0x000fe2000791e002 */
[----:B------:R-:W-:Y:S01]  /*0b60*/  IMAD R20, R20, c[0x0][0x22c], RZ ;  /* 0x00008b0014147a24 */ /* 0x000fe200078e02ff */
[----:B------:R-:W-:Y:S02]  /*0b70*/  LOP3.LUT R2, R28, 0x3ffffff0, RZ, 0xc0, !PT ;  /* 0x3ffffff01c027812 */ /* 0x000fe400078ec0ff */
[----:B------:R-:W-:Y:S01]  /*0b80*/  FFMA.FTZ R4, R7, R11, R4 ;  /* 0x0000000b07047223 */ /* 0x000fe20000010004 */
[----:B------:R-:W-:Y:S02]  /*0b90*/  SHF.R.S32.HI R28, RZ, 0x4, R28 ;  /* 0x00000004ff1c7819 */ /* 0x000fe4000001141c */
[----:B------:R-:W-:-:S02]  /*0ba0*/  IADD3 R2, -R2, R3, RZ ;  /* 0x0000000302027210 */ /* 0x000fc40007ffe1ff */
[----:B------:R-:W-:Y:S01]  /*0bb0*/  IADD3.X R0, R26, R0, R25, P0, P1 ;  /* 0x000000001a007210 */ /* 0x000fe200007e2419 */
[--C-:B--2---:R-:W-:Y:S02]  /*0bc0*/  HADD2.F32 R5, -RZ, R12.reuse.H1_H1 ;  /* 0x3000000cff057230 */ /* 0x104fe40000004100 */
[----:B------:R-:W-:Y:S02]  /*0bd0*/  HADD2.F32 R12, -RZ, R12.H0_H0 ;  /* 0x2000000cff0c7230 */ /* 0x000fe40000004100 */
[----:B------:R-:W-:Y:S02]  /*0be0*/  HADD2.F32 R8, -RZ, R13.H1_H1 ;  /* 0x3000000dff087230 */ /* 0x000fe40000004100 */
[--C-:B---3--:R-:W-:Y:S02]  /*0bf0*/  HADD2.F32 R6, -RZ, R16.reuse.H1_H1 ;  /* 0x30000010ff067230 */ /* 0x108fe40000004100 */
[----:B------:R-:W-:Y:S02]  /*0c00*/  HADD2.F32 R16, -RZ, R16.H0_H0 ;  /* 0x20000010ff107230 */ /* 0x000fe40000004100 */
[----:B------:R-:W-:Y:S01]  /*0c10*/  HADD2.F32 R9, -RZ, R17.H0_H0 ;  /* 0x20000011ff097230 */ /* 0x000fe20000004100 */
[----:B------:R-:W-:Y:S01]  /*0c20*/  FMUL.FTZ R5, R5, R6 ;  /* 0x0000000605057220 */ /* 0x000fe20000410000 */
[----:B------:R-:W-:-:S02]  /*0c30*/  HADD2.F32 R6, -RZ, R13.H0_H0 ;  /* 0x2000000dff067230 */ /* 0x000fc40000004100 */
[----:B------:R-:W-:Y:S01]  /*0c40*/  HADD2.F32 R17, -RZ, R17.H1_H1 ;  /* 0x30000011ff117230 */ /* 0x000fe20000004100 */
[----:B------:R-:W-:Y:S01]  /*0c50*/  FFMA.FTZ R5, R12, R16, R5 ;  /* 0x000000100c057223 */ /* 0x000fe20000010005 */
[----:B------:R-:W-:-:S03]  /*0c60*/  HADD2.F32 R7, -RZ, R19.H1_H1 ;  /* 0x30000013ff077230 */ /* 0x000fc60000004100 */
[----:B------:R-:W-:Y:S01]  /*0c70*/  FFMA.FTZ R5, R6, R9, R5 ;  /* 0x0000000906057223 */ /* 0x000fe20000010005 */
[----:B------:R-:W-:Y:S02]  /*0c80*/  HADD2.F32 R6, -RZ, R14.H0_H0 ;  /* 0x2000000eff067230 */ /* 0x000fe40000004100 */
[----:B------:R-:W-:Y:S01]  /*0c90*/  HADD2.F32 R9, -RZ, R18.H0_H0 ;  /* 0x20000012ff097230 */ /* 0x000fe20000004100 */
[----:B------:R-:W-:Y:S01]  /*0ca0*/  FFMA.FTZ R5, R8, R17, R5 ;  /* 0x0000001108057223 */ /* 0x000fe20000010005 */
[----:B------:R-:W-:Y:S02]  /*0cb0*/  HADD2.F32 R14, -RZ, R14.H1_H1 ;  /* 0x3000000eff0e7230 */ /* 0x000fe40000004100 */
[----:B------:R-:W-:Y:S01]  /*0cc0*/  HADD2.F32 R18, -RZ, R18.H1_H1 ;  /* 0x30000012ff127230 */ /* 0x000fe20000004100 */
[----:B------:R-:W-:Y:S01]  /*0cd0*/  FFMA.FTZ R5, R6, R9, R5 ;  /* 0x0000000906057223 */ /* 0x000fe20000010005 */
[----:B------:R-:W-:Y:S02]  /*0ce0*/  HADD2.F32 R6, -RZ, R15.H0_H0 ;  /* 0x2000000fff067230 */ /* 0x000fe40000004100 */
[----:B------:R-:W-:Y:S01]  /*0cf0*/  HADD2.F32 R9, -RZ, R19.H0_H0 ;  /* 0x20000013ff097230 */ /* 0x000fe20000004100 */
[----:B------:R-:W-:Y:S01]  /*0d00*/  FFMA.FTZ R5, R14, R18, R5 ;  /* 0x000000120e057223 */ /* 0x000fe20000010005 */
[----:B------:R-:W-:-:S03]  /*0d10*/  HADD2.F32 R8, -RZ, R15.H1_H1 ;  /* 0x3000000fff087230 */ /* 0x000fc60000004100 */
[----:B------:R-:W-:-:S04]  /*0d20*/  FFMA.FTZ R5, R6, R9, R5 ;  /* 0x0000000906057223 */ /* 0x000fc80000010005 */
[----:B------:R-:W-:Y:S02]  /*0d30*/  FFMA.FTZ R7, R8, R7, R5 ;  /* 0x0000000708077223 */ /* 0x000fe40000010005 */
[----:B------:R-:W0:Y:S04]  /*0d40*/  SHFL.BFLY PT, R5, R4, 0x4, 0x1f ;  /* 0x0c801f0004057f89 */ /* 0x000e2800000e0000 */
[----:B------:R-:W1:Y:S01]  /*0d50*/  SHFL.BFLY PT, R6, R7, 0x4, 0x1f ;  /* 0x0c801f0007067f89 */ /* 0x000e6200000e0000 */
[----:B0-----:R-:W-:Y:S02]  /*0d60*/  FADD.FTZ R8, R4, R5 ;  /* 0x0000000504087221 */ /* 0x001fe40000010000 */
[----:B-1----:R-:W-:-:S03]  /*0d70*/  FADD.FTZ R9, R7, R6 ;  /* 0x0000000607097221 */ /* 0x002fc60000010000 */
[----:B------:R-:W0:Y:S04]  /*0d80*/  SHFL.BFLY PT, R5, R8, 0x2, 0x1f ;  /* 0x0c401f0008057f89 */ /* 0x000e2800000e0000 */
[----:B------:R-:W1:Y:S01]  /*0d90*/  SHFL.BFLY PT, R10, R9, 0x2, 0x1f ;  /* 0x0c401f00090a7f89 */ /* 0x000e6200000e0000 */
[----:B0-----:R-:W-:Y:S01]  /*0da0*/  FADD.FTZ R6, R8, R5 ;  /* 0x0000000508067221 */ /* 0x001fe20000010000 */
[----:B------:R-:W-:Y:S02]  /*0db0*/  SHF.L.U32 R5, R2, 0x2, RZ ;  /* 0x0000000202057819 */ /* 0x000fe400000006ff */
[----:B------:R-:W-:Y:S01]  /*0dc0*/  IADD3 R8, R21, R27, RZ ;  /* 0x0000001b15087210 */ /* 0x000fe20007ffe0ff */
[----:B-1----:R-:W-:Y:S01]  /*0dd0*/  FADD.FTZ R7, R9, R10 ;  /* 0x0000000a09077221 */ /* 0x002fe20000010000 */
[----:B------:R-:W0:Y:S01]  /*0de0*/  SHFL.BFLY PT, R11, R6, 0x1, 0x1f ;  /* 0x0c201f00060b7f89 */ /* 0x000e2200000e0000 */
[----:B------:R-:W-:Y:S01]  /*0df0*/  IMAD R5, R28, R20, R5 ;  /* 0x000000141c057224 */ /* 0x000fe200078e0205 */
[----:B------:R-:W-:-:S02]  /*0e00*/  SHF.L.U32 R9, R20, 0x2, RZ ;  /* 0x0000000214097819 */ /* 0x000fc400000006ff */
[----:B------:R-:W1:Y:S01]  /*0e10*/  SHFL.BFLY PT, R10, R7, 0x1, 0x1f ;  /* 0x0c201f00070a7f89 */ /* 0x000e6200000e0000 */
[----:B------:R-:W-:Y:S02]  /*0e20*/  SHF.R.S32.HI R12, RZ, 0x1f, R8 ;  /* 0x0000001fff0c7819 */ /* 0x000fe40000011408 */
[----:B------:R-:W-:-:S04]  /*0e30*/  IADD3 R2, P0, R5, R24, RZ ;  /* 0x0000001805027210 */ /* 0x000fc80007f1e0ff */
[----:B------:R-:W-:Y:S02]  /*0e40*/  LEA.HI.X.SX32 R5, R5, R0, 0x1, P0 ;  /* 0x0000000005057211 */ /* 0x000fe400000f0eff */
[C---:B------:R-:W-:Y:S02]  /*0e50*/  LEA R4, P0, R2.reuse, c[0x0][0x350], 0x2 ;  /* 0x0000d40002047a11 */ /* 0x040fe400078010ff */
[C---:B------:R-:W-:Y:S02]  /*0e60*/  LEA.HI R0, P1, R3.reuse, R8, RZ, 0x1d ;  /* 0x0000000803007211 */ /* 0x040fe4000783e8ff */
[----:B------:R-:W-:Y:S02]  /*0e70*/  LEA.HI.X R5, R2, c[0x0][0x354], R5, 0x2, P0 ;  /* 0x0000d50002057a11 */ /* 0x000fe400000f1405 */
[----:B------:R-:W-:Y:S02]  /*0e80*/  LOP3.LUT P0, RZ, R3, 0x7, RZ, 0xc0, !PT ;  /* 0x0000000703ff7812 */ /* 0x000fe4000780c0ff */
[----:B------:R-:W-:Y:S01]  /*0e90*/  IADD3.X R3, RZ, R12, RZ, P1, !PT ;  /* 0x0000000cff037210 */ /* 0x000fe20000ffe4ff */
[----:B------:R-:W-:Y:S01]  /*0ea0*/  IMAD.WIDE R8, R9, 0x10, R4 ;  /* 0x0000001009087825 */ /* 0x000fe200078e0204 */
[----:B------:R-:W-:-:S03]  /*0eb0*/  LEA R2, P1, R0, c[0x0][0x3c8], 0x2 ;  /* 0x0000f20000027a11 */ /* 0x000fc600078210ff */
[----:B0-----:R-:W-:Y:S01]  /*0ec0*/  FADD.FTZ R11, R6, R11 ;  /* 0x0000000b060b7221 */ /* 0x001fe20000010000 */
[----:B------:R-:W-:Y:S01]  /*0ed0*/  LEA.HI.X R3, R0, c[0x0][0x3cc], R3, 0x2, P1 ;  /* 0x0000f30000037a11 */ /* 0x000fe200008f1403 */
[----:B-1----:R-:W-:Y:S02]  /*0ee0*/  FADD.FTZ R10, R7, R10 ;  /* 0x0000000a070a7221 */ /* 0x002fe40000010000 */
[----:B------:R-:W-:-:S04]  /*0ef0*/  IMAD.WIDE R6, R20, 0x40, R8 ;  /* 0x0000004014067825 */ /* 0x000fc800078e0208 */
[----:B------:R-:W-:Y:S02]  /*0f00*/  FMUL.FTZ R11, R11, c[0x0][0x2d4] ;  /* 0x0000b5000b0b7a20 */ /* 0x000fe40000410000 */
[----:B------:R-:W-:Y:S02]  /*0f10*/  FMUL.FTZ R13, R10, c[0x0][0x2d4] ;  /* 0x0000b5000a0d7a20 */ /* 0x000fe40000410000 */
[----:B------:R-:W-:Y:S01]  /*0f20*/  IMAD.WIDE R20, R20, 0x40, R6 ;  /* 0x0000004014147825 */ /* 0x000fe200078e0206 */
[----:B------:R-:W-:Y:S04]  /*0f30*/  @!P0 STG.E [R2.64], R11 ;  /* 0x0000000b02008986 */ /* 0x000fe8000c101904 */
[----:B------:R-:W-:Y:S04]  /*0f40*/  @!P0 STG.E [R2.64+0x80], R13 ;  /* 0x0000800d02008986 */ /* 0x000fe8000c101904 */
[----:B------:R-:W-:Y:S04]  /*0f50*/  STG.E.128 [R4.64], RZ ;  /* 0x000000ff04007986 */ /* 0x000fe8000c101d04 */
[----:B------:R-:W-:Y:S04]  /*0f60*/  STG.E.128 [R8.64], RZ ;  /* 0x000000ff08007986 */ /* 0x000fe8000c101d04 */
[----:B------:R-:W-:Y:S04]  /*0f70*/  STG.E.128 [R6.64], RZ ;  /* 0x000000ff06007986 */ /* 0x000fe8000c101d04 */
[----:B------:R-:W-:Y:S01]  /*0f80*/  STG.E.128 [R20.64], RZ ;  /* 0x000000ff14007986 */ /* 0x000fe2000c101d04 */
[----:B------:R-:W-:Y:S05]  /*0f90*/  EXIT ;  /* 0x000000000000794d */ /* 0x000fea0003800000 */
.L_x_1595:
        /* <DEDUP_REMOVED lines=14> */
.L_x_2481:


//--------------------- .text._ZN5flash27flash_bwd_convert_dq_kernelI23Flash_bwd_kernel_traitsILi64ELi128ELi128ELi8ELi4ELi4ELi4ELb0ELb0EN7cutlass6half_tE19Flash_kernel_traitsILi64ELi128ELi128ELi8ES3_EEEEvNS_16Flash_bwd_paramsEi --------------------------
	.section	.text._ZN5flash27flash_bwd_convert_dq_kernelI23Flash_bwd_kernel_traitsILi64ELi128ELi128ELi8ELi4ELi4ELi4ELb0ELb0EN7cutlass6half_tE19Flash_kernel_traitsILi64ELi128ELi128ELi8ES3_EEEEvNS_16Flash_bwd_paramsEi,"ax",@progbits
	.sectioninfo	@"SHI_REGISTERS=64"
	.align	128
        .global         _ZN5flash27flash_bwd_convert_dq_kernelI23Flash_bwd_kernel_traitsILi64ELi128ELi128ELi8ELi4ELi4ELi4ELb0ELb0EN7cutlass6half_tE19Flash_kernel_traitsILi64ELi128ELi128ELi8ES3_EEEEvNS_16Flash_bwd_paramsEi
        .type           _ZN5flash27flash_bwd_convert_dq_kernelI23Flash_bwd_kernel_traitsILi64ELi128ELi128ELi8ELi4ELi4ELi4ELb0ELb0EN7cutlass6half_tE19Flash_kernel_traitsILi64ELi128ELi128ELi8ES3_EEEEvNS_16Flash_bwd_paramsEi,@function
        .size           _ZN5flash27flash_bwd_convert_dq_kernelI23Flash_bwd_kernel_traitsILi64ELi128ELi128ELi8ELi4ELi4ELi4ELb0ELb0EN7cutlass6half_tE19Flash_kernel_traitsILi64ELi128ELi128ELi8ES3_EEEEvNS_16Flash_bwd_paramsEi,(.L_x_2482 - _ZN5flash27flash_bwd_convert_dq_kernelI23Flash_bwd_kernel_traitsILi64ELi128ELi128ELi8ELi4ELi4ELi4ELb0ELb0EN7cutlass6half_tE19Flash_kernel_traitsILi64ELi128ELi128ELi8ES3_EEEEvNS_16Flash_bwd_paramsEi)
        .other          _ZN5flash27flash_bwd_convert_dq_kernelI23Flash_bwd_kernel_traitsILi64ELi128ELi128ELi8ELi4ELi4ELi4ELb0ELb0EN7cutlass6half_tE19Flash_kernel_traitsILi64ELi128ELi128ELi8ES3_EEEEvNS_16Flash_bwd_paramsEi,@"STO_CUDA_ENTRY STV_DEFAULT"
_ZN5flash27flash_bwd_convert_dq_kernelI23Flash_bwd_kernel_traitsILi64ELi128ELi128ELi8ELi4ELi4ELi4ELb0ELb0EN7cutlass6half_tE19Flash_kernel_traitsILi64ELi128ELi128ELi8ES3_EEEEvNS_16Flash_bwd_paramsEi:
.text._ZN5flash27flash_bwd_convert_dq_kernelI23Flash_bwd_kernel_traitsILi64ELi128ELi128ELi8ELi4ELi4ELi4ELb0ELb0EN7cutlass6half_tE19Flash_kernel_traitsILi64ELi128ELi128ELi8ES3_EEEEvNS_16Flash_bwd_paramsEi:
        /* <DEDUP_REMOVED lines=10> */
[----:B------:R-:W0:Y:S01]  /*00a0*/  S2R R0, SR_CTAID.X ;  /* 0x0000000000007919 */ /* 0x000e220000002500 */
[----:B--2---:R-:W-:Y:S01]  /*00b0*/  @P0 IADD3 R4, R5, -R32, RZ ;  /* 0x8000002005040210 */ /* 0x004fe20007ffe0ff */
[----:B0-----:R-:W-:Y:S01]  /*00c0*/  IMAD.SHL.U32 R5, R0, 0x80, RZ ;  /* 0x0000008000057824 */ /* 0x001fe200078e00ff */
[----:B------:R-:W-:-:S04]  /*00d0*/  @!P0 MOV R4, c[0x0][0x214] ;  /* 0x0000850000048a02 */ /* 0x000fc80000000f00 */
[----:B------:R-:W-:-:S13]  /*00e0*/  ISETP.GT.AND P1, PT, R4, R5, PT ;  /* 0x000000050400720c */ /* 0x000fda0003f24270 */
[----:B------:R-:W-:Y:S05]  /*00f0*/  @!P1 EXIT ;  /* 0x000000000000994d */ /* 0x000fea0003800000 */
[C---:B------:R-:W-:Y:S01]  /*0100*/  ISETP.NE.AND P2, PT, R32.reuse, -0x1, PT ;  /* 0xffffffff2000780c */ /* 0x040fe20003f45270 */
[----:B------:R-:W-:Y:S01]  /*0110*/  CS2R R58, SRZ ;  /* 0x00000000003a7805 */ /* 0x000fe2000001ff00 */
[----:B------:R-:W-:Y:S01]  /*0120*/  SHF.R.S32.HI R10, RZ, 0x1f, R5 ;  /* 0x0000001fff0a7819 */ /* 0x000fe20000011405 */
[----:B------:R-:W-:Y:S01]  /*0130*/  CS2R R12, SRZ ;  /* 0x00000000000c7805 */ /* 0x000fe2000001ff00 */
[----:B------:R-:W-:Y:S01]  /*0140*/  IMAD.MOV.U32 R60, RZ, RZ, RZ ;  /* 0x000000ffff3c7224 */ /* 0x000fe200078e00ff */
[----:B------:R-:W-:Y:S01]  /*0150*/  CS2R R14, SRZ ;  /* 0x00000000000e7805 */ /* 0x000fe2000001ff00 */
[----:B------:R-:W-:Y:S01]  /*0160*/  CS2R R16, SRZ ;  /* 0x0000000000107805 */ /* 0x000fe2000001ff00 */
[----:B------:R-:W-:Y:S01]  /*0170*/  CS2R R18, SRZ ;  /* 0x0000000000127805 */ /* 0x000fe2000001ff00 */
[----:B------:R-:W-:Y:S01]  /*0180*/  MOV R48, RZ ;  /* 0x000000ff00307202 */ /* 0x000fe20000000f00 */
[----:B------:R-:W-:Y:S01]  /*0190*/  CS2R R20, SRZ ;  /* 0x0000000000147805 */ /* 0x000fe2000001ff00 */
[----:B------:R-:W-:Y:S01]  /*01a0*/  MOV R57, RZ ;  /* 0x000000ff00397202 */ /* 0x000fe20000000f00 */
[----:B------:R-:W-:Y:S01]  /*01b0*/  CS2R R22, SRZ ;  /* 0x0000000000167805 */ /* 0x000fe2000001ff00 */
[----:B------:R-:W-:Y:S01]  /*01c0*/  CS2R R24, SRZ ;  /* 0x0000000000187805 */ /* 0x000fe2000001ff00 */
[C---:B------:R-:W-:Y:S01]  /*01d0*/  @P2 IMAD.WIDE.U32 R8, R32.reuse, c[0x0][0x398], RZ ;  /* 0x0000e60020082a25 */ /* 0x040fe200078e00ff */
[----:B------:R-:W-:Y:S01]  /*01e0*/  @!P2 SHF.R.S32.HI R0, RZ, 0x1f, R30 ;  /* 0x0000001fff00a819 */ /* 0x000fe2000001141e */
[----:B------:R-:W-:Y:S01]  /*01f0*/  CS2R R26, SRZ ;  /* 0x00000000001a7805 */ /* 0x000fe2000001ff00 */
[----:B------:R-:W-:Y:S01]  /*0200*/  CS2R R40, SRZ ;  /* 0x0000000000287805 */ /* 0x000fe2000001ff00 */
[----:B------:R-:W-:Y:S01]  /*0210*/  @P2 IMAD R6, R32, c[0x0][0x39c], R9 ;  /* 0x0000e70020062a24 */ /* 0x000fe200078e0209 */
[----:B------:R-:W-:Y:S01]  /*0220*/  CS2R R42, SRZ ;  /* 0x00000000002a7805 */ /* 0x000fe2000001ff00 */
[----:B------:R-:W0:Y:S01]  /*0230*/  S2R R9, SR_TID.X ;  /* 0x0000000000097919 */ /* 0x000e220000002100 */
[----:B------:R-:W-:Y:S01]  /*0240*/  @!P2 IMAD R7, R0, c[0x0][0x380], RZ ;  /* 0x0000e0000007aa24 */ /* 0x000fe200078e02ff */
[----:B------:R-:W-:Y:S01]  /*0250*/  MOV R0, c[0x0][0x3e0] ;  /* 0x0000f80000007a02 */ /* 0x000fe20000000f00 */
[----:B------:R-:W-:Y:S01]  /*0260*/  @!P2 IMAD.WIDE.U32 R2, R30, c[0x0][0x380], RZ ;  /* 0x0000e0001e02aa25 */ /* 0x000fe200078e00ff */
[----:B------:R-:W-:Y:S01]  /*0270*/  MOV R45, RZ ;  /* 0x000000ff002d7202 */ /* 0x000fe20000000f00 */
[----:B------:R-:W-:Y:S01]  /*0280*/  CS2R R46, SRZ ;  /* 0x00000000002e7805 */ /* 0x000fe2000001ff00 */
[----:B------:R-:W-:Y:S01]  /*0290*/  ISETP.GE.AND P1, PT, R0, 0x1, PT ;  /* 0x000000010000780c */ /* 0x000fe20003f26270 */
[----:B------:R-:W-:Y:S01]  /*02a0*/  @!P2 IMAD R7, R30, c[0x0][0x384], R7 ;  /* 0x0000e1001e07aa24 */ /* 0x000fe200078e0207 */
[----:B------:R-:W-:Y:S01]  /*02b0*/  @!P2 MOV R8, R2 ;  /* 0x000000020008a202 */ /* 0x000fe20000000f00 */
[----:B------:R-:W-:Y:S01]  /*02c0*/  IMAD.MOV.U32 R11, RZ, RZ, RZ ;  /* 0x000000ffff0b7224 */ /* 0x000fe200078e00ff */
[----:B------:R-:W-:-:S02]  /*02d0*/  MOV R0, RZ ;  /* 0x000000ff00007202 */ /* 0x000fc40000000f00 */
[----:B------:R-:W-:Y:S02]  /*02e0*/  @!P2 IADD3 R6, R3, R7, RZ ;  /* 0x000000070306a210 */ /* 0x000fe40007ffe0ff */
[----:B------:R-:W1:Y:S01]  /*02f0*/  S2R R7, SR_CTAID.Z ;  /* 0x0000000000077919 */ /* 0x000e620000002700 */
[----:B------:R-:W-:Y:S01]  /*0300*/  CS2R R2, SRZ ;  /* 0x0000000000027805 */ /* 0x000fe2000001ff00 */
[----:B0-----:R-:W-:-:S04]  /*0310*/  SHF.R.S32.HI R44, RZ, 0x1f, R9 ;  /* 0x0000001fff2c7819 */ /* 0x001fc80000011409 */
[----:B------:R-:W-:-:S04]  /*0320*/  LEA.HI R34, R44, R9, RZ, 0x5 ;  /* 0x000000092c227211 */ /* 0x000fc800078f28ff */
[----:B------:R-:W-:Y:S01]  /*0330*/  SHF.R.S32.HI R50, RZ, 0x5, R34 ;  /* 0x00000005ff327819 */ /* 0x000fe20000011422 */
[----:B------:R-:W-:Y:S05]  /*0340*/  @!P1 BRA `(.L_x_1596) ;  /* 0x00000b0000009947 */ /* 0x000fea0003800000 */
[C---:B------:R-:W-:Y:S01]  /*0350*/  IMAD.WIDE R28, R30.reuse, c[0x0][0x224], RZ ;  /* 0x000089001e1c7a25 */ /* 0x040fe200078e02ff */
[----:B------:R-:W-:Y:S01]  /*0360*/  MOV R36, c[0x0][0x1c0] ;  /* 0x0000700000247a02 */ /* 0x000fe20000000f00 */
[----:B------:R-:W-:Y:S01]  /*0370*/  HFMA2.MMA R49, -RZ, RZ, 0, 0 ;  /* 0x00000000ff317435 */ /* 0x000fe200000001ff */
[----:B------:R-:W-:Y:S01]  /*0380*/  @!P2 MOV R32, 0xffffffff ;  /* 0xffffffff0020a802 */ /* 0x000fe20000000f00 */
[----:B------:R-:W-:Y:S01]  /*0390*/  IMAD.WIDE R30, R30, 0x80, RZ ;  /* 0x000000801e1e7825 */ /* 0x000fe200078e02ff */
[----:B------:R-:W-:Y:S01]  /*03a0*/  SHF.R.S32.HI R33, RZ, 0x1f, R36 ;  /* 0x0000001fff217819 */ /* 0x000fe20000011424 */
[----:B------:R-:W-:Y:S01]  /*03b0*/  UMOV UR4, 0x2 ;  /* 0x0000000200047882 */ /* 0x000fe20000000000 */
[----:B------:R-:W-:Y:S01]  /*03c0*/  MOV R51, c[0x0][0x22c] ;  /* 0x00008b0000337a02 */ /* 0x000fe20000000f00 */
[----:B------:R-:W-:Y:S01]  /*03d0*/  IMAD R29, R29, c[0x0][0x1c0], RZ ;  /* 0x000070001d1d7a24 */ /* 0x000fe200078e02ff */
[----:B------:R-:W-:Y:S01]  /*03e0*/  SEL R30, R30, RZ, P0 ;  /* 0x000000ff1e1e7207 */ /* 0x000fe20000000000 */
[----:B------:R-:W-:Y:S01]  /*03f0*/  ULDC.64 UR10, c[0x0][0x3d8] ;  /* 0x0000f600000a7ab9 */ /* 0x000fe20000000a00 */
[----:B------:R-:W-:Y:S01]  /*0400*/  SEL R35, R31, RZ, P0 ;  /* 0x000000ff1f237207 */ /* 0x000fe20000000000 */
[----:B------:R-:W-:Y:S01]  /*0410*/  IMAD R37, R28, R33, R29 ;  /* 0x000000211c257224 */ /* 0x000fe200078e021d */
[----:B------:R-:W-:Y:S01]  /*0420*/  IADD3 R55, P0, R5, R30, RZ ;  /* 0x0000001e05377210 */ /* 0x000fe20007f1e0ff */
[----:B------:R-:W-:Y:S01]  /*0430*/  IMAD.WIDE R30, R36, c[0x0][0x22c], RZ ;  /* 0x00008b00241e7a25 */ /* 0x000fe200078e02ff */
[----:B------:R-:W-:Y:S01]  /*0440*/  SHF.R.S32.HI R39, RZ, 0x1f, R51 ;  /* 0x0000001fff277819 */ /* 0x000fe20000011433 */
[----:B------:R-:W-:Y:S01]  /*0450*/  USHF.L.U64.HI UR4, UR10, UR4, UR11 ;  /* 0x000000040a047299 */ /* 0x000fe2000801020b */
[----:B------:R-:W-:Y:S01]  /*0460*/  IADD3.X R35, R10, R35, RZ, P0, !PT ;  /* 0x000000230a237210 */ /* 0x000fe200007fe4ff */
[----:B------:R-:W-:Y:S01]  /*0470*/  IMAD.WIDE.U32 R28, R28, c[0x0][0x1c0], RZ ;  /* 0x000070001c1c7a25 */ /* 0x000fe200078e00ff */
[----:B------:R-:W-:Y:S01]  /*0480*/  LOP3.LUT R34, R34, 0xffffffe0, RZ, 0xc0, !PT ;  /* 0xffffffe022227812 */ /* 0x000fe200078ec0ff */
[----:B------:R-:W-:Y:S01]  /*0490*/  ULDC.64 UR8, c[0x0][0x350] ;  /* 0x0000d40000087ab9 */ /* 0x000fe20000000a00 */
[----:B------:R-:W-:Y:S01]  /*04a0*/  MOV R58, RZ ;  /* 0x000000ff003a7202 */ /* 0x000fe20000000f00 */
[----:B------:R-:W-:-:S02]  /*04b0*/  IMAD R36, R31, R32, RZ ;  /* 0x000000201f247224 */ /* 0x000fc400078e02ff */
[----:B------:R-:W-:Y:S02]  /*04c0*/  IMAD R38, R35, c[0x0][0x1c0], RZ ;  /* 0x0000700023267a24 */ /* 0x000fe400078e02ff */
[----:B------:R-:W-:Y:S02]  /*04d0*/  IMAD.IADD R29, R29, 0x1, R37 ;  /* 0x000000011d1d7824 */ /* 0x000fe400078e0225 */
[C---:B------:R-:W-:Y:S02]  /*04e0*/  IMAD R49, R30.reuse, R49, R36 ;  /* 0x000000311e317224 */ /* 0x040fe400078e0224 */
[----:B------:R-:W-:Y:S02]  /*04f0*/  IMAD R61, R33, R55, R38 ;  /* 0x00000037213d7224 */ /* 0x000fe400078e0226 */
[----:B------:R-:W-:-:S04]  /*0500*/  IMAD.WIDE.U32 R36, R30, R32, RZ ;  /* 0x000000201e247225 */ /* 0x000fc800078e00ff */
[----:B------:R-:W-:Y:S01]  /*0510*/  IMAD.WIDE.U32 R32, R55, c[0x0][0x1c0], RZ ;  /* 0x0000700037207a25 */ /* 0x000fe200078e00ff */
[----:B------:R-:W-:-:S03]  /*0520*/  IADD3 R37, R37, R49, RZ ;  /* 0x0000003125257210 */ /* 0x000fc60007ffe0ff */
[----:B------:R-:W-:Y:S01]  /*0530*/  IMAD R29, R29, c[0x0][0x22c], RZ ;  /* 0x00008b001d1d7a24 */ /* 0x000fe200078e02ff */
[----:B------:R-:W-:Y:S01]  /*0540*/  IADD3 R33, R33, R61, RZ ;  /* 0x0000003d21217210 */ /* 0x000fe20007ffe0ff */
[----:B-1----:R-:W-:Y:S02]  /*0550*/  IMAD R49, R7, c[0x0][0x22c], RZ ;  /* 0x00008b0007317a24 */ /* 0x002fe400078e02ff */
[----:B------:R-:W-:Y:S02]  /*0560*/  IMAD R53, R39, R28, R29 ;  /* 0x0000001c27357224 */ /* 0x000fe400078e021d */
[----:B------:R-:W-:-:S04]  /*0570*/  IMAD.WIDE.U32 R28, R28, c[0x0][0x22c], RZ ;  /* 0x00008b001c1c7a25 */ /* 0x000fc800078e00ff */
[----:B------:R-:W-:Y:S01]  /*0580*/  IMAD R33, R33, c[0x0][0x22c], RZ ;  /* 0x00008b0021217a24 */ /* 0x000fe200078e02ff */
[----:B------:R-:W-:Y:S01]  /*0590*/  SEL R36, R28, R36, !P2 ;  /* 0x000000241c247207 */ /* 0x000fe20005000000 */
[----:B------:R-:W-:Y:S01]  /*05a0*/  IMAD R51, R51, c[0x0][0x1c0], RZ ;  /* 0x0000700033337a24 */ /* 0x000fe200078e02ff */
[----:B------:R-:W-:Y:S01]  /*05b0*/  @!P2 IADD3 R37, R29, R53, RZ ;  /* 0x000000351d25a210 */ /* 0x000fe20007ffe0ff */
[----:B------:R-:W-:Y:S01]  /*05c0*/  IMAD R53, R39, R32, R33 ;  /* 0x0000002027357224 */ /* 0x000fe200078e0221 */
[----:B------:R-:W-:Y:S01]  /*05d0*/  IADD3 R28, P0, R49, R36, RZ ;  /* 0x00000024311c7210 */ /* 0x000fe20007f1e0ff */
[----:B------:R-:W-:-:S03]  /*05e0*/  IMAD.WIDE.U32 R32, R32, c[0x0][0x22c], RZ ;  /* 0x00008b0020207a25 */ /* 0x000fc600078e00ff */
[----:B------:R-:W-:Y:S01]  /*05f0*/  LEA.HI.X.SX32 R29, R49, R37, 0x1, P0 ;  /* 0x00000025311d7211 */ /* 0x000fe200000f0eff */
[----:B------:R-:W-:Y:S01]  /*0600*/  IMAD.IADD R34, R9, 0x1, -R34 ;  /* 0x0000000109227824 */ /* 0x000fe200078e0a22 */
[----:B------:R-:W-:Y:S01]  /*0610*/  IADD3 R33, R33, R53, RZ ;  /* 0x0000003521217210 */ /* 0x000fe20007ffe0ff */
[----:B------:R-:W-:Y:S01]  /*0620*/  IMAD R38, R35, R30, RZ ;  /* 0x0000001e23267224 */ /* 0x000fe200078e02ff */
[----:B------:R-:W-:Y:S01]  /*0630*/  SHF.L.U32 R53, R51, 0x3, RZ ;  /* 0x0000000333357819 */ /* 0x000fe200000006ff */
[----:B------:R-:W-:Y:S01]  /*0640*/  IMAD R39, R50, R51, R34 ;  /* 0x0000003332277224 */ /* 0x000fe200078e0222 */
[----:B------:R-:W-:Y:S01]  /*0650*/  SHF.L.U64.HI R35, R32, 0x2, R33 ;  /* 0x0000000220237819 */ /* 0x000fe20000010221 */
[-C--:B------:R-:W-:Y:S01]  /*0660*/  IMAD.WIDE.U32 R28, R30, R55.reuse, R28 ;  /* 0x000000371e1c7225 */ /* 0x080fe200078e001c */
[----:B------:R-:W-:Y:S02]  /*0670*/  SHF.L.U32 R34, R32, 0x2, RZ ;  /* 0x0000000220227819 */ /* 0x000fe400000006ff */
[----:B------:R-:W-:Y:S01]  /*0680*/  SHF.L.U64.HI R37, R36, 0x2, R37 ;  /* 0x0000000224257819 */ /* 0x000fe20000010225 */
[----:B------:R-:W-:Y:S01]  /*0690*/  IMAD R38, R31, R55, R38 ;  /* 0x000000371f267224 */ /* 0x000fe200078e0226 */
[----:B------:R-:W-:Y:S01]  /*06a0*/  SHF.R.S32.HI R31, RZ, 0x1f, R39 ;  /* 0x0000001fff1f7819 */ /* 0x000fe20000011427 */
[----:B------:R-:W-:Y:S01]  /*06b0*/  IMAD.WIDE R32, R53, 0x4, R34 ;  /* 0x0000000435207825 */ /* 0x000fe200078e0222 */
[----:B------:R-:W-:-:S03]  /*06c0*/  IADD3 R28, P0, R39, R28, RZ ;  /* 0x0000001c271c7210 */ /* 0x000fc60007f1e0ff */
[----:B------:R-:W-:Y:S01]  /*06d0*/  IMAD.WIDE R34, R49, 0x4, R34 ;  /* 0x0000000431227825 */ /* 0x000fe200078e0222 */
[----:B------:R-:W-:Y:S02]  /*06e0*/  IADD3.X R31, R31, R29, R38, P0, !PT ;  /* 0x0000001d1f1f7210 */ /* 0x000fe400007fe426 */
[----:B------:R-:W-:Y:S01]  /*06f0*/  IADD3 R29, R53, 0x20, R53 ;  /* 0x00000020351d7810 */ /* 0x000fe20007ffe035 */
[----:B------:R-:W-:Y:S01]  /*0700*/  IMAD.WIDE R32, R49, 0x4, R32 ;  /* 0x0000000431207825 */ /* 0x000fe200078e0220 */
[C---:B------:R-:W-:Y:S02]  /*0710*/  SHF.L.U64.HI R31, R28.reuse, 0x2, R31 ;  /* 0x000000021c1f7819 */ /* 0x040fe4000001021f */
[----:B------:R-:W-:Y:S01]  /*0720*/  SHF.L.U32 R30, R28, 0x2, RZ ;  /* 0x000000021c1e7819 */ /* 0x000fe200000006ff */
[----:B------:R-:W-:-:S04]  /*0730*/  IMAD.WIDE R34, R39, 0x4, R34 ;  /* 0x0000000427227825 */ /* 0x000fc800078e0222 */
[----:B------:R-:W-:Y:S02]  /*0740*/  IMAD.SHL.U32 R49, R36, 0x4, RZ ;  /* 0x0000000424317824 */ /* 0x000fe400078e00ff */
[----:B------:R-:W-:-:S03]  /*0750*/  IMAD.WIDE R32, R39, 0x4, R32 ;  /* 0x0000000427207825 */ /* 0x000fc600078e0220 */
[-C--:B------:R-:W-:Y:S01]  /*0760*/  IADD3 R52, P0, R34, R49.reuse, RZ ;  /* 0x0000003122347210 */ /* 0x080fe20007f1e0ff */
[--C-:B------:R-:W-:Y:S01]  /*0770*/  IMAD.WIDE R28, R29, 0x4, R30.reuse ;  /* 0x000000041d1c7825 */ /* 0x100fe200078e021e */
[----:B------:R-:W-:Y:S01]  /*0780*/  IADD3 R54, P1, R32, R49, RZ ;  /* 0x0000003120367210 */ /* 0x000fe20007f3e0ff */
[----:B------:R-:W-:Y:S01]  /*0790*/  HFMA2.MMA R49, -RZ, RZ, 0, 0 ;  /* 0x00000000ff317435 */ /* 0x000fe200000001ff */
[-C--:B------:R-:W-:Y:S01]  /*07a0*/  IADD3.X R55, R35, R37.reuse, RZ, P0, !PT ;  /* 0x0000002523377210 */ /* 0x080fe200007fe4ff */
[----:B------:R-:W-:Y:S01]  /*07b0*/  IMAD.WIDE R30, R51, 0x20, R30 ;  /* 0x00000020331e7825 */ /* 0x000fe200078e021e */
[----:B------:R-:W-:-:S05]  /*07c0*/  IADD3.X R56, R33, R37, RZ, P1, !PT ;  /* 0x0000002521387210 */ /* 0x000fca0000ffe4ff */
[----:B------:R-:W-:-:S05]  /*07d0*/  IMAD.WIDE R30, R53, 0x4, R30 ;  /* 0x00000004351e7825 */ /* 0x000fca00078e021e */
.L_x_1597:
[----:B------:R-:W-:-:S04]  /*07e0*/  IADD3 R36, P0, R30, UR8, RZ ;  /* 0x000000081e247c10 */ /* 0x000fc8000ff1e0ff */
[----:B------:R-:W-:-:S05]  /*07f0*/  IADD3.X R37, R31, UR9, RZ, P0, !PT ;  /* 0x000000091f257c10 */ /* 0x000fca00087fe4ff */
[----:B------:R0:W2:Y:S01]  /*0800*/  LDG.E R32, [R36.64] ;  /* 0x0000000624207981 */ /* 0x0000a2000c1e1900 */
[----:B------:R-:W-:-:S05]  /*0810*/  IMAD.WIDE R34, R51, 0x20, R36 ;  /* 0x0000002033227825 */ /* 0x000fca00078e0224 */
[----:B0-----:R0:W3:Y:S02]  /*0820*/  LDG.E R37, [R34.64] ;  /* 0x0000000622257981 */ /* 0x0010e4000c1e1900 */
[----:B0-----:R-:W-:-:S05]  /*0830*/  IMAD.WIDE R34, R51, 0x20, R34 ;  /* 0x0000002033227825 */ /* 0x001fca00078e0222 */
[----:B------:R0:W4:Y:S01]  /*0840*/  LDG.E R33, [R34.64] ;  /* 0x0000000622217981 */ /* 0x000122000c1e1900 */
[----:B------:R-:W-:-:S06]  /*0850*/  IMAD.WIDE R38, R51, 0x20, R34 ;  /* 0x0000002033267825 */ /* 0x000fcc00078e0222 */
[----:B0-----:R-:W-:-:S04]  /*0860*/  IMAD.WIDE R34, R51, 0x20, R38 ;  /* 0x0000002033227825 */ /* 0x001fc800078e0226 */
[----:B--2---:R-:W-:Y:S02]  /*0870*/  FADD.FTZ R47, R32, R47 ;  /* 0x0000002f202f7221 */ /* 0x004fe40000010000 */
[----:B------:R0:W2:Y:S01]  /*0880*/  LDG.E R32, [R38.64] ;  /* 0x0000000626207981 */ /* 0x0000a2000c1e1900 */
[----:B---3--:R-:W-:-:S03]  /*0890*/  FADD.FTZ R46, R37, R46 ;  /* 0x0000002e252e7221 */ /* 0x008fc60000010000 */
[----:B0-----:R0:W3:Y:S01]  /*08a0*/  LDG.E R39, [R34.64] ;  /* 0x0000000622277981 */ /* 0x0010e2000c1e1900 */
[----:B------:R-:W-:-:S05]  /*08b0*/  IMAD.WIDE R36, R51, 0x20, R34 ;  /* 0x0000002033247825 */ /* 0x000fca00078e0222 */
[----:B------:R1:W5:Y:S01]  /*08c0*/  LDG.E R61, [R36.64] ;  /* 0x00000006243d7981 */ /* 0x000362000c1e1900 */
[----:B----4-:R-:W-:Y:S02]  /*08d0*/  FADD.FTZ R45, R33, R45 ;  /* 0x0000002d212d7221 */ /* 0x010fe40000010000 */
[----:B-1----:R-:W-:-:S05]  /*08e0*/  IMAD.WIDE R36, R51, 0x20, R36 ;  /* 0x0000002033247825 */ /* 0x002fca00078e0224 */
[----:B------:R-:W4:Y:S01]  /*08f0*/  LDG.E R33, [R36.64] ;  /* 0x0000000624217981 */ /* 0x000f22000c1e1900 */
[----:B0-----:R-:W-:-:S04]  /*0900*/  IMAD.WIDE R34, R51, 0x20, R36 ;  /* 0x0000002033227825 */ /* 0x001fc800078e0224 */
[----:B--2---:R-:W-:Y:S02]  /*0910*/  FADD.FTZ R43, R32, R43 ;  /* 0x0000002b202b7221 */ /* 0x004fe40000010000 */
[----:B------:R0:W2:Y:S01]  /*0920*/  LDG.E R32, [R34.64] ;  /* 0x0000000622207981 */ /* 0x0000a2000c1e1900 */
[----:B---3--:R-:W-:Y:S02]  /*0930*/  FADD.FTZ R42, R39, R42 ;  /* 0x0000002a272a7221 */ /* 0x008fe40000010000 */
[----:B------:R-:W-:-:S05]  /*0940*/  IMAD.WIDE R38, R51, 0x20, R34 ;  /* 0x0000002033267825 */ /* 0x000fca00078e0222 */
[----:B0-----:R0:W3:Y:S01]  /*0950*/  LDG.E R35, [R38.64] ;  /* 0x0000000626237981 */ /* 0x0010e2000c1e1900 */
[----:B-----5:R-:W-:Y:S02]  /*0960*/  FADD.FTZ R41, R61, R41 ;  /* 0x000000293d297221 */ /* 0x020fe40000010000 */
[----:B0-----:R-:W-:-:S05]  /*0970*/  IMAD.WIDE R38, R51, 0x20, R38 ;  /* 0x0000002033267825 */ /* 0x001fca00078e0226 */
[----:B------:R0:W5:Y:S01]  /*0980*/  LDG.E R61, [R38.64] ;  /* 0x00000006263d7981 */ /* 0x000162000c1e1900 */
[----:B----4-:R-:W-:Y:S02]  /*0990*/  FADD.FTZ R40, R33, R40 ;  /* 0x0000002821287221 */ /* 0x010fe40000010000 */
[----:B0-----:R-:W-:-:S05]  /*09a0*/  IMAD.WIDE R38, R51, 0x20, R38 ;  /* 0x0000002033267825 */ /* 0x001fca00078e0226 */
[----:B------:R0:W4:Y:S01]  /*09b0*/  LDG.E R37, [R38.64] ;  /* 0x0000000626257981 */ /* 0x000122000c1e1900 */
[----:B--2---:R-:W-:Y:S02]  /*09c0*/  FADD.FTZ R27, R32, R27 ;  /* 0x0000001b201b7221 */ /* 0x004fe40000010000 */
[----:B------:R-:W-:-:S05]  /*09d0*/  IMAD.WIDE R32, R51, 0x20, R38 ;  /* 0x0000002033207825 */ /* 0x000fca00078e0226 */
[----:B------:R1:W2:Y:S01]  /*09e0*/  LDG.E R36, [R32.64] ;  /* 0x0000000620247981 */ /* 0x0002a2000c1e1900 */
[----:B---3--:R-:W-:Y:S02]  /*09f0*/  FADD.FTZ R26, R35, R26 ;  /* 0x0000001a231a7221 */ /* 0x008fe40000010000 */
[----:B------:R-:W-:-:S06]  /*0a00*/  IMAD.WIDE R34, R51, 0x20, R32 ;  /* 0x0000002033227825 */ /* 0x000fcc00078e0220 */
[----:B-1----:R-:W-:Y:S02]  /*0a10*/  IMAD.WIDE R32, R51, 0x20, R34 ;  /* 0x0000002033207825 */ /* 0x002fe400078e0222 */
[----:B------:R1:W3:Y:S01]  /*0a20*/  LDG.E R35, [R34.64] ;  /* 0x0000000622237981 */ /* 0x0002e2000c1e1900 */
[----:B0-----:R-:W-:-:S04]  /*0a30*/  IADD3 R38, P0, R28, UR8, RZ ;  /* 0x000000081c267c10 */ /* 0x001fc8000ff1e0ff */
[----:B------:R-:W-:Y:S01]  /*0a40*/  IADD3.X R39, R29, UR9, RZ, P0, !PT ;  /* 0x000000091d277c10 */ /* 0x000fe200087fe4ff */
[----:B-----5:R-:W-:Y:S02]  /*0a50*/  FADD.FTZ R25, R61, R25 ;  /* 0x000000193d197221 */ /* 0x020fe40000010000 */
[----:B------:R0:W5:Y:S04]  /*0a60*/  LDG.E R61, [R32.64] ;  /* 0x00000006203d7981 */ /* 0x000168000c1e1900 */
[----:B-1----:R1:W5:Y:S01]  /*0a70*/  LDG.E R34, [R38.64] ;  /* 0x0000000626227981 */ /* 0x002362000c1e1900 */
[----:B0-----:R-:W-:-:S04]  /*0a80*/  IMAD.WIDE R32, R53, 0x4, R38 ;  /* 0x0000000435207825 */ /* 0x001fc800078e0226 */
[----:B----4-:R-:W-:Y:S02]  /*0a90*/  FADD.FTZ R24, R37, R24 ;  /* 0x0000001825187221 */ /* 0x010fe40000010000 */
[----:B--2---:R-:W-:Y:S02]  /*0aa0*/  FADD.FTZ R23, R36, R23 ;  /* 0x0000001724177221 */ /* 0x004fe40000010000 */
[----:B------:R-:W-:-:S04]  /*0ab0*/  IMAD.WIDE R36, R53, 0x4, R32 ;  /* 0x0000000435247825 */ /* 0x000fc800078e0220 */
[----:B---3--:R-:W-:Y:S02]  /*0ac0*/  FADD.FTZ R22, R35, R22 ;  /* 0x0000001623167221 */ /* 0x008fe40000010000 */
[----:B------:R0:W2:Y:S04]  /*0ad0*/  LDG.E R35, [R32.64] ;  /* 0x0000000620237981 */ /* 0x0000a8000c1e1900 */
[----:B0-----:R0:W3:Y:S02]  /*0ae0*/  LDG.E R32, [R36.64] ;  /* 0x0000000624207981 */ /* 0x0010e4000c1e1900 */
[----:B0-----:R-:W-:-:S05]  /*0af0*/  IMAD.WIDE R36, R53, 0x4, R36 ;  /* 0x0000000435247825 */ /* 0x001fca00078e0224 */
[----:B------:R0:W4:Y:S01]  /*0b00*/  LDG.E R33, [R36.64] ;  /* 0x0000000624217981 */ /* 0x000122000c1e1900 */
[----:B-1----:R-:W-:-:S05]  /*0b10*/  IMAD.WIDE R38, R53, 0x4, R36 ;  /* 0x0000000435267825 */ /* 0x002fca00078e0224 */
[----:B0-----:R0:W4:Y:S01]  /*0b20*/  LDG.E R36, [R38.64] ;  /* 0x0000000626247981 */ /* 0x001122000c1e1900 */
[----:B-----5:R-:W-:Y:S02]  /*0b30*/  FADD.FTZ R19, R34, R19 ;  /* 0x0000001322137221 */ /* 0x020fe40000010000 */
[----:B0-----:R-:W-:-:S04]  /*0b40*/  IMAD.WIDE R38, R53, 0x4, R38 ;  /* 0x0000000435267825 */ /* 0x001fc800078e0226 */
[----:B--2---:R-:W-:Y:S02]  /*0b50*/  FADD.FTZ R18, R35, R18 ;  /* 0x0000001223127221 */ /* 0x004fe40000010000 */
[----:B------:R-:W-:-:S04]  /*0b60*/  IMAD.WIDE R34, R53, 0x4, R38 ;  /* 0x0000000435227825 */ /* 0x000fc800078e0226 */
[----:B---3--:R-:W-:Y:S02]  /*0b70*/  FADD.FTZ R17, R32, R17 ;  /* 0x0000001120117221 */ /* 0x008fe40000010000 */
[----:B------:R0:W2:Y:S04]  /*0b80*/  LDG.E R32, [R38.64] ;  /* 0x0000000626207981 */ /* 0x0000a8000c1e1900 */
[----:B0-----:R0:W3:Y:S01]  /*0b90*/  LDG.E R39, [R34.64] ;  /* 0x0000000622277981 */ /* 0x0010e2000c1e1900 */
[----:B----4-:R-:W-:Y:S02]  /*0ba0*/  FADD.FTZ R16, R33, R16 ;  /* 0x0000001021107221 */ /* 0x010fe40000010000 */
[----:B0-----:R-:W-:-:S04]  /*0bb0*/  IMAD.WIDE R34, R53, 0x4, R34 ;  /* 0x0000000435227825 */ /* 0x001fc800078e0222 */
[----:B------:R-:W-:Y:S01]  /*0bc0*/  FADD.FTZ R15, R36, R15 ;  /* 0x0000000f240f7221 */ /* 0x000fe20000010000 */
[----:B------:R0:W4:Y:S01]  /*0bd0*/  LDG.E R33, [R34.64] ;  /* 0x0000000622217981 */ /* 0x000122000c1e1900 */
[----:B------:R-:W-:-:S05]  /*0be0*/  IMAD.WIDE R36, R53, 0x4, R34 ;  /* 0x0000000435247825 */ /* 0x000fca00078e0222 */
[----:B0-----:R0:W5:Y:S02]  /*0bf0*/  LDG.E R35, [R36.64] ;  /* 0x0000000624237981 */ /* 0x001164000c1e1900 */
[----:B0-----:R-:W-:-:S04]  /*0c00*/  IMAD.WIDE R36, R53, 0x4, R36 ;  /* 0x0000000435247825 */ /* 0x001fc800078e0224 */
[----:B------:R-:W-:Y:S02]  /*0c10*/  FADD.FTZ R21, R61, R21 ;  /* 0x000000153d157221 */ /* 0x000fe40000010000 */
[----:B------:R0:W5:Y:S01]  /*0c20*/  LDG.E R61, [R36.64] ;  /* 0x00000006243d7981 */ /* 0x000162000c1e1900 */
[----:B--2---:R-:W-:Y:S02]  /*0c30*/  FADD.FTZ R3, R32, R3 ;  /* 0x0000000320037221 */ /* 0x004fe40000010000 */
[----:B---3--:R-:W-:Y:S02]  /*0c40*/  FADD.FTZ R2, R39, R2 ;  /* 0x0000000227027221 */ /* 0x008fe40000010000 */
[----:B------:R-:W-:-:S05]  /*0c50*/  IMAD.WIDE R38, R53, 0x4, R36 ;  /* 0x0000000435267825 */ /* 0x000fca00078e0224 */
[----:B0-----:R-:W2:Y:S01]  /*0c60*/  LDG.E R36, [R38.64] ;  /* 0x0000000626247981 */ /* 0x001ea2000c1e1900 */
[----:B----4-:R-:W-:Y:S02]  /*0c70*/  FADD.FTZ R0, R33, R0 ;  /* 0x0000000021007221 */ /* 0x010fe40000010000 */
[----:B------:R-:W-:-:S04]  /*0c80*/  IMAD.WIDE R32, R53, 0x4, R38 ;  /* 0x0000000435207825 */ /* 0x000fc800078e0226 */
[----:B-----5:R-:W-:Y:S02]  /*0c90*/  FADD.FTZ R14, R35, R14 ;  /* 0x0000000e230e7221 */ /* 0x020fe40000010000 */
[----:B------:R-:W-:Y:S02]  /*0ca0*/  IMAD.WIDE R34, R53, 0x4, R32 ;  /* 0x0000000435227825 */ /* 0x000fe400078e0220 */
[----:B------:R0:W3:Y:S04]  /*0cb0*/  LDG.E R32, [R32.64] ;  /* 0x0000000620207981 */ /* 0x0000e8000c1e1900 */
[----:B0-----:R0:W4:Y:S01]  /*0cc0*/  LDG.E R33, [R34.64] ;  /* 0x0000000622217981 */ /* 0x001122000c1e1900 */
[----:B------:R-:W-:Y:S02]  /*0cd0*/  FADD.FTZ R13, R61, R13 ;  /* 0x0000000d3d0d7221 */ /* 0x000fe40000010000 */
[----:B0-----:R-:W-:-:S05]  /*0ce0*/  IMAD.WIDE R34, R53, 0x4, R34 ;  /* 0x0000000435227825 */ /* 0x001fca00078e0222 */
[----:B------:R0:W5:Y:S01]  /*0cf0*/  LDG.E R61, [R34.64] ;  /* 0x00000006223d7981 */ /* 0x000162000c1e1900 */
[----:B--2---:R-:W-:Y:S01]  /*0d00*/  FADD.FTZ R59, R36, R59 ;  /* 0x0000003b243b7221 */ /* 0x004fe20000010000 */
[----:B------:R-:W-:-:S04]  /*0d10*/  IADD3 R36, P0, R52, UR8, RZ ;  /* 0x0000000834247c10 */ /* 0x000fc8000ff1e0ff */
[----:B------:R-:W-:-:S05]  /*0d20*/  IADD3.X R37, R55, UR9, RZ, P0, !PT ;  /* 0x0000000937257c10 */ /* 0x000fca00087fe4ff */
[----:B------:R1:W2:Y:S04]  /*0d30*/  LDG.E R38, [R36.64] ;  /* 0x0000000624267981 */ /* 0x0002a8000c1e1900 */
[----:B-1----:R-:W2:Y:S01]  /*0d40*/  LDG.E R36, [R36.64+0x80] ;  /* 0x0000800624247981 */ /* 0x002ea2000c1e1900 */
[----:B---3--:R-:W-:Y:S01]  /*0d50*/  FADD.FTZ R60, R32, R60 ;  /* 0x0000003c203c7221 */ /* 0x008fe20000010000 */
[----:B------:R-:W-:Y:S01]  /*0d60*/  IADD3 R32, P0, R54, UR8, RZ ;  /* 0x0000000836207c10 */ /* 0x000fe2000ff1e0ff */
[----:B----4-:R-:W-:-:S03]  /*0d70*/  FADD.FTZ R12, R33, R12 ;  /* 0x0000000c210c7221 */ /* 0x010fc60000010000 */
[----:B------:R-:W-:-:S05]  /*0d80*/  IADD3.X R33, R56, UR9, RZ, P0, !PT ;  /* 0x0000000938217c10 */ /* 0x000fca00087fe4ff */
[----:B------:R-:W3:Y:S04]  /*0d90*/  LDG.E R39, [R32.64] ;  /* 0x0000000620277981 */ /* 0x000ee8000c1e1900 */
[----:B0-----:R-:W4:Y:S01]  /*0da0*/  LDG.E R35, [R32.64+0x80] ;  /* 0x0000800620237981 */ /* 0x001f22000c1e1900 */
[----:B------:R-:W-:-:S04]  /*0db0*/  IADD3 R49, R49, 0x1, RZ ;  /* 0x0000000131317810 */ /* 0x000fc80007ffe0ff */
[----:B------:R-:W-:Y:S01]  /*0dc0*/  ISETP.GE.AND P0, PT, R49, c[0x0][0x3e0], PT ;  /* 0x0000f80031007a0c */ /* 0x000fe20003f06270 */
[----:B------:R-:W-:Y:S01]  /*0dd0*/  ULEA UR8, UP0, UR10, UR8, 0x2 ;  /* 0x000000080a087291 */ /* 0x000fe2000f80103f */
[----:B-----5:R-:W-:-:S03]  /*0de0*/  FADD.FTZ R58, R61, R58 ;  /* 0x0000003a3d3a7221 */ /* 0x020fc60000010000 */
[----:B------:R-:W-:Y:S01]  /*0df0*/  UIADD3.X UR9, UR9, UR4, URZ, UP0, !UPT ;  /* 0x0000000409097290 */ /* 0x000fe200087fe43f */
[----:B--2---:R-:W-:Y:S02]  /*0e00*/  FADD.FTZ R11, R38, R11 ;  /* 0x0000000b260b7221 */ /* 0x004fe40000010000 */
[----:B------:R-:W-:Y:S02]  /*0e10*/  FADD.FTZ R57, R36, R57 ;  /* 0x0000003924397221 */ /* 0x000fe40000010000 */
[----:B---3--:R-:W-:Y:S02]  /*0e20*/  FADD.FTZ R20, R39, R20 ;  /* 0x0000001427147221 */ /* 0x008fe40000010000 */
[----:B----4-:R-:W-:Y:S01]  /*0e30*/  FADD.FTZ R48, R35, R48 ;  /* 0x0000003023307221 */ /* 0x010fe20000010000 */
[----:B------:R-:W-:Y:S05]  /*0e40*/  @!P0 BRA `(.L_x_1597) ;  /* 0xfffff99000008947 */ /* 0x000fea000383ffff */
.L_x_1596:
[CC--:B------:R-:W-:Y:S01]  /*0e50*/  LEA.HI R30, R44.reuse, R9.reuse, RZ, 0x2 ;  /* 0x000000092c1e7211 */ /* 0x0c0fe200078f10ff */
[----:B------:R-:W-:Y:S01]  /*0e60*/  FMUL.FTZ R11, R11, c[0x0][0x2e0] ;  /* 0x0000b8000b0b7a20 */ /* 0x000fe20000410000 */
[----:B------:R-:W-:Y:S01]  /*0e70*/  LEA.HI R29, R44, R9, RZ, 0x3 ;  /* 0x000000092c1d7211 */ /* 0x000fe200078f18ff */
[----:B------:R-:W-:Y:S01]  /*0e80*/  FMUL.FTZ R45, R45, c[0x0][0x2e0] ;  /* 0x0000b8002d2d7a20 */ /* 0x000fe20000410000 */
[--C-:B------:R-:W-:Y:S01]  /*0e90*/  SHF.R.S32.HI R31, RZ, 0x2, R30.reuse ;  /* 0x00000002ff1f7819 */ /* 0x100fe2000001141e */
[----:B------:R-:W-:Y:S01]  /*0ea0*/  FMUL.FTZ R33, R26, c[0x0][0x2e0] ;  /* 0x0000b8001a217a20 */ /* 0x000fe20000410000 */
[----:B------:R-:W-:Y:S01]  /*0eb0*/  SHF.R.S32.HI R28, RZ, 0x1f, R30 ;  /* 0x0000001fff1c7819 */ /* 0x000fe2000001141e */
[----:B------:R-:W-:Y:S01]  /*0ec0*/  FMUL.FTZ R24, R24, c[0x0][0x2e0] ;  /* 0x0000b80018187a20 */ /* 0x000fe20000410000 */
[----:B------:R-:W-:Y:S01]  /*0ed0*/  LOP3.LUT R36, R30, 0x3ffffffc, RZ, 0xc0, !PT ;  /* 0x3ffffffc1e247812 */ /* 0x000fe200078ec0ff */
[----:B------:R-:W-:Y:S01]  /*0ee0*/  FMUL.FTZ R23, R23, c[0x0][0x2e0] ;  /* 0x0000b80017177a20 */ /* 0x000fe20000410000 */
[----:B------:R-:W-:Y:S01]  /*0ef0*/  LEA.HI R32, R28, R31, RZ, 0x3 ;  /* 0x0000001f1c207211 */ /* 0x000fe200078f18ff */
[----:B------:R-:W-:Y:S01]  /*0f00*/  FMUL.FTZ R22, R22, c[0x0][0x2e0] ;  /* 0x0000b80016167a20 */ /* 0x000fe20000410000 */
[----:B------:R-:W-:Y:S01]  /*0f10*/  LOP3.LUT R34, R29, 0x1ffffff8, RZ, 0xc0, !PT ;  /* 0x1ffffff81d227812 */ /* 0x000fe200078ec0ff */
[----:B------:R-:W-:Y:S01]  /*0f20*/  FMUL.FTZ R21, R21, c[0x0][0x2e0] ;  /* 0x0000b80015157a20 */ /* 0x000fe20000410000 */
[----:B------:R-:W-:Y:S01]  /*0f30*/  LOP3.LUT R30, R32, 0xfffffff8, RZ, 0xc0, !PT ;  /* 0xfffffff8201e7812 */ /* 0x000fe200078ec0ff */
[----:B------:R-:W-:Y:S01]  /*0f40*/  FMUL.FTZ R32, R20, c[0x0][0x2e0] ;  /* 0x0000b80014207a20 */ /* 0x000fe20000410000 */
[CC--:B------:R-:W-:Y:S01]  /*0f50*/  LEA.HI R28, R44.reuse, R9.reuse, RZ, 0x7 ;  /* 0x000000092c1c7211 */ /* 0x0c0fe200078f38ff */
[----:B------:R-:W-:Y:S01]  /*0f60*/  IMAD.IADD R20, R9, 0x1, -R34 ;  /* 0x0000000109147824 */ /* 0x000fe200078e0a22 */
[----:B------:R-:W-:Y:S01]  /*0f70*/  LEA.HI R44, R44, R9, RZ, 0x6 ;  /* 0x000000092c2c7211 */ /* 0x000fe200078f30ff */
[----:B------:R-:W-:Y:S01]  /*0f80*/  FMUL.FTZ R34, R27, c[0x0][0x2e0] ;  /* 0x0000b8001b227a20 */ /* 0x000fe20000410000 */
[----:B------:R-:W-:Y:S01]  /*0f90*/  IADD3 R30, R31, -R30, RZ ;  /* 0x8000001e1f1e7210 */ /* 0x000fe20007ffe0ff */
[----:B------:R-:W-:Y:S01]  /*0fa0*/  FMUL.FTZ R31, R40, c[0x0][0x2e0] ;  /* 0x0000b800281f7a20 */ /* 0x000fe20000410000 */
[----:B------:R-:W-:Y:S01]  /*0fb0*/  F2FP.PACK_AB R11, R32, R11 ;  /* 0x0000000b200b723e */ /* 0x000fe200000000ff */
[----:B------:R-:W-:Y:S01]  /*0fc0*/  FMUL.FTZ R32, R43, c[0x0][0x2e0] ;  /* 0x0000b8002b207a20 */ /* 0x000fe20000410000 */
[----:B------:R-:W-:Y:S01]  /*0fd0*/  IADD3 R9, -R36, R9, RZ ;  /* 0x0000000924097210 */ /* 0x000fe20007ffe1ff */
        /* <DEDUP_REMOVED lines=9> */
[----:B------:R-:W-:Y:S01]  /*1070*/  SHF.R.S32.HI R23, RZ, 0x1f, R50 ;  /* 0x0000001fff177819 */ /* 0x000fe20000011432 */
[----:B------:R-:W-:Y:S01]  /*1080*/  FMUL.FTZ R2, R2, c[0x0][0x2e0] ;  /* 0x0000b80002027a20 */ /* 0x000fe20000410000 */
[----:B------:R-:W-:Y:S01]  /*1090*/  F2FP.PACK_AB R19, R21, R22 ;  /* 0x000000161513723e */ /* 0x000fe200000000ff */
[----:B------:R-:W-:Y:S01]  /*10a0*/  FMUL.FTZ R15, R0, c[0x0][0x2e0] ;  /* 0x0000b800000f7a20 */ /* 0x000fe20000410000 */
[----:B------:R-:W-:Y:S01]  /*10b0*/  F2FP.PACK_AB R22, R34, R33 ;  /* 0x000000212216723e */ /* 0x000fe200000000ff */
[----:B------:R-:W-:Y:S01]  /*10c0*/  FMUL.FTZ R16, R16, c[0x0][0x2e0] ;  /* 0x0000b80010107a20 */ /* 0x000fe20000410000 */
[----:B------:R-:W-:Y:S01]  /*10d0*/  SHF.R.S32.HI R0, RZ, 0x3, R29 ;  /* 0x00000003ff007819 */ /* 0x000fe2000001141d */
[----:B------:R-:W-:Y:S01]  /*10e0*/  FMUL.FTZ R14, R14, c[0x0][0x2e0] ;  /* 0x0000b8000e0e7a20 */ /* 0x000fe20000410000 */
[----:B------:R-:W-:Y:S01]  /*10f0*/  LEA.HI R33, R23, R50, RZ, 0x2 ;  /* 0x0000003217217211 */ /* 0x000fe200078f10ff */
[----:B------:R-:W-:Y:S01]  /*1100*/  FMUL.FTZ R23, R17, c[0x0][0x2e0] ;  /* 0x0000b80011177a20 */ /* 0x000fe20000410000 */
[----:B------:R-:W-:Y:S01]  /*1110*/  F2FP.PACK_AB R24, R3, R24 ;  /* 0x000000180318723e */ /* 0x000fe200000000ff */
[----:B------:R-:W-:Y:S01]  /*1120*/  FMUL.FTZ R13, R13, c[0x0][0x2e0] ;  /* 0x0000b8000d0d7a20 */ /* 0x000fe20000410000 */
[----:B------:R-:W-:Y:S01]  /*1130*/  SHF.L.U32 R3, R30, 0x6, RZ ;  /* 0x000000061e037819 */ /* 0x000fe200000006ff */
[----:B------:R-:W-:Y:S01]  /*1140*/  FMUL.FTZ R47, R47, c[0x0][0x2e0] ;  /* 0x0000b8002f2f7a20 */ /* 0x000fe20000410000 */
[----:B------:R-:W-:Y:S01]  /*1150*/  F2FP.PACK_AB R29, R15, R2 ;  /* 0x000000020f1d723e */ /* 0x000fe200000000ff */
[----:B------:R-:W-:Y:S01]  /*1160*/  IMAD.SHL.U32 R15, R0, 0x40, RZ ;  /* 0x00000040000f7824 */ /* 0x000fe200078e00ff */
[----:B------:R-:W-:Y:S01]  /*1170*/  LOP3.LUT R33, R33, 0x1ffffc, RZ, 0xc0, !PT ;  /* 0x001ffffc21217812 */ /* 0x000fe200078ec0ff */
[----:B------:R-:W-:Y:S01]  /*1180*/  FMUL.FTZ R46, R46, c[0x0][0x2e0] ;  /* 0x0000b8002e2e7a20 */ /* 0x000fe20000410000 */
[----:B------:R-:W-:Y:S01]  /*1190*/  SHF.R.U32.HI R28, RZ, 0x4, R28 ;  /* 0x00000004ff1c7819 */ /* 0x000fe2000001161c */
[----:B------:R-:W-:Y:S01]  /*11a0*/  FMUL.FTZ R12, R12, c[0x0][0x2e0] ;  /* 0x0000b8000c0c7a20 */ /* 0x000fe20000410000 */
[----:B------:R-:W-:Y:S01]  /*11b0*/  LOP3.LUT R3, R3, 0x1c0, RZ, 0xc0, !PT ;  /* 0x000001c003037812 */ /* 0x000fe200078ec0ff */
[----:B------:R-:W-:Y:S01]  /*11c0*/  FMUL.FTZ R42, R42, c[0x0][0x2e0] ;  /* 0x0000b8002a2a7a20 */ /* 0x000fe20000410000 */
[----:B------:R-:W-:Y:S01]  /*11d0*/  IADD3 R50, R50, -R33, RZ ;  /* 0x8000002132327210 */ /* 0x000fe20007ffe0ff */
[----:B------:R-:W-:Y:S01]  /*11e0*/  FMUL.FTZ R41, R41, c[0x0][0x2e0] ;  /* 0x0000b80029297a20 */ /* 0x000fe20000410000 */
[----:B------:R-:W-:Y:S01]  /*11f0*/  SHF.L.U32 R2, R20, 0x3, RZ ;  /* 0x0000000314027819 */ /* 0x000fe200000006ff */
[----:B------:R-:W-:Y:S01]  /*1200*/  FMUL.FTZ R57, R57, c[0x0][0x2e0] ;  /* 0x0000b80039397a20 */ /* 0x000fe20000410000 */
[----:B------:R-:W-:Y:S01]  /*1210*/  LOP3.LUT R15, R15, 0x1c0, RZ, 0xc0, !PT ;  /* 0x000001c00f0f7812 */ /* 0x000fe200078ec0ff */
[----:B------:R-:W-:Y:S01]  /*1220*/  FMUL.FTZ R48, R48, c[0x0][0x2e0] ;  /* 0x0000b80030307a20 */ /* 0x000fe20000410000 */
[----:B------:R-:W-:Y:S01]  /*1230*/  LOP3.LUT R28, R3, 0x8, R28, 0xf8, !PT ;  /* 0x00000008031c7812 */ /* 0x000fe200078ef81c */
[----:B------:R-:W-:Y:S01]  /*1240*/  FMUL.FTZ R59, R59, c[0x0][0x2e0] ;  /* 0x0000b8003b3b7a20 */ /* 0x000fe20000410000 */
[----:B------:R-:W-:Y:S01]  /*1250*/  SHF.R.U32.HI R3, RZ, 0x3, R3 ;  /* 0x00000003ff037819 */ /* 0x000fe20000011603 */
[----:B------:R-:W-:Y:S01]  /*1260*/  FMUL.FTZ R60, R60, c[0x0][0x2e0] ;  /* 0x0000b8003c3c7a20 */ /* 0x000fe20000410000 */
[----:B------:R-:W-:Y:S01]  /*1270*/  F2FP.PACK_AB R23, R16, R23 ;  /* 0x000000171017723e */ /* 0x000fe200000000ff */
[----:B------:R-:W-:Y:S01]  /*1280*/  IMAD R10, R10, c[0x0][0x398], RZ ;  /* 0x0000e6000a0a7a24 */ /* 0x000fe200078e02ff */
[----:B------:R-:W-:Y:S01]  /*1290*/  LEA R50, R50, R9, 0x9 ;  /* 0x0000000932327211 */ /* 0x000fe200078e48ff */
[----:B------:R-:W-:Y:S01]  /*12a0*/  BSSY B0, `(.L_x_1598) ;  /* 0x0000049000007945 */ /* 0x000fe20003800000 */
[----:B------:R-:W-:-:S02]  /*12b0*/  SHF.R.U32.HI R9, RZ, 0x3, R15 ;  /* 0x00000003ff097819 */ /* 0x000fc4000001160f */
[----:B------:R-:W-:Y:S02]  /*12c0*/  LOP3.LUT R16, R15, 0x38, R2, 0xf8, !PT ;  /* 0x000000380f107812 */ /* 0x000fe400078ef802 */
[----:B------:R-:W-:Y:S02]  /*12d0*/  LOP3.LUT R3, R28, R3, RZ, 0x3c, !PT ;  /* 0x000000031c037212 */ /* 0x000fe400078e3cff */
[----:B------:R-:W-:Y:S01]  /*12e0*/  F2FP.PACK_AB R20, R13, R14 ;  /* 0x0000000e0d14723e */ /* 0x000fe200000000ff */
[----:B------:R-:W-:Y:S01]  /*12f0*/  HFMA2.MMA R13, -RZ, RZ, 0, 1.9073486328125e-06 ;  /* 0x00000020ff0d7435 */ /* 0x000fe200000001ff */
[----:B------:R-:W-:Y:S02]  /*1300*/  R2P PR, R30, 0x6 ;  /* 0x000000061e007804 */ /* 0x000fe40000000000 */
[----:B------:R-:W-:Y:S02]  /*1310*/  LOP3.LUT R16, R16, R9, RZ, 0x3c, !PT ;  /* 0x0000000910107212 */ /* 0x000fe400078e3cff */
[----:B------:R-:W-:Y:S01]  /*1320*/  LEA R9, R50, R3, 0x1 ;  /* 0x0000000332097211 */ /* 0x000fe200078e08ff */
[----:B------:R-:W-:Y:S01]  /*1330*/  FMUL.FTZ R3, R58, c[0x0][0x2e0] ;  /* 0x0000b8003a037a20 */ /* 0x000fe20000410000 */
[----:B------:R-:W-:-:S02]  /*1340*/  F2FP.PACK_AB R25, R46, R47 ;  /* 0x0000002f2e19723e */ /* 0x000fc400000000ff */
[----:B------:R-:W-:Y:S01]  /*1350*/  F2FP.PACK_AB R27, R41, R42 ;  /* 0x0000002a291b723e */ /* 0x000fe200000000ff */
[----:B------:R-:W-:Y:S01]  /*1360*/  IMAD.SHL.U32 R14, R9, 0x2, RZ ;  /* 0x00000002090e7824 */ /* 0x000fe200078e00ff */
[----:B------:R-:W-:Y:S02]  /*1370*/  SEL R13, R13, 0xffffffe0, !P1 ;  /* 0xffffffe00d0d7807 */ /* 0x000fe40004800000 */
[----:B------:R-:W-:Y:S02]  /*1380*/  F2FP.PACK_AB R28, R3, R12 ;  /* 0x0000000c031c723e */ /* 0x000fe400000000ff */
[C---:B------:R-:W-:Y:S01]  /*1390*/  IADD3 R30, R14.reuse, 0x40, RZ ;  /* 0x000000400e1e7810 */ /* 0x040fe20007ffe0ff */
[----:B------:R0:W-:Y:S01]  /*13a0*/  STS [R14], R11 ;  /* 0x0000000b0e007388 */ /* 0x0001e20000000800 */
[C---:B------:R-:W-:Y:S02]  /*13b0*/  IADD3 R3, R14.reuse, R13, RZ ;  /* 0x0000000d0e037210 */ /* 0x040fe40007ffe0ff */
[----:B------:R-:W-:Y:S01]  /*13c0*/  @P2 IADD3 R30, R14, -0x40, RZ ;  /* 0xffffffc00e1e2810 */ /* 0x000fe20007ffe0ff */
[----:B------:R-:W-:Y:S01]  /*13d0*/  STS [R14+0x400], R25 ;  /* 0x000400190e007388 */ /* 0x000fe20000000800 */
[----:B------:R-:W-:-:S02]  /*13e0*/  F2FP.PACK_AB R21, R48, R57 ;  /* 0x000000393015723e */ /* 0x000fc400000000ff */
[----:B------:R-:W-:Y:S01]  /*13f0*/  IADD3 R33, R13, R30, RZ ;  /* 0x0000001e0d217210 */ /* 0x000fe20007ffe0ff */
[----:B------:R-:W-:Y:S01]  /*1400*/  STS [R3], R31 ;  /* 0x0000001f03007388 */ /* 0x000fe20000000800 */
[----:B------:R-:W-:Y:S01]  /*1410*/  F2FP.PACK_AB R59, R60, R59 ;  /* 0x0000003b3c3b723e */ /* 0x000fe200000000ff */
[----:B0-----:R-:W-:Y:S01]  /*1420*/  IMAD R11, R5, c[0x0][0x39c], R10 ;  /* 0x0000e700050b7a24 */ /* 0x001fe200078e020a */
[----:B------:R-:W-:Y:S01]  /*1430*/  SHF.L.U32 R9, R44, 0x3, RZ ;  /* 0x000000032c097819 */ /* 0x000fe200000006ff */
[----:B------:R-:W-:Y:S01]  /*1440*/  STS [R3+0x400], R32 ;  /* 0x0004002003007388 */ /* 0x000fe20000000800 */
[----:B------:R-:W-:Y:S02]  /*1450*/  ISETP.GE.AND P0, PT, R2, c[0x0][0x220], PT ;  /* 0x0000880002007a0c */ /* 0x000fe40003f06270 */
[----:B------:R-:W-:Y:S01]  /*1460*/  LOP3.LUT R9, R16, 0x7ffffe00, R9, 0xf8, !PT ;  /* 0x7ffffe0010097812 */ /* 0x000fe200078ef809 */
[----:B------:R-:W-:Y:S01]  /*1470*/  STS [R14+0x2000], R26 ;  /* 0x0020001a0e007388 */ /* 0x000fe20000000800 */
[----:B-1----:R-:W-:-:S02]  /*1480*/  SHF.R.S32.HI R10, RZ, 0x1f, R7 ;  /* 0x0000001fff0a7819 */ /* 0x002fc40000011407 */
[----:B------:R-:W-:Y:S01]  /*1490*/  SHF.L.U32 R9, R9, 0x1, RZ ;  /* 0x0000000109097819 */ /* 0x000fe200000006ff */
[----:B------:R-:W-:Y:S02]  /*14a0*/  STS [R14+0x2400], R27 ;  /* 0x0024001b0e007388 */ /* 0x000fe40000000800 */
[----:B------:R-:W-:Y:S02]  /*14b0*/  IMAD R10, R10, c[0x0][0x3b0], RZ ;  /* 0x0000ec000a0a7a24 */ /* 0x000fe400078e02ff */
[----:B------:R-:W-:Y:S04]  /*14c0*/  STS [R3+0x2000], R18 ;  /* 0x0020001203007388 */ /* 0x000fe80000000800 */
[----:B------:R0:W-:Y:S04]  /*14d0*/  STS [R3+0x2400], R19 ;  /* 0x0024001303007388 */ /* 0x0001e80000000800 */
[----:B------:R1:W-:Y:S04]  /*14e0*/  STS [R30], R21 ;  /* 0x000000151e007388 */ /* 0x0003e80000000800 */
[----:B------:R-:W-:Y:S01]  /*14f0*/  STS [R30+0x400], R22 ;  /* 0x000400161e007388 */ /* 0x000fe20000000800 */
[----:B0-----:R-:W-:-:S03]  /*1500*/  SHF.R.S32.HI R3, RZ, 0x1f, R2 ;  /* 0x0000001fff037819 */ /* 0x001fc60000011402 */
[----:B------:R-:W-:Y:S01]  /*1510*/  STS [R33], R29 ;  /* 0x0000001d21007388 */ /* 0x000fe20000000800 */
[----:B-1----:R-:W-:Y:S01]  /*1520*/  IMAD.IADD R21, R4, 0x1, -R5 ;  /* 0x0000000104157824 */ /* 0x002fe200078e0a05 */
[C---:B------:R-:W-:Y:S02]  /*1530*/  IADD3 R4, R0.reuse, 0x20, RZ ;  /* 0x0000002000047810 */ /* 0x040fe40007ffe0ff */
[----:B------:R-:W-:Y:S01]  /*1540*/  STS [R33+0x400], R20 ;  /* 0x0004001421007388 */ /* 0x000fe20000000800 */
[----:B------:R-:W-:Y:S01]  /*1550*/  IMAD.WIDE.U32 R2, R5, c[0x0][0x398], R2 ;  /* 0x0000e60005027a25 */ /* 0x000fe200078e0002 */
[----:B------:R-:W-:Y:S02]  /*1560*/  IADD3 R5, R0, 0x60, RZ ;  /* 0x0000006000057810 */ /* 0x000fe40007ffe0ff */
[----:B------:R-:W-:Y:S01]  /*1570*/  STS [R30+0x2000], R23 ;  /* 0x002000171e007388 */ /* 0x000fe20000000800 */
[----:B------:R-:W-:Y:S02]  /*1580*/  ISETP.GE.OR P1, PT, R4, R21, P0 ;  /* 0x000000150400720c */ /* 0x000fe40000726670 */
[----:B------:R-:W-:Y:S01]  /*1590*/  IADD3 R2, P2, R8, R2, RZ ;  /* 0x0000000208027210 */ /* 0x000fe20007f5e0ff */
[----:B------:R0:W-:Y:S01]  /*15a0*/  STS [R30+0x2400], R24 ;  /* 0x002400181e007388 */ /* 0x0001e20000000800 */
[----:B------:R-:W-:-:S02]  /*15b0*/  IADD3 R4, R0, 0x40, RZ ;  /* 0x0000004000047810 */ /* 0x000fc40007ffe0ff */
[----:B------:R-:W-:Y:S01]  /*15c0*/  IADD3.X R3, R6, R3, R11, P2, !PT ;  /* 0x0000000306037210 */ /* 0x000fe200017fe40b */
[----:B------:R1:W-:Y:S01]  /*15d0*/  STS [R33+0x2000], R59 ;  /* 0x0020003b21007388 */ /* 0x0003e20000000800 */
[-C--:B------:R-:W-:Y:S02]  /*15e0*/  ISETP.GE.OR P2, PT, R4, R21.reuse, P0 ;  /* 0x000000150400720c */ /* 0x080fe40000746670 */
[-C--:B------:R-:W-:Y:S01]  /*15f0*/  ISETP.GE.OR P3, PT, R5, R21.reuse, P0 ;  /* 0x000000150500720c */ /* 0x080fe20000766670 */
[----:B------:R1:W-:Y:S04]  /*1600*/  STS [R33+0x2400], R28 ;  /* 0x0024001c21007388 */ /* 0x0003e80000000800 */
[----:B------:R-:W-:Y:S01]  /*1610*/  BAR.SYNC.DEFER_BLOCKING 0x0 ;  /* 0x0000000000007b1d */ /* 0x000fe20000010000 */
[----:B------:R-:W-:Y:S01]  /*1620*/  ISETP.GE.OR P0, PT, R0, R21, P0 ;  /* 0x000000150000720c */ /* 0x000fe20000706670 */
[C---:B------:R-:W-:Y:S01]  /*1630*/  IMAD R5, R7.reuse, c[0x0][0x3b4], R10 ;  /* 0x0000ed0007057a24 */ /* 0x040fe200078e020a */
[----:B0-----:R-:W-:Y:S01]  /*1640*/  SHF.R.S32.HI R24, RZ, 0x1f, R0 ;  /* 0x0000001fff187819 */ /* 0x001fe20000011400 */
[----:B------:R-:W-:-:S05]  /*1650*/  IMAD.WIDE.U32 R2, R7, c[0x0][0x3b0], R2 ;  /* 0x0000ec0007027a25 */ /* 0x000fca00078e0002 */
[----:B------:R-:W-:Y:S01]  /*1660*/  IADD3 R5, R3, R5, RZ ;  /* 0x0000000503057210 */ /* 0x000fe20007ffe0ff */
[----:B------:R1:W0:Y:S04]  /*1670*/  LDS.128 R16, [R9+0x1000] ;  /* 0x0010000009107984 */ /* 0x0002280000000c00 */
[----:B------:R1:W2:Y:S01]  /*1680*/  LDS.128 R12, [R9+0x3000] ;  /* 0x00300000090c7984 */ /* 0x0002a20000000c00 */
[----:B------:R-:W-:Y:S05]  /*1690*/  @P0 BRA `(.L_x_1599) ;  /* 0x0000009000000947 */ /* 0x000fea0003800000 */
[----:B------:R-:W3:Y:S01]  /*16a0*/  LDS.128 R20, [R9] ;  /* 0x0000000009147984 */ /* 0x000ee20000000c00 */
[----:B------:R-:W-:Y:S01]  /*16b0*/  MOV R4, R2 ;  /* 0x0000000200047202 */ /* 0x000fe20000000f00 */
[----:B------:R-:W-:-:S04]  /*16c0*/  IMAD R11, R24, c[0x0][0x398], RZ ;  /* 0x0000e600180b7a24 */ /* 0x000fc800078e02ff */
[----:B------:R-:W-:-:S04]  /*16d0*/  IMAD.WIDE.U32 R6, R0, c[0x0][0x398], R4 ;  /* 0x0000e60000067a25 */ /* 0x000fc800078e0004 */
[----:B------:R-:W-:Y:S01]  /*16e0*/  IMAD R11, R0, c[0x0][0x39c], R11 ;  /* 0x0000e700000b7a24 */ /* 0x000fe200078e020b */
[----:B------:R-:W-:-:S04]  /*16f0*/  LEA R10, P0, R6, c[0x0][0x338], 0x1 ;  /* 0x0000ce00060a7a11 */ /* 0x000fc800078008ff */
[----:B------:R-:W-:-:S04]  /*1700*/  IADD3 R7, R7, R11, RZ ;  /* 0x0000000b07077210 */ /* 0x000fc80007ffe0ff */
[----:B------:R-:W-:-:S05]  /*1710*/  LEA.HI.X R11, R6, c[0x0][0x33c], R7, 0x1, P0 ;  /* 0x0000cf00060b7a11 */ /* 0x000fca00000f0c07 */
[----:B---3--:R3:W-:Y:S02]  /*1720*/  STG.E.128 [R10.64], R20 ;  /* 0x000000140a007986 */ /* 0x0087e4000c101d06 */
.L_x_1599:
[----:B------:R-:W-:Y:S05]  /*1730*/  BSYNC B0 ;  /* 0x0000000000007941 */ /* 0x000fea0003800000 */
.L_x_1598:
[----:B------:R-:W-:Y:S01]  /*1740*/  BSSY B0, `(.L_x_1600) ;  /* 0x000000d000007945 */ /* 0x000fe20003800000 */
[----:B------:R-:W-:Y:S05]  /*1750*/  @P1 BRA `(.L_x_1601) ;  /* 0x000000b000001947 */ /* 0x000fea0003800000 */
[----:B---3--:R-:W-:Y:S02]  /*1760*/  IADD3 R11, P0, R0, 0x20, RZ ;  /* 0x00000020000b7810 */ /* 0x008fe40007f1e0ff */
[----:B------:R-:W-:Y:S02]  /*1770*/  MOV R7, R5 ;  /* 0x0000000500077202 */ /* 0x000fe40000000f00 */
[----:B------:R-:W-:-:S05]  /*1780*/  IADD3.X R6, RZ, R24, RZ, P0, !PT ;  /* 0x00000018ff067210 */ /* 0x000fca00007fe4ff */
[----:B------:R-:W-:Y:S02]  /*1790*/  IMAD R8, R6, c[0x0][0x398], RZ ;  /* 0x0000e60006087a24 */ /* 0x000fe400078e02ff */
[----:B------:R-:W-:-:S04]  /*17a0*/  IMAD.MOV.U32 R6, RZ, RZ, R2 ;  /* 0x000000ffff067224 */ /* 0x000fc800078e0002 */
[----:B------:R-:W-:-:S04]  /*17b0*/  IMAD.WIDE.U32 R6, R11, c[0x0][0x398], R6 ;  /* 0x0000e6000b067a25 */ /* 0x000fc800078e0006 */
[----:B------:R-:W-:Y:S01]  /*17c0*/  IMAD R11, R11, c[0x0][0x39c], R8 ;  /* 0x0000e7000b0b7a24 */ /* 0x000fe200078e0208 */
[----:B------:R-:W-:-:S04]  /*17d0*/  LEA R10, P0, R6, c[0x0][0x338], 0x1 ;  /* 0x0000ce00060a7a11 */ /* 0x000fc800078008ff */
[----:B------:R-:W-:-:S04]  /*17e0*/  IADD3 R7, R7, R11, RZ ;  /* 0x0000000b07077210 */ /* 0x000fc80007ffe0ff */
[----:B------:R-:W-:-:S05]  /*17f0*/  LEA.HI.X R11, R6, c[0x0][0x33c], R7, 0x1, P0 ;  /* 0x0000cf00060b7a11 */ /* 0x000fca00000f0c07 */
[----:B0-----:R0:W-:Y:S02]  /*1800*/  STG.E.128 [R10.64], R16 ;  /* 0x000000100a007986 */ /* 0x0011e4000c101d06 */
.L_x_1601:
[----:B------:R-:W-:Y:S05]  /*1810*/  BSYNC B0 ;  /* 0x0000000000007941 */ /* 0x000fea0003800000 */
.L_x_1600:
[----:B01-3--:R-:W0:Y:S01]  /*1820*/  LDS.128 R8, [R9+0x2000] ;  /* 0x0020000009087984 */ /* 0x00be220000000c00 */
[----:B------:R-:W-:Y:S01]  /*1830*/  BSSY B0, `(.L_x_1602) ;  /* 0x000000d000007945 */ /* 0x000fe20003800000 */
[----:B------:R-:W-:Y:S05]  /*1840*/  @P2 BRA `(.L_x_1603) ;  /* 0x000000b000002947 */ /* 0x000fea0003800000 */
[----:B------:R-:W-:Y:S01]  /*1850*/  IADD3 R17, P0, R0, 0x40, RZ ;  /* 0x0000004000117810 */ /* 0x000fe20007f1e0ff */
[----:B------:R-:W-:-:S03]  /*1860*/  IMAD.MOV.U32 R7, RZ, RZ, R5 ;  /* 0x000000ffff077224 */ /* 0x000fc600078e0005 */
[----:B------:R-:W-:-:S05]  /*1870*/  IADD3.X R6, RZ, R24, RZ, P0, !PT ;  /* 0x00000018ff067210 */ /* 0x000fca00007fe4ff */
[----:B------:R-:W-:Y:S01]  /*1880*/  IMAD R16, R6, c[0x0][0x398], RZ ;  /* 0x0000e60006107a24 */ /* 0x000fe200078e02ff */
[----:B------:R-:W-:-:S05]  /*1890*/  MOV R6, R2 ;  /* 0x0000000200067202 */ /* 0x000fca0000000f00 */
[----:B------:R-:W-:-:S04]  /*18a0*/  IMAD.WIDE.U32 R6, R17, c[0x0][0x398], R6 ;  /* 0x0000e60011067a25 */ /* 0x000fc800078e0006 */
[----:B------:R-:W-:Y:S01]  /*18b0*/  IMAD R17, R17, c[0x0][0x39c], R16 ;  /* 0x0000e70011117a24 */ /* 0x000fe200078e0210 */
[----:B------:R-:W-:-:S04]  /*18c0*/  LEA R16, P0, R6, c[0x0][0x338], 0x1 ;  /* 0x0000ce0006107a11 */ /* 0x000fc800078008ff */
[----:B------:R-:W-:-:S04]  /*18d0*/  IADD3 R7, R7, R17, RZ ;  /* 0x0000001107077210 */ /* 0x000fc80007ffe0ff */
[----:B------:R-:W-:-:S05]  /*18e0*/  LEA.HI.X R17, R6, c[0x0][0x33c], R7, 0x1, P0 ;  /* 0x0000cf0006117a11 */ /* 0x000fca00000f0c07 */
[----:B0-----:R0:W-:Y:S02]  /*18f0*/  STG.E.128 [R16.64], R8 ;  /* 0x0000000810007986 */ /* 0x0011e4000c101d06 */
.L_x_1603:
[----:B------:R-:W-:Y:S05]  /*1900*/  BSYNC B0 ;  /* 0x0000000000007941 */ /* 0x000fea0003800000 */
.L_x_1602:
[----:B------:R-:W-:Y:S05]  /*1910*/  @P3 EXIT ;  /* 0x000000000000394d */ /* 0x000fea0003800000 */
        /* <DEDUP_REMOVED lines=9> */
[----:B--2---:R-:W-:Y:S01]  /*19b0*/  STG.E.128 [R4.64], R12 ;  /* 0x0000000c04007986 */ /* 0x004fe2000c101d06 */
[----:B------:R-:W-:Y:S05]  /*19c0*/  EXIT ;  /* 0x000000000000794d */ /* 0x000fea0003800000 */
.L_x_1604:
        /* <DEDUP_REMOVED lines=11> */
.L_x_2482:


//--------------------- .text._ZN5flash44flash_bwd_dq_dk_dv_loop_seqk_parallel_kernelI23Flash_bwd_kernel_traitsILi64ELi128ELi128ELi8ELi4ELi4ELi4ELb0ELb0EN7cutlass6half_tE19Flash_kernel_traitsILi64ELi128ELi128ELi8ES3_EELb1ELb0ELb0ELb0ELb0ELb1ELb0EEEvNS_16Flash_bwd_paramsE --------------------------
	.section	.text._ZN5flash44flash_bwd_dq_dk_dv_loop_seqk_parallel_kernelI23Flash_bwd_kernel_traitsILi64ELi128ELi128ELi8ELi4ELi4ELi4ELb0ELb0EN7cutlass6half_tE19Flash_kernel_traitsILi64ELi128ELi128ELi8ES3_EELb1ELb0ELb0ELb0ELb0ELb1ELb0EEEvNS_16Flash_bwd_paramsE,"ax",@progbits
	.sectioninfo	@"SHI_REGISTERS=255"
	.align	128
        .global         _ZN5flash44flash_bwd_dq_dk_dv_loop_seqk_parallel_kernelI23Flash_bwd_kernel_traitsILi64ELi128ELi128ELi8ELi4ELi4ELi4ELb0ELb0EN7cutlass6half_tE19Flash_kernel_traitsILi64ELi128ELi128ELi8ES3_EELb1ELb0ELb0ELb0ELb0ELb1ELb0EEEvNS_16Flash_bwd_paramsE
        .type           _ZN5flash44flash_bwd_dq_dk_dv_loop_seqk_parallel_kernelI23Flash_bwd_kernel_traitsILi64ELi128ELi128ELi8ELi4ELi4ELi4ELb0ELb0EN7cutlass6half_tE19Flash_kernel_traitsILi64ELi128ELi128ELi8ES3_EELb1ELb0ELb0ELb0ELb0ELb1ELb0EEEvNS_16Flash_bwd_paramsE,@function
        .size           _ZN5flash44flash_bwd_dq_dk_dv_loop_seqk_parallel_kernelI23Flash_bwd_kernel_traitsILi64ELi128ELi128ELi8ELi4ELi4ELi4ELb0ELb0EN7cutlass6half_tE19Flash_kernel_traitsILi64ELi128ELi128ELi8ES3_EELb1ELb0ELb0ELb0ELb0ELb1ELb0EEEvNS_16Flash_bwd_paramsE,(.L_x_2483 - _ZN5flash44flash_bwd_dq_dk_dv_loop_seqk_parallel_kernelI23Flash_bwd_kernel_traitsILi64ELi128ELi128ELi8ELi4ELi4ELi4ELb0ELb0EN7cutlass6half_tE19Flash_kernel_traitsILi64ELi128ELi128ELi8ES3_EELb1ELb0ELb0ELb0ELb0ELb1ELb0EEEvNS_16Flash_bwd_paramsE)
        .other          _ZN5flash44flash_bwd_dq_dk_dv_loop_seqk_parallel_kernelI23Flash_bwd_kernel_traitsILi64ELi128ELi128ELi8ELi4ELi4ELi4ELb0ELb0EN7cutlass6half_tE19Flash_kernel_traitsILi64ELi128ELi128ELi8ES3_EELb1ELb0ELb0ELb0ELb0ELb1ELb0EEEvNS_16Flash_bwd_paramsE,@"STO_CUDA_ENTRY STV_DEFAULT"
_ZN5flash44flash_bwd_dq_dk_dv_loop_seqk_parallel_kernelI23Flash_bwd_kernel_traitsILi64ELi128ELi128ELi8ELi4ELi4ELi4ELb0ELb0EN7cutlass6half_tE19Flash_kernel_traitsILi64ELi128ELi128ELi8ES3_EELb1ELb0ELb0ELb0ELb0ELb1ELb0EEEvNS_16Flash_bwd_paramsE:
.text._ZN5flash44flash_bwd_dq_dk_dv_loop_seqk_parallel_kernelI23Flash_bwd_kernel_traitsILi64ELi128ELi128ELi8ELi4ELi4ELi4ELb0ELb0EN7cutlass6half_tE19Flash_kernel_traitsILi64ELi128ELi128ELi8ES3_EELb1ELb0ELb0ELb0ELb0ELb1ELb0EEEvNS_16Flash_bwd_paramsE:
        /* <DEDUP_REMOVED lines=17> */
[----:B------:R-:W-:Y:S02]  /*0110*/  ULDC.U8 UR7, c[0x0][0x328] ;  /* 0x0000ca0000077ab9 */ /* 0x000fe40000000000 */
[----:B------:R-:W-:Y:S01]  /*0120*/  UISETP.NE.AND UP2, UPT, UR7, URZ, UPT ;  /* 0x0000003f0700728c */ /* 0x000fe2000bf45270 */
[----:B------:R-:W3:Y:S01]  /*0130*/  S2UR UR36, SR_CTAID.Z ;  /* 0x00000000002479c3 */ /* 0x000ee20000002700 */
[----:B------:R-:W-:-:S02]  /*0140*/  ULDC UR45, c[0x0][0x22c] ;  /* 0x00008b00002d7ab9 */ /* 0x000fc40000000800 */
[----:B------:R-:W-:Y:S02]  /*0150*/  ULDC UR34, c[0x0][0x1c0] ;  /* 0x0000700000227ab9 */ /* 0x000fe40000000800 */
[----:B------:R-:W-:Y:S02]  /*0160*/  UMOV UR5, 0x80 ;  /* 0x0000008000057882 */ /* 0x000fe40000000000 */
[----:B------:R-:W-:Y:S02]  /*0170*/  ULDC UR4, c[0x0][0x210] ;  /* 0x0000840000047ab9 */ /* 0x000fe40000000800 */
[----:B------:R-:W-:Y:S02]  /*0180*/  ULDC UR55, c[0x0][0x234] ;  /* 0x00008d0000377ab9 */ /* 0x000fe40000000800 */
[----:B------:R-:W-:Y:S02]  /*0190*/  ULDC UR12, c[0x0][0x1c0] ;  /* 0x00007000000c7ab9 */ /* 0x000fe40000000800 */
[----:B------:R-:W-:Y:S01]  /*01a0*/  ULDC UR13, c[0x0][0x1c0] ;  /* 0x00007000000d7ab9 */ /* 0x000fe20000000800 */
[----:B-1----:R-:W-:Y:S01]  /*01b0*/  SHF.R.S32.HI R6, RZ, 0x1f, R11 ;  /* 0x0000001fff067819 */ /* 0x002fe2000001140b */
[----:B--2---:R-:W-:-:S02]  /*01c0*/  UIMAD.WIDE.U32 UR42, UR29, UR15, URZ ;  /* 0x0000000f1d2a72a5 */ /* 0x004fc4000f8e003f */
[----:B------:R-:W-:Y:S01]  /*01d0*/  USHF.L.U32 UR15, UR29, 0x7, URZ ;  /* 0x000000071d0f7899 */ /* 0x000fe2000800063f */
[CC--:B------:R-:W-:Y:S01]  /*01e0*/  LEA.HI R2, R6.reuse, R11.reuse, RZ, 0x4 ;  /* 0x0000000b06027211 */ /* 0x0c0fe200078f20ff */
[----:B------:R-:W-:Y:S01]  /*01f0*/  UIMAD.WIDE UR34, UR45, UR34, URZ ;  /* 0x000000222d2272a5 */ /* 0x000fe2000f8e023f */
[CC--:B------:R-:W-:Y:S01]  /*0200*/  LEA.HI R15, R6.reuse, R11.reuse, RZ, 0x7 ;  /* 0x0000000b060f7211 */ /* 0x0c0fe200078f38ff */
[----:B------:R-:W-:Y:S01]  /*0210*/  UIMAD UR55, UR5, UR4, UR55 ;  /* 0x00000004053772a4 */ /* 0x000fe2000f8e0237 */
[CC--:B------:R-:W-:Y:S01]  /*0220*/  LEA.HI R0, R6.reuse, R11.reuse, RZ, 0x5 ;  /* 0x0000000b06007211 */ /* 0x0c0fe200078f28ff */
[----:B---3--:R-:W-:Y:S01]  /*0230*/  UIMAD UR46, UR36, UR45, URZ ;  /* 0x0000002d242e72a4 */ /* 0x008fe2000f8e023f */
[CC--:B------:R-:W-:Y:S01]  /*0240*/  LEA.HI R10, R6.reuse, R11.reuse, RZ, 0x3 ;  /* 0x0000000b060a7211 */ /* 0x0c0fe200078f18ff */
[----:B------:R-:W-:Y:S01]  /*0250*/  UIMAD UR45, UR45, UR12, URZ ;  /* 0x0000000c2d2d72a4 */ /* 0x000fe2000f8e023f */
[CC--:B------:R-:W-:Y:S01]  /*0260*/  LEA.HI R14, R6.reuse, R11.reuse, RZ, 0x6 ;  /* 0x0000000b060e7211 */ /* 0x0c0fe200078f30ff */
[----:B------:R-:W-:Y:S01]  /*0270*/  UIMAD UR4, UR29, UR13, UR36 ;  /* 0x0000000d1d0472a4 */ /* 0x000fe2000f8e0224 */
[----:B------:R-:W-:Y:S01]  /*0280*/  LEA.HI R6, R6, R11, RZ, 0x2 ;  /* 0x0000000b06067211 */ /* 0x000fe200078f10ff */
[----:B------:R-:W-:Y:S01]  /*0290*/  ULDC UR14, c[0x0][0x1c0] ;  /* 0x00007000000e7ab9 */ /* 0x000fe20000000800 */
[----:B------:R-:W-:Y:S01]  /*02a0*/  LOP3.LUT R3, R2, 0xfffffff0, RZ, 0xc0, !PT ;  /* 0xfffffff002037812 */ /* 0x000fe200078ec0ff */
[----:B------:R-:W-:Y:S01]  /*02b0*/  ULDC UR11, c[0x0][0x1c0] ;  /* 0x00007000000b7ab9 */ /* 0x000fe20000000800 */
[----:B------:R-:W-:Y:S01]  /*02c0*/  SHF.R.S32.HI R4, RZ, 0x4, R2 ;  /* 0x00000004ff047819 */ /* 0x000fe20000011402 */
[----:B------:R-:W-:Y:S01]  /*02d0*/  UIMAD UR52, UR6, UR29, URZ ;  /* 0x0000001d063472a4 */ /* 0x000fe2000f8e023f */
[----:B------:R-:W-:Y:S01]  /*02e0*/  LOP3.LUT R5, R6, 0x7ffffffc, RZ, 0xc0, !PT ;  /* 0x7ffffffc06057812 */ /* 0x000fe200078ec0ff */
[C---:B------:R-:W-:Y:S01]  /*02f0*/  IMAD.IADD R9, R11.reuse, 0x1, -R3 ;  /* 0x000000010b097824 */ /* 0x040fe200078e0a03 */
[----:B------:R-:W-:Y:S01]  /*0300*/  LEA.HI R2, R2, R4, RZ, 0x1 ;  /* 0x0000000402027211 */ /* 0x000fe200078f08ff */
[----:B------:R-:W-:Y:S01]  /*0310*/  UIMAD UR5, UR29, UR11, UR36 ;  /* 0x0000000b1d0572a4 */ /* 0x000fe2000f8e0224 */
[--C-:B------:R-:W-:Y:S01]  /*0320*/  SHF.R.S32.HI R3, RZ, 0x1f, R0.reuse ;  /* 0x0000001fff037819 */ /* 0x100fe20000011400 */
[C---:B------:R-:W-:Y:S01]  /*0330*/  IMAD.IADD R16, R11.reuse, 0x1, -R5 ;  /* 0x000000010b107824 */ /* 0x040fe200078e0a05 */
[----:B------:R-:W-:Y:S01]  /*0340*/  SHF.R.S32.HI R5, RZ, 0x5, R0 ;  /* 0x00000005ff057819 */ /* 0x000fe20000011400 */
[----:B------:R-:W-:Y:S01]  /*0350*/  @!UP2 UIMAD UR6, UR29, UR14, UR36 ;  /* 0x0000000e1d06a2a4 */ /* 0x000fe2000f8e0224 */
[----:B------:R-:W-:Y:S01]  /*0360*/  LOP3.LUT R8, R0, 0xffffffe0, RZ, 0xc0, !PT ;  /* 0xffffffe000087812 */ /* 0x000fe200078ec0ff */
[----:B------:R-:W-:Y:S01]  /*0370*/  USHF.L.U32 UR44, UR45, 0x7, URZ ;  /* 0x000000072d2c7899 */ /* 0x000fe2000800063f */
[----:B------:R-:W-:Y:S01]  /*0380*/  LOP3.LUT R7, R10, 0xfffffff8, RZ, 0xc0, !PT ;  /* 0xfffffff80a077812 */ /* 0x000fe200078ec0ff */
[----:B------:R-:W-:Y:S01]  /*0390*/  USHF.L.U32 UR39, UR4, 0x5, URZ ;  /* 0x0000000504277899 */ /* 0x000fe2000800063f */
[----:B------:R-:W-:Y:S01]  /*03a0*/  LOP3.LUT R0, R2, 0xfffffffe, RZ, 0xc0, !PT ;  /* 0xfffffffe02007812 */ /* 0x000fe200078ec0ff */
[----:B------:R-:W-:Y:S01]  /*03b0*/  IMAD.IADD R8, R11, 0x1, -R8 ;  /* 0x000000010b087824 */ /* 0x000fe200078e0a08 */
[----:B------:R-:W-:Y:S01]  /*03c0*/  LEA.HI R2, R3, R5, RZ, 0x2 ;  /* 0x0000000503027211 */ /* 0x000fe200078f10ff */
[----:B------:R-:W-:Y:S01]  /*03d0*/  IMAD.IADD R7, R11, 0x1, -R7 ;  /* 0x000000010b077824 */ /* 0x000fe200078e0a07 */
[----:B------:R-:W-:Y:S01]  /*03e0*/  SHF.R.S32.HI R3, RZ, 0x2, R6 ;  /* 0x00000002ff037819 */ /* 0x000fe20000011406 */
[----:B------:R-:W-:Y:S01]  /*03f0*/  IMAD.IADD R11, R4, 0x1, -R0 ;  /* 0x00000001040b7824 */ /* 0x000fe200078e0a00 */
[----:B------:R-:W-:Y:S01]  /*0400*/  LOP3.LUT R0, R2, 0xfffffffc, RZ, 0xc0, !PT ;  /* 0xfffffffc02007812 */ /* 0x000fe200078ec0ff */
[----:B------:R-:W-:Y:S01]  /*0410*/  ULDC UR49, c[0x0][0x214] ;  /* 0x0000850000317ab9 */ /* 0x000fe20000000800 */
[----:B------:R-:W-:Y:S01]  /*0420*/  SHF.R.S32.HI R4, RZ, 0x3, R10 ;  /* 0x00000003ff047819 */ /* 0x000fe2000001140a */
[----:B------:R-:W-:Y:S01]  /*0430*/  ULDC UR56, c[0x0][0x1c8] ;  /* 0x0000720000387ab9 */ /* 0x000fe20000000800 */
[----:B------:R-:W-:Y:S01]  /*0440*/  SHF.R.S32.HI R2, RZ, 0x1f, R8 ;  /* 0x0000001fff027819 */ /* 0x000fe20000011408 */
[----:B------:R-:W-:Y:S01]  /*0450*/  IMAD.IADD R17, R5, 0x1, -R0 ;  /* 0x0000000105117824 */ /* 0x000fe200078e0a00 */
[----:B------:R-:W-:Y:S01]  /*0460*/  SHF.R.S32.HI R0, RZ, 0x1f, R6 ;  /* 0x0000001fff007819 */ /* 0x000fe20000011406 */
[----:B------:R-:W-:Y:S01]  /*0470*/  IMAD.SHL.U32 R4, R4, 0x40, RZ ;  /* 0x0000004004047824 */ /* 0x000fe200078e00ff */
[----:B------:R-:W-:Y:S01]  /*0480*/  LEA.HI R245, R2, R8, RZ, 0x2 ;  /* 0x0000000802f57211 */ /* 0x000fe200078f10ff */
[----:B------:R-:W-:Y:S01]  /*0490*/  IMAD.SHL.U32 R5, R7, 0x8, RZ ;  /* 0x0000000807057824 */ /* 0x000fe200078e00ff */
[----:B------:R-:W-:Y:S01]  /*04a0*/  LEA.HI R0, R0, R3, RZ, 0x3 ;  /* 0x0000000300007211 */ /* 0x000fe200078f18ff */
[----:B------:R-:W-:Y:S01]  /*04b0*/  STL [R1+0x18], R17 ;  /* 0x0000181101007387 */ /* 0x000fe20000100800 */
[----:B------:R-:W-:Y:S01]  /*04c0*/  SHF.R.S32.HI R8, RZ, 0x7, R15 ;  /* 0x00000007ff087819 */ /* 0x000fe2000001140f */
[----:B------:R-:W-:Y:S01]  /*04d0*/  ULDC.U8 UR10, c[0x0][0x3d0] ;  /* 0x0000f400000a7ab9 */ /* 0x000fe20000000000 */
[----:B------:R-:W-:Y:S01]  /*04e0*/  LOP3.LUT R2, R0, 0xfffffff8, RZ, 0xc0, !PT ;  /* 0xfffffff800027812 */ /* 0x000fe200078ec0ff */
[----:B------:R-:W-:Y:S01]  /*04f0*/  ULDC UR50, c[0x0][0x224] ;  /* 0x0000890000327ab9 */ /* 0x000fe20000000800 */
[----:B------:R-:W-:Y:S01]  /*0500*/  LOP3.LUT R0, R4, 0x1c0, RZ, 0xc0, !PT ;  /* 0x000001c004007812 */ /* 0x000fe200078ec0ff */
[----:B------:R-:W-:Y:S01]  /*0510*/  @UP2 UIMAD UR54, UR29, UR49, URZ ;  /* 0x000000311d3622a4 */ /* 0x000fe2000f8e023f */
[----:B------:R-:W-:Y:S01]  /*0520*/  SHF.R.S32.HI R4, RZ, 0x1f, R9 ;  /* 0x0000001fff047819 */ /* 0x000fe20000011409 */
[----:B------:R-:W-:Y:S01]  /*0530*/  IMAD.IADD R6, R3, 0x1, -R2 ;  /* 0x0000000103067824 */ /* 0x000fe200078e0a02 */
[----:B------:R-:W-:Y:S01]  /*0540*/  LOP3.LUT R3, R0, 0x38, R5, 0xf8, !PT ;  /* 0x0000003800037812 */ /* 0x000fe200078ef805 */
[----:B------:R-:W-:Y:S01]  /*0550*/  ULDC.64 UR8, c[0x0][0x118] ;  /* 0x0000460000087ab9 */ /* 0x000fe20000000a00 */
[----:B------:R-:W-:Y:S01]  /*0560*/  SHF.R.U32.HI R2, RZ, 0x3, R0 ;  /* 0x00000003ff027819 */ /* 0x000fe20000011600 */
[----:B------:R-:W-:Y:S01]  /*0570*/  ULOP3.LUT UR56, UR36, UR56, URZ, 0x3c, !UPT ;  /* 0x0000003824387292 */ /* 0x000fe2000f8e3c3f */
[----:B------:R-:W-:Y:S01]  /*0580*/  LEA.HI R12, R4, R9, RZ, 0x3 ;  /* 0x00000009040c7211 */ /* 0x000fe200078f18ff */
[----:B------:R-:W-:Y:S01]  /*0590*/  USHF.R.S32.HI UR61, URZ, 0x1f, UR36 ;  /* 0x0000001f3f3d7899 */ /* 0x000fe20008011424 */
[----:B------:R-:W-:Y:S01]  /*05a0*/  LOP3.LUT R3, R3, R2, RZ, 0x3c, !PT ;  /* 0x0000000203037212 */ /* 0x000fe200078e3cff */
[----:B------:R-:W-:Y:S01]  /*05b0*/  IMAD.SHL.U32 R2, R14, 0x8, RZ ;  /* 0x000000080e027824 */ /* 0x000fe200078e00ff */
[----:B------:R-:W-:Y:S01]  /*05c0*/  LOP3.LUT R0, R12, 0xfffffff8, RZ, 0xc0, !PT ;  /* 0xfffffff80c007812 */ /* 0x000fe200078ec0ff */
[----:B------:R-:W-:Y:S01]  /*05d0*/  UISETP.NE.AND UP3, UPT, UR10, URZ, UPT ;  /* 0x0000003f0a00728c */ /* 0x000fe2000bf65270 */
[----:B------:R-:W-:Y:S01]  /*05e0*/  LOP3.LUT R4, R6, 0x1, RZ, 0xc0, !PT ;  /* 0x0000000106047812 */ /* 0x000fe200078ec0ff */
[----:B------:R-:W-:Y:S01]  /*05f0*/  USHF.R.S32.HI UR60, URZ, 0x1f, UR29 ;  /* 0x0000001f3f3c7899 */ /* 0x000fe2000801141d */
[----:B------:R-:W-:Y:S01]  /*0600*/  LOP3.LUT R2, R3, 0xfffffe00, R2, 0xf8, !PT ;  /* 0xfffffe0003027812 */ /* 0x000fe200078ef802 */
[----:B------:R-:W-:Y:S01]  /*0610*/  IMAD.IADD R13, R9, 0x1, -R0 ;  /* 0x00000001090d7824 */ /* 0x000fe200078e0a00 */
[----:B------:R-:W-:Y:S01]  /*0620*/  ISETP.NE.U32.AND P0, PT, R4, 0x1, PT ;  /* 0x000000010400780c */ /* 0x000fe20003f05070 */
[C---:B------:R-:W-:Y:S01]  /*0630*/  IMAD.SHL.U32 R0, R7.reuse, 0x40, RZ ;  /* 0x0000004007007824 */ /* 0x040fe200078e00ff */
[C---:B------:R-:W-:Y:S01]  /*0640*/  LOP3.LUT P4, RZ, R7.reuse, 0x2, RZ, 0xc0, !PT ;  /* 0x0000000207ff7812 */ /* 0x040fe2000788c0ff */
[----:B------:R1:W-:Y:S01]  /*0650*/  STL [R1+0x14], R2 ;  /* 0x0000140201007387 */ /* 0x0003e20000100800 */
[----:B------:R-:W-:Y:S01]  /*0660*/  IMAD.U32 R3, RZ, RZ, UR15 ;  /* 0x0000000fff037e24 */ /* 0x000fe2000f8e00ff */
[----:B------:R-:W-:Y:S01]  /*0670*/  LOP3.LUT P3, RZ, R7, 0x4, RZ, 0xc0, !PT ;  /* 0x0000000407ff7812 */ /* 0x000fe2000786c0ff */
[----:B------:R-:W-:Y:S01]  /*0680*/  IMAD.SHL.U32 R3, R11, 0x200, RZ ;  /* 0x000002000b037824 */ /* 0x000fe200078e00ff */
[----:B------:R-:W-:Y:S01]  /*0690*/  LOP3.LUT R0, R0, 0x1c0, RZ, 0xc0, !PT ;  /* 0x000001c000007812 */ /* 0x000fe200078ec0ff */
[----:B------:R-:W-:Y:S01]  /*06a0*/  IMAD.SHL.U32 R7, R16, 0x2, RZ ;  /* 0x0000000210077824 */ /* 0x000fe200078e00ff */
[----:B------:R-:W-:Y:S01]  /*06b0*/  R2P PR, R6, 0x6 ;  /* 0x0000000606007804 */ /* 0x000fe20000000000 */
[----:B------:R-:W-:Y:S01]  /*06c0*/  USHF.R.S32.HI UR59, URZ, 0x1f, UR36 ;  /* 0x0000001f3f3b7899 */ /* 0x000fe20008011424 */
[----:B------:R-:W-:Y:S01]  /*06d0*/  LOP3.LUT R170, R0, 0x8, R10, 0xf8, !PT ;  /* 0x0000000800aa7812 */ /* 0x000fe200078ef80a */
[----:B------:R-:W-:Y:S01]  /*06e0*/  USHF.R.S32.HI UR58, URZ, 0x1f, UR29 ;  /* 0x0000001f3f3a7899 */ /* 0x000fe2000801141d */
[C---:B------:R-:W-:Y:S01]  /*06f0*/  SEL R172, R233.reuse, 0xffffffe0, !P4 ;  /* 0xffffffe0e9ac7807 */ /* 0x040fe20006000000 */
[----:B------:R-:W-:Y:S01]  /*0700*/  USHF.R.S32.HI UR57, URZ, 0x1f, UR36 ;  /* 0x0000001f3f397899 */ /* 0x000fe20008011424 */
[----:B------:R-:W-:Y:S01]  /*0710*/  SEL R233, R233, 0xffffffe0, !P1 ;  /* 0xffffffe0e9e97807 */ /* 0x000fe20004800000 */
[----:B------:R-:W-:Y:S01]  /*0720*/  UIMAD.WIDE.U32 UR40, UR34, UR42, URZ ;  /* 0x0000002a222872a5 */ /* 0x000fe2000f8e003f */
[----:B------:R-:W-:Y:S01]  /*0730*/  SEL R231, R231, 0x10, !P0 ;  /* 0x00000010e7e77807 */ /* 0x000fe20004000000 */
[----:B------:R-:W-:-:S02]  /*0740*/  UIMAD UR51, UR35, UR42, URZ ;  /* 0x0000002a233372a4 */ /* 0x000fc4000f8e023f */
[----:B------:R-:W-:Y:S02]  /*0750*/  USHF.R.S32.HI UR53, URZ, 0x1f, UR46 ;  /* 0x0000001f3f357899 */ /* 0x000fe4000801142e */
[----:B------:R-:W-:Y:S02]  /*0760*/  UIMAD UR50, UR5, UR50, URZ ;  /* 0x00000032053272a4 */ /* 0x000fe4000f8e023f */
[----:B------:R-:W-:Y:S02]  /*0770*/  @!UP2 UIMAD UR49, UR6, UR49, URZ ;  /* 0x000000310631a2a4 */ /* 0x000fe4000f8e023f */
[----:B------:R-:W-:Y:S01]  /*0780*/  USHF.R.S32.HI UR48, URZ, 0x1f, UR44 ;  /* 0x0000001f3f307899 */ /* 0x000fe2000801142c */
[----:B-1----:R-:W-:Y:S01]  /*0790*/  IMAD.SHL.U32 R2, R17, 0x10, RZ ;  /* 0x0000001011027824 */ /* 0x002fe200078e00ff */
[----:B------:R-:W-:Y:S02]  /*07a0*/  USHF.R.S32.HI UR47, URZ, 0x1f, UR39 ;  /* 0x0000001f3f2f7899 */ /* 0x000fe40008011427 */
[----:B------:R-:W-:-:S02]  /*07b0*/  UMOV UR38, 0xffffc000 ;  /* 0xffffc00000267882 */ /* 0x000fc40000000000 */
[----:B------:R-:W-:Y:S02]  /*07c0*/  LOP3.LUT R5, R0, 0x30, R2, 0xf8, !PT ;  /* 0x0000003000057812 */ /* 0x000fe400078ef802 */
[----:B------:R-:W-:Y:S02]  /*07d0*/  SHF.R.U32.HI R0, RZ, 0x3, R0 ;  /* 0x00000003ff007819 */ /* 0x000fe40000011600 */
[----:B------:R-:W-:Y:S01]  /*07e0*/  LOP3.LUT R4, R5, 0x8, R10, 0xf8, !PT ;  /* 0x0000000805047812 */ /* 0x000fe200078ef80a */
[C---:B------:R-:W-:Y:S01]  /*07f0*/  IMAD R5, R8.reuse, 0x2000, R7 ;  /* 0x0000200008057824 */ /* 0x040fe200078e0207 */
[----:B------:R-:W-:Y:S01]  /*0800*/  LEA.HI.SX32 R245, R245, R2, 0x1e ;  /* 0x00000002f5f57211 */ /* 0x000fe200078ff2ff */
[----:B------:R-:W-:Y:S01]  /*0810*/  IMAD R2, R8, 0x1000, R3 ;  /* 0x0000100008027824 */ /* 0x000fe200078e0203 */
[----:B------:R-:W-:Y:S01]  /*0820*/  LOP3.LUT R170, R170, R0, RZ, 0x3c, !PT ;  /* 0x00000000aaaa7212 */ /* 0x000fe200078e3cff */
[----:B------:R-:W-:Y:S01]  /*0830*/  IMAD R5, R17, 0x400, R5 ;  /* 0x0000040011057824 */ /* 0x000fe200078e0205 */
[----:B------:R-:W-:Y:S01]  /*0840*/  LOP3.LUT R3, R3, R4, R0, 0xf6, !PT ;  /* 0x0000000403037212 */ /* 0x000fe200078ef600 */
[----:B------:R-:W-:-:S02]  /*0850*/  IMAD.SHL.U32 R0, R6, 0x40, RZ ;  /* 0x0000004006007824 */ /* 0x000fc400078e00ff */
[----:B------:R-:W-:Y:S02]  /*0860*/  IMAD.IADD R170, R2, 0x1, R170 ;  /* 0x0000000102aa7824 */ /* 0x000fe400078e02aa */
[----:B------:R-:W-:Y:S01]  /*0870*/  IMAD.SHL.U32 R2, R8, 0x8, RZ ;  /* 0x0000000808027824 */ /* 0x000fe200078e00ff */
[----:B------:R-:W-:Y:S01]  /*0880*/  LOP3.LUT R0, R0, 0x1c0, RZ, 0xc0, !PT ;  /* 0x000001c000007812 */ /* 0x000fe200078ec0ff */
[----:B------:R-:W-:Y:S02]  /*0890*/  IMAD.SHL.U32 R8, R11, 0x10, RZ ;  /* 0x000000100b087824 */ /* 0x000fe400078e00ff */
[----:B------:R-:W-:Y:S01]  /*08a0*/  IMAD.SHL.U32 R170, R170, 0x2, RZ ;  /* 0x00000002aaaa7824 */ /* 0x000fe200078e00ff */
[----:B------:R-:W-:Y:S01]  /*08b0*/  LOP3.LUT R2, R2, 0x8, RZ, 0xc0, !PT ;  /* 0x0000000802027812 */ /* 0x000fe200078ec0ff */
[----:B------:R-:W-:Y:S01]  /*08c0*/  IMAD.SHL.U32 R3, R3, 0x2, RZ ;  /* 0x0000000203037824 */ /* 0x000fe200078e00ff */
[----:B------:R-:W-:Y:S01]  /*08d0*/  SHF.R.U32.HI R4, RZ, 0x3, R0 ;  /* 0x00000003ff047819 */ /* 0x000fe20000011600 */
[----:B------:R-:W-:Y:S01]  /*08e0*/  IMAD.IADD R173, R170, 0x1, R172 ;  /* 0x00000001aaad7824 */ /* 0x000fe200078e02ac */
[----:B------:R-:W-:-:S02]  /*08f0*/  LOP3.LUT R9, R2, 0x10, R8, 0xf8, !PT ;  /* 0x0000001002097812 */ /* 0x000fc400078ef808 */
[CC--:B------:R-:W-:Y:S02]  /*0900*/  LOP3.LUT R6, R4.reuse, R0.reuse, RZ, 0xfc, !PT ;  /* 0x0000000004067212 */ /* 0x0c0fe400078efcff */
[----:B------:R-:W-:Y:S01]  /*0910*/  LOP3.LUT R8, R4, R0, R2, 0x1e, !PT ;  /* 0x0000000004087212 */ /* 0x000fe200078e1e02 */
[----:B------:R-:W-:Y:S02]  /*0920*/  IMAD.SHL.U32 R2, R13, 0x40, RZ ;  /* 0x000000400d027824 */ /* 0x000fe400078e00ff */
[----:B------:R-:W-:Y:S02]  /*0930*/  IMAD.IADD R229, R6, 0x1, R5 ;  /* 0x0000000106e57824 */ /* 0x000fe400078e0205 */
[----:B------:R-:W-:Y:S01]  /*0940*/  IMAD.SHL.U32 R5, R11, 0x8, RZ ;  /* 0x000000080b057824 */ /* 0x000fe200078e00ff */
[----:B------:R-:W-:Y:S01]  /*0950*/  LOP3.LUT R2, R2, 0x1c0, RZ, 0xc0, !PT ;  /* 0x000001c002027812 */ /* 0x000fe200078ec0ff */
[----:B------:R-:W-:Y:S02]  /*0960*/  IMAD.SHL.U32 R0, R12, 0x40, RZ ;  /* 0x000000400c007824 */ /* 0x000fe400078e00ff */
[----:B------:R-:W-:Y:S01]  /*0970*/  IMAD R6, R17, 0x400, R7 ;  /* 0x0000040011067824 */ /* 0x000fe200078e0207 */
[----:B------:R-:W-:Y:S01]  /*0980*/  LOP3.LUT R5, R2, 0x8, R5, 0xf8, !PT ;  /* 0x0000000802057812 */ /* 0x000fe200078ef805 */
[----:B------:R-:W-:Y:S01]  /*0990*/  IMAD.SHL.U32 R229, R229, 0x2, RZ ;  /* 0x00000002e5e57824 */ /* 0x000fe200078e00ff */
[----:B------:R-:W-:Y:S01]  /*09a0*/  SHF.R.U32.HI R4, RZ, 0x3, R2 ;  /* 0x00000003ff047819 */ /* 0x000fe20000011602 */
[----:B------:R-:W-:Y:S01]  /*09b0*/  IMAD.IADD R6, R6, 0x1, R8 ;  /* 0x0000000106067824 */ /* 0x000fe200078e0208 */
[----:B------:R-:W-:Y:S01]  /*09c0*/  LOP3.LUT R0, R0, 0xfffffe00, RZ, 0xc0, !PT ;  /* 0xfffffe0000007812 */ /* 0x000fe200078ec0ff */
[----:B------:R-:W-:Y:S01]  /*09d0*/  IMAD.IADD R232, R229, 0x1, R231 ;  /* 0x00000001e5e87824 */ /* 0x000fe200078e02e7 */
[----:B------:R-:W-:Y:S01]  /*09e0*/  LOP3.LUT R5, R5, R4, RZ, 0x3c, !PT ;  /* 0x0000000405057212 */ /* 0x000fe200078e3cff */
[----:B------:R-:W-:Y:S01]  /*09f0*/  IMAD.IADD R236, R229, 0x1, R233 ;  /* 0x00000001e5ec7824 */ /* 0x000fe200078e02e9 */
[----:B------:R-:W-:Y:S01]  /*0a00*/  LOP3.LUT R2, R4, R9, R2, 0x1e, !PT ;  /* 0x0000000904027212 */ /* 0x000fe200078e1e02 */
[----:B------:R-:W-:-:S02]  /*0a10*/  IMAD.MOV.U32 R4, RZ, RZ, 0x40 ;  /* 0x00000040ff047424 */ /* 0x000fc400078e00ff */
[----:B------:R-:W-:Y:S01]  /*0a20*/  IMAD R179, R17, 0x400, R0 ;  /* 0x0000040011b37824 */ /* 0x000fe200078e0200 */
[----:B------:R-:W-:Y:S01]  /*0a30*/  LOP3.LUT R178, R2, R0, RZ, 0xfc, !PT ;  /* 0x0000000002b27212 */ /* 0x000fe200078efcff */
[----:B------:R-:W-:Y:S01]  /*0a40*/  IMAD.MOV.U32 R2, RZ, RZ, 0x440 ;  /* 0x00000440ff027424 */ /* 0x000fe200078e00ff */
[----:B------:R-:W-:Y:S01]  /*0a50*/  SEL R171, R4, 0xffffffc0, !P3 ;  /* 0xffffffc004ab7807 */ /* 0x000fe20005800000 */
[----:B------:R-:W-:Y:S01]  /*0a60*/  IMAD.IADD R179, R179, 0x1, R5 ;  /* 0x00000001b3b37824 */ /* 0x000fe200078e0205 */
[----:B------:R-:W-:Y:S01]  /*0a70*/  LEA R0, R6, 0xc000, 0x1 ;  /* 0x0000c00006007811 */ /* 0x000fe200078e08ff */
[----:B------:R-:W-:Y:S01]  /*0a80*/  IMAD.IADD R235, R232, 0x1, R233 ;  /* 0x00000001e8eb7824 */ /* 0x000fe200078e02e9 */
[----:B------:R-:W-:Y:S01]  /*0a90*/  SEL R4, R4, 0xffffffc0, !P2 ;  /* 0xffffffc004047807 */ /* 0x000fe20005000000 */
[----:B------:R-:W-:Y:S01]  /*0aa0*/  IMAD.IADD R171, R170, 0x1, R171 ;  /* 0x00000001aaab7824 */ /* 0x000fe200078e02ab */
[C---:B------:R-:W-:Y:S01]  /*0ab0*/  IADD3 R11, R0.reuse, 0x420, RZ ;  /* 0x00000420000b7810 */ /* 0x040fe20007ffe0ff */
[--C-:B------:R-:W-:Y:S01]  /*0ac0*/  IMAD.IADD R9, R233, 0x1, R0.reuse ;  /* 0x00000001e9097824 */ /* 0x100fe200078e0200 */
[----:B------:R-:W-:Y:S01]  /*0ad0*/  IADD3 R7, R0, 0x2020, RZ ;  /* 0x0000202000077810 */ /* 0x000fe20007ffe0ff */
[----:B------:R-:W-:Y:S01]  /*0ae0*/  IMAD.IADD R8, R4, 0x1, R0 ;  /* 0x0000000104087824 */ /* 0x000fe200078e0200 */
[C---:B------:R-:W-:Y:S01]  /*0af0*/  @P1 IADD3 R11, R0.reuse, 0x3e0, RZ ;  /* 0x000003e0000b1810 */ /* 0x040fe20007ffe0ff */
[----:B------:R-:W-:Y:S01]  /*0b00*/  IMAD.IADD R230, R229, 0x1, R4 ;  /* 0x00000001e5e67824 */ /* 0x000fe200078e0204 */
[C---:B------:R-:W-:Y:S01]  /*0b10*/  IADD3 R10, R0.reuse, 0x2420, RZ ;  /* 0x00002420000a7810 */ /* 0x040fe20007ffe0ff */
[----:B------:R-:W-:Y:S01]  /*0b20*/  STL [R1+0x48], R9 ;  /* 0x0000480901007387 */ /* 0x000fe20000100800 */
[C---:B------:R-:W-:Y:S01]  /*0b30*/  @P1 IADD3 R7, R0.reuse, 0x1fe0, RZ ;  /* 0x00001fe000071810 */ /* 0x040fe20007ffe0ff */
[--C-:B------:R-:W-:Y:S01]  /*0b40*/  IMAD.IADD R231, R231, 0x1, R230.reuse ;  /* 0x00000001e7e77824 */ /* 0x100fe200078e02e6 */
[C---:B------:R-:W-:Y:S01]  /*0b50*/  IADD3 R5, R0.reuse, 0x2440, RZ ;  /* 0x0000244000057810 */ /* 0x040fe20007ffe0ff */
[----:B------:R-:W-:Y:S01]  /*0b60*/  STL [R1+0x2c], R8 ;  /* 0x00002c0801007387 */ /* 0x000fe20000100800 */
[----:B------:R-:W-:Y:S01]  /*0b70*/  @P1 IADD3 R10, R0, 0x23e0, RZ ;  /* 0x000023e0000a1810 */ /* 0x000fe20007ffe0ff */
[----:B------:R-:W-:Y:S01]  /*0b80*/  IMAD.IADD R4, R4, 0x1, R7 ;  /* 0x0000000104047824 */ /* 0x000fe200078e0207 */
[----:B------:R-:W-:Y:S01]  /*0b90*/  @P2 IADD3 R5, R0, 0x23c0, RZ ;  /* 0x000023c000052810 */ /* 0x000fe20007ffe0ff */
[----:B------:R-:W-:Y:S01]  /*0ba0*/  STL [R1+0x34], R11 ;  /* 0x0000340b01007387 */ /* 0x000fe20000100800 */
[----:B------:R-:W-:Y:S01]  /*0bb0*/  SEL R2, R2, 0x3c0, !P2 ;  /* 0x000003c002027807 */ /* 0x000fe20005000000 */
[----:B------:R-:W-:Y:S01]  /*0bc0*/  IMAD.IADD R234, R233, 0x1, R230 ;  /* 0x00000001e9ea7824 */ /* 0x000fe200078e02e6 */
[C---:B------:R-:W-:Y:S01]  /*0bd0*/  IADD3 R6, R0.reuse, 0x2040, RZ ;  /* 0x0000204000067810 */ /* 0x040fe20007ffe0ff */
[----:B------:R-:W-:Y:S01]  /*0be0*/  STL [R1+0x1c], R7 ;  /* 0x00001c0701007387 */ /* 0x000fe20000100800 */
[----:B------:R-:W-:Y:S01]  /*0bf0*/  @P2 IADD3 R6, R0, 0x1fc0, RZ ;  /* 0x00001fc000062810 */ /* 0x000fe20007ffe0ff */
[----:B------:R-:W-:-:S02]  /*0c00*/  IMAD.IADD R172, R172, 0x1, R171 ;  /* 0x00000001acac7824 */ /* 0x000fc400078e02ab */
[----:B------:R-:W-:Y:S01]  /*0c10*/  STL [R1+0x30], R10 ;  /* 0x0000300a01007387 */ /* 0x000fe20000100800 */
[----:B------:R-:W-:-:S03]  /*0c20*/  IMAD.SHL.U32 R174, R179, 0x2, RZ ;  /* 0x00000002b3ae7824 */ /* 0x000fc600078e00ff */
[----:B------:R1:W-:Y:S04]  /*0c30*/  STL [R1+0x24], R5 ;  /* 0x0000240501007387 */ /* 0x0003e80000100800 */
[----:B------:R2:W-:Y:S01]  /*0c40*/  STL [R1+0x28], R6 ;  /* 0x0000280601007387 */ /* 0x0005e20000100800 */
[----:B-1----:R-:W-:Y:S02]  /*0c50*/  IMAD.IADD R5, R0, 0x1, R2 ;  /* 0x0000000100057824 */ /* 0x002fe400078e0202 */
[----:B--2---:R-:W-:-:S03]  /*0c60*/  IMAD.IADD R6, R233, 0x1, R8 ;  /* 0x00000001e9067824 */ /* 0x004fc600078e0208 */
[----:B------:R-:W-:Y:S01]  /*0c70*/  STL [R1+0x20], R5 ;  /* 0x0000200501007387 */ /* 0x000fe20000100800 */
[C---:B------:R-:W-:Y:S02]  /*0c80*/  IMAD.IADD R0, R233.reuse, 0x1, R5 ;  /* 0x00000001e9007824 */ /* 0x040fe400078e0205 */
[----:B------:R-:W-:Y:S01]  /*0c90*/  IMAD.IADD R233, R233, 0x1, R231 ;  /* 0x00000001e9e97824 */ /* 0x000fe200078e02e7 */
[----:B------:R-:W-:Y:S04]  /*0ca0*/  STL [R1+0x44], R6 ;  /* 0x0000440601007387 */ /* 0x000fe80000100800 */
[----:B------:R1:W-:Y:S04]  /*0cb0*/  STL [R1+0x40], R0 ;  /* 0x0000400001007387 */ /* 0x0003e80000100800 */
[----:B------:R2:W-:Y:S01]  /*0cc0*/  STL [R1+0x3c], R4 ;  /* 0x00003c0401007387 */ /* 0x0005e20000100800 */
[----:B-1----:R-:W-:-:S05]  /*0cd0*/  IMAD.IADD R0, R2, 0x1, R7 ;  /* 0x0000000102007824 */ /* 0x002fca00078e0207 */
[----:B------:R2:W-:Y:S02]  /*0ce0*/  STL [R1+0x38], R0 ;  /* 0x0000380001007387 */ /* 0x0005e40000100800 */
.L_x_1649:
[----:B------:R-:W-:Y:S02]  /*0cf0*/  ULDC.64 UR4, c[0x0][0x240] ;  /* 0x0000900000047ab9 */ /* 0x000fe40000000a00 */
[----:B------:R-:W-:Y:S02]  /*0d00*/  UISETP.NE.U32.AND UP6, UPT, URZ, UR4, UPT ;  /* 0x000000043f00728c */ /* 0x000fe4000bfc5070 */
[----:B------:R-:W-:Y:S02]  /*0d10*/  USHF.L.U32 UR13, UR29, 0x2, URZ ;  /* 0x000000021d0d7899 */ /* 0x000fe4000800063f */
[----:B------:R-:W-:Y:S02]  /*0d20*/  USHF.R.S32.HI UR23, URZ, 0x1f, UR29 ;  /* 0x0000001f3f177899 */ /* 0x000fe4000801141d */
[----:B------:R-:W-:Y:S02]  /*0d30*/  UISETP.NE.AND.EX UP6, UPT, URZ, UR5, UPT, UP6 ;  /* 0x000000053f00728c */ /* 0x000fe4000bfc5360 */
[----:B------:R-:W-:-:S02]  /*0d40*/  ULDC.64 UR10, c[0x0][0x250] ;  /* 0x00009400000a7ab9 */ /* 0x000fc40000000a00 */
[----:B------:R-:W-:Y:S02]  /*0d50*/  UISETP.NE.U32.AND UP4, UPT, URZ, UR10, UPT ;  /* 0x0000000a3f00728c */ /* 0x000fe4000bf85070 */
[----:B------:R-:W-:Y:S01]  /*0d60*/  USHF.L.U64.HI UR12, UR29, 0x2, UR23 ;  /* 0x000000021d0c7899 */ /* 0x000fe20008010217 */
[----:B------:R-:W-:Y:S01]  /*0d70*/  PLOP3.LUT P2, PT, PT, PT, UP6, 0x80, 0x0 ;  /* 0x000000000000781c */ /* 0x000fe20003f4f068 */
[----:B------:R-:W-:Y:S02]  /*0d80*/  UIADD3 UR4, UP0, UR13, UR4, URZ ;  /* 0x000000040d047290 */ /* 0x000fe4000ff1e03f */
[----:B------:R-:W-:Y:S02]  /*0d90*/  UISETP.NE.AND.EX UP4, UPT, URZ, UR11, UPT, UP4 ;  /* 0x0000000b3f00728c */ /* 0x000fe4000bf85340 */
[----:B------:R-:W-:Y:S02]  /*0da0*/  UIADD3.X UR5, UR12, UR5, URZ, UP0, !UPT ;  /* 0x000000050c057290 */ /* 0x000fe400087fe43f */
[----:B-12---:R-:W-:Y:S01]  /*0db0*/  IMAD.U32 R4, RZ, RZ, UR4 ;  /* 0x00000004ff047e24 */ /* 0x006fe2000f8e00ff */
[----:B------:R-:W-:Y:S01]  /*0dc0*/  ULDC.U8 UR14, c[0x0][0x312] ;  /* 0x0000c480000e7ab9 */ /* 0x000fe20000000000 */
[----:B------:R-:W-:Y:S01]  /*0dd0*/  PLOP3.LUT P0, PT, PT, PT, UP4, 0x80, 0x0 ;  /* 0x000000000000781c */ /* 0x000fe20003f0f048 */
[----:B------:R-:W-:Y:S01]  /*0de0*/  ULDC.64 UR6, c[0x0][0x248] ;  /* 0x0000920000067ab9 */ /* 0x000fe20000000a00 */
[----:B------:R-:W-:Y:S01]  /*0df0*/  IMAD.U32 R5, RZ, RZ, UR5 ;  /* 0x00000005ff057e24 */ /* 0x000fe2000f8e00ff */
[----:B------:R-:W-:-:S02]  /*0e00*/  UISETP.NE.AND UP5, UPT, UR14, URZ, UPT ;  /* 0x0000003f0e00728c */ /* 0x000fc4000bfa5270 */
[----:B------:R-:W-:Y:S02]  /*0e10*/  @UP4 UIADD3 UR4, UP0, UR13, UR10, URZ ;  /* 0x0000000a0d044290 */ /* 0x000fe4000ff1e03f */
[----:B------:R1:W2:Y:S01]  /*0e20*/  @P2 LDG.E R8, [R4.64] ;  /* 0x0000000804082981 */ /* 0x0002a2000c1e1900 */
[----:B------:R-:W-:Y:S02]  /*0e30*/  UISETP.EQ.U32.AND UP1, UPT, URZ, UR6, UPT ;  /* 0x000000063f00728c */ /* 0x000fe4000bf22070 */
[----:B------:R-:W-:Y:S01]  /*0e40*/  @UP4 UIADD3.X UR5, UR12, UR11, URZ, UP0, !UPT ;  /* 0x0000000b0c054290 */ /* 0x000fe200087fe43f */
[----:B---3--:R1:W3:Y:S01]  /*0e50*/  @P2 LDG.E R2, [R4.64+0x4] ;  /* 0x0000040804022981 */ /* 0x0082e2000c1e1900 */
[----:B------:R-:W-:Y:S01]  /*0e60*/  MOV R6, UR4 ;  /* 0x0000000400067c02 */ /* 0x000fe20008000f00 */
[----:B------:R-:W-:-:S03]  /*0e70*/  UISETP.EQ.OR.EX UP1, UPT, URZ, UR7, !UP5, UP1 ;  /* 0x000000073f00728c */ /* 0x000fc6000ef22710 */
[----:B------:R-:W-:Y:S01]  /*0e80*/  IMAD.U32 R7, RZ, RZ, UR5 ;  /* 0x00000005ff077e24 */ /* 0x000fe2000f8e00ff */
[----:B------:R-:W-:-:S04]  /*0e90*/  UIADD3 UR6, UP0, UR13, UR6, URZ ;  /* 0x000000060d067290 */ /* 0x000fc8000ff1e03f */
[----:B------:R-:W4:Y:S01]  /*0ea0*/  @P0 LDG.E R6, [R6.64] ;  /* 0x0000000806060981 */ /* 0x000f22000c1e1900 */
        /* <DEDUP_REMOVED lines=25> */
.L_x_1605:
        /* <DEDUP_REMOVED lines=21> */
[----:B-1----:R-:W-:Y:S02]  /*1190*/  UISETP.NE.AND UP0, UPT, UR22, -0x1, UPT ;  /* 0xffffffff1600788c */ /* 0x002fe4000bf05270 */
[----:B------:R-:W-:Y:S02]  /*11a0*/  UIADD3 UR6, UR25, 0x7f, URZ ;  /* 0x0000007f19067890 */ /* 0x000fe4000fffe03f */
[----:B------:R-:W-:Y:S02]  /*11b0*/  UISETP.NE.AND UP1, UPT, UR15, -0x1, UPT ;  /* 0xffffffff0f00788c */ /* 0x000fe4000bf25270 */
[----:B------:R-:W-:Y:S01]  /*11c0*/  ULDC.64 UR12, c[0x0][0x178] ;  /* 0x00005e00000c7ab9 */ /* 0x000fe20000000a00 */
[----:B------:R-:W-:Y:S01]  /*11d0*/  PLOP3.LUT P0, PT, PT, PT, UP0, 0x80, 0x0 ;  /* 0x000000000000781c */ /* 0x000fe20003f0f008 */
[----:B------:R-:W-:Y:S02]  /*11e0*/  UIMAD UR14, UR23, UR12, URZ ;  /* 0x0000000c170e72a4 */ /* 0x000fe4000f8e023f */
[----:B------:R-:W-:-:S02]  /*11f0*/  ULDC.64 UR10, c[0x0][0x190] ;  /* 0x00006400000a7ab9 */ /* 0x000fc40000000a00 */
[----:B------:R-:W-:Y:S02]  /*1200*/  USHF.R.S32.HI UR16, URZ, 0x1f, UR6 ;  /* 0x0000001f3f107899 */ /* 0x000fe40008011406 */
[----:B------:R-:W-:Y:S02]  /*1210*/  UIMAD.WIDE.U32 UR4, UR15, UR10, URZ ;  /* 0x0000000a0f0472a5 */ /* 0x000fe4000f8e003f */
[----:B------:R-:W-:Y:S02]  /*1220*/  UIMAD UR19, UR15, UR11, URZ ;  /* 0x0000000b0f1372a4 */ /* 0x000fe4000f8e023f */
[----:B------:R-:W-:Y:S02]  /*1230*/  UIMAD.WIDE.U32 UR10, UR29, UR12, URZ ;  /* 0x0000000c1d0a72a5 */ /* 0x000fe4000f8e003f */
[----:B------:R-:W-:Y:S02]  /*1240*/  UIMAD UR13, UR29, UR13, UR14 ;  /* 0x0000000d1d0d72a4 */ /* 0x000fe4000f8e020e */
[----:B------:R-:W-:-:S02]  /*1250*/  ULEA.HI UR30, UR16, UR6, URZ, 0x7 ;  /* 0x00000006101e7291 */ /* 0x000fc4000f8f383f */
[----:B------:R-:W-:Y:S02]  /*1260*/  @UP0 UIADD3 UR6, UR18, UR22, URZ ;  /* 0x0000001612060290 */ /* 0x000fe4000fffe03f */
[----:B------:R-:W-:Y:S02]  /*1270*/  ULDC.64 UR20, c[0x0][0x198] ;  /* 0x0000660000147ab9 */ /* 0x000fe40000000a00 */
[----:B------:R-:W-:Y:S02]  /*1280*/  UIADD3 UR33, UR11, UR13, URZ ;  /* 0x0000000d0b217290 */ /* 0x000fe4000fffe03f */
[----:B------:R-:W-:Y:S02]  /*1290*/  USEL UR37, UR10, UR4, !UP1 ;  /* 0x000000040a257287 */ /* 0x000fe4000c800000 */
        /* <DEDUP_REMOVED lines=11> */
[----:B------:R-:W-:Y:S02]  /*1350*/  UIMAD.WIDE.U32 UR4, UR18, UR10, URZ ;  /* 0x0000000a120472a5 */ /* 0x000fe4000f8e003f */
[----:B------:R-:W-:-:S04]  /*1360*/  UIMAD UR11, UR18, UR11, UR6 ;  /* 0x0000000b120b72a4 */ /* 0x000fc8000f8e0206 */
[----:B------:R-:W-:-:S03]  /*1370*/  UIADD3 UR5, UR5, UR11, URZ ;  /* 0x0000000b05057290 */ /* 0x000fc6000fffe03f */
[----:B------:R-:W-:Y:S02]  /*1380*/  ULDC.64 UR10, c[0x0][0x180] ;  /* 0x00006000000a7ab9 */ /* 0x000fe40000000a00 */
[----:B------:R-:W-:Y:S02]  /*1390*/  UIMAD UR6, UR23, UR10, URZ ;  /* 0x0000000a170672a4 */ /* 0x000fe4000f8e023f */
[----:B------:R-:W-:Y:S02]  /*13a0*/  UIMAD.WIDE.U32 UR4, UR29, UR10, UR4 ;  /* 0x0000000a1d0472a5 */ /* 0x000fe4000f8e0004 */
[----:B------:R-:W-:-:S04]  /*13b0*/  UIMAD UR6, UR29, UR11, UR6 ;  /* 0x0000000b1d0672a4 */ /* 0x000fc8000f8e0206 */
[----:B------:R-:W-:Y:S02]  /*13c0*/  UIADD3 UR32, UR5, UR6, URZ ;  /* 0x0000000605207290 */ /* 0x000fe4000fffe03f */
[----:B------:R-:W-:Y:S02]  /*13d0*/  UMOV UR31, UR4 ;  /* 0x00000004001f7c82 */ /* 0x000fe40008000000 */
.L_x_1607:
        /* <DEDUP_REMOVED lines=11> */
[----:B------:R-:W-:-:S04]  /*1490*/  UIMAD UR4, UR23, UR12, URZ ;  /* 0x0000000c170472a4 */ /* 0x000fc8000f8e023f */
[----:B------:R-:W-:Y:S02]  /*14a0*/  UIMAD UR13, UR29, UR13, UR4 ;  /* 0x0000000d1d0d72a4 */ /* 0x000fe4000f8e0204 */
[----:B------:R-:W-:-:S04]  /*14b0*/  UIMAD.WIDE.U32 UR4, UR18, UR10, URZ ;  /* 0x0000000a120472a5 */ /* 0x000fc8000f8e003f */
[----:B------:R-:W-:-:S04]  /*14c0*/  UIADD3 UR5, UR5, UR11, URZ ;  /* 0x0000000b05057290 */ /* 0x000fc8000fffe03f */
[----:B------:R-:W-:-:S04]  /*14d0*/  UIMAD.WIDE.U32 UR4, UR29, UR12, UR4 ;  /* 0x0000000c1d0472a5 */ /* 0x000fc8000f8e0004 */
[----:B------:R-:W-:-:S03]  /*14e0*/  UIADD3 UR28, UR5, UR13, URZ ;  /* 0x0000000d051c7290 */ /* 0x000fc6000fffe03f */
[----:B------:R-:W-:Y:S02]  /*14f0*/  UMOV UR27, UR4 ;  /* 0x00000004001b7c82 */ /* 0x000fe40008000000 */
.L_x_1608:
[----:B------:R-:W-:Y:S01]  /*1500*/  IABS R6, c[0x0][0x1c8] ;  /* 0x0000720000067a13 */ /* 0x000fe20000000000 */
[----:B------:R-:W-:Y:S01]  /*1510*/  ULDC.64 UR10, c[0x0][0x370] ;  /* 0x0000dc00000a7ab9 */ /* 0x000fe20000000a00 */
[----:B------:R-:W-:Y:S01]  /*1520*/  IABS R2, UR36 ;  /* 0x0000002400027c13 */ /* 0x000fe20008000000 */
[----:B------:R-:W-:Y:S01]  /*1530*/  @UP1 UIMAD.WIDE.U32 UR4, UR15, UR10, URZ ;  /* 0x0000000a0f0412a5 */ /* 0x000fe2000f8e003f */
[----:B------:R-:W1:Y:S01]  /*1540*/  I2F.RP R4, R6 ;  /* 0x0000000600047306 */ /* 0x000e620000209400 */
[----:B------:R-:W2:Y:S01]  /*1550*/  S2UR UR13, SR_CTAID.X ;  /* 0x00000000000d79c3 */ /* 0x000ea20000002500 */
[----:B------:R-:W-:Y:S01]  /*1560*/  ULDC UR12, c[0x0][0x224] ;  /* 0x00008900000c7ab9 */ /* 0x000fe20000000800 */
[----:B------:R-:W-:Y:S01]  /*1570*/  ISETP.NE.AND P1, PT, RZ, c[0x0][0x1c8], PT ;  /* 0x00007200ff007a0c */ /* 0x000fe20003f25270 */
[----:B------:R-:W-:Y:S02]  /*1580*/  @UP1 UIMAD UR21, UR15, UR11, UR5 ;  /* 0x0000000b0f1512a4 */ /* 0x000fe4000f8e0205 */
        /* <DEDUP_REMOVED lines=8> */
[----:B------:R-:W-:Y:S02]  /*1610*/  UIMAD UR6, UR35, UR15, URZ ;  /* 0x0000000f230672a4 */ /* 0x000fe4000f8e023f */
[----:B------:R-:W-:Y:S02]  /*1620*/  @!UP1 UMOV UR20, UR4 ;  /* 0x0000000400149c82 */ /* 0x000fe40008000000 */
[----:B------:R-:W-:-:S04]  /*1630*/  UIMAD UR4, UR23, UR12, UR52 ;  /* 0x0000000c170472a4 */ /* 0x000fc8000f8e0234 */
[----:B------:R-:W-:Y:S01]  /*1640*/  UIADD3 UR4, UR43, UR4, URZ ;  /* 0x000000042b047290 */ /* 0x000fe2000fffe03f */
[----:B-1----:R-:W-:-:S03]  /*1650*/  IADD3 R4, R4, 0xffffffe, RZ ;  /* 0x0ffffffe04047810 */ /* 0x002fc60007ffe0ff */
[----:B------:R-:W-:Y:S01]  /*1660*/  UIMAD UR4, UR34, UR4, UR51 ;  /* 0x00000004220472a4 */ /* 0x000fe2000f8e0233 */
[----:B------:R-:W1:Y:S03]  /*1670*/  F2I.FTZ.U32.TRUNC.NTZ R5, R4 ;  /* 0x0000000400057305 */ /* 0x000e66000021f000 */
[----:B------:R-:W-:Y:S02]  /*1680*/  UIADD3 UR12, UR41, UR4, URZ ;  /* 0x00000004290c7290 */ /* 0x000fe4000fffe03f */
[----:B------:R-:W-:-:S04]  /*1690*/  UIMAD.WIDE.U32 UR4, UR34, UR15, URZ ;  /* 0x0000000f220472a5 */ /* 0x000fc8000f8e003f */
[----:B------:R-:W-:Y:S02]  /*16a0*/  @UP1 UIADD3 UR12, UR5, UR6, URZ ;  /* 0x00000006050c1290 */ /* 0x000fe4000fffe03f */
[----:B------:R-:W-:Y:S02]  /*16b0*/  USEL UR19, UR40, UR4, !UP1 ;  /* 0x0000000428137287 */ /* 0x000fe4000c800000 */
[----:B--2---:R-:W-:Y:S01]  /*16c0*/  UIMAD.WIDE.U32 UR4, UR13, UR10, URZ ;  /* 0x0000000a0d0472a5 */ /* 0x004fe2000f8e003f */
[----:B-1----:R-:W-:-:S03]  /*16d0*/  IMAD.MOV R0, RZ, RZ, -R5 ;  /* 0x000000ffff007224 */ /* 0x002fc600078e0a05 */
[----:B------:R-:W-:Y:S01]  /*16e0*/  USEL UR16, UR4, URZ, UP3 ;  /* 0x0000003f04107287 */ /* 0x000fe20009800000 */
[----:B------:R-:W-:Y:S01]  /*16f0*/  IMAD.MOV.U32 R4, RZ, RZ, RZ ;  /* 0x000000ffff047224 */ /* 0x000fe200078e00ff */
[----:B------:R-:W-:Y:S01]  /*1700*/  UIMAD UR11, UR13, UR11, UR5 ;  /* 0x0000000b0d0b72a4 */ /* 0x000fe2000f8e0205 */
[----:B------:R-:W-:Y:S01]  /*1710*/  IMAD R0, R0, R6, RZ ;  /* 0x0000000600007224 */ /* 0x000fe200078e02ff */
[----:B------:R-:W-:Y:S02]  /*1720*/  USHF.L.U64.HI UR4, UR29, 0x7, UR23 ;  /* 0x000000071d047899 */ /* 0x000fe40008010217 */
[----:B------:R-:W-:Y:S01]  /*1730*/  USHF.L.U32 UR13, UR29, 0x7, URZ ;  /* 0x000000071d0d7899 */ /* 0x000fe2000800063f */
[----:B------:R-:W-:Y:S01]  /*1740*/  IMAD.HI.U32 R0, R5, R0, R4 ;  /* 0x0000000005007227 */ /* 0x000fe200078e0004 */
[----:B------:R-:W-:Y:S02]  /*1750*/  USEL UR5, UR4, URZ, UP6 ;  /* 0x0000003f04057287 */ /* 0x000fe4000b000000 */
[----:B------:R-:W-:-:S02]  /*1760*/  USEL UR4, UR13, URZ, UP6 ;  /* 0x0000003f0d047287 */ /* 0x000fc4000b000000 */
[----:B------:R-:W-:Y:S01]  /*1770*/  ULDC UR10, c[0x0][0x234] ;  /* 0x00008d00000a7ab9 */ /* 0x000fe20000000800 */
[----:B------:R-:W-:Y:S01]  /*1780*/  IMAD.HI.U32 R0, R0, R2, RZ ;  /* 0x0000000200007227 */ /* 0x000fe200078e00ff */
[----:B------:R-:W-:Y:S02]  /*1790*/  UIADD3 UR4, UP0, UR14, UR4, URZ ;  /* 0x000000040e047290 */ /* 0x000fe4000ff1e03f */
[----:B------:R-:W-:Y:S01]  /*17a0*/  USEL UR11, UR11, URZ, UP3 ;  /* 0x0000003f0b0b7287 */ /* 0x000fe20009800000 */
[----:B------:R-:W-:Y:S01]  /*17b0*/  IMAD.MOV R4, RZ, RZ, -R0 ;  /* 0x000000ffff047224 */ /* 0x000fe200078e0a00 */
[----:B------:R-:W-:Y:S02]  /*17c0*/  UIADD3.X UR6, UR26, UR5, URZ, UP0, !UPT ;  /* 0x000000051a067290 */ /* 0x000fe400087fe43f */
[----:B------:R-:W-:Y:S01]  /*17d0*/  UIMAD UR5, UR35, UR4, URZ ;  /* 0x00000004230572a4 */ /* 0x000fe2000f8e023f */
[----:B------:R-:W-:Y:S01]  /*17e0*/  IMAD R2, R6, R4, R2 ;  /* 0x0000000406027224 */ /* 0x000fe200078e0202 */
[----:B------:R-:W-:-:S02]  /*17f0*/  USHF.R.S32.HI UR23, URZ, 0x1f, UR24 ;  /* 0x0000001f3f177899 */ /* 0x000fc40008011418 */
[----:B------:R-:W-:Y:S02]  /*1800*/  UIMAD UR6, UR34, UR6, UR5 ;  /* 0x00000006220672a4 */ /* 0x000fe4000f8e0205 */
[----:B------:R-:W-:Y:S01]  /*1810*/  ISETP.GT.U32.AND P0, PT, R6, R2, PT ;  /* 0x000000020600720c */ /* 0x000fe20003f04070 */
[----:B------:R-:W-:-:S04]  /*1820*/  @UP2 USEL UR5, UR54, UR15, !UP1 ;  /* 0x0000000f36052287 */ /* 0x000fc8000c800000 */
[----:B------:R-:W-:Y:S02]  /*1830*/  @UP2 UIMAD UR13, UR36, UR10, UR5 ;  /* 0x0000000a240d22a4 */ /* 0x000fe4000f8e0205 */
[----:B------:R-:W-:-:S04]  /*1840*/  UIMAD.WIDE.U32 UR4, UR34, UR4, URZ ;  /* 0x00000004220472a5 */ /* 0x000fc8000f8e003f */
[----:B------:R-:W-:Y:S02]  /*1850*/  UIADD3 UR10, UR5, UR6, URZ ;  /* 0x00000006050a7290 */ /* 0x000fe4000fffe03f */
[----:B------:R-:W-:Y:S01]  /*1860*/  @!P0 IMAD.IADD R2, R2, 0x1, -R6 ;  /* 0x0000000102028824 */ /* 0x000fe200078e0a06 */
[----:B------:R-:W-:Y:S01]  /*1870*/  @!P0 IADD3 R0, R0, 0x1, RZ ;  /* 0x0000000100008810 */ /* 0x000fe20007ffe0ff */
[----:B------:R-:W-:Y:S01]  /*1880*/  @!UP2 UMOV UR13, UR49 ;  /* 0x00000031000dac82 */ /* 0x000fe20008000000 */
        /* <DEDUP_REMOVED lines=14> */
.L_x_1609:
[----:B------:R-:W-:Y:S02]  /*1970*/  UMOV UR6, UR50 ;  /* 0x0000003200067c82 */ /* 0x000fe40008000000 */
.L_x_1610:
[----:B------:R-:W1:Y:S01]  /*1980*/  S2R R30, SR_TID.X ;  /* 0x00000000001e7919 */ /* 0x000e620000002100 */
[----:B------:R-:W-:Y:S01]  /*1990*/  UIADD3 UR4, UP5, UP4, UR4, UR44, UR46 ;  /* 0x0000002c04047290 */ /* 0x000fe2000fcbe02e */
[----:B------:R-:W-:Y:S01]  /*19a0*/  IMAD.U32 R11, RZ, RZ, UR36 ;  /* 0x00000024ff0b7e24 */ /* 0x000fe2000f8e00ff */
[----:B------:R-:W-:Y:S01]  /*19b0*/  UIADD3 UR6, UR14, UR6, URZ ;  /* 0x000000060e067290 */ /* 0x000fe2000fffe03f */
[----:B------:R-:W-:Y:S01]  /*19c0*/  BSSY B1, `(.L_x_1606) ;  /* 0x0000ae5000017945 */ /* 0x000fe20003800000 */
[----:B------:R-:W-:Y:S02]  /*19d0*/  UIADD3 UR16, UP1, UP0, UR16, UR4, UR19 ;  /* 0x0000000410107290 */ /* 0x000fe4000f83e013 */
[----:B------:R-:W-:Y:S02]  /*19e0*/  UIADD3.X UR4, UR10, UR48, UR53, UP5, UP4 ;  /* 0x000000300a047290 */ /* 0x000fe4000afe8435 */
[----:B------:R-:W-:-:S02]  /*19f0*/  UMOV UR19, 0x4 ;  /* 0x0000000400137882 */ /* 0x000fc40000000000 */
[----:B------:R-:W-:Y:S02]  /*1a00*/  UIADD3.X UR12, UR11, UR4, UR12, UP1, UP0 ;  /* 0x000000040b0c7290 */ /* 0x000fe40008fe040c */
[----:B------:R-:W-:Y:S02]  /*1a10*/  UISETP.GE.AND UP0, UPT, UR25, 0x1, UPT ;  /* 0x000000011900788c */ /* 0x000fe4000bf06270 */
[----:B------:R-:W-:Y:S02]  /*1a20*/  ULDC.64 UR4, c[0x0][0x1a8] ;  /* 0x00006a0000047ab9 */ /* 0x000fe40000000a00 */
[----:B------:R-:W-:-:S04]  /*1a30*/  UIMAD UR4, UR61, UR4, URZ ;  /* 0x000000043d0472a4 */ /* 0x000fc8000f8e023f */
[----:B------:R-:W-:Y:S01]  /*1a40*/  UIMAD UR11, UR36, UR5, UR4 ;  /* 0x00000005240b72a4 */ /* 0x000fe2000f8e0204 */
[----:B-1----:R-:W-:Y:S02]  /*1a50*/  SHF.R.S32.HI R31, RZ, 0x1f, R30 ;  /* 0x0000001fff1f7819 */ /* 0x002fe4000001141e */
[----:B------:R-:W-:Y:S02]  /*1a60*/  ULDC.64 UR4, c[0x0][0x378] ;  /* 0x0000de0000047ab9 */ /* 0x000fe40000000a00 */
[----:B------:R-:W-:Y:S01]  /*1a70*/  UIMAD UR4, UR61, UR4, URZ ;  /* 0x000000043d0472a4 */ /* 0x000fe2000f8e023f */
[CC--:B------:R-:W-:Y:S02]  /*1a80*/  LEA.HI R4, R31.reuse, R30.reuse, RZ, 0x3 ;  /* 0x0000001e1f047211 */ /* 0x0c0fe400078f18ff */
[----:B------:R-:W-:Y:S01]  /*1a90*/  LEA.HI R10, R31, R30, RZ, 0x5 ;  /* 0x0000001e1f0a7211 */ /* 0x000fe200078f28ff */
[----:B------:R-:W-:Y:S01]  /*1aa0*/  UIMAD UR10, UR36, UR5, UR4 ;  /* 0x00000005240a72a4 */ /* 0x000fe2000f8e0204 */
[----:B------:R-:W-:-:S02]  /*1ab0*/  SHF.R.S32.HI R2, RZ, 0x3, R4 ;  /* 0x00000003ff027819 */ /* 0x000fc40000011404 */
[----:B------:R-:W-:Y:S01]  /*1ac0*/  LOP3.LUT R4, R4, 0xfffffff8, RZ, 0xc0, !PT ;  /* 0xfffffff804047812 */ /* 0x000fe200078ec0ff */
[----:B------:R-:W-:Y:S01]  /*1ad0*/  ULDC.64 UR4, c[0x0][0x370] ;  /* 0x0000dc0000047ab9 */ /* 0x000fe20000000a00 */
[----:B------:R-:W-:Y:S01]  /*1ae0*/  SHF.R.S32.HI R29, RZ, 0x1f, R2 ;  /* 0x0000001fff1d7819 */ /* 0x000fe20000011402 */
[----:B------:R-:W-:Y:S01]  /*1af0*/  UIMAD UR4, UR26, UR4, URZ ;  /* 0x000000041a0472a4 */ /* 0x000fe2000f8e023f */
[----:B------:R-:W-:Y:S01]  /*1b00*/  IADD3 R0, P0, R2, UR14, RZ ;  /* 0x0000000e02007c10 */ /* 0x000fe2000ff1e0ff */
[----:B------:R-:W-:Y:S02]  /*1b10*/  IMAD.IADD R4, R30, 0x1, -R4 ;  /* 0x000000011e047824 */ /* 0x000fe400078e0a04 */
[----:B------:R-:W-:Y:S01]  /*1b20*/  UIMAD UR4, UR14, UR5, UR4 ;  /* 0x000000050e0472a4 */ /* 0x000fe2000f8e0204 */
[----:B------:R-:W-:Y:S01]  /*1b30*/  IADD3.X R7, R29, UR26, RZ, P0, !PT ;  /* 0x0000001a1d077c10 */ /* 0x000fe200087fe4ff */
[----:B------:R-:W-:Y:S01]  /*1b40*/  IMAD.SHL.U32 R4, R4, 0x8, RZ ;  /* 0x0000000804047824 */ /* 0x000fe200078e00ff */
[----:B------:R-:W-:-:S03]  /*1b50*/  UIADD3 UR5, UR14, UR13, URZ ;  /* 0x0000000d0e057290 */ /* 0x000fc6000fffe03f */
[----:B------:R-:W-:Y:S01]  /*1b60*/  IMAD R7, R7, c[0x0][0x190], RZ ;  /* 0x0000640007077a24 */ /* 0x000fe200078e02ff */
[----:B------:R-:W-:Y:S02]  /*1b70*/  SHF.R.S32.HI R5, RZ, 0x1f, R4 ;  /* 0x0000001fff057819 */ /* 0x000fe40000011404 */
[----:B------:R-:W-:-:S03]  /*1b80*/  IADD3 R6, P0, R4, UR20, RZ ;  /* 0x0000001404067c10 */ /* 0x000fc6000ff1e0ff */
[----:B------:R-:W-:-:S04]  /*1b90*/  IMAD.WIDE.U32 R8, R0, c[0x0][0x190], R4 ;  /* 0x0000640000087a25 */ /* 0x000fc800078e0004 */
[----:B------:R-:W-:Y:S01]  /*1ba0*/  IMAD R0, R0, c[0x0][0x194], R7 ;  /* 0x0000650000007a24 */ /* 0x000fe200078e0207 */
[----:B------:R-:W-:Y:S02]  /*1bb0*/  IADD3 R8, P1, R8, UR37, RZ ;  /* 0x0000002508087c10 */ /* 0x000fe4000ff3e0ff */
[----:B------:R-:W-:Y:S01]  /*1bc0*/  IADD3.X R7, R5, UR21, RZ, P0, !PT ;  /* 0x0000001505077c10 */ /* 0x000fe200087fe4ff */
[----:B------:R-:W-:Y:S01]  /*1bd0*/  ULDC.64 UR20, c[0x0][0x200] ;  /* 0x0000800000147ab9 */ /* 0x000fe20000000a00 */
[----:B------:R-:W-:Y:S01]  /*1be0*/  IADD3.X R9, R9, UR33, R0, P1, !PT ;  /* 0x0000002109097c10 */ /* 0x000fe20008ffe400 */
[----:B------:R-:W-:Y:S01]  /*1bf0*/  IMAD.U32 R0, RZ, RZ, UR14 ;  /* 0x0000000eff007e24 */ /* 0x000fe2000f8e00ff */
[----:B------:R-:W-:Y:S01]  /*1c00*/  PLOP3.LUT P0, PT, PT, PT, UP0, 0x80, 0x0 ;  /* 0x000000000000781c */ /* 0x000fe20003f0f008 */
[----:B------:R-:W-:Y:S02]  /*1c10*/  UIMAD.WIDE UR14, UR5, UR19, UR20 ;  /* 0x00000013050e72a5 */ /* 0x000fe4000f8e0214 */
[----:B------:R-:W-:Y:S01]  /*1c20*/  IMAD.WIDE.U32 R6, R0, c[0x0][0x370], R6 ;  /* 0x0000dc0000067a25 */ /* 0x000fe200078e0006 */
[----:B------:R-:W-:-:S02]  /*1c30*/  ULDC.64 UR20, c[0x0][0x3c8] ;  /* 0x0000f20000147ab9 */ /* 0x000fc40000000a00 */
[----:B------:R-:W-:Y:S01]  /*1c40*/  UIMAD.WIDE UR20, UR6, UR19, UR20 ;  /* 0x00000013061472a5 */ /* 0x000fe2000f8e0214 */
[----:B------:R-:W-:Y:S01]  /*1c50*/  IMAD.U32 R0, RZ, RZ, UR36 ;  /* 0x00000024ff007e24 */ /* 0x000fe2000f8e00ff */
[----:B------:R-:W-:Y:S01]  /*1c60*/  IADD3 R7, R7, UR4, RZ ;  /* 0x0000000407077c10 */ /* 0x000fe2000fffe0ff */
[----:B------:R-:W-:-:S04]  /*1c70*/  IMAD.WIDE.U32 R8, R11, c[0x0][0x1a8], R8 ;  /* 0x00006a000b087a25 */ /* 0x000fc800078e0008 */
[----:B------:R-:W-:Y:S01]  /*1c80*/  IMAD.WIDE.U32 R6, R0, c[0x0][0x378], R6 ;  /* 0x0000de0000067a25 */ /* 0x000fe200078e0006 */
[----:B------:R-:W-:Y:S02]  /*1c90*/  LOP3.LUT R0, R10, 0xffffffe0, RZ, 0xc0, !PT ;  /* 0xffffffe00a007812 */ /* 0x000fe400078ec0ff */
[----:B------:R-:W-:Y:S01]  /*1ca0*/  SHF.R.S32.HI R10, RZ, 0x5, R10 ;  /* 0x00000005ff0a7819 */ /* 0x000fe2000001140a */
[----:B------:R-:W-:Y:S01]  /*1cb0*/  IMAD R11, R29, c[0x0][0x370], RZ ;  /* 0x0000dc001d0b7a24 */ /* 0x000fe200078e02ff */
[----:B------:R-:W-:Y:S01]  /*1cc0*/  IADD3 R7, R7, UR10, RZ ;  /* 0x0000000a07077c10 */ /* 0x000fe2000fffe0ff */
[----:B------:R-:W-:Y:S01]  /*1cd0*/  IMAD.IADD R28, R30, 0x1, -R0 ;  /* 0x000000011e1c7824 */ /* 0x000fe200078e0a00 */
[----:B------:R-:W-:Y:S01]  /*1ce0*/  IADD3 R12, R9, UR11, RZ ;  /* 0x0000000b090c7c10 */ /* 0x000fe2000fffe0ff */
[----:B------:R-:W-:Y:S01]  /*1cf0*/  IMAD R11, R2, c[0x0][0x374], R11 ;  /* 0x0000dd00020b7a24 */ /* 0x000fe200078e020b */
[----:B------:R-:W-:Y:S01]  /*1d00*/  LEA R17, P3, R8, c[0x0][0x160], 0x1 ;  /* 0x0000580008117a11 */ /* 0x000fe200078608ff */
[----:B------:R-:W-:Y:S01]  /*1d10*/  IMAD R10, R10, UR45, R28 ;  /* 0x0000002d0a0a7c24 */ /* 0x000fe2000f8e021c */
[----:B------:R-:W-:Y:S01]  /*1d20*/  ULEA.HI.SX32 UR10, UR30, 0xffffffff, 0x19 ;  /* 0xffffffff1e0a7891 */ /* 0x000fe2000f8fca3f */
[----:B------:R-:W-:Y:S01]  /*1d30*/  IMAD.WIDE.U32 R6, R2, c[0x0][0x370], R6 ;  /* 0x0000dc0002067a25 */ /* 0x000fe200078e0006 */
[----:B------:R-:W-:-:S02]  /*1d40*/  LEA.HI.X R16, R8, c[0x0][0x164], R12, 0x1, P3 ;  /* 0x0000590008107a11 */ /* 0x000fc400018f0c0c */
[----:B------:R-:W-:Y:S01]  /*1d50*/  IADD3 R0, P1, R10, UR16, RZ ;  /* 0x000000100a007c10 */ /* 0x000fe2000ff3e0ff */
[----:B------:R-:W-:Y:S01]  /*1d60*/  IMAD.IADD R7, R7, 0x1, R11 ;  /* 0x0000000107077824 */ /* 0x000fe200078e020b */
[----:B------:R-:W-:Y:S02]  /*1d70*/  LEA R9, P2, R6, c[0x0][0x330], 0x1 ;  /* 0x0000cc0006097a11 */ /* 0x000fe400078408ff */
[----:B------:R-:W-:Y:S02]  /*1d80*/  LEA.HI.X.SX32 R10, R10, UR12, 0x1, P1 ;  /* 0x0000000c0a0a7c11 */ /* 0x000fe400088f0eff */
[----:B------:R-:W-:Y:S02]  /*1d90*/  LEA R227, P1, R0, c[0x0][0x350], 0x2 ;  /* 0x0000d40000e37a11 */ /* 0x000fe400078210ff */
[----:B------:R-:W-:Y:S02]  /*1da0*/  LEA.HI.X R6, R6, c[0x0][0x334], R7, 0x1, P2 ;  /* 0x0000cd0006067a11 */ /* 0x000fe400010f0c07 */
[----:B------:R-:W-:Y:S01]  /*1db0*/  LEA.HI.X R226, R0, c[0x0][0x354], R10, 0x2, P1 ;  /* 0x0000d50000e27a11 */ /* 0x000fe200008f140a */
[----:B------:R-:W-:Y:S05]  /*1dc0*/  @!P0 BRA `(.L_x_1611) ;  /* 0x00009ec000008947 */ /* 0x000fea0003800000 */
[----:B------:R-:W2:Y:S01]  /*1dd0*/  LDL R24, [R1+0x14] ;  /* 0x0000140001187983 */ /* 0x000ea20000100800 */
[----:B------:R-:W-:Y:S01]  /*1de0*/  ULDC.64 UR4, c[0x0][0x198] ;  /* 0x0000660000047ab9 */ /* 0x000fe20000000a00 */
[----:B------:R-:W-:Y:S01]  /*1df0*/  PLOP3.LUT P2, PT, PT, PT, UP3, 0x80, 0x0 ;  /* 0x000000000000781c */ /* 0x000fe20003f4f038 */
[----:B------:R-:W-:Y:S01]  /*1e00*/  UIMAD UR4, UR23, UR4, URZ ;  /* 0x00000004170472a4 */ /* 0x000fe2000f8e023f */
[C---:B------:R-:W-:Y:S01]  /*1e10*/  IADD3 R7, R2.reuse, 0x20, RZ ;  /* 0x0000002002077810 */ /* 0x040fe20007ffe0ff */
[----:B------:R-:W-:Y:S01]  /*1e20*/  IMAD.MOV.U32 R240, RZ, RZ, R9 ;  /* 0x000000fffff07224 */ /* 0x000fe200078e0009 */
[C---:B------:R-:W-:Y:S01]  /*1e30*/  IADD3 R21, R2.reuse, 0x60, RZ ;  /* 0x0000006002157810 */ /* 0x040fe20007ffe0ff */
[----:B------:R-:W-:Y:S01]  /*1e40*/  UIMAD UR5, UR24, UR5, UR4 ;  /* 0x00000005180572a4 */ /* 0x000fe2000f8e0204 */
[----:B------:R-:W-:Y:S01]  /*1e50*/  MOV R22, c[0x0][0x370] ;  /* 0x0000dc0000167a02 */ /* 0x000fe20000000f00 */
[----:B------:R-:W-:Y:S01]  /*1e60*/  ULEA.HI UR4, UR10, UR10, URZ, 0x1 ;  /* 0x0000000a0a047291 */ /* 0x000fe2000f8f083f */
[----:B------:R-:W-:Y:S01]  /*1e70*/  IADD3 R20, R2, 0x40, RZ ;  /* 0x0000004002147810 */ /* 0x000fe20007ffe0ff */
[----:B------:R-:W-:Y:S01]  /*1e80*/  IMAD.MOV.U32 R23, RZ, RZ, 0x5 ;  /* 0x00000005ff177424 */ /* 0x000fe200078e00ff */
[----:B------:R-:W-:Y:S01]  /*1e90*/  MOV R32, c[0x0][0x190] ;  /* 0x0000640000207a02 */ /* 0x000fe20000000f00 */
[----:B------:R-:W-:Y:S01]  /*1ea0*/  ULOP3.LUT UR4, UR4, 0xfffffffe, URZ, 0xc0, !UPT ;  /* 0xfffffffe04047892 */ /* 0x000fe2000f8ec03f */
[C---:B------:R-:W-:Y:S01]  /*1eb0*/  IMAD.SHL.U32 R8, R22.reuse, 0x20, RZ ;  /* 0x0000002016087824 */ /* 0x040fe200078e00ff */
[----:B------:R-:W-:Y:S01]  /*1ec0*/  ULDC.64 UR12, c[0x0][0x1a0] ;  /* 0x00006800000c7ab9 */ /* 0x000fe20000000a00 */
[----:B------:R-:W-:Y:S01]  /*1ed0*/  IMAD.U32 R18, RZ, RZ, UR5 ;  /* 0x00000005ff127e24 */ /* 0x000fe2000f8e00ff */
[----:B------:R-:W-:Y:S01]  /*1ee0*/  UIADD3 UR4, UR10, -UR4, URZ ;  /* 0x800000040a047290 */ /* 0x000fe2000fffe03f */
[----:B------:R-:W-:Y:S01]  /*1ef0*/  IMAD.MOV.U32 R239, RZ, RZ, R6 ;  /* 0x000000ffffef7224 */ /* 0x000fe200078e0006 */
[----:B------:R-:W-:Y:S01]  /*1f00*/  UIMAD UR5, UR17, -0x80, UR7 ;  /* 0xffffff80110578a4 */ /* 0x000fe2000f8e0207 */
[----:B------:R-:W-:Y:S01]  /*1f10*/  SHF.L.U64.HI R6, R22, R23, c[0x0][0x374] ;  /* 0x0000dd0016067619 */ /* 0x000fe20000010217 */
[----:B------:R-:W-:Y:S01]  /*1f20*/  UISETP.NE.AND UP0, UPT, UR4, 0x1, UPT ;  /* 0x000000010400788c */ /* 0x000fe2000bf05270 */
[----:B------:R-:W-:Y:S01]  /*1f30*/  IMAD.MOV.U32 R238, RZ, RZ, R17 ;  /* 0x000000ffffee7224 */ /* 0x000fe200078e0011 */
[----:B------:R-:W-:Y:S01]  /*1f40*/  UIMAD UR4, UR10, -0x80, UR25 ;  /* 0xffffff800a0478a4 */ /* 0x000fe2000f8e0219 */
[----:B------:R-:W-:Y:S01]  /*1f50*/  IMAD.MOV.U32 R237, RZ, RZ, R16 ;  /* 0x000000ffffed7224 */ /* 0x000fe200078e0010 */
[----:B------:R-:W-:Y:S01]  /*1f60*/  ISETP.GE.AND P4, PT, R7, UR5, PT ;  /* 0x0000000507007c0c */ /* 0x000fe2000bf86270 */
[----:B------:R-:W-:-:S03]  /*1f70*/  IMAD.U32 R17, RZ, RZ, UR24 ;  /* 0x00000018ff117e24 */ /* 0x000fc6000f8e00ff */
[----:B------:R-:W-:Y:S02]  /*1f80*/  ISETP.GE.AND P0, PT, R7, UR4, PT ;  /* 0x0000000407007c0c */ /* 0x000fe4000bf06270 */
[----:B------:R-:W-:Y:S02]  /*1f90*/  ISETP.GE.AND P6, PT, R21, UR4, PT ;  /* 0x0000000415007c0c */ /* 0x000fe4000bfc6270 */
[----:B------:R-:W-:Y:S02]  /*1fa0*/  ISETP.GE.AND P1, PT, R20, UR4, PT ;  /* 0x0000000414007c0c */ /* 0x000fe4000bf26270 */
[----:B------:R-:W-:-:S07]  /*1fb0*/  ISETP.GE.AND P3, PT, R2, UR4, PT ;  /* 0x0000000402007c0c */ /* 0x000fce000bf66270 */
[CC--:B------:R-:W-:Y:S02]  /*1fc0*/  @!P0 LEA R10, P5, R8.reuse, R240.reuse, 0x1 ;  /* 0x000000f0080a8211 */ /* 0x0c0fe400078a08ff */
[----:B------:R-:W-:Y:S02]  /*1fd0*/  @!P6 IMAD.MOV.U32 R7, RZ, RZ, R239 ;  /* 0x000000ffff07e224 */ /* 0x000fe400078e00ef */
[----:B------:R-:W-:Y:S01]  /*1fe0*/  @!P0 LEA.HI.X R11, R8, R239, R6, 0x1, P5 ;  /* 0x000000ef080b8211 */ /* 0x000fe200028f0c06 */
[----:B------:R-:W-:Y:S01]  /*1ff0*/  @!P6 IMAD.MOV.U32 R6, RZ, RZ, R240 ;  /* 0x000000ffff06e224 */ /* 0x000fe200078e00f0 */
[----:B------:R-:W-:Y:S01]  /*2000*/  @!P6 MOV R8, c[0x0][0x374] ;  /* 0x0000dd000008ea02 */ /* 0x000fe20000000f00 */
[----:B------:R-:W-:Y:S01]  /*2010*/  @!P1 IMAD.MOV.U32 R14, RZ, RZ, c[0x0][0x374] ;  /* 0x0000dd00ff0e9624 */ /* 0x000fe200078e00ff */
[----:B------:R-:W-:Y:S01]  /*2020*/  @!P3 MOV R12, R240 ;  /* 0x000000f0000cb202 */ /* 0x000fe20000000f00 */
[----:B------:R-:W-:-:S04]  /*2030*/  @!P6 IMAD.WIDE.U32 R6, R22, 0xc0, R6 ;  /* 0x000000c01606e825 */ /* 0x000fc800078e0006 */
[----:B------:R-:W-:Y:S01]  /*2040*/  @!P6 IMAD R9, R8, 0xc0, RZ ;  /* 0x000000c00809e824 */ /* 0x000fe200078e02ff */
[----:B------:R-:W-:Y:S01]  /*2050*/  @P2 BAR.SYNC.DEFER_BLOCKING 0x0 ;  /* 0x0000000000002b1d */ /* 0x000fe20000010000 */
[C---:B------:R-:W-:Y:S01]  /*2060*/  @!P1 LEA R8, P2, R22.reuse, R240, 0x7 ;  /* 0x000000f016089211 */ /* 0x040fe200078438ff */
[----:B------:R-:W-:Y:S02]  /*2070*/  @!P3 IMAD.MOV.U32 R13, RZ, RZ, R239 ;  /* 0x000000ffff0db224 */ /* 0x000fe400078e00ef */
[----:B------:R-:W-:Y:S01]  /*2080*/  @!P6 IMAD.IADD R7, R7, 0x1, R9 ;  /* 0x000000010707e824 */ /* 0x000fe200078e0209 */
[----:B------:R-:W-:Y:S02]  /*2090*/  @!P1 LEA.HI.X R9, R22, R239, R14, 0x7, P2 ;  /* 0x000000ef16099211 */ /* 0x000fe400010f3c0e */
[----:B------:R-:W-:Y:S01]  /*20a0*/  PLOP3.LUT P2, PT, PT, PT, UP0, 0x80, 0x0 ;  /* 0x000000000000781c */ /* 0x000fe20003f4f008 */
        /* <DEDUP_REMOVED lines=21> */
[----:B-1----:R-:W-:-:S02]  /*2200*/  IMAD.SHL.U32 R12, R32, 0x20, RZ ;  /* 0x00000020200c7824 */ /* 0x002fc400078e00ff */
[----:B--2---:R-:W-:Y:S02]  /*2210*/  @!P3 IMAD.MOV.U32 R10, RZ, RZ, R238 ;  /* 0x000000ffff0ab224 */ /* 0x004fe400078e00ee */
[----:B------:R-:W-:Y:S01]  /*2220*/  @!P3 IMAD.MOV.U32 R11, RZ, RZ, R237 ;  /* 0x000000ffff0bb224 */ /* 0x000fe200078e00ed */
[----:B---3--:R-:W-:Y:S02]  /*2230*/  IADD3 R8, R24, 0x2000, RZ ;  /* 0x0000200018087810 */ /* 0x008fe40007ffe0ff */
[----:B------:R-:W-:Y:S02]  /*2240*/  SHF.L.U64.HI R9, R32, R23, c[0x0][0x194] ;  /* 0x0000650020097619 */ /* 0x000fe40000010217 */
[----:B----4-:R-:W-:Y:S02]  /*2250*/  SEL R6, R8, R24, !P2 ;  /* 0x0000001808067207 */ /* 0x010fe40005000000 */
[----:B------:R-:W-:Y:S02]  /*2260*/  @!P0 LEA R8, P5, R12, R238, 0x1 ;  /* 0x000000ee0c088211 */ /* 0x000fe400078a08ff */
[----:B------:R-:W-:Y:S01]  /*2270*/  SHF.L.U32 R228, R6, 0x1, RZ ;  /* 0x0000000106e47819 */ /* 0x000fe200000006ff */
[----:B------:R-:W-:Y:S01]  /*2280*/  IMAD.WIDE.U32 R6, R17, c[0x0][0x198], R4 ;  /* 0x0000660011067a25 */ /* 0x000fe200078e0004 */
[----:B------:R-:W-:-:S02]  /*2290*/  @!P0 LEA.HI.X R9, R12, R237, R9, 0x1, P5 ;  /* 0x000000ed0c098211 */ /* 0x000fc400028f0c09 */
[----:B------:R-:W-:Y:S01]  /*22a0*/  ISETP.GE.AND P5, PT, R2, UR5, PT ;  /* 0x0000000502007c0c */ /* 0x000fe2000bfa6270 */
[----:B------:R-:W-:Y:S01]  /*22b0*/  @P3 STS [R228], RZ ;  /* 0x000000ffe4003388 */ /* 0x000fe20000000800 */
[----:B------:R-:W-:-:S03]  /*22c0*/  IMAD.WIDE.U32 R4, R17, c[0x0][0x1a0], R4 ;  /* 0x0000680011047a25 */ /* 0x000fc600078e0004 */
[----:B------:R-:W-:Y:S04]  /*22d0*/  @P3 STS [R228+0x4], RZ ;  /* 0x000004ffe4003388 */ /* 0x000fe80000000800 */
[----:B------:R-:W-:Y:S04]  /*22e0*/  @P3 STS [R228+0x8], RZ ;  /* 0x000008ffe4003388 */ /* 0x000fe80000000800 */
[----:B------:R-:W-:Y:S04]  /*22f0*/  @P3 STS [R228+0xc], RZ ;  /* 0x00000cffe4003388 */ /* 0x000fe80000000800 */
[----:B------:R-:W-:Y:S01]  /*2300*/  @!PT LDS RZ, [RZ] ;  /* 0x00000000fffff984 */ /* 0x000fe20000000800 */
[----:B------:R-:W-:Y:S01]  /*2310*/  @!PT LDS RZ, [RZ] ;  /* 0x00000000fffff984 */ /* 0x000fe20000000800 */
[----:B------:R-:W-:Y:S01]  /*2320*/  @!PT LDS RZ, [RZ] ;  /* 0x00000000fffff984 */ /* 0x000fe20000000800 */
[----:B------:R1:W-:Y:S01]  /*2330*/  @!P3 LDGSTS.E.BYPASS.LTC128B.128 [R228], [R10.64] ;  /* 0x000000000ae4bfae */ /* 0x0003e2000b901d48 */
[----:B------:R-:W-:-:S03]  /*2340*/  IADD3 R6, P3, R6, UR31, RZ ;  /* 0x0000001f06067c10 */ /* 0x000fc6000ff7e0ff */
[----:B------:R-:W-:Y:S01]  /*2350*/  @P0 STS [R228+0x1000], RZ ;  /* 0x001000ffe4000388 */ /* 0x000fe20000000800 */
[----:B------:R-:W-:Y:S02]  /*2360*/  IADD3.X R7, R7, UR32, R18, P3, !PT ;  /* 0x0000002007077c10 */ /* 0x000fe40009ffe412 */
[----:B------:R-:W-:Y:S01]  /*2370*/  @!P4 IADD3 R14, P3, R2, 0x20, RZ ;  /* 0x00000020020ec810 */ /* 0x000fe20007f7e0ff */
[----:B------:R-:W-:Y:S02]  /*2380*/  @P0 STS [R228+0x1004], RZ ;  /* 0x001004ffe4000388 */ /* 0x000fe40000000800 */
[----:B------:R-:W-:Y:S02]  /*2390*/  IMAD.WIDE.U32 R6, R15, c[0x0][0x1b0], R6 ;  /* 0x00006c000f067a25 */ /* 0x000fe400078e0006 */
[----:B------:R-:W-:Y:S04]  /*23a0*/  @P0 STS [R228+0x1008], RZ ;  /* 0x001008ffe4000388 */ /* 0x000fe80000000800 */
[----:B------:R-:W-:Y:S04]  /*23b0*/  @P0 STS [R228+0x100c], RZ ;  /* 0x00100cffe4000388 */ /* 0x000fe80000000800 */
[----:B------:R-:W-:Y:S01]  /*23c0*/  @!PT LDS RZ, [RZ] ;  /* 0x00000000fffff984 */ /* 0x000fe20000000800 */
[----:B------:R-:W-:Y:S01]  /*23d0*/  @!PT LDS RZ, [RZ] ;  /* 0x00000000fffff984 */ /* 0x000fe20000000800 */
[----:B------:R-:W-:Y:S01]  /*23e0*/  @!PT LDS RZ, [RZ] ;  /* 0x00000000fffff984 */ /* 0x000fe20000000800 */
[----:B------:R2:W-:Y:S01]  /*23f0*/  @!P0 LDGSTS.E.BYPASS.LTC128B.128 [R228+0x1000], [R8.64] ;  /* 0x0100000008e48fae */ /* 0x0005e2000b901d48 */
[----:B------:R-:W-:-:S03]  /*2400*/  @!P1 LEA R12, P0, R32, R238, 0x7 ;  /* 0x000000ee200c9211 */ /* 0x000fc600078038ff */
[----:B------:R-:W-:Y:S01]  /*2410*/  @P1 STS [R228+0x2000], RZ ;  /* 0x002000ffe4001388 */ /* 0x000fe20000000800 */
[----:B-1----:R-:W-:-:S03]  /*2420*/  IMAD R10, R19, c[0x0][0x1b0], RZ ;  /* 0x00006c00130a7a24 */ /* 0x002fc600078e02ff */
[----:B------:R-:W-:Y:S01]  /*2430*/  @P1 STS [R228+0x2004], RZ ;  /* 0x002004ffe4001388 */ /* 0x000fe20000000800 */
[----:B------:R-:W-:Y:S02]  /*2440*/  @!P1 IMAD.MOV.U32 R11, RZ, RZ, c[0x0][0x194] ;  /* 0x00006500ff0b9624 */ /* 0x000fe400078e00ff */
[----:B------:R-:W-:Y:S01]  /*2450*/  IMAD R10, R15, c[0x0][0x1b4], R10 ;  /* 0x00006d000f0a7a24 */ /* 0x000fe200078e020a */
[----:B------:R-:W-:Y:S02]  /*2460*/  @P1 STS [R228+0x2008], RZ ;  /* 0x002008ffe4001388 */ /* 0x000fe40000000800 */
[----:B------:R-:W-:Y:S01]  /*2470*/  @!P1 LEA.HI.X R13, R32, R237, R11, 0x7, P0 ;  /* 0x000000ed200d9211 */ /* 0x000fe200000f3c0b */
[----:B------:R-:W-:Y:S01]  /*2480*/  IMAD.IADD R7, R7, 0x1, R10 ;  /* 0x0000000107077824 */ /* 0x000fe200078e020a */
[----:B------:R-:W-:Y:S03]  /*2490*/  @P1 STS [R228+0x200c], RZ ;  /* 0x00200cffe4001388 */ /* 0x000fe60000000800 */
[----:B------:R-:W-:Y:S01]  /*24a0*/  @!P5 IMAD.WIDE.U32 R10, R2, c[0x0][0x198], R6 ;  /* 0x00006600020ada25 */ /* 0x000fe200078e0006 */
[----:B------:R-:W-:Y:S01]  /*24b0*/  @!PT LDS RZ, [RZ] ;  /* 0x00000000fffff984 */ /* 0x000fe20000000800 */
[----:B------:R-:W-:Y:S01]  /*24c0*/  @!PT LDS RZ, [RZ] ;  /* 0x00000000fffff984 */ /* 0x000fe20000000800 */
[----:B------:R-:W-:Y:S01]  /*24d0*/  @!PT LDS RZ, [RZ] ;  /* 0x00000000fffff984 */ /* 0x000fe20000000800 */
[----:B------:R1:W-:Y:S01]  /*24e0*/  @!P1 LDGSTS.E.BYPASS.LTC128B.128 [R228+0x2000], [R12.64] ;  /* 0x020000000ce49fae */ /* 0x0003e2000b901d48 */
[----:B------:R-:W-:-:S03]  /*24f0*/  ISETP.GE.AND P1, PT, R21, UR5, PT ;  /* 0x0000000515007c0c */ /* 0x000fc6000bf26270 */
[----:B------:R-:W-:Y:S01]  /*2500*/  @!P5 LEA R26, P0, R10, c[0x0][0x168], 0x1 ;  /* 0x00005a000a1ada11 */ /* 0x000fe200078008ff */
[----:B------:R-:W-:Y:S01]  /*2510*/  @P6 STS [R228+0x3000], RZ ;  /* 0x003000ffe4006388 */ /* 0x000fe20000000800 */
[----:B--2---:R-:W-:Y:S01]  /*2520*/  @!P5 IMAD R8, R29, c[0x0][0x198], RZ ;  /* 0x000066001d08da24 */ /* 0x004fe200078e02ff */
[----:B------:R-:W-:Y:S02]  /*2530*/  @!P4 IADD3.X R9, RZ, R29, RZ, P3, !PT ;  /* 0x0000001dff09c210 */ /* 0x000fe40001ffe4ff */
[----:B------:R-:W-:Y:S01]  /*2540*/  @P6 STS [R228+0x3004], RZ ;  /* 0x003004ffe4006388 */ /* 0x000fe20000000800 */
[----:B------:R-:W-:Y:S01]  /*2550*/  ISETP.GE.AND P3, PT, R20, UR5, PT ;  /* 0x0000000514007c0c */ /* 0x000fe2000bf66270 */
[----:B------:R-:W-:Y:S01]  /*2560*/  @!P5 IMAD R18, R2, c[0x0][0x19c], R8 ;  /* 0x000067000212da24 */ /* 0x000fe200078e0208 */
[----:B------:R-:W-:Y:S01]  /*2570*/  UIMAD UR5, UR23, UR12, URZ ;  /* 0x0000000c170572a4 */ /* 0x000fe2000f8e023f */
[----:B------:R-:W-:Y:S01]  /*2580*/  @!P4 IMAD R8, R9, c[0x0][0x198], RZ ;  /* 0x000066000908ca24 */ /* 0x000fe200078e02ff */
[----:B------:R-:W-:Y:S01]  /*2590*/  @P6 STS [R228+0x3008], RZ ;  /* 0x003008ffe4006388 */ /* 0x000fe20000000800 */
[----:B------:R-:W-:Y:S01]  /*25a0*/  @!P4 IMAD.MOV.U32 R9, RZ, RZ, R7 ;  /* 0x000000ffff09c224 */ /* 0x000fe200078e0007 */
[----:B------:R-:W-:Y:S01]  /*25b0*/  UIMAD UR5, UR24, UR13, UR5 ;  /* 0x0000000d180572a4 */ /* 0x000fe2000f8e0205 */
[----:B------:R-:W-:Y:S01]  /*25c0*/  @!P4 IMAD R16, R14, c[0x0][0x19c], R8 ;  /* 0x000067000e10ca24 */ /* 0x000fe200078e0208 */
[----:B------:R-:W-:Y:S01]  /*25d0*/  @!P4 MOV R8, R6 ;  /* 0x000000060008c202 */ /* 0x000fe20000000f00 */
[----:B------:R-:W-:Y:S01]  /*25e0*/  @!P5 IMAD.IADD R11, R11, 0x1, R18 ;  /* 0x000000010b0bd824 */ /* 0x000fe200078e0212 */
[----:B------:R-:W-:Y:S01]  /*25f0*/  @P6 STS [R228+0x300c], RZ ;  /* 0x00300cffe4006388 */ /* 0x000fe20000000800 */
[----:B------:R-:W-:-:S02]  /*2600*/  @!P6 IMAD.MOV.U32 R20, RZ, RZ, c[0x0][0x194] ;  /* 0x00006500ff14e624 */ /* 0x000fc400078e00ff */
[----:B------:R-:W-:Y:S01]  /*2610*/  @!P4 IMAD.WIDE.U32 R8, R14, c[0x0][0x198], R8 ;  /* 0x000066000e08ca25 */ /* 0x000fe200078e0008 */
[----:B------:R-:W-:Y:S02]  /*2620*/  @!P5 LEA.HI.X R27, R10, c[0x0][0x16c], R11, 0x1, P0 ;  /* 0x00005b000a1bda11 */ /* 0x000fe400000f0c0b */
[----:B------:R-:W-:Y:S01]  /*2630*/  MOV R10, UR5 ;  /* 0x00000005000a7c02 */ /* 0x000fe20008000f00 */
[----:B------:R-:W-:Y:S01]  /*2640*/  @!P3 IMAD.MOV.U32 R11, RZ, RZ, R7 ;  /* 0x000000ffff0bb224 */ /* 0x000fe200078e0007 */
[----:B------:R-:W-:Y:S01]  /*2650*/  @!P4 IADD3 R9, R9, R16, RZ ;  /* 0x000000100909c210 */ /* 0x000fe20007ffe0ff */
[----:B-1----:R-:W-:Y:S01]  /*2660*/  IMAD R12, R19, c[0x0][0x1b8], RZ ;  /* 0x00006e00130c7a24 */ /* 0x002fe200078e02ff */
[----:B------:R-:W-:-:S04]  /*2670*/  @!P4 LEA R24, P0, R8, c[0x0][0x168], 0x1 ;  /* 0x00005a000818ca11 */ /* 0x000fc800078008ff */
[----:B------:R-:W-:Y:S02]  /*2680*/  @!P4 LEA.HI.X R25, R8, c[0x0][0x16c], R9, 0x1, P0 ;  /* 0x00005b000819ca11 */ /* 0x000fe400000f0c09 */
[----:B------:R-:W-:-:S05]  /*2690*/  @!P3 IADD3 R8, P0, R2, 0x40, RZ ;  /* 0x000000400208b810 */ /* 0x000fca0007f1e0ff */
[----:B------:R-:W-:Y:S01]  /*26a0*/  @!P3 IMAD.X R9, RZ, RZ, R29, P0 ;  /* 0x000000ffff09b224 */ /* 0x000fe200000e061d */
[----:B------:R-:W-:-:S03]  /*26b0*/  @!P1 IADD3 R13, P0, R2, 0x60, RZ ;  /* 0x00000060020d9810 */ /* 0x000fc60007f1e0ff */
[----:B------:R-:W-:Y:S02]  /*26c0*/  @!P3 IMAD R9, R9, c[0x0][0x198], RZ ;  /* 0x000066000909ba24 */ /* 0x000fe400078e02ff */
[----:B------:R-:W-:Y:S01]  /*26d0*/  @!P1 IMAD.X R16, RZ, RZ, R29, P0 ;  /* 0x000000ffff109224 */ /* 0x000fe200000e061d */
[----:B------:R-:W-:Y:S01]  /*26e0*/  IADD3 R4, P0, R4, UR27, RZ ;  /* 0x0000001b04047c10 */ /* 0x000fe2000ff1e0ff */
[----:B------:R-:W-:Y:S02]  /*26f0*/  @!P3 IMAD R14, R8, c[0x0][0x19c], R9 ;  /* 0x00006700080eba24 */ /* 0x000fe400078e0209 */
[----:B------:R-:W-:Y:S01]  /*2700*/  IMAD R9, R15, c[0x0][0x1bc], R12 ;  /* 0x00006f000f097a24 */ /* 0x000fe200078e020c */
[----:B------:R-:W-:Y:S01]  /*2710*/  IADD3.X R5, R5, UR28, R10, P0, !PT ;  /* 0x0000001c05057c10 */ /* 0x000fe200087fe40a */
[----:B------:R-:W-:Y:S02]  /*2720*/  @!P3 IMAD.MOV.U32 R10, RZ, RZ, R6 ;  /* 0x000000ffff0ab224 */ /* 0x000fe400078e0006 */
[----:B------:R-:W-:-:S02]  /*2730*/  @!P5 IMAD R12, R29, c[0x0][0x1a0], RZ ;  /* 0x000068001d0cda24 */ /* 0x000fc400078e02ff */
[----:B------:R-:W-:-:S04]  /*2740*/  @!P3 IMAD.WIDE.U32 R10, R8, c[0x0][0x198], R10 ;  /* 0x00006600080aba25 */ /* 0x000fc800078e000a */
[----:B------:R-:W-:Y:S01]  /*2750*/  IMAD.WIDE.U32 R4, R15, c[0x0][0x1b8], R4 ;  /* 0x00006e000f047a25 */ /* 0x000fe200078e0004 */
[----:B------:R-:W-:Y:S02]  /*2760*/  @!P3 IADD3 R11, R11, R14, RZ ;  /* 0x0000000e0b0bb210 */ /* 0x000fe40007ffe0ff */
[----:B------:R-:W-:Y:S01]  /*2770*/  @!P3 LEA R22, P0, R10, c[0x0][0x168], 0x1 ;  /* 0x00005a000a16ba11 */ /* 0x000fe200078008ff */
[----:B------:R-:W-:Y:S02]  /*2780*/  @!P1 IMAD R8, R16, c[0x0][0x198], RZ ;  /* 0x0000660010089a24 */ /* 0x000fe400078e02ff */
[----:B------:R-:W-:Y:S01]  /*2790*/  IMAD.IADD R5, R5, 0x1, R9 ;  /* 0x0000000105057824 */ /* 0x000fe200078e0209 */
[----:B------:R-:W-:Y:S01]  /*27a0*/  @!P3 LEA.HI.X R23, R10, c[0x0][0x16c], R11, 0x1, P0 ;  /* 0x00005b000a17ba11 */ /* 0x000fe200000f0c0b */
[C---:B------:R-:W-:Y:S02]  /*27b0*/  @!P1 IMAD R14, R13.reuse, c[0x0][0x19c], R8 ;  /* 0x000067000d0e9a24 */ /* 0x040fe400078e0208 */
[----:B------:R-:W-:-:S04]  /*27c0*/  @!P1 IMAD.WIDE.U32 R8, R13, c[0x0][0x198], R6 ;  /* 0x000066000d089a25 */ /* 0x000fc800078e0006 */
[----:B------:R-:W-:Y:S01]  /*27d0*/  @!P1 IMAD.IADD R9, R9, 0x1, R14 ;  /* 0x0000000109099824 */ /* 0x000fe200078e020e */
[----:B------:R-:W-:Y:S01]  /*27e0*/  @!P1 LEA R18, P0, R8, c[0x0][0x168], 0x1 ;  /* 0x00005a0008129a11 */ /* 0x000fe200078008ff */
[C---:B------:R-:W-:Y:S02]  /*27f0*/  @!P5 IMAD R10, R2.reuse, c[0x0][0x1a4], R12 ;  /* 0x00006900020ada24 */ /* 0x040fe400078e020c */
[----:B------:R-:W-:Y:S01]  /*2800*/  @!P5 IMAD.WIDE.U32 R6, R2, c[0x0][0x1a0], R4 ;  /* 0x000068000206da25 */ /* 0x000fe200078e0004 */
[----:B------:R-:W-:-:S04]  /*2810*/  @!P1 LEA.HI.X R19, R8, c[0x0][0x16c], R9, 0x1, P0 ;  /* 0x00005b0008139a11 */ /* 0x000fc800000f0c09 */
[----:B------:R-:W-:Y:S01]  /*2820*/  @!P5 IADD3 R10, R7, R10, RZ ;  /* 0x0000000a070ad210 */ /* 0x000fe20007ffe0ff */
[----:B------:R-:W-:Y:S01]  /*2830*/  @!P6 IMAD.MOV.U32 R7, RZ, RZ, R237 ;  /* 0x000000ffff07e224 */ /* 0x000fe200078e00ed */
[----:B------:R-:W-:-:S04]  /*2840*/  @!P5 LEA R16, P0, R6, c[0x0][0x170], 0x1 ;  /* 0x00005c000610da11 */ /* 0x000fc800078008ff */
[----:B------:R-:W-:Y:S02]  /*2850*/  @!P5 LEA.HI.X R17, R6, c[0x0][0x174], R10, 0x1, P0 ;  /* 0x00005d000611da11 */ /* 0x000fe400000f0c0a */
[----:B------:R-:W-:Y:S02]  /*2860*/  @!P4 IADD3 R8, P0, R2, 0x20, RZ ;  /* 0x000000200208c810 */ /* 0x000fe40007f1e0ff */
[----:B------:R-:W-:-:S03]  /*2870*/  @!P6 MOV R6, R238 ;  /* 0x000000ee0006e202 */ /* 0x000fc60000000f00 */
[----:B------:R-:W-:Y:S01]  /*2880*/  @!P4 IMAD.X R9, RZ, RZ, R29, P0 ;  /* 0x000000ffff09c224 */ /* 0x000fe200000e061d */
[----:B------:R-:W-:Y:S01]  /*2890*/  @!P3 IADD3 R10, P0, R2, 0x40, RZ ;  /* 0x00000040020ab810 */ /* 0x000fe20007f1e0ff */
[----:B------:R-:W-:Y:S01]  /*28a0*/  @!P6 IMAD.WIDE.U32 R14, R32, 0xc0, R6 ;  /* 0x000000c0200ee825 */ /* 0x000fe200078e0006 */
[----:B------:R-:W-:-:S03]  /*28b0*/  @!P4 MOV R7, R5 ;  /* 0x000000050007c202 */ /* 0x000fc60000000f00 */
[----:B------:R-:W-:Y:S01]  /*28c0*/  @!P3 IMAD.X R11, RZ, RZ, R29, P0 ;  /* 0x000000ffff0bb224 */ /* 0x000fe200000e061d */
[----:B------:R-:W-:Y:S01]  /*28d0*/  @!P1 IADD3 R2, P0, R2, 0x60, RZ ;  /* 0x0000006002029810 */ /* 0x000fe20007f1e0ff */
[----:B------:R-:W-:Y:S02]  /*28e0*/  @!P4 IMAD R9, R9, c[0x0][0x1a0], RZ ;  /* 0x000068000909ca24 */ /* 0x000fe400078e02ff */
[----:B------:R-:W-:Y:S02]  /*28f0*/  @!P4 IMAD.MOV.U32 R6, RZ, RZ, R4 ;  /* 0x000000ffff06c224 */ /* 0x000fe400078e0004 */
[----:B------:R-:W-:Y:S02]  /*2900*/  @!P3 IMAD R11, R11, c[0x0][0x1a0], RZ ;  /* 0x000068000b0bba24 */ /* 0x000fe400078e02ff */
[C---:B------:R-:W-:Y:S02]  /*2910*/  @!P4 IMAD R12, R8.reuse, c[0x0][0x1a4], R9 ;  /* 0x00006900080cca24 */ /* 0x040fe400078e0209 */
[----:B------:R-:W-:Y:S01]  /*2920*/  @!P4 IMAD.WIDE.U32 R6, R8, c[0x0][0x1a0], R6 ;  /* 0x000068000806ca25 */ /* 0x000fe200078e0006 */
[----:B------:R-:W-:-:S03]  /*2930*/  @!P3 MOV R8, R4 ;  /* 0x000000040008b202 */ /* 0x000fc60000000f00 */
[----:B------:R-:W-:Y:S02]  /*2940*/  @!P1 IMAD.X R13, RZ, RZ, R29, P0 ;  /* 0x000000ffff0d9224 */ /* 0x000fe400000e061d */
[----:B------:R-:W-:Y:S02]  /*2950*/  @!P3 IMAD R21, R10, c[0x0][0x1a4], R11 ;  /* 0x000069000a15ba24 */ /* 0x000fe400078e020b */
[----:B------:R-:W-:Y:S02]  /*2960*/  @!P3 IMAD.MOV.U32 R9, RZ, RZ, R5 ;  /* 0x000000ffff09b224 */ /* 0x000fe400078e0005 */
[----:B------:R-:W-:Y:S01]  /*2970*/  @!P4 IMAD.IADD R11, R7, 0x1, R12 ;  /* 0x00000001070bc824 */ /* 0x000fe200078e020c */
[----:B------:R-:W-:Y:S01]  /*2980*/  @!P4 LEA R12, P0, R6, c[0x0][0x170], 0x1 ;  /* 0x00005c00060cca11 */ /* 0x000fe200078008ff */
[----:B------:R-:W-:-:S04]  /*2990*/  @!P3 IMAD.WIDE.U32 R8, R10, c[0x0][0x1a0], R8 ;  /* 0x000068000a08ba25 */ /* 0x000fc800078e0008 */
[----:B------:R-:W-:Y:S01]  /*29a0*/  @!P1 IMAD R7, R13, c[0x0][0x1a0], RZ ;  /* 0x000068000d079a24 */ /* 0x000fe200078e02ff */
[----:B------:R-:W-:Y:S01]  /*29b0*/  @!P4 LEA.HI.X R13, R6, c[0x0][0x174], R11, 0x1, P0 ;  /* 0x00005d00060dca11 */ /* 0x000fe200000f0c0b */
[----:B------:R-:W-:Y:S01]  /*29c0*/  @!P6 IMAD R6, R20, 0xc0, RZ ;  /* 0x000000c01406e824 */ /* 0x000fe200078e02ff */
[----:B------:R-:W-:Y:S01]  /*29d0*/  @!P3 LEA R10, P0, R8, c[0x0][0x170], 0x1 ;  /* 0x00005c00080aba11 */ /* 0x000fe200078008ff */
[C---:B------:R-:W-:Y:S01]  /*29e0*/  @!P1 IMAD R20, R2.reuse, c[0x0][0x1a4], R7 ;  /* 0x0000690002149a24 */ /* 0x040fe200078e0207 */
[----:B------:R-:W-:Y:S01]  /*29f0*/  @!P3 IADD3 R7, R9, R21, RZ ;  /* 0x000000150907b210 */ /* 0x000fe20007ffe0ff */
[----:B------:R-:W-:-:S03]  /*2a00*/  @!P1 IMAD.WIDE.U32 R4, R2, c[0x0][0x1a0], R4 ;  /* 0x0000680002049a25 */ /* 0x000fc600078e0004 */
[----:B------:R-:W-:Y:S01]  /*2a10*/  @!P3 LEA.HI.X R11, R8, c[0x0][0x174], R7, 0x1, P0 ;  /* 0x00005d00080bba11 */ /* 0x000fe200000f0c07 */
[----:B------:R-:W-:Y:S01]  /*2a20*/  @!P1 IMAD.IADD R2, R5, 0x1, R20 ;  /* 0x0000000105029824 */ /* 0x000fe200078e0214 */
[C---:B------:R-:W-:Y:S01]  /*2a30*/  @!P1 LEA R8, P0, R4.reuse, c[0x0][0x170], 0x1 ;  /* 0x00005c0004089a11 */ /* 0x040fe200078008ff */
[----:B------:R-:W-:Y:S01]  /*2a40*/  @!P6 IMAD.IADD R7, R15, 0x1, R6 ;  /* 0x000000010f07e824 */ /* 0x000fe200078e0206 */
[----:B------:R-:W-:Y:S01]  /*2a50*/  @!P6 MOV R6, R14 ;  /* 0x0000000e0006e202 */ /* 0x000fe20000000f00 */
[----:B------:R-:W-:Y:S01]  /*2a60*/  IMAD.MOV.U32 R5, RZ, RZ, c[0x0][0x30c] ;  /* 0x0000c300ff057624 */ /* 0x000fe200078e00ff */
[----:B------:R-:W-:Y:S01]  /*2a70*/  @!P1 LEA.HI.X R9, R4, c[0x0][0x174], R2, 0x1, P0 ;  /* 0x00005d0004099a11 */ /* 0x000fe200000f0c02 */
[----:B------:R-:W-:Y:S02]  /*2a80*/  IMAD.MOV.U32 R4, RZ, RZ, c[0x0][0x308] ;  /* 0x0000c200ff047624 */ /* 0x000fe400078e00ff */
        /* <DEDUP_REMOVED lines=45> */
[----:B-1----:R1:W2:Y:S04]  /*2d60*/  LDG.E.64 R6, [R4.64+0x8] ;  /* 0x0000080804067981 */ /* 0x0022a8000c1e1b00 */
[----:B---3--:R1:W3:Y:S01]  /*2d70*/  LDG.E.64 R10, [R4.64] ;  /* 0x00000008040a7981 */ /* 0x0082e2000c1e1b00 */
[C---:B------:R-:W-:Y:S01]  /*2d80*/  IADD3 R2, R245.reuse, 0x40, RZ ;  /* 0x00000040f5027810 */ /* 0x040fe20007ffe0ff */
[----:B------:R-:W-:Y:S01]  /*2d90*/  IMAD.MOV.U32 R243, RZ, RZ, 0x7f800000 ;  /* 0x7f800000fff37424 */ /* 0x000fe200078e00ff */
[C---:B------:R-:W-:Y:S01]  /*2da0*/  ISETP.GE.AND P4, PT, R245.reuse, UR4, PT ;  /* 0x00000004f5007c0c */ /* 0x040fe2000bf86270 */
[----:B------:R-:W-:Y:S01]  /*2db0*/  IMAD.MOV.U32 R241, RZ, RZ, 0x7f800000 ;  /* 0x7f800000fff17424 */ /* 0x000fe200078e00ff */
[----:B------:R-:W-:Y:S01]  /*2dc0*/  ISETP.GE.AND P1, PT, R2, UR4, PT ;  /* 0x0000000402007c0c */ /* 0x000fe2000bf26270 */
[----:B------:R-:W-:Y:S01]  /*2dd0*/  IMAD.MOV.U32 R242, RZ, RZ, 0x7f800000 ;  /* 0x7f800000fff27424 */ /* 0x000fe200078e00ff */
[----:B------:R-:W-:Y:S01]  /*2de0*/  MOV R244, 0x7f800000 ;  /* 0x7f80000000f47802 */ /* 0x000fe20000000f00 */
[----:B----4-:R-:W-:Y:S01]  /*2df0*/  IMAD.MOV.U32 R8, RZ, RZ, 0x4 ;  /* 0x00000004ff087424 */ /* 0x010fe200078e00ff */
[----:B------:R-:W-:-:S04]  /*2e00*/  IADD3 R0, R245, 0x48, RZ ;  /* 0x00000048f5007810 */ /* 0x000fc80007ffe0ff */
[----:B------:R-:W-:Y:S02]  /*2e10*/  ISETP.GE.AND P0, PT, R0, UR4, PT ;  /* 0x0000000400007c0c */ /* 0x000fe4000bf06270 */
[----:B-1----:R-:W-:-:S11]  /*2e20*/  IADD3 R4, R245, 0x8, RZ ;  /* 0x00000008f5047810 */ /* 0x002fd60007ffe0ff */
[----:B------:R-:W-:Y:S01]  /*2e30*/  @!P0 IMAD.WIDE R8, R0, R8, UR14 ;  /* 0x0000000e00088e25 */ /* 0x000fe2000f8e0208 */
[-C--:B------:R-:W-:Y:S02]  /*2e40*/  LEA.HI R0, R31, R30.reuse, RZ, 0x4 ;  /* 0x0000001e1f007211 */ /* 0x080fe400078f20ff */
[----:B------:R-:W-:Y:S02]  /*2e50*/  ISETP.GE.AND P3, PT, R4, UR4, PT ;  /* 0x0000000404007c0c */ /* 0x000fe4000bf66270 */
[----:B------:R-:W-:Y:S01]  /*2e60*/  LOP3.LUT R0, R0, 0xfffffff0, RZ, 0xc0, !PT ;  /* 0xfffffff000007812 */ /* 0x000fe200078ec0ff */
[----:B------:R1:W5:Y:S01]  /*2e70*/  @!P0 LDG.E R242, [R8.64] ;  /* 0x0000000808f28981 */ /* 0x000362000c1e1900 */
[----:B------:R-:W-:Y:S02]  /*2e80*/  MOV R4, 0x4 ;  /* 0x0000000400047802 */ /* 0x000fe40000000f00 */
[----:B------:R-:W-:-:S03]  /*2e90*/  IADD3 R0, -R0, R30, RZ ;  /* 0x0000001e00007210 */ /* 0x000fc60007ffe1ff */
[----:B------:R-:W-:Y:S01]  /*2ea0*/  IMAD.WIDE R4, R245, R4, UR14 ;  /* 0x0000000ef5047e25 */ /* 0x000fe2000f8e0204 */
[----:B------:R-:W-:-:S04]  /*2eb0*/  SHF.R.S32.HI R2, RZ, 0x1f, R0 ;  /* 0x0000001fff027819 */ /* 0x000fc80000011400 */
[----:B------:R-:W-:Y:S01]  /*2ec0*/  LEA.HI R2, R2, R0, RZ, 0x3 ;  /* 0x0000000002027211 */ /* 0x000fe200078f18ff */
[----:B------:R4:W5:Y:S03]  /*2ed0*/  @!P4 LDG.E R243, [R4.64] ;  /* 0x0000000804f3c981 */ /* 0x000966000c1e1900 */
[----:B------:R-:W-:Y:S01]  /*2ee0*/  LOP3.LUT R2, R2, 0xfffffff8, RZ, 0xc0, !PT ;  /* 0xfffffff802027812 */ /* 0x000fe200078ec0ff */
[----:B------:R4:W5:Y:S04]  /*2ef0*/  @!P3 LDG.E R244, [R4.64+0x20] ;  /* 0x0000200804f4b981 */ /* 0x000968000c1e1900 */
[----:B------:R-:W-:Y:S01]  /*2f00*/  IMAD.IADD R0, R0, 0x1, -R2 ;  /* 0x0000000100007824 */ /* 0x000fe200078e0a02 */
[----:B------:R-:W-:Y:S01]  /*2f10*/  SHF.R.S32.HI R2, RZ, 0x1f, R28 ;  /* 0x0000001fff027819 */ /* 0x000fe2000001141c */
[----:B------:R4:W5:Y:S03]  /*2f20*/  @!P1 LDG.E R241, [R4.64+0x100] ;  /* 0x0001000804f19981 */ /* 0x000966000c1e1900 */
[----:B------:R-:W-:-:S02]  /*2f30*/  LOP3.LUT P0, RZ, R0, 0x2, RZ, 0xc0, !PT ;  /* 0x0000000200ff7812 */ /* 0x000fc4000780c0ff */
[----:B------:R-:W-:Y:S01]  /*2f40*/  LOP3.LUT P1, RZ, R0, 0x4, RZ, 0xc0, !PT ;  /* 0x0000000400ff7812 */ /* 0x000fe2000782c0ff */
[----:B------:R-:W-:Y:S01]  /*2f50*/  IMAD.MOV.U32 R177, RZ, RZ, 0x20 ;  /* 0x00000020ffb17424 */ /* 0x000fe200078e00ff */
[----:B------:R-:W-:-:S04]  /*2f60*/  MOV R169, 0x40 ;  /* 0x0000004000a97802 */ /* 0x000fc80000000f00 */
[----:B------:R-:W-:Y:S01]  /*2f70*/  SEL R177, R177, 0xffffffe0, !P0 ;  /* 0xffffffe0b1b17807 */ /* 0x000fe20004000000 */
[----:B------:R-:W-:Y:S01]  /*2f80*/  UIADD3 UR4, UR24, 0x80, URZ ;  /* 0x0000008018047890 */ /* 0x000fe2000fffe03f */
        /* <DEDUP_REMOVED lines=33> */
[----:B------:R-:W-:Y:S01]  /*31a0*/  IMAD.IADD R175, R174, 0x1, R177 ;  /* 0x00000001aeaf7824 */ /* 0x000fe200078e02b1 */
[----:B------:R-:W-:-:S02]  /*31b0*/  UMOV UR16, UR20 ;  /* 0x0000001400107c82 */ /* 0x000fc40008000000 */
[----:B------:R-:W-:Y:S02]  /*31c0*/  UISETP.GE.AND UP0, UPT, UR4, UR7, UPT ;  /* 0x000000070400728c */ /* 0x000fe4000bf06270 */
[----:B------:R-:W-:Y:S01]  /*31d0*/  UMOV UR13, UR21 ;  /* 0x00000015000d7c82 */ /* 0x000fe20008000000 */
[----:B--2---:R-:W-:-:S04]  /*31e0*/  IADD3 R246, P4, P3, R6, UR39, R28 ;  /* 0x0000002706f67c10 */ /* 0x004fc8000fb9e01c */
[----:B------:R-:W-:-:S05]  /*31f0*/  IADD3.X R0, R7, UR47, R2, P4, P3 ;  /* 0x0000002f07007c10 */ /* 0x000fca000a7e6402 */
[----:B------:R2:W-:Y:S01]  /*3200*/  STL [R1+0x10], R0 ;  /* 0x0000100001007387 */ /* 0x0005e20000100800 */
[----:B------:R-:W-:-:S04]  /*3210*/  IADD3 R2, R179, 0x2000, RZ ;  /* 0x00002000b3027810 */ /* 0x000fc80007ffe0ff */
[----:B------:R-:W-:Y:S02]  /*3220*/  SEL R2, R2, R179, !P2 ;  /* 0x000000b302027207 */ /* 0x000fe40005000000 */
[----:B--2---:R-:W-:-:S04]  /*3230*/  IADD3 R0, R178, 0x2000, RZ ;  /* 0x00002000b2007810 */ /* 0x004fc80007ffe0ff */
[----:B------:R-:W-:-:S05]  /*3240*/  SEL R0, R0, R178, !P2 ;  /* 0x000000b200007207 */ /* 0x000fca0005000000 */
[----:B------:R-:W-:Y:S01]  /*3250*/  IMAD.SHL.U32 R168, R0, 0x2, RZ ;  /* 0x0000000200a87824 */ /* 0x000fe200078e00ff */
[----:B------:R-:W-:-:S05]  /*3260*/  MOV R0, c[0x0][0x22c] ;  /* 0x00008b0000007a02 */ /* 0x000fca0000000f00 */
[----:B------:R-:W-:-:S04]  /*3270*/  IMAD R0, R0, c[0x0][0x1c0], RZ ;  /* 0x0000700000007a24 */ /* 0x000fc800078e02ff */
[----:B----4-:R-:W-:Y:S02]  /*3280*/  IMAD.SHL.U32 R5, R0, 0x10, RZ ;  /* 0x0000001000057824 */ /* 0x010fe400078e00ff */
[----:B------:R-:W-:Y:S02]  /*3290*/  IMAD.SHL.U32 R176, R2, 0x2, RZ ;  /* 0x0000000202b07824 */ /* 0x000fe400078e00ff */
[----:B------:R-:W-:Y:S01]  /*32a0*/  IMAD.SHL.U32 R4, R0, 0x8, RZ ;  /* 0x0000000800047824 */ /* 0x000fe200078e00ff */
[----:B------:R-:W-:-:S04]  /*32b0*/  IADD3 R2, R5, 0x20, RZ ;  /* 0x0000002005027810 */ /* 0x000fc80007ffe0ff */
[----:B------:R-:W-:-:S05]  /*32c0*/  IADD3 R0, R4, R2, RZ ;  /* 0x0000000204007210 */ /* 0x000fca0007ffe0ff */
[----:B------:R-:W-:-:S04]  /*32d0*/  IMAD.IADD R0, R4, 0x1, R0 ;  /* 0x0000000104007824 */ /* 0x000fc800078e0200 */
[----:B------:R-:W-:-:S05]  /*32e0*/  IMAD.IADD R0, R4, 0x1, R0 ;  /* 0x0000000104007824 */ /* 0x000fca00078e0200 */
[----:B------:R-:W-:-:S05]  /*32f0*/  IADD3 R0, R4, R0, RZ ;  /* 0x0000000004007210 */ /* 0x000fca0007ffe0ff */
[----:B------:R2:W-:Y:S01]  /*3300*/  STL [R1+0xc], R0 ;  /* 0x00000c0001007387 */ /* 0x0005e20000100800 */
[----:B---3--:R1:W3:Y:S01]  /*3310*/  R2UR UR11, R11 ;  /* 0x000000000b0b73c2 */ /* 0x0082e200000e0000 */
[----:B--2---:R-:W-:-:S05]  /*3320*/  IMAD.IADD R0, R4, 0x1, R0 ;  /* 0x0000000104007824 */ /* 0x004fca00078e0200 */
[----:B------:R2:W-:Y:S02]  /*3330*/  STL [R1+0x8], R0 ;  /* 0x0000080001007387 */ /* 0x0005e40000100800 */
[----:B------:R1:W4:Y:S01]  /*3340*/  R2UR UR12, R10 ;  /* 0x000000000a0c73c2 */ /* 0x00032200000e0000 */
[----:B--2---:R-:W-:-:S05]  /*3350*/  IMAD.IADD R0, R4, 0x1, R0 ;  /* 0x0000000104007824 */ /* 0x004fca00078e0200 */
[----:B------:R2:W-:Y:S02]  /*3360*/  STL [R1+0x4], R0 ;  /* 0x0000040001007387 */ /* 0x0005e40000100800 */
[----:B--2---:R-:W-:-:S05]  /*3370*/  IADD3 R0, R4, R0, RZ ;  /* 0x0000000004007210 */ /* 0x004fca0007ffe0ff */
[----:B------:R-:W-:-:S05]  /*3380*/  IMAD.IADD R252, R4, 0x1, R0 ;  /* 0x0000000104fc7824 */ /* 0x000fca00078e0200 */
[----:B------:R-:W-:-:S05]  /*3390*/  IADD3 R251, R4, R252, RZ ;  /* 0x000000fc04fb7210 */ /* 0x000fca0007ffe0ff */
[----:B------:R-:W-:-:S04]  /*33a0*/  IMAD.IADD R250, R4, 0x1, R251 ;  /* 0x0000000104fa7824 */ /* 0x000fc800078e02fb */
[C---:B------:R-:W-:Y:S01]  /*33b0*/  IMAD.IADD R249, R4.reuse, 0x1, R250 ;  /* 0x0000000104f97824 */ /* 0x040fe200078e02fa */
[----:B------:R2:W-:Y:S04]  /*33c0*/  STL [R1], R0 ;  /* 0x0000000001007387 */ /* 0x0005e80000100800 */
[----:B------:R-:W-:Y:S01]  /*33d0*/  IADD3 R248, R4, R249, RZ ;  /* 0x000000f904f87210 */ /* 0x000fe20007ffe0ff */
[----:B------:R-:W-:-:S04]  /*33e0*/  IMAD.WIDE.U32 R246, R246, -0x2daee0ad, RZ ;  /* 0xd2511f53f6f67825 */ /* 0x000fc800078e00ff */
[----:B-1234-:R-:W-:Y:S02]  /*33f0*/  IMAD.IADD R0, R4, 0x1, R248 ;  /* 0x0000000104007824 */ /* 0x01efe400078e02f8 */
.L_x_1614:
[----:B------:R-:W-:Y:S01]  /*3400*/  PLOP3.LUT P0, PT, PT, PT, UP0, 0x80, 0x0 ;  /* 0x000000000000781c */ /* 0x000fe20003f0f008 */
[----:B------:R-:W0:Y:S01]  /*3410*/  LDGDEPBAR ;  /* 0x00000000000079af */ /* 0x000e220000000000 */
[----:B------:R-:W-:Y:S01]  /*3420*/  PLOP3.LUT P4, PT, PT, PT, UP0, 0x80, 0x0 ;  /* 0x000000000000781c */ /* 0x000fe20003f8f008 */
[C---:B------:R-:W-:Y:S01]  /*3430*/  IMAD.IADD R0, R176.reuse, 0x1, R177 ;  /* 0x00000001b0007824 */ /* 0x040fe200078e02b1 */
[----:B------:R-:W-:Y:S01]  /*3440*/  PLOP3.LUT P3, PT, PT, PT, UP0, 0x80, 0x0 ;  /* 0x000000000000781c */ /* 0x000fe20003f6f008 */
[--C-:B------:R-:W-:Y:S01]  /*3450*/  IMAD.IADD R164, R176, 0x1, R169.reuse ;  /* 0x00000001b0a47824 */ /* 0x100fe200078e02a9 */
[----:B------:R-:W-:Y:S01]  /*3460*/  PLOP3.LUT P2, PT, PT, PT, UP0, 0x80, 0x0 ;  /* 0x000000000000781c */ /* 0x000fe20003f4f008 */
[----:B------:R-:W-:Y:S01]  /*3470*/  UIADD3 UR5, UR11, 0x76cf5d0a, URZ ;  /* 0x76cf5d0a0b057890 */ /* 0x000fe2000fffe03f */
[----:B------:R-:W-:Y:S01]  /*3480*/  PLOP3.LUT P5, PT, PT, PT, UP0, 0x80, 0x0 ;  /* 0x000000000000781c */ /* 0x000fe20003faf008 */
[----:B------:R-:W2:Y:S01]  /*3490*/  LDL R181, [R1+0x18] ;  /* 0x0000180001b57983 */ /* 0x000ea20000100800 */
[----:B------:R-:W-:Y:S01]  /*34a0*/  PLOP3.LUT P6, PT, PT, PT, UP0, 0x80, 0x0 ;  /* 0x000000000000781c */ /* 0x000fe20003fcf008 */
[----:B-----5:R-:W-:Y:S01]  /*34b0*/  FMUL.FTZ R2, R241, 1.4426950216293334961 ;  /* 0x3fb8aa3bf1027820 */ /* 0x020fe20000410000 */
[----:B------:R-:W-:Y:S01]  /*34c0*/  UIADD3 UR4, UR12, -0x61c88647, URZ ;  /* 0x9e3779b90c047890 */ /* 0x000fe2000fffe03f */
[----:B------:R-:W3:Y:S01]  /*34d0*/  LDL R180, [R1+0x10] ;  /* 0x0000100001b47983 */ /* 0x000ee20000100800 */
[----:B------:R-:W-:Y:S02]  /*34e0*/  UIADD3 UR6, UR12, -0x4ab325aa, URZ ;  /* 0xb54cda560c067890 */ /* 0x000fe4000fffe03f */
[----:B------:R-:W-:Y:S01]  /*34f0*/  UISETP.GE.AND UP5, UPT, UR10, 0x1, UPT ;  /* 0x000000010a00788c */ /* 0x000fe2000bfa6270 */
[----:B------:R-:W1:Y:S08]  /*3500*/  S2R R182, SR_TID.X ;  /* 0x0000000000b67919 */ /* 0x000e700000002100 */
[----:B------:R-:W4:Y:S01]  /*3510*/  S2R R183, SR_TID.X ;  /* 0x0000000000b77919 */ /* 0x000f220000002100 */
[----:B-1----:R-:W-:Y:S01]  /*3520*/  SHF.R.S32.HI R182, RZ, 0x1f, R182 ;  /* 0x0000001fffb67819 */ /* 0x002fe200000114b6 */
[----:B------:R-:W-:Y:S06]  /*3530*/  DEPBAR.LE SB0, 0x0 ;  /* 0x000080000000791a */ /* 0x000fec0000000000 */
[----:B------:R-:W-:Y:S01]  /*3540*/  BAR.SYNC.DEFER_BLOCKING 0x0 ;  /* 0x0000000000007b1d */ /* 0x000fe20000010000 */
[----:B----4-:R-:W-:Y:S04]  /*3550*/  LEA.HI R182, R182, R183, RZ, 0x7 ;  /* 0x000000b7b6b67211 */ /* 0x010fe800078f38ff */
[----:B------:R-:W-:Y:S03]  /*3560*/  SHF.R.S32.HI R182, RZ, 0x7, R182 ;  /* 0x00000007ffb67819 */ /* 0x000fe600000114b6 */
[----:B------:R-:W-:Y:S08]  /*3570*/  LDSM.16.M88.4 R64, [R176] ;  /* 0x00000000b040783b */ /* 0x000ff00000000200 */
[----:B------:R-:W1:Y:S08]  /*3580*/  LDSM.16.M88.4 R16, [R170+0xc000] ;  /* 0x00c00000aa10783b */ /* 0x000e700000000200 */
[----:B------:R-:W4:Y:S08]  /*3590*/  LDSM.16.M88.4 R60, [R176+0x2000] ;  /* 0x00200000b03c783b */ /* 0x000f300000000200 */
[----:B------:R-:W4:Y:S08]  /*35a0*/  LDSM.16.M88.4 R32, [R170+0xc800] ;  /* 0x00c80000aa20783b */ /* 0x000f300000000200 */
[----:B------:R-:W4:Y:S08]  /*35b0*/  LDSM.16.M88.4 R48, [R170+0xd000] ;  /* 0x00d00000aa30783b */ /* 0x000f300000000200 */
[----:B------:R-:W4:Y:S01]  /*35c0*/  LDSM.16.M88.4 R132, [R170+0xd800] ;  /* 0x00d80000aa84783b */ /* 0x000f220000000200 */
[-C--:B-1----:R-:W-:Y:S07]  /*35d0*/  HMMA.16816.F32 R4, R64, R16.reuse, RZ ;  /* 0x000000104004723c */ /* 0x082fee00000018ff */
[----:B------:R-:W-:Y:S01]  /*35e0*/  LDSM.16.M88.4 R136, [R0] ;  /* 0x000000000088783b */ /* 0x000fe20000000200 */
[C---:B----4-:R-:W-:Y:S07]  /*35f0*/  HMMA.16816.F32 R8, R60.reuse, R16, RZ ;  /* 0x000000103c08723c */ /* 0x050fee00000018ff */
[----:B------:R-:W1:Y:S01]  /*3600*/  LDSM.16.M88.4 R140, [R173+0xc000] ;  /* 0x00c00000ad8c783b */ /* 0x000e620000000200 */
[-C--:B------:R-:W-:Y:S07]  /*3610*/  HMMA.16816.F32 R12, R60, R18.reuse, RZ ;  /* 0x000000123c0c723c */ /* 0x080fee00000018ff */
[----:B------:R-:W4:Y:S01]  /*3620*/  LDSM.16.M88.4 R144, [R0+0x2000] ;  /* 0x002000000090783b */ /* 0x000f220000000200 */
[C---:B------:R-:W-:Y:S07]  /*3630*/  HMMA.16816.F32 R16, R64.reuse, R18, RZ ;  /* 0x000000124010723c */ /* 0x040fee00000018ff */
[----:B------:R-:W1:Y:S01]  /*3640*/  LDSM.16.M88.4 R148, [R173+0xc800] ;  /* 0x00c80000ad94783b */ /* 0x000e620000000200 */
[-C--:B------:R-:W-:Y:S07]  /*3650*/  HMMA.16816.F32 R20, R64, R32.reuse, RZ ;  /* 0x000000204014723c */ /* 0x080fee00000018ff */
[----:B------:R-:W1:Y:S01]  /*3660*/  LDSM.16.M88.4 R152, [R173+0xd000] ;  /* 0x00d00000ad98783b */ /* 0x000e620000000200 */
[C---:B------:R-:W-:Y:S07]  /*3670*/  HMMA.16816.F32 R24, R60.reuse, R32, RZ ;  /* 0x000000203c18723c */ /* 0x040fee00000018ff */
[----:B------:R-:W-:Y:S01]  /*3680*/  LDSM.16.M88.4 R156, [R164] ;  /* 0x00000000a49c783b */ /* 0x000fe20000000200 */
[-C--:B------:R-:W-:Y:S07]  /*3690*/  HMMA.16816.F32 R28, R60, R34.reuse, RZ ;  /* 0x000000223c1c723c */ /* 0x080fee00000018ff */
[----:B------:R-:W-:Y:S01]  /*36a0*/  LDSM.16.M88.4 R160, [R171+0xc000] ;  /* 0x00c00000aba0783b */ /* 0x000fe20000000200 */
[C---:B------:R-:W-:Y:S07]  /*36b0*/  HMMA.16816.F32 R32, R64.reuse, R34, RZ ;  /* 0x000000224020723c */ /* 0x040fee00000018ff */
[----:B------:R-:W-:Y:S01]  /*36c0*/  LDSM.16.M88.4 R164, [R164+0x2000] ;  /* 0x00200000a4a4783b */ /* 0x000fe20000000200 */
[-C--:B------:R-:W-:Y:S08]  /*36d0*/  HMMA.16816.F32 R36, R64, R48.reuse, RZ ;  /* 0x000000304024723c */ /* 0x080ff000000018ff */
[C---:B------:R-:W-:Y:S08]  /*36e0*/  HMMA.16816.F32 R40, R60.reuse, R48, RZ ;  /* 0x000000303c28723c */ /* 0x040ff000000018ff */
[-C--:B------:R-:W-:Y:S08]  /*36f0*/  HMMA.16816.F32 R44, R60, R50.reuse, RZ ;  /* 0x000000323c2c723c */ /* 0x080ff000000018ff */
[C---:B------:R-:W-:Y:S08]  /*3700*/  HMMA.16816.F32 R48, R64.reuse, R50, RZ ;  /* 0x000000324030723c */ /* 0x040ff000000018ff */
[-C--:B------:R-:W-:Y:S08]  /*3710*/  HMMA.16816.F32 R52, R64, R132.reuse, RZ ;  /* 0x000000844034723c */ /* 0x080ff000000018ff */
[C---:B------:R-:W-:Y:S08]  /*3720*/  HMMA.16816.F32 R56, R60.reuse, R132, RZ ;  /* 0x000000843c38723c */ /* 0x040ff000000018ff */
[-C--:B------:R-:W-:Y:S08]  /*3730*/  HMMA.16816.F32 R60, R60, R134.reuse, RZ ;  /* 0x000000863c3c723c */ /* 0x080ff000000018ff */
[----:B------:R-:W-:Y:S01]  /*3740*/  HMMA.16816.F32 R64, R64, R134, RZ ;  /* 0x000000864040723c */ /* 0x000fe200000018ff */
[----:B------:R-:W2:Y:S07]  /*3750*/  LDSM.16.M88.4 R132, [R173+0xd800] ;  /* 0x00d80000ad84783b */ /* 0x000eae0000000200 */
[-C--:B-1----:R-:W-:Y:S08]  /*3760*/  HMMA.16816.F32 R4, R136, R140.reuse, R4 ;  /* 0x0000008c8804723c */ /* 0x082ff00000001804 */
[C---:B----4-:R-:W-:Y:S08]  /*3770*/  HMMA.16816.F32 R8, R144.reuse, R140, R8 ;  /* 0x0000008c9008723c */ /* 0x050ff00000001808 */
[-C--:B------:R-:W-:Y:S08]  /*3780*/  HMMA.16816.F32 R12, R144, R142.reuse, R12 ;  /* 0x0000008e900c723c */ /* 0x080ff0000000180c */
[C---:B------:R-:W-:Y:S01]  /*3790*/  HMMA.16816.F32 R16, R136.reuse, R142, R16 ;  /* 0x0000008e8810723c */ /* 0x040fe20000001810 */
[----:B------:R-:W1:Y:S07]  /*37a0*/  LDSM.16.M88.4 R140, [R171+0xc800] ;  /* 0x00c80000ab8c783b */ /* 0x000e6e0000000200 */
[-C--:B------:R-:W-:Y:S08]  /*37b0*/  HMMA.16816.F32 R20, R136, R148.reuse, R20 ;  /* 0x000000948814723c */ /* 0x080ff00000001814 */
[C---:B------:R-:W-:Y:S08]  /*37c0*/  HMMA.16816.F32 R24, R144.reuse, R148, R24 ;  /* 0x000000949018723c */ /* 0x040ff00000001818 */
[-C--:B------:R-:W-:Y:S08]  /*37d0*/  HMMA.16816.F32 R28, R144, R150.reuse, R28 ;  /* 0x00000096901c723c */ /* 0x080ff0000000181c */
[C---:B------:R-:W-:Y:S01]  /*37e0*/  HMMA.16816.F32 R32, R136.reuse, R150, R32 ;  /* 0x000000968820723c */ /* 0x040fe20000001820 */
[----:B------:R-:W4:Y:S07]  /*37f0*/  LDSM.16.M88.4 R148, [R171+0xd000] ;  /* 0x00d00000ab94783b */ /* 0x000f2e0000000200 */
[-C--:B------:R-:W-:Y:S08]  /*3800*/  HMMA.16816.F32 R36, R136, R152.reuse, R36 ;  /* 0x000000988824723c */ /* 0x080ff00000001824 */
[C---:B------:R-:W-:Y:S08]  /*3810*/  HMMA.16816.F32 R40, R144.reuse, R152, R40 ;  /* 0x000000989028723c */ /* 0x040ff00000001828 */
[-C--:B------:R-:W-:Y:S08]  /*3820*/  HMMA.16816.F32 R44, R144, R154.reuse, R44 ;  /* 0x0000009a902c723c */ /* 0x080ff0000000182c */
[C---:B------:R-:W-:Y:S08]  /*3830*/  HMMA.16816.F32 R48, R136.reuse, R154, R48 ;  /* 0x0000009a8830723c */ /* 0x040ff00000001830 */
[-C--:B--2---:R-:W-:Y:S08]  /*3840*/  HMMA.16816.F32 R52, R136, R132.reuse, R52 ;  /* 0x000000848834723c */ /* 0x084ff00000001834 */
[C---:B------:R-:W-:Y:S08]  /*3850*/  HMMA.16816.F32 R56, R144.reuse, R132, R56 ;  /* 0x000000849038723c */ /* 0x040ff00000001838 */
[-C--:B------:R-:W-:Y:S07]  /*3860*/  HMMA.16816.F32 R60, R144, R134.reuse, R60 ;  /* 0x00000086903c723c */ /* 0x080fee000000183c */
[----:B------:R-:W-:Y:S01]  /*3870*/  IMAD.IADD R144, R0, 0x1, R169 ;  /* 0x0000000100907824 */ /* 0x000fe200078e02a9 */
[----:B------:R-:W-:Y:S01]  /*3880*/  HMMA.16816.F32 R64, R136, R134, R64 ;  /* 0x000000868840723c */ /* 0x000fe20000001840 */
[----:B------:R-:W2:Y:S07]  /*3890*/  LDSM.16.M88.4 R132, [R171+0xd800] ;  /* 0x00d80000ab84783b */ /* 0x000eae0000000200 */
[-C--:B------:R-:W-:Y:S01]  /*38a0*/  HMMA.16816.F32 R4, R156, R160.reuse, R4 ;  /* 0x000000a09c04723c */ /* 0x080fe20000001804 */
[----:B------:R-:W-:Y:S07]  /*38b0*/  LDSM.16.M88.4 R136, [R144] ;  /* 0x000000009088783b */ /* 0x000fee0000000200 */
[C---:B------:R-:W-:Y:S01]  /*38c0*/  HMMA.16816.F32 R8, R164.reuse, R160, R8 ;  /* 0x000000a0a408723c */ /* 0x040fe20000001808 */
[----:B------:R-:W2:Y:S01]  /*38d0*/  @P0 S2R R0, SR_TID.X ;  /* 0x0000000000000919 */ /* 0x000ea20000002100 */
[----:B------:R-:W-:Y:S06]  /*38e0*/  PLOP3.LUT P0, PT, PT, PT, UP0, 0x80, 0x0 ;  /* 0x000000000000781c */ /* 0x000fec0003f0f008 */
[-C--:B------:R-:W-:Y:S01]  /*38f0*/  HMMA.16816.F32 R12, R164, R162.reuse, R12 ;  /* 0x000000a2a40c723c */ /* 0x080fe2000000180c */
[----:B------:R-:W-:Y:S07]  /*3900*/  LDSM.16.M88.4 R144, [R144+0x2000] ;  /* 0x002000009090783b */ /* 0x000fee0000000200 */
[C---:B------:R-:W-:Y:S08]  /*3910*/  HMMA.16816.F32 R16, R156.reuse, R162, R16 ;  /* 0x000000a29c10723c */ /* 0x040ff00000001810 */
[-C--:B-1----:R-:W-:Y:S01]  /*3920*/  HMMA.16816.F32 R20, R156, R140.reuse, R20 ;  /* 0x0000008c9c14723c */ /* 0x082fe20000001814 */
[----:B--2---:R-:W-:Y:S01]  /*3930*/  @P4 IMAD.SHL.U32 R0, R0, 0x2, RZ ;  /* 0x0000000200004824 */ /* 0x004fe200078e00ff */
[----:B------:R-:W-:Y:S04]  /*3940*/  PLOP3.LUT P4, PT, PT, PT, UP0, 0x80, 0x0 ;  /* 0x000000000000781c */ /* 0x000fe80003f8f008 */
[----:B------:R-:W-:Y:S02]  /*3950*/  @P3 LOP3.LUT R0, R0, 0x6, RZ, 0xc0, !PT ;  /* 0x0000000600003812 */ /* 0x000fe400078ec0ff */
[----:B------:R-:W-:Y:S01]  /*3960*/  PLOP3.LUT P3, PT, PT, PT, UP0, 0x80, 0x0 ;  /* 0x000000000000781c */ /* 0x000fe20003f6f008 */
[C---:B------:R-:W-:Y:S03]  /*3970*/  HMMA.16816.F32 R24, R164.reuse, R140, R24 ;  /* 0x0000008ca418723c */ /* 0x040fe60000001818 */
[----:B------:R-:W-:Y:S01]  /*3980*/  @P2 IMAD R0, R182, 0x40, R0 ;  /* 0x00000040b6002824 */ /* 0x000fe200078e0200 */
[----:B------:R-:W-:Y:S04]  /*3990*/  PLOP3.LUT P2, PT, PT, PT, UP0, 0x80, 0x0 ;  /* 0x000000000000781c */ /* 0x000fe80003f4f008 */
[-C--:B------:R-:W-:Y:S08]  /*39a0*/  HMMA.16816.F32 R28, R164, R142.reuse, R28 ;  /* 0x0000008ea41c723c */ /* 0x080ff0000000181c */
[C---:B------:R-:W-:Y:S01]  /*39b0*/  HMMA.16816.F32 R32, R156.reuse, R142, R32 ;  /* 0x0000008e9c20723c */ /* 0x040fe20000001820 */
[----:B------:R-:W1:Y:S07]  /*39c0*/  LDSM.16.M88.4 R140, [R172+0xc000] ;  /* 0x00c00000ac8c783b */ /* 0x000e6e0000000200 */
[-C--:B----4-:R-:W-:Y:S08]  /*39d0*/  HMMA.16816.F32 R36, R156, R148.reuse, R36 ;  /* 0x000000949c24723c */ /* 0x090ff00000001824 */
[C---:B------:R-:W-:Y:S07]  /*39e0*/  HMMA.16816.F32 R40, R164.reuse, R148, R40 ;  /* 0x00000094a428723c */ /* 0x040fee0000001828 */
[----:B------:R-:W-:Y:S01]  /*39f0*/  IMAD.U32 R148, RZ, RZ, UR17 ;  /* 0x00000011ff947e24 */ /* 0x000fe2000f8e00ff */
[-C--:B------:R-:W-:Y:S04]  /*3a00*/  HMMA.16816.F32 R44, R164, R150.reuse, R44 ;  /* 0x00000096a42c723c */ /* 0x080fe8000000182c */
[----:B------:R-:W-:Y:S01]  /*3a10*/  @P0 IMAD R148, R148, 0x80, R0 ;  /* 0x0000008094940824 */ /* 0x000fe200078e0200 */
[----:B------:R-:W-:Y:S03]  /*3a20*/  PLOP3.LUT P0, PT, PT, PT, UP0, 0x80, 0x0 ;  /* 0x000000000000781c */ /* 0x000fe60003f0f008 */
[C---:B------:R-:W-:Y:S01]  /*3a30*/  HMMA.16816.F32 R48, R156.reuse, R150, R48 ;  /* 0x000000969c30723c */ /* 0x040fe20000001830 */
[C---:B------:R-:W-:Y:S07]  /*3a40*/  @P4 ISETP.GE.AND P4, PT, R148.reuse, UR7, PT ;  /* 0x0000000794004c0c */ /* 0x040fee000bf86270 */
[-C--:B------:R-:W-:Y:S04]  /*3a50*/  HMMA.16816.F32 R52, R156, R132.reuse, R52 ;  /* 0x000000849c34723c */ /* 0x080fe80000001834 */
[----:B------:R-:W-:Y:S02]  /*3a60*/  @P0 IADD3 R0, R148, 0x1, RZ ;  /* 0x0000000194000810 */ /* 0x000fe40007ffe0ff */
[----:B------:R-:W-:Y:S02]  /*3a70*/  PLOP3.LUT P0, PT, PT, PT, UP0, 0x80, 0x0 ;  /* 0x000000000000781c */ /* 0x000fe40003f0f008 */
[----:B------:R-:W-:Y:S01]  /*3a80*/  @P5 ISETP.GE.AND P5, PT, R0, UR7, PT ;  /* 0x0000000700005c0c */ /* 0x000fe2000bfa6270 */
[C---:B------:R-:W-:Y:S08]  /*3a90*/  HMMA.16816.F32 R56, R164.reuse, R132, R56 ;  /* 0x00000084a438723c */ /* 0x040ff00000001838 */
[-C--:B------:R-:W-:Y:S08]  /*3aa0*/  HMMA.16816.F32 R60, R164, R134.reuse, R60 ;  /* 0x00000086a43c723c */ /* 0x080ff0000000183c */
[----:B------:R-:W-:Y:S01]  /*3ab0*/  HMMA.16816.F32 R64, R156, R134, R64 ;  /* 0x000000869c40723c */ /* 0x000fe20000001840 */
[----:B------:R-:W2:Y:S07]  /*3ac0*/  LDSM.16.M88.4 R132, [R172+0xc800] ;  /* 0x00c80000ac84783b */ /* 0x000eae0000000200 */
[-C--:B-1----:R-:W-:Y:S08]  /*3ad0*/  HMMA.16816.F32 R4, R136, R140.reuse, R4 ;  /* 0x0000008c8804723c */ /* 0x082ff00000001804 */
[C---:B------:R-:W-:Y:S08]  /*3ae0*/  HMMA.16816.F32 R8, R144.reuse, R140, R8 ;  /* 0x0000008c9008723c */ /* 0x040ff00000001808 */
[-C--:B------:R-:W-:Y:S08]  /*3af0*/  HMMA.16816.F32 R12, R144, R142.reuse, R12 ;  /* 0x0000008e900c723c */ /* 0x080ff0000000180c */
[----:B------:R-:W-:Y:S01]  /*3b00*/  @P3 FSEL R4, R4, -INF , !P4 ;  /* 0xff80000004043808 */ /* 0x000fe20006000000 */
[C---:B------:R-:W-:Y:S01]  /*3b10*/  HMMA.16816.F32 R16, R136.reuse, R142, R16 ;  /* 0x0000008e8810723c */ /* 0x040fe20000001810 */
[----:B------:R-:W-:Y:S01]  /*3b20*/  PLOP3.LUT P3, PT, PT, PT, UP0, 0x80, 0x0 ;  /* 0x000000000000781c */ /* 0x000fe20003f6f008 */
[----:B------:R-:W1:Y:S01]  /*3b30*/  LDSM.16.M88.4 R140, [R172+0xd000] ;  /* 0x00d00000ac8c783b */ /* 0x000e620000000200 */
[----:B------:R-:W-:Y:S02]  /*3b40*/  @P2 FSEL R6, R6, -INF , !P4 ;  /* 0xff80000006062808 */ /* 0x000fe40006000000 */
[----:B------:R-:W-:Y:S02]  /*3b50*/  PLOP3.LUT P2, PT, PT, PT, UP0, 0x80, 0x0 ;  /* 0x000000000000781c */ /* 0x000fe40003f4f008 */
[----:B------:R-:W-:Y:S01]  /*3b60*/  @P6 FSEL R8, R8, -INF , !P4 ;  /* 0xff80000008086808 */ /* 0x000fe20006000000 */
[-C--:B--2---:R-:W-:Y:S01]  /*3b70*/  HMMA.16816.F32 R20, R136, R132.reuse, R20 ;  /* 0x000000848814723c */ /* 0x084fe20000001814 */
[----:B------:R-:W-:Y:S03]  /*3b80*/  PLOP3.LUT P6, PT, PT, PT, UP0, 0x80, 0x0 ;  /* 0x000000000000781c */ /* 0x000fe60003fcf008 */
[----:B------:R-:W-:Y:S02]  /*3b90*/  @P0 FSEL R10, R10, -INF , !P4 ;  /* 0xff8000000a0a0808 */ /* 0x000fe40006000000 */
[----:B------:R-:W-:Y:S02]  /*3ba0*/  PLOP3.LUT P0, PT, PT, PT, UP0, 0x80, 0x0 ;  /* 0x000000000000781c */ /* 0x000fe40003f0f008 */
[----:B------:R-:W-:Y:S01]  /*3bb0*/  PLOP3.LUT P4, PT, PT, PT, UP0, 0x80, 0x0 ;  /* 0x000000000000781c */ /* 0x000fe20003f8f008 */
[C---:B------:R-:W-:Y:S03]  /*3bc0*/  HMMA.16816.F32 R24, R144.reuse, R132, R24 ;  /* 0x000000849018723c */ /* 0x040fe60000001818 */
[----:B------:R-:W-:Y:S02]  /*3bd0*/  @P3 IADD3 R0, R148, 0x8, RZ ;  /* 0x0000000894003810 */ /* 0x000fe40007ffe0ff */
[----:B------:R-:W-:Y:S02]  /*3be0*/  PLOP3.LUT P3, PT, PT, PT, UP0, 0x80, 0x0 ;  /* 0x000000000000781c */ /* 0x000fe40003f6f008 */
[----:B------:R-:W-:Y:S01]  /*3bf0*/  @P2 FSEL R5, R5, -INF , !P5 ;  /* 0xff80000005052808 */ /* 0x000fe20006800000 */
[-C--:B------:R-:W-:Y:S01]  /*3c00*/  HMMA.16816.F32 R28, R144, R134.reuse, R28 ;  /* 0x00000086901c723c */ /* 0x080fe2000000181c */
[----:B------:R-:W-:Y:S02]  /*3c10*/  PLOP3.LUT P2, PT, PT, PT, UP0, 0x80, 0x0 ;  /* 0x000000000000781c */ /* 0x000fe40003f4f008 */
[----:B------:R-:W-:Y:S01]  /*3c20*/  @P6 ISETP.GE.AND P6, PT, R0, UR7, PT ;  /* 0x0000000700006c0c */ /* 0x000fe2000bfc6270 */
[----:B------:R-:W-:Y:S01]  /*3c30*/  FMUL.FTZ R133, R243, 1.4426950216293334961 ;  /* 0x3fb8aa3bf3857820 */ /* 0x000fe20000410000 */
[----:B------:R-:W-:Y:S01]  /*3c40*/  @P0 FSEL R7, R7, -INF , !P5 ;  /* 0xff80000007070808 */ /* 0x000fe20006800000 */
[----:B------:R-:W-:Y:S01]  /*3c50*/  FMUL.FTZ R132, R244, 1.4426950216293334961 ;  /* 0x3fb8aa3bf4847820 */ /* 0x000fe20000410000 */
[----:B------:R-:W-:Y:S01]  /*3c60*/  PLOP3.LUT P0, PT, PT, PT, UP0, 0x80, 0x0 ;  /* 0x000000000000781c */ /* 0x000fe20003f0f008 */
[C---:B------:R-:W-:Y:S01]  /*3c70*/  HMMA.16816.F32 R32, R136.reuse, R134, R32 ;  /* 0x000000868820723c */ /* 0x040fe20000001820 */
[----:B------:R-:W-:Y:S02]  /*3c80*/  @P4 FSEL R9, R9, -INF , !P5 ;  /* 0xff80000009094808 */ /* 0x000fe40006800000 */
[----:B------:R-:W-:Y:S02]  /*3c90*/  PLOP3.LUT P4, PT, PT, PT, UP0, 0x80, 0x0 ;  /* 0x000000000000781c */ /* 0x000fe40003f8f008 */
[----:B------:R-:W-:Y:S02]  /*3ca0*/  @P3 FSEL R11, R11, -INF , !P5 ;  /* 0xff8000000b0b3808 */ /* 0x000fe40006800000 */
[----:B------:R-:W-:Y:S02]  /*3cb0*/  PLOP3.LUT P3, PT, PT, PT, UP0, 0x80, 0x0 ;  /* 0x000000000000781c */ /* 0x000fe40003f6f008 */
[----:B------:R-:W-:Y:S01]  /*3cc0*/  @P2 IADD3 R0, R148, 0x9, RZ ;  /* 0x0000000994002810 */ /* 0x000fe20007ffe0ff */
[-C--:B-1----:R-:W-:Y:S01]  /*3cd0*/  HMMA.16816.F32 R36, R136, R140.reuse, R36 ;  /* 0x0000008c8824723c */ /* 0x082fe20000001824 */
[----:B------:R-:W-:Y:S02]  /*3ce0*/  PLOP3.LUT P5, PT, PT, PT, UP0, 0x80, 0x0 ;  /* 0x000000000000781c */ /* 0x000fe40003faf008 */
[----:B------:R-:W-:Y:S02]  /*3cf0*/  PLOP3.LUT P2, PT, PT, PT, UP0, 0x80, 0x0 ;  /* 0x000000000000781c */ /* 0x000fe40003f4f008 */
[----:B------:R-:W-:Y:S02]  /*3d00*/  @P0 FSEL R12, R12, -INF , !P6 ;  /* 0xff8000000c0c0808 */ /* 0x000fe40007000000 */
[----:B------:R-:W-:Y:S01]  /*3d10*/  PLOP3.LUT P0, PT, PT, PT, UP0, 0x80, 0x0 ;  /* 0x000000000000781c */ /* 0x000fe20003f0f008 */
[C---:B------:R-:W-:Y:S01]  /*3d20*/  HMMA.16816.F32 R40, R144.reuse, R140, R40 ;  /* 0x0000008c9028723c */ /* 0x040fe20000001828 */
[----:B------:R-:W-:Y:S03]  /*3d30*/  @P4 ISETP.GE.AND P4, PT, R0, UR7, PT ;  /* 0x0000000700004c0c */ /* 0x000fe6000bf86270 */
[----:B------:R-:W-:Y:S02]  /*3d40*/  @P3 FSEL R14, R14, -INF , !P6 ;  /* 0xff8000000e0e3808 */ /* 0x000fe40007000000 */
[----:B------:R-:W-:Y:S02]  /*3d50*/  PLOP3.LUT P3, PT, PT, PT, UP0, 0x80, 0x0 ;  /* 0x000000000000781c */ /* 0x000fe40003f6f008 */
[----:B------:R-:W-:Y:S01]  /*3d60*/  @P5 FSEL R16, R16, -INF , !P6 ;  /* 0xff80000010105808 */ /* 0x000fe20007000000 */
[-C--:B------:R-:W-:Y:S01]  /*3d70*/  HMMA.16816.F32 R44, R144, R142.reuse, R44 ;  /* 0x0000008e902c723c */ /* 0x080fe2000000182c */
[----:B------:R-:W-:Y:S02]  /*3d80*/  PLOP3.LUT P5, PT, PT, PT, UP0, 0x80, 0x0 ;  /* 0x000000000000781c */ /* 0x000fe40003faf008 */
[----:B------:R-:W-:Y:S02]  /*3d90*/  @P2 FSEL R18, R18, -INF , !P6 ;  /* 0xff80000012122808 */ /* 0x000fe40007000000 */
[----:B------:R-:W-:Y:S02]  /*3da0*/  PLOP3.LUT P2, PT, PT, PT, UP0, 0x80, 0x0 ;  /* 0x000000000000781c */ /* 0x000fe40003f4f008 */
[----:B------:R-:W-:Y:S01]  /*3db0*/  @P0 IADD3 R0, R148, 0x10, RZ ;  /* 0x0000001094000810 */ /* 0x000fe20007ffe0ff */
[C---:B------:R-:W-:Y:S01]  /*3dc0*/  HMMA.16816.F32 R48, R136.reuse, R142, R48 ;  /* 0x0000008e8830723c */ /* 0x040fe20000001830 */
[----:B------:R-:W-:Y:S02]  /*3dd0*/  PLOP3.LUT P0, PT, PT, PT, UP0, 0x80, 0x0 ;  /* 0x000000000000781c */ /* 0x000fe40003f0f008 */
[----:B------:R-:W-:Y:S02]  /*3de0*/  PLOP3.LUT P6, PT, PT, PT, UP0, 0x80, 0x0 ;  /* 0x000000000000781c */ /* 0x000fe40003fcf008 */
[----:B------:R-:W-:Y:S02]  /*3df0*/  @P3 FSEL R13, R13, -INF , !P4 ;  /* 0xff8000000d0d3808 */ /* 0x000fe40006000000 */
[----:B------:R-:W-:Y:S02]  /*3e00*/  PLOP3.LUT P3, PT, PT, PT, UP0, 0x80, 0x0 ;  /* 0x000000000000781c */ /* 0x000fe40003f6f008 */
[----:B------:R-:W-:Y:S03]  /*3e10*/  @P5 ISETP.GE.AND P5, PT, R0, UR7, PT ;  /* 0x0000000700005c0c */ /* 0x000fe6000bfa6270 */
[----:B------:R-:W-:Y:S02]  /*3e20*/  @P2 FSEL R17, R17, -INF , !P4 ;  /* 0xff80000011112808 */ /* 0x000fe40006000000 */
[----:B------:R-:W-:Y:S02]  /*3e30*/  PLOP3.LUT P2, PT, PT, PT, UP0, 0x80, 0x0 ;  /* 0x000000000000781c */ /* 0x000fe40003f4f008 */
[----:B------:R-:W-:Y:S02]  /*3e40*/  @P0 FSEL R19, R19, -INF , !P4 ;  /* 0xff80000013130808 */ /* 0x000fe40006000000 */
[----:B------:R-:W-:Y:S02]  /*3e50*/  PLOP3.LUT P0, PT, PT, PT, UP0, 0x80, 0x0 ;  /* 0x000000000000781c */ /* 0x000fe40003f0f008 */
[----:B------:R-:W-:Y:S02]  /*3e60*/  @P6 FSEL R15, R15, -INF , !P4 ;  /* 0xff8000000f0f6808 */ /* 0x000fe40006000000 */
[----:B------:R-:W-:Y:S02]  /*3e70*/  PLOP3.LUT P6, PT, PT, PT, UP0, 0x80, 0x0 ;  /* 0x000000000000781c */ /* 0x000fe40003fcf008 */
[----:B------:R-:W-:Y:S02]  /*3e80*/  @P3 IADD3 R0, R148, 0x11, RZ ;  /* 0x0000001194003810 */ /* 0x000fe40007ffe0ff */
[----:B------:R-:W-:Y:S02]  /*3e90*/  PLOP3.LUT P3, PT, PT, PT, UP0, 0x80, 0x0 ;  /* 0x000000000000781c */ /* 0x000fe40003f6f008 */
[----:B------:R-:W-:Y:S02]  /*3ea0*/  PLOP3.LUT P4, PT, PT, PT, UP0, 0x80, 0x0 ;  /* 0x000000000000781c */ /* 0x000fe40003f8f008 */
[----:B------:R-:W-:Y:S02]  /*3eb0*/  @P2 FSEL R20, R20, -INF , !P5 ;  /* 0xff80000014142808 */ /* 0x000fe40006800000 */
[----:B------:R-:W-:Y:S02]  /*3ec0*/  PLOP3.LUT P2, PT, PT, PT, UP0, 0x80, 0x0 ;  /* 0x000000000000781c */ /* 0x000fe40003f4f008 */
[----:B------:R-:W-:Y:S02]  /*3ed0*/  @P0 FSEL R22, R22, -INF , !P5 ;  /* 0xff80000016160808 */ /* 0x000fe40006800000 */
[----:B------:R-:W-:Y:S02]  /*3ee0*/  FSETP.NEU.FTZ.AND P0, PT, R243, -INF , PT ;  /* 0xff800000f300780b */ /* 0x000fe40003f1d000 */
[----:B------:R-:W-:Y:S02]  /*3ef0*/  @P6 ISETP.GE.AND P6, PT, R0, UR7, PT ;  /* 0x0000000700006c0c */ /* 0x000fe4000bfc6270 */
[----:B------:R-:W-:Y:S02]  /*3f00*/  @P3 FSEL R26, R26, -INF , !P5 ;  /* 0xff8000001a1a3808 */ /* 0x000fe40006800000 */
[----:B------:R-:W-:Y:S02]  /*3f10*/  PLOP3.LUT P3, PT, PT, PT, UP0, 0x80, 0x0 ;  /* 0x000000000000781c */ /* 0x000fe40003f6f008 */
[----:B------:R-:W-:Y:S02]  /*3f20*/  @P4 FSEL R24, R24, -INF , !P5 ;  /* 0xff80000018184808 */ /* 0x000fe40006800000 */
[----:B------:R-:W-:Y:S02]  /*3f30*/  PLOP3.LUT P4, PT, PT, PT, UP0, 0x80, 0x0 ;  /* 0x000000000000781c */ /* 0x000fe40003f8f008 */
[----:B------:R-:W-:Y:S02]  /*3f40*/  FSEL R133, R133, RZ, P0 ;  /* 0x000000ff85857208 */ /* 0x000fe40000000000 */
[----:B------:R-:W-:Y:S02]  /*3f50*/  PLOP3.LUT P0, PT, PT, PT, UP0, 0x80, 0x0 ;  /* 0x000000000000781c */ /* 0x000fe40003f0f008 */
[----:B------:R-:W-:Y:S01]  /*3f60*/  PLOP3.LUT P5, PT, PT, PT, UP0, 0x80, 0x0 ;  /* 0x000000000000781c */ /* 0x000fe20003faf008 */
[--C-:B------:R-:W-:Y:S01]  /*3f70*/  FFMA.FTZ R5, R5, c[0x0][0x23c], -R133.reuse ;  /* 0x00008f0005057a23 */ /* 0x100fe20000010885 */
[----:B------:R-:W-:Y:S01]  /*3f80*/  @P2 IADD3 R0, R148, 0x18, RZ ;  /* 0x0000001894002810 */ /* 0x000fe20007ffe0ff */
[--C-:B------:R-:W-:Y:S01]  /*3f90*/  FFMA.FTZ R4, R4, c[0x0][0x23c], -R133.reuse ;  /* 0x00008f0004047a23 */ /* 0x100fe20000010885 */
[----:B------:R-:W-:Y:S01]  /*3fa0*/  PLOP3.LUT P2, PT, PT, PT, UP0, 0x80, 0x0 ;  /* 0x000000000000781c */ /* 0x000fe20003f4f008 */
[--C-:B------:R-:W-:Y:S01]  /*3fb0*/  FFMA.FTZ R16, R16, c[0x0][0x23c], -R133.reuse ;  /* 0x00008f0010107a23 */ /* 0x100fe20000010885 */
[----:B------:R-:W-:Y:S01]  /*3fc0*/  @P3 FSEL R21, R21, -INF , !P6 ;  /* 0xff80000015153808 */ /* 0x000fe20007000000 */
[--C-:B------:R-:W-:Y:S01]  /*3fd0*/  FFMA.FTZ R17, R17, c[0x0][0x23c], -R133.reuse ;  /* 0x00008f0011117a23 */ /* 0x100fe20000010885 */
[----:B------:R-:W-:Y:S01]  /*3fe0*/  PLOP3.LUT P3, PT, PT, PT, UP0, 0x80, 0x0 ;  /* 0x000000000000781c */ /* 0x000fe20003f6f008 */
[--C-:B------:R-:W-:Y:S01]  /*3ff0*/  FFMA.FTZ R20, R20, c[0x0][0x23c], -R133.reuse ;  /* 0x00008f0014147a23 */ /* 0x100fe20000010885 */
[----:B------:R-:W-:Y:S01]  /*4000*/  @P4 ISETP.GE.AND P4, PT, R0, UR7, PT ;  /* 0x0000000700004c0c */ /* 0x000fe2000bf86270 */
[----:B------:R1:W2:Y:S01]  /*4010*/  MUFU.EX2 R204, R5 ;  /* 0x0000000500cc7308 */ /* 0x0002a20000000800 */
[----:B------:R-:W-:Y:S02]  /*4020*/  @P0 FSEL R25, R25, -INF , !P6 ;  /* 0xff80000019190808 */ /* 0x000fe40007000000 */
[----:B------:R-:W-:Y:S02]  /*4030*/  PLOP3.LUT P0, PT, PT, PT, UP0, 0x80, 0x0 ;  /* 0x000000000000781c */ /* 0x000fe40003f0f008 */
[----:B------:R-:W-:Y:S02]  /*4040*/  @P5 FSEL R23, R23, -INF , !P6 ;  /* 0xff80000017175808 */ /* 0x000fe40007000000 */
[----:B------:R-:W-:Y:S02]  /*4050*/  FSETP.NEU.FTZ.AND P5, PT, R244, -INF , PT ;  /* 0xff800000f400780b */ /* 0x000fe40003fbd000 */
[----:B------:R-:W-:Y:S01]  /*4060*/  @P2 FSEL R27, R27, -INF , !P6 ;  /* 0xff8000001b1b2808 */ /* 0x000fe20007000000 */
[----:B------:R4:W1:Y:S01]  /*4070*/  MUFU.EX2 R205, R4 ;  /* 0x0000000400cd7308 */ /* 0x0008620000000800 */
[----:B------:R-:W-:Y:S02]  /*4080*/  FSEL R132, R132, RZ, P5 ;  /* 0x000000ff84847208 */ /* 0x000fe40002800000 */
[----:B------:R-:W-:Y:S02]  /*4090*/  PLOP3.LUT P5, PT, PT, PT, UP0, 0x80, 0x0 ;  /* 0x000000000000781c */ /* 0x000fe40003faf008 */
[----:B------:R-:W-:Y:S01]  /*40a0*/  PLOP3.LUT P6, PT, PT, PT, UP0, 0x80, 0x0 ;  /* 0x000000000000781c */ /* 0x000fe20003fcf008 */
[--C-:B------:R-:W-:Y:S01]  /*40b0*/  FFMA.FTZ R6, R6, c[0x0][0x23c], -R132.reuse ;  /* 0x00008f0006067a23 */ /* 0x100fe20000010884 */
        /* <DEDUP_REMOVED lines=10> */
[----:B------:R-:W-:Y:S01]  /*4160*/  @P5 FSEL R32, R32, -INF , !P4 ;  /* 0xff80000020205808 */ /* 0x000fe20006000000 */
[----:B------:R1:W-:Y:S01]  /*4170*/  MUFU.EX2 R203, R6 ;  /* 0x0000000600cb7308 */ /* 0x0003e20000000800 */
[----:B------:R-:W-:Y:S02]  /*4180*/  PLOP3.LUT P5, PT, PT, PT, UP0, 0x80, 0x0 ;  /* 0x000000000000781c */ /* 0x000fe40003faf008 */
[----:B------:R-:W-:Y:S01]  /*4190*/  @P6 ISETP.GE.AND P6, PT, R0, UR7, PT ;  /* 0x0000000700006c0c */ /* 0x000fe2000bfc6270 */
[--C-:B------:R-:W-:Y:S01]  /*41a0*/  FFMA.FTZ R32, R32, c[0x0][0x23c], -R133.reuse ;  /* 0x00008f0020207a23 */ /* 0x100fe20000010885 */
[----:B------:R-:W-:Y:S02]  /*41b0*/  @P2 FSEL R30, R30, -INF , !P4 ;  /* 0xff8000001e1e2808 */ /* 0x000fe40006000000 */
[----:B------:R-:W-:Y:S02]  /*41c0*/  FSETP.NEU.FTZ.AND P2, PT, R241, -INF , PT ;  /* 0xff800000f100780b */ /* 0x000fe40003f5d000 */
[----:B------:R-:W-:Y:S01]  /*41d0*/  @P3 FSEL R34, R34, -INF , !P4 ;  /* 0xff80000022223808 */ /* 0x000fe20006000000 */
[----:B------:R-:W-:Y:S01]  /*41e0*/  MUFU.EX2 R190, R32 ;  /* 0x0000002000be7308 */ /* 0x000fe20000000800 */
[----:B------:R-:W-:Y:S02]  /*41f0*/  PLOP3.LUT P3, PT, PT, PT, UP0, 0x80, 0x0 ;  /* 0x000000000000781c */ /* 0x000fe40003f6f008 */
[----:B------:R-:W-:Y:S01]  /*4200*/  @P0 IADD3 R0, R148, 0x20, RZ ;  /* 0x0000002094000810 */ /* 0x000fe20007ffe0ff */
[----:B------:R-:W-:Y:S01]  /*4210*/  FFMA.FTZ R34, R34, c[0x0][0x23c], -R132 ;  /* 0x00008f0022227a23 */ /* 0x000fe20000010884 */
[----:B------:R-:W-:Y:S02]  /*4220*/  PLOP3.LUT P0, PT, PT, PT, UP0, 0x80, 0x0 ;  /* 0x000000000000781c */ /* 0x000fe40003f0f008 */
[----:B------:R-:W-:Y:S02]  /*4230*/  PLOP3.LUT P4, PT, PT, PT, UP0, 0x80, 0x0 ;  /* 0x000000000000781c */ /* 0x000fe40003f8f008 */
[----:B------:R-:W-:Y:S01]  /*4240*/  FSEL R2, R2, RZ, P2 ;  /* 0x000000ff02027208 */ /* 0x000fe20001000000 */
[----:B------:R-:W-:Y:S01]  /*4250*/  MUFU.EX2 R191, R34 ;  /* 0x0000002200bf7308 */ /* 0x000fe20000000800 */
[----:B------:R-:W-:Y:S02]  /*4260*/  PLOP3.LUT P2, PT, PT, PT, UP0, 0x80, 0x0 ;  /* 0x000000000000781c */ /* 0x000fe40003f4f008 */
[----:B------:R-:W-:Y:S01]  /*4270*/  @P5 ISETP.GE.AND P5, PT, R0, UR7, PT ;  /* 0x0000000700005c0c */ /* 0x000fe2000bfa6270 */
[----:B------:R-:W-:Y:S01]  /*4280*/  FMUL.FTZ R0, R242, 1.4426950216293334961 ;  /* 0x3fb8aa3bf2007820 */ /* 0x000fe20000410000 */
[----:B------:R-:W-:Y:S01]  /*4290*/  @P3 FSEL R31, R31, -INF , !P6 ;  /* 0xff8000001f1f3808 */ /* 0x000fe20007000000 */
[--C-:B------:R-:W-:Y:S01]  /*42a0*/  FFMA.FTZ R8, R8, c[0x0][0x23c], -R2.reuse ;  /* 0x00008f0008087a23 */ /* 0x100fe20000010802 */
[----:B------:R-:W-:Y:S01]  /*42b0*/  FSETP.NEU.FTZ.AND P3, PT, R242, -INF , PT ;  /* 0xff800000f200780b */ /* 0x000fe20003f7d000 */
[--C-:B------:R-:W-:Y:S01]  /*42c0*/  FFMA.FTZ R9, R9, c[0x0][0x23c], -R2.reuse ;  /* 0x00008f0009097a23 */ /* 0x100fe20000010802 */
[----:B------:R-:W-:Y:S01]  /*42d0*/  @P0 FSEL R33, R33, -INF , !P6 ;  /* 0xff80000021210808 */ /* 0x000fe20007000000 */
        /* <DEDUP_REMOVED lines=8> */
[----:B------:R-:W-:Y:S01]  /*4360*/  MUFU.EX2 R185, R33 ;  /* 0x0000002100b97308 */ /* 0x000fe20000000800 */
[----:B------:R-:W-:Y:S01]  /*4370*/  PLOP3.LUT P2, PT, PT, PT, UP0, 0x80, 0x0 ;  /* 0x000000000000781c */ /* 0x000fe20003f4f008 */
[----:B------:R-:W-:Y:S01]  /*4380*/  FFMA.FTZ R25, R25, c[0x0][0x23c], -R2 ;  /* 0x00008f0019197a23 */ /* 0x000fe20000010802 */
[----:B------:R-:W-:Y:S01]  /*4390*/  FSEL R0, R0, RZ, P3 ;  /* 0x000000ff00007208 */ /* 0x000fe20001800000 */
[----:B------:R-:W-:Y:S01]  /*43a0*/  FFMA.FTZ R35, R35, c[0x0][0x23c], -R132 ;  /* 0x00008f0023237a23 */ /* 0x000fe20000010884 */
[----:B------:R-:W-:Y:S01]  /*43b0*/  PLOP3.LUT P6, PT, PT, PT, UP0, 0x80, 0x0 ;  /* 0x000000000000781c */ /* 0x000fe20003fcf008 */
[----:B------:R-:W-:Y:S01]  /*43c0*/  FFMA.FTZ R28, R28, c[0x0][0x23c], -R2 ;  /* 0x00008f001c1c7a23 */ /* 0x000fe20000010802 */
[----:B------:R-:W-:Y:S01]  /*43d0*/  PLOP3.LUT P3, PT, PT, PT, UP0, 0x80, 0x0 ;  /* 0x000000000000781c */ /* 0x000fe20003f6f008 */
[--C-:B------:R-:W-:Y:S01]  /*43e0*/  FFMA.FTZ R10, R10, c[0x0][0x23c], -R0.reuse ;  /* 0x00008f000a0a7a23 */ /* 0x100fe20000010800 */
[C---:B-1----:R-:W-:Y:S01]  /*43f0*/  @P0 IADD3 R5, R148.reuse, 0x28, RZ ;  /* 0x0000002894050810 */ /* 0x042fe20007ffe0ff */
[----:B------:R-:W1:Y:S01]  /*4400*/  MUFU.EX2 R220, R8 ;  /* 0x0000000800dc7308 */ /* 0x000e620000000800 */
[----:B------:R-:W-:Y:S01]  /*4410*/  PLOP3.LUT P0, PT, PT, PT, UP0, 0x80, 0x0 ;  /* 0x000000000000781c */ /* 0x000fe20003f0f008 */
[--C-:B------:R-:W-:Y:S01]  /*4420*/  FFMA.FTZ R11, R11, c[0x0][0x23c], -R0.reuse ;  /* 0x00008f000b0b7a23 */ /* 0x100fe20000010800 */
[----:B----4-:R-:W-:Y:S01]  /*4430*/  @P4 IADD3 R4, R148, 0x21, RZ ;  /* 0x0000002194044810 */ /* 0x010fe20007ffe0ff */
[--C-:B------:R-:W-:Y:S01]  /*4440*/  FFMA.FTZ R14, R14, c[0x0][0x23c], -R0.reuse ;  /* 0x00008f000e0e7a23 */ /* 0x100fe20000010800 */
[----:B------:R-:W-:Y:S01]  /*4450*/  @P2 FSEL R36, R36, -INF , !P5 ;  /* 0xff80000024242808 */ /* 0x000fe20006800000 */
[--C-:B------:R-:W-:Y:S01]  /*4460*/  FFMA.FTZ R15, R15, c[0x0][0x23c], -R0.reuse ;  /* 0x00008f000f0f7a23 */ /* 0x100fe20000010800 */
[----:B------:R-:W-:Y:S01]  /*4470*/  PLOP3.LUT P2, PT, PT, PT, UP0, 0x80, 0x0 ;  /* 0x000000000000781c */ /* 0x000fe20003f4f008 */
[--C-:B------:R-:W-:Y:S01]  /*4480*/  FFMA.FTZ R26, R26, c[0x0][0x23c], -R0.reuse ;  /* 0x00008f001a1a7a23 */ /* 0x100fe20000010800 */
[----:B------:R-:W-:Y:S01]  /*4490*/  PLOP3.LUT P4, PT, PT, PT, UP0, 0x80, 0x0 ;  /* 0x000000000000781c */ /* 0x000fe20003f8f008 */
[----:B------:R4:W-:Y:S01]  /*44a0*/  MUFU.EX2 R225, R10 ;  /* 0x0000000a00e17308 */ /* 0x0009e20000000800 */
[----:B------:R-:W-:Y:S01]  /*44b0*/  @P6 ISETP.GE.AND P6, PT, R4, UR7, PT ;  /* 0x0000000704006c0c */ /* 0x000fe2000bfc6270 */
[----:B------:R-:W-:Y:S01]  /*44c0*/  IMAD.U32 R4, RZ, RZ, UR17 ;  /* 0x00000011ff047e24 */ /* 0x000fe2000f8e00ff */
[----:B------:R-:W-:Y:S01]  /*44d0*/  @P3 FSEL R38, R38, -INF , !P5 ;  /* 0xff80000026263808 */ /* 0x000fe20006800000 */
[----:B------:R-:W-:Y:S01]  /*44e0*/  FFMA.FTZ R27, R27, c[0x0][0x23c], -R0 ;  /* 0x00008f001b1b7a23 */ /* 0x000fe20000010800 */
[----:B------:R-:W-:Y:S01]  /*44f0*/  PLOP3.LUT P3, PT, PT, PT, UP0, 0x80, 0x0 ;  /* 0x000000000000781c */ /* 0x000fe20003f6f008 */
[----:B------:R-:W-:Y:S01]  /*4500*/  IMAD R4, R4, 0x2, R182 ;  /* 0x0000000204047824 */ /* 0x000fe200078e02b6 */
[----:B------:R-:W-:Y:S01]  /*4510*/  @P0 FSEL R40, R40, -INF , !P5 ;  /* 0xff80000028280808 */ /* 0x000fe20006800000 */
[----:B------:R-:W-:Y:S01]  /*4520*/  FFMA.FTZ R29, R29, c[0x0][0x23c], -R2 ;  /* 0x00008f001d1d7a23 */ /* 0x000fe20000010802 */
[----:B------:R-:W-:Y:S01]  /*4530*/  PLOP3.LUT P0, PT, PT, PT, UP0, 0x80, 0x0 ;  /* 0x000000000000781c */ /* 0x000fe20003f0f008 */
[----:B------:R1:W-:Y:S01]  /*4540*/  MUFU.EX2 R221, R9 ;  /* 0x0000000900dd7308 */ /* 0x0003e20000000800 */
[----:B------:R-:W-:Y:S01]  /*4550*/  @P2 FSEL R42, R42, -INF , !P5 ;  /* 0xff8000002a2a2808 */ /* 0x000fe20006800000 */
[----:B------:R-:W-:Y:S01]  /*4560*/  IMAD.SHL.U32 R4, R4, 0x2, RZ ;  /* 0x0000000204047824 */ /* 0x000fe200078e00ff */
[----:B------:R-:W-:Y:S01]  /*4570*/  PLOP3.LUT P5, PT, PT, PT, UP0, 0x80, 0x0 ;  /* 0x000000000000781c */ /* 0x000fe20003faf008 */
[--C-:B------:R-:W-:Y:S01]  /*4580*/  FFMA.FTZ R30, R30, c[0x0][0x23c], -R0.reuse ;  /* 0x00008f001e1e7a23 */ /* 0x100fe20000010800 */
[----:B------:R-:W-:Y:S01]  /*4590*/  PLOP3.LUT P2, PT, PT, PT, UP0, 0x80, 0x0 ;  /* 0x000000000000781c */ /* 0x000fe20003f4f008 */
[----:B------:R-:W-:Y:S01]  /*45a0*/  FFMA.FTZ R31, R31, c[0x0][0x23c], -R0 ;  /* 0x00008f001f1f7a23 */ /* 0x000fe20000010800 */
[----:B------:R-:W-:Y:S01]  /*45b0*/  @P4 ISETP.GE.AND P4, PT, R5, UR7, PT ;  /* 0x0000000705004c0c */ /* 0x000fe2000bf86270 */
[--C-:B------:R-:W-:Y:S01]  /*45c0*/  FFMA.FTZ R36, R36, c[0x0][0x23c], -R133.reuse ;  /* 0x00008f0024247a23 */ /* 0x100fe20000010885 */
[----:B------:R-:W-:Y:S01]  /*45d0*/  IADD3 R5, R4, 0x1, RZ ;  /* 0x0000000104057810 */ /* 0x000fe20007ffe0ff */
[----:B------:R2:W-:Y:S01]  /*45e0*/  MUFU.EX2 R224, R11 ;  /* 0x0000000b00e07308 */ /* 0x0005e20000000800 */
[----:B------:R-:W-:Y:S01]  /*45f0*/  @P3 FSEL R37, R37, -INF , !P6 ;  /* 0xff80000025253808 */ /* 0x000fe20007000000 */
[----:B------:R-:W-:Y:S01]  /*4600*/  FFMA.FTZ R38, R38, c[0x0][0x23c], -R132 ;  /* 0x00008f0026267a23 */ /* 0x000fe20000010884 */
[----:B------:R-:W-:Y:S01]  /*4610*/  PLOP3.LUT P3, PT, PT, PT, UP0, 0x80, 0x0 ;  /* 0x000000000000781c */ /* 0x000fe20003f6f008 */
[----:B------:R-:W-:Y:S01]  /*4620*/  IMAD.U32 R6, RZ, RZ, UR10 ;  /* 0x0000000aff067e24 */ /* 0x000fe2000f8e00ff */
[----:B----4-:R-:W-:Y:S01]  /*4630*/  LOP3.LUT R10, R247, UR11, R4, 0x96, !PT ;  /* 0x0000000bf70a7c12 */ /* 0x010fe2000f8e9604 */
[----:B------:R-:W-:Y:S01]  /*4640*/  FFMA.FTZ R37, R37, c[0x0][0x23c], -R133 ;  /* 0x00008f0025257a23 */ /* 0x000fe20000010885 */
[----:B------:R-:W-:Y:S01]  /*4650*/  LOP3.LUT R8, R247, UR11, R5, 0x96, !PT ;  /* 0x0000000bf7087c12 */ /* 0x000fe2000f8e9605 */
[----:B------:R-:W-:Y:S01]  /*4660*/  IMAD R6, R6, 0x8, R181 ;  /* 0x0000000806067824 */ /* 0x000fe200078e02b5 */
[----:B------:R-:W-:Y:S01]  /*4670*/  @P0 FSEL R39, R39, -INF , !P6 ;  /* 0xff80000027270808 */ /* 0x000fe20007000000 */
[----:B------:R3:W4:Y:S01]  /*4680*/  MUFU.EX2 R217, R7 ;  /* 0x0000000700d97308 */ /* 0x0007220000000800 */
[----:B------:R-:W-:Y:S01]  /*4690*/  PLOP3.LUT P0, PT, PT, PT, UP0, 0x80, 0x0 ;  /* 0x000000000000781c */ /* 0x000fe20003f0f008 */
[----:B------:R-:W-:Y:S01]  /*46a0*/  IMAD.WIDE.U32 R4, R6, -0x326172a9, RZ ;  /* 0xcd9e8d5706047825 */ /* 0x000fe200078e00ff */
[----:B------:R-:W-:Y:S02]  /*46b0*/  @P5 FSEL R41, R41, -INF , !P6 ;  /* 0xff80000029295808 */ /* 0x000fe40007000000 */
[----:B------:R-:W-:Y:S01]  /*46c0*/  PLOP3.LUT P5, PT, PT, PT, UP0, 0x80, 0x0 ;  /* 0x000000000000781c */ /* 0x000fe20003faf008 */
[----:B-1----:R-:W-:Y:S01]  /*46d0*/  IMAD.WIDE.U32 R8, R8, -0x326172a9, RZ ;  /* 0xcd9e8d5708087825 */ /* 0x002fe200078e00ff */
[----:B------:R-:W-:Y:S02]  /*46e0*/  @P2 FSEL R43, R43, -INF , !P6 ;  /* 0xff8000002b2b2808 */ /* 0x000fe40007000000 */
[----:B------:R-:W-:Y:S01]  /*46f0*/  PLOP3.LUT P6, PT, PT, PT, UP0, 0x80, 0x0 ;  /* 0x000000000000781c */ /* 0x000fe20003fcf008 */
[----:B------:R1:W1:Y:S01]  /*4700*/  MUFU.EX2 R218, R13 ;  /* 0x0000000d00da7308 */ /* 0x0002620000000800 */
[----:B------:R-:W-:Y:S01]  /*4710*/  LOP3.LUT R134, R9, UR4, R4, 0x96, !PT ;  /* 0x0000000409867c12 */ /* 0x000fe2000f8e9604 */
[----:B------:R-:W-:Y:S01]  /*4720*/  FFMA.FTZ R39, R39, c[0x0][0x23c], -R132 ;  /* 0x00008f0027277a23 */ /* 0x000fe20000010884 */
[----:B------:R-:W-:Y:S01]  /*4730*/  PLOP3.LUT P2, PT, PT, PT, UP0, 0x80, 0x0 ;  /* 0x000000000000781c */ /* 0x000fe20003f4f008 */
[----:B--2---:R-:W-:Y:S01]  /*4740*/  IMAD.WIDE.U32 R10, R10, -0x326172a9, RZ ;  /* 0xcd9e8d570a0a7825 */ /* 0x004fe200078e00ff */
[----:B------:R-:W-:Y:S02]  /*4750*/  @P0 FSEL R44, R44, -INF , !P4 ;  /* 0xff8000002c2c0808 */ /* 0x000fe40006000000 */
[----:B------:R-:W-:Y:S01]  /*4760*/  PLOP3.LUT P0, PT, PT, PT, UP0, 0x80, 0x0 ;  /* 0x000000000000781c */ /* 0x000fe20003f0f008 */
[----:B------:R-:W-:Y:S01]  /*4770*/  FFMA.FTZ R41, R41, c[0x0][0x23c], -R2 ;  /* 0x00008f0029297a23 */ /* 0x000fe20000010802 */
[----:B------:R-:W-:Y:S01]  /*4780*/  LOP3.LUT R140, R11, UR4, R4, 0x96, !PT ;  /* 0x000000040b8c7c12 */ /* 0x000fe2000f8e9604 */
[----:B------:R2:W-:Y:S01]  /*4790*/  MUFU.EX2 R219, R12 ;  /* 0x0000000c00db7308 */ /* 0x0005e20000000800 */
[----:B------:R-:W-:Y:S01]  /*47a0*/  IADD3 R4, R6, 0x4, RZ ;  /* 0x0000000406047810 */ /* 0x000fe20007ffe0ff */
[----:B------:R-:W-:Y:S01]  /*47b0*/  FFMA.FTZ R40, R40, c[0x0][0x23c], -R2 ;  /* 0x00008f0028287a23 */ /* 0x000fe20000010802 */
[----:B------:R-:W-:Y:S01]  /*47c0*/  @P3 IADD3 R6, R148, 0x29, RZ ;  /* 0x0000002994063810 */ /* 0x000fe20007ffe0ff */
[----:B------:R-:W-:Y:S01]  /*47d0*/  FFMA.FTZ R42, R42, c[0x0][0x23c], -R0 ;  /* 0x00008f002a2a7a23 */ /* 0x000fe20000010800 */
[----:B------:R-:W-:Y:S01]  /*47e0*/  PLOP3.LUT P3, PT, PT, PT, UP0, 0x80, 0x0 ;  /* 0x000000000000781c */ /* 0x000fe20003f6f008 */
[----:B------:R-:W-:Y:S01]  /*47f0*/  FFMA.FTZ R44, R44, c[0x0][0x23c], -R2 ;  /* 0x00008f002c2c7a23 */ /* 0x000fe20000010802 */
[----:B---3--:R-:W-:Y:S01]  /*4800*/  LOP3.LUT R7, R180, UR12, RZ, 0x3c, !PT ;  /* 0x0000000cb4077c12 */ /* 0x008fe2000f8e3cff */
[--C-:B------:R-:W-:Y:S01]  /*4810*/  FFMA.FTZ R43, R43, c[0x0][0x23c], -R0.reuse ;  /* 0x00008f002b2b7a23 */ /* 0x100fe20000010800 */
[----:B------:R-:W-:Y:S01]  /*4820*/  @P5 FSEL R46, R46, -INF , !P4 ;  /* 0xff8000002e2e5808 */ /* 0x000fe20006000000 */
[----:B------:R-:W-:Y:S01]  /*4830*/  MUFU.EX2 R223, R14 ;  /* 0x0000000e00df7308 */ /* 0x000fe20000000800 */
[----:B------:R-:W-:Y:S02]  /*4840*/  PLOP3.LUT P5, PT, PT, PT, UP0, 0x80, 0x0 ;  /* 0x000000000000781c */ /* 0x000fe40003faf008 */
[----:B------:R-:W-:Y:S01]  /*4850*/  @P6 FSEL R48, R48, -INF , !P4 ;  /* 0xff80000030306808 */ /* 0x000fe20006000000 */
[----:B------:R-:W-:Y:S01]  /*4860*/  FFMA.FTZ R46, R46, c[0x0][0x23c], -R0 ;  /* 0x00008f002e2e7a23 */ /* 0x000fe20000010800 */
[----:B------:R-:W-:Y:S02]  /*4870*/  PLOP3.LUT P6, PT, PT, PT, UP0, 0x80, 0x0 ;  /* 0x000000000000781c */ /* 0x000fe40003fcf008 */
[-C--:B-1----:R-:W-:Y:S01]  /*4880*/  LOP3.LUT R13, R5, R7.reuse, RZ, 0x3c, !PT ;  /* 0x00000007050d7212 */ /* 0x082fe200078e3cff */
[----:B------:R-:W-:Y:S01]  /*4890*/  IMAD.WIDE.U32 R4, R4, -0x326172a9, RZ ;  /* 0xcd9e8d5704047825 */ /* 0x000fe200078e00ff */
[----:B------:R-:W-:Y:S01]  /*48a0*/  @P3 FSEL R50, R50, -INF , !P4 ;  /* 0xff80000032323808 */ /* 0x000fe20006000000 */
[----:B------:R1:W-:Y:S01]  /*48b0*/  MUFU.EX2 R222, R15 ;  /* 0x0000000f00de7308 */ /* 0x0003e20000000800 */
[----:B------:R-:W-:Y:S01]  /*48c0*/  PLOP3.LUT P3, PT, PT, PT, UP0, 0x80, 0x0 ;  /* 0x000000000000781c */ /* 0x000fe20003f6f008 */
[--C-:B------:R-:W-:Y:S01]  /*48d0*/  FFMA.FTZ R48, R48, c[0x0][0x23c], -R133.reuse ;  /* 0x00008f0030307a23 */ /* 0x100fe20000010885 */
[----:B------:R-:W-:Y:S01]  /*48e0*/  LOP3.LUT R11, R11, UR4, R4, 0x96, !PT ;  /* 0x000000040b0b7c12 */ /* 0x000fe2000f8e9604 */
[----:B------:R-:W-:Y:S01]  /*48f0*/  FFMA.FTZ R50, R50, c[0x0][0x23c], -R132 ;  /* 0x00008f0032327a23 */ /* 0x000fe20000010884 */
[----:B--2---:R-:W-:Y:S02]  /*4900*/  LOP3.LUT R12, R5, R7, RZ, 0x3c, !PT ;  /* 0x00000007050c7212 */ /* 0x004fe400078e3cff */
[----:B------:R-:W-:Y:S01]  /*4910*/  LOP3.LUT R135, R9, UR4, R4, 0x96, !PT ;  /* 0x0000000409877c12 */ /* 0x000fe2000f8e9604 */
[----:B------:R-:W-:Y:S01]  /*4920*/  UIADD3 UR4, UR11, -0x4498517b, URZ ;  /* 0xbb67ae850b047890 */ /* 0x000fe2000fffe03f */
[----:B------:R-:W-:Y:S01]  /*4930*/  PLOP3.LUT P4, PT, PT, PT, UP0, 0x80, 0x0 ;  /* 0x000000000000781c */ /* 0x000fe20003f8f008 */
[----:B------:R-:W-:Y:S01]  /*4940*/  MUFU.EX2 R189, R35 ;  /* 0x0000002300bd7308 */ /* 0x000fe20000000800 */
[----:B------:R-:W-:Y:S02]  /*4950*/  @P0 IADD3 R5, R148, 0x30, RZ ;  /* 0x0000003094050810 */ /* 0x000fe40007ffe0ff */
[----:B------:R-:W-:Y:S02]  /*4960*/  PLOP3.LUT P0, PT, PT, PT, UP0, 0x80, 0x0 ;  /* 0x000000000000781c */ /* 0x000fe40003f0f008 */
[----:B------:R-:W-:Y:S02]  /*4970*/  @P2 ISETP.GE.AND P2, PT, R6, UR7, PT ;  /* 0x0000000706002c0c */ /* 0x000fe4000bf46270 */
[----:B------:R-:W-:Y:S02]  /*4980*/  @P5 IADD3 R6, R148, 0x31, RZ ;  /* 0x0000003194065810 */ /* 0x000fe40007ffe0ff */
[----:B------:R-:W-:Y:S01]  /*4990*/  LOP3.LUT R4, R246, UR4, RZ, 0x3c, !PT ;  /* 0x00000004f6047c12 */ /* 0x000fe2000f8e3cff */
[----:B------:R-:W-:Y:S01]  /*49a0*/  MUFU.EX2 R161, R48 ;  /* 0x0000003000a17308 */ /* 0x000fe20000000800 */
[----:B------:R-:W-:Y:S01]  /*49b0*/  @P6 IADD3 R9, R148, 0x38, RZ ;  /* 0x0000003894096810 */ /* 0x000fe20007ffe0ff */
[----:B------:R-:W-:Y:S01]  /*49c0*/  UIADD3 UR4, UR12, 0x3c6ef372, URZ ;  /* 0x3c6ef3720c047890 */ /* 0x000fe2000fffe03f */
[----:B------:R-:W-:Y:S01]  /*49d0*/  PLOP3.LUT P6, PT, PT, PT, UP0, 0x80, 0x0 ;  /* 0x000000000000781c */ /* 0x000fe20003fcf008 */
[----:B-1----:R-:W-:Y:S01]  /*49e0*/  IMAD.WIDE.U32 R14, R13, -0x2daee0ad, RZ ;  /* 0xd2511f530d0e7825 */ /* 0x002fe200078e00ff */
[----:B------:R-:W-:Y:S02]  /*49f0*/  @P3 ISETP.GE.AND P3, PT, R6, UR7, PT ;  /* 0x0000000706003c0c */ /* 0x000fe4000bf66270 */
[----:B------:R-:W-:Y:S01]  /*4a00*/  @P4 ISETP.GE.AND P4, PT, R5, UR7, PT ;  /* 0x0000000705004c0c */ /* 0x000fe2000bf86270 */
[----:B------:R-:W-:Y:S01]  /*4a10*/  IMAD.WIDE.U32 R12, R12, -0x2daee0ad, RZ ;  /* 0xd2511f530c0c7825 */ /* 0x000fe200078e00ff */
[----:B------:R-:W-:Y:S01]  /*4a20*/  LOP3.LUT R6, R4, R15, RZ, 0x3c, !PT ;  /* 0x0000000f04067212 */ /* 0x000fe200078e3cff */
[----:B------:R-:W1:Y:S01]  /*4a30*/  MUFU.EX2 R211, R16 ;  /* 0x0000001000d37308 */ /* 0x000e620000000800 */
[----:B------:R-:W-:Y:S02]  /*4a40*/  @P0 IADD3 R148, R148, 0x39, RZ ;  /* 0x0000003994940810 */ /* 0x000fe40007ffe0ff */
[----:B------:R-:W-:Y:S01]  /*4a50*/  LOP3.LUT R4, R4, R13, RZ, 0x3c, !PT ;  /* 0x0000000d04047212 */ /* 0x000fe200078e3cff */
[----:B------:R-:W-:Y:S01]  /*4a60*/  IMAD.WIDE.U32 R6, R6, -0x326172a9, RZ ;  /* 0xcd9e8d5706067825 */ /* 0x000fe200078e00ff */
[----:B------:R-:W-:Y:S02]  /*4a70*/  PLOP3.LUT P5, PT, PT, PT, UP0, 0x80, 0x0 ;  /* 0x000000000000781c */ /* 0x000fe40003faf008 */
[----:B------:R-:W-:Y:S01]  /*4a80*/  @P6 ISETP.GE.AND P6, PT, R148, UR7, PT ;  /* 0x0000000794006c0c */ /* 0x000fe2000bfc6270 */
[----:B------:R-:W-:Y:S01]  /*4a90*/  IMAD.WIDE.U32 R4, R4, -0x326172a9, RZ ;  /* 0xcd9e8d5704047825 */ /* 0x000fe200078e00ff */
[C---:B------:R-:W-:Y:S01]  /*4aa0*/  LOP3.LUT R142, R7.reuse, UR4, R10, 0x96, !PT ;  /* 0x00000004078e7c12 */ /* 0x040fe2000f8e960a */
[----:B------:R2:W3:Y:S01]  /*4ab0*/  MUFU.EX2 R210, R17 ;  /* 0x0000001100d27308 */ /* 0x0004e20000000800 */
[----:B------:R-:W-:Y:S02]  /*4ac0*/  LOP3.LUT R152, R7, UR4, R8, 0x96, !PT ;  /* 0x0000000407987c12 */ /* 0x000fe4000f8e9608 */
[C---:B------:R-:W-:Y:S01]  /*4ad0*/  LOP3.LUT R13, R5.reuse, UR4, R10, 0x96, !PT ;  /* 0x00000004050d7c12 */ /* 0x040fe2000f8e960a */
[----:B------:R-:W-:Y:S01]  /*4ae0*/  IMAD.WIDE.U32 R142, R142, -0x2daee0ad, RZ ;  /* 0xd2511f538e8e7825 */ /* 0x000fe200078e00ff */
[----:B------:R-:W-:Y:S01]  /*4af0*/  LOP3.LUT R148, R5, UR4, R8, 0x96, !PT ;  /* 0x0000000405947c12 */ /* 0x000fe2000f8e9608 */
[----:B------:R-:W-:Y:S01]  /*4b00*/  UIADD3 UR4, UR11, 0x32370b8f, URZ ;  /* 0x32370b8f0b047890 */ /* 0x000fe2000fffe03f */
[----:B------:R-:W-:Y:S01]  /*4b10*/  PLOP3.LUT P0, PT, PT, PT, UP0, 0x80, 0x0 ;  /* 0x000000000000781c */ /* 0x000fe20003f0f008 */
[--C-:B------:R-:W-:Y:S01]  /*4b20*/  FFMA.FTZ R5, R21, c[0x0][0x23c], -R133.reuse ;  /* 0x00008f0015057a23 */ /* 0x100fe20000010885 */
[----:B------:R-:W-:Y:S01]  /*4b30*/  @P5 ISETP.GE.AND P5, PT, R9, UR7, PT ;  /* 0x0000000709005c0c */ /* 0x000fe2000bfa6270 */
[----:B------:R-:W-:Y:S01]  /*4b40*/  MUFU.EX2 R214, R18 ;  /* 0x0000001200d67308 */ /* 0x000fe20000000800 */
[----:B------:R-:W-:Y:S04]  /*4b50*/  IMAD.WIDE.U32 R8, R135, -0x2daee0ad, RZ ;  /* 0xd2511f5387087825 */ /* 0x000fe800078e00ff */
[----:B------:R-:W-:Y:S04]  /*4b60*/  IMAD.WIDE.U32 R10, R11, -0x2daee0ad, RZ ;  /* 0xd2511f530b0a7825 */ /* 0x000fe800078e00ff */
[----:B------:R-:W-:Y:S01]  /*4b70*/  IMAD.WIDE.U32 R152, R152, -0x2daee0ad, RZ ;  /* 0xd2511f5398987825 */ /* 0x000fe200078e00ff */
[----:B------:R-:W-:Y:S01]  /*4b80*/  @P0 FSEL R45, R45, -INF , !P2 ;  /* 0xff8000002d2d0808 */ /* 0x000fe20005000000 */
[----:B------:R1:W1:Y:S01]  /*4b90*/  MUFU.EX2 R213, R19 ;  /* 0x0000001300d57308 */ /* 0x0002620000000800 */
[----:B------:R-:W-:Y:S01]  /*4ba0*/  PLOP3.LUT P0, PT, PT, PT, UP0, 0x80, 0x0 ;  /* 0x000000000000781c */ /* 0x000fe20003f0f008 */
[----:B------:R-:W-:Y:S04]  /*4bb0*/  IMAD.WIDE.U32 R148, R148, -0x2daee0ad, RZ ;  /* 0xd2511f5394947825 */ /* 0x000fe800078e00ff */
[----:B--2---:R-:W-:Y:S01]  /*4bc0*/  IMAD.WIDE.U32 R16, R134, -0x2daee0ad, RZ ;  /* 0xd2511f5386107825 */ /* 0x004fe200078e00ff */
[----:B------:R-:W-:Y:S03]  /*4bd0*/  LOP3.LUT R134, R9, UR5, R12, 0x96, !PT ;  /* 0x0000000509867c12 */ /* 0x000fe6000f8e960c */
[----:B------:R2:W2:Y:S01]  /*4be0*/  MUFU.EX2 R202, R20 ;  /* 0x0000001400ca7308 */ /* 0x0004a20000000800 */
[----:B------:R-:W-:Y:S01]  /*4bf0*/  LOP3.LUT R150, R153, UR4, R16, 0x96, !PT ;  /* 0x0000000499967c12 */ /* 0x000fe2000f8e9610 */
[----:B------:R-:W-:Y:S02]  /*4c00*/  IMAD.WIDE.U32 R134, R134, -0x326172a9, RZ ;  /* 0xcd9e8d5786867825 */ /* 0x000fe400078e00ff */
[----:B------:R-:W-:Y:S02]  /*4c10*/  @P0 FSEL R47, R47, -INF , !P2 ;  /* 0xff8000002f2f0808 */ /* 0x000fe40005000000 */
[----:B------:R-:W-:Y:S01]  /*4c20*/  PLOP3.LUT P0, PT, PT, PT, UP0, 0x80, 0x0 ;  /* 0x000000000000781c */ /* 0x000fe20003f0f008 */
[----:B------:R-:W-:Y:S03]  /*4c30*/  IMAD.WIDE.U32 R150, R150, -0x326172a9, RZ ;  /* 0xcd9e8d5796967825 */ /* 0x000fe600078e00ff */
[----:B------:R3:W-:Y:S01]  /*4c40*/  MUFU.EX2 R199, R5 ;  /* 0x0000000500c77308 */ /* 0x0007e20000000800 */
[----:B------:R-:W-:Y:S02]  /*4c50*/  FFMA.FTZ R45, R45, c[0x0][0x23c], -R2 ;  /* 0x00008f002d2d7a23 */ /* 0x000fe40000010802 */
[----:B------:R-:W-:Y:S02]  /*4c60*/  FFMA.FTZ R47, R47, c[0x0][0x23c], -R0 ;  /* 0x00008f002f2f7a23 */ /* 0x000fe40000010800 */
[----:B-1----:R-:W-:Y:S04]  /*4c70*/  IMAD.WIDE.U32 R18, R140, -0x2daee0ad, RZ ;  /* 0xd2511f538c127825 */ /* 0x002fe800078e00ff */
[----:B------:R-:W-:Y:S01]  /*4c80*/  @P0 FSEL R49, R49, -INF , !P2 ;  /* 0xff80000031310808 */ /* 0x000fe20005000000 */
[----:B------:R-:W-:Y:S01]  /*4c90*/  MUFU.EX2 R165, R50 ;  /* 0x0000003200a57308 */ /* 0x000fe20000000800 */
[--C-:B------:R-:W-:Y:S02]  /*4ca0*/  LOP3.LUT R7, R19, UR5, R14.reuse, 0x96, !PT ;  /* 0x0000000513077c12 */ /* 0x100fe4000f8e960e */
[----:B------:R-:W-:Y:S01]  /*4cb0*/  LOP3.LUT R14, R17, UR5, R14, 0x96, !PT ;  /* 0x00000005110e7c12 */ /* 0x000fe2000f8e960e */
[--C-:B------:R-:W-:Y:S01]  /*4cc0*/  FFMA.FTZ R49, R49, c[0x0][0x23c], -R133.reuse ;  /* 0x00008f0031317a23 */ /* 0x100fe20000010885 */
[----:B------:R-:W-:Y:S01]  /*4cd0*/  LOP3.LUT R17, R11, UR5, R12, 0x96, !PT ;  /* 0x000000050b117c12 */ /* 0x000fe2000f8e960c */
[----:B--2---:R-:W-:Y:S01]  /*4ce0*/  IMAD.WIDE.U32 R20, R13, -0x2daee0ad, RZ ;  /* 0xd2511f530d147825 */ /* 0x004fe200078e00ff */
[----:B------:R-:W-:Y:S01]  /*4cf0*/  LOP3.LUT R140, R143, UR4, R18, 0x96, !PT ;  /* 0x000000048f8c7c12 */ /* 0x000fe2000f8e9612 */
[----:B------:R-:W-:Y:S01]  /*4d00*/  UIADD3 UR5, UR12, -0x255992d5, URZ ;  /* 0xdaa66d2b0c057890 */ /* 0x000fe2000fffe03f */
[----:B------:R-:W-:Y:S01]  /*4d10*/  PLOP3.LUT P0, PT, PT, PT, UP0, 0x80, 0x0 ;  /* 0x000000000000781c */ /* 0x000fe20003f0f008 */
[----:B------:R-:W-:Y:S01]  /*4d20*/  MUFU.EX2 R160, R49 ;  /* 0x0000003100a07308 */ /* 0x000fe20000000800 */
[----:B------:R-:W-:Y:S01]  /*4d30*/  LOP3.LUT R19, R21, UR4, R10, 0x96, !PT ;  /* 0x0000000415137c12 */ /* 0x000fe2000f8e960a */
[----:B------:R-:W-:Y:S01]  /*4d40*/  IMAD.WIDE.U32 R16, R17, -0x326172a9, RZ ;  /* 0xcd9e8d5711107825 */ /* 0x000fe200078e00ff */
[----:B------:R-:W-:Y:S01]  /*4d50*/  LOP3.LUT R21, R149, UR4, R8, 0x96, !PT ;  /* 0x0000000495157c12 */ /* 0x000fe2000f8e9608 */
[----:B------:R-:W-:Y:S01]  /*4d60*/  UIADD3 UR4, UR12, 0x78dde6e4, URZ ;  /* 0x78dde6e40c047890 */ /* 0x000fe2000fffe03f */
[--C-:B------:R-:W-:Y:S01]  /*4d70*/  LOP3.LUT R18, R135, UR5, R4.reuse, 0x96, !PT ;  /* 0x0000000587127c12 */ /* 0x100fe2000f8e9604 */
[----:B------:R-:W-:Y:S01]  /*4d80*/  IMAD.WIDE.U32 R8, R7, -0x326172a9, RZ ;  /* 0xcd9e8d5707087825 */ /* 0x000fe200078e00ff */
[----:B------:R-:W-:Y:S03]  /*4d90*/  LOP3.LUT R12, R17, UR5, R4, 0x96, !PT ;  /* 0x00000005110c7c12 */ /* 0x000fe6000f8e9604 */
[----:B------:R-:W-:Y:S01]  /*4da0*/  IMAD.WIDE.U32 R10, R14, -0x326172a9, RZ ;  /* 0xcd9e8d570e0a7825 */ /* 0x000fe200078e00ff */
[--C-:B------:R-:W-:Y:S01]  /*4db0*/  LOP3.LUT R14, R9, UR5, R6.reuse, 0x96, !PT ;  /* 0x00000005090e7c12 */ /* 0x100fe2000f8e9606 */
[----:B------:R-:W-:Y:S01]  /*4dc0*/  MUFU.EX2 R200, R28 ;  /* 0x0000001c00c87308 */ /* 0x000fe20000000800 */
[----:B------:R-:W-:Y:S01]  /*4dd0*/  @P0 FSEL R51, R51, -INF , !P2 ;  /* 0xff80000033330808 */ /* 0x000fe20005000000 */
[----:B------:R-:W-:Y:S01]  /*4de0*/  IMAD.WIDE.U32 R140, R140, -0x326172a9, RZ ;  /* 0xcd9e8d578c8c7825 */ /* 0x000fe200078e00ff */
[----:B------:R-:W-:Y:S01]  /*4df0*/  LOP3.LUT R11, R11, UR5, R6, 0x96, !PT ;  /* 0x000000050b0b7c12 */ /* 0x000fe2000f8e9606 */
[----:B------:R-:W-:Y:S01]  /*4e00*/  UIADD3 UR5, UR11, -0x126145ec, URZ ;  /* 0xed9eba140b057890 */ /* 0x000fe2000fffe03f */
[----:B------:R-:W-:Y:S01]  /*4e10*/  PLOP3.LUT P0, PT, PT, PT, UP0, 0x80, 0x0 ;  /* 0x000000000000781c */ /* 0x000fe20003f0f008 */
[----:B---3--:R-:W1:Y:S01]  /*4e20*/  LDSM.16.M88.4 R4, [R172+0xd800] ;  /* 0x00d80000ac04783b */ /* 0x008e620000000200 */
[----:B------:R-:W-:Y:S01]  /*4e30*/  PLOP3.LUT P2, PT, PT, PT, UP0, 0x80, 0x0 ;  /* 0x000000000000781c */ /* 0x000fe20003f4f008 */
[----:B------:R-:W-:Y:S01]  /*4e40*/  IMAD.WIDE.U32 R12, R12, -0x2daee0ad, RZ ;  /* 0xd2511f530c0c7825 */ /* 0x000fe200078e00ff */
[----:B------:R-:W-:Y:S01]  /*4e50*/  LOP3.LUT R135, R141, UR4, R8, 0x96, !PT ;  /* 0x000000048d877c12 */ /* 0x000fe2000f8e9608 */
[----:B------:R2:W-:Y:S01]  /*4e60*/  MUFU.EX2 R206, R22 ;  /* 0x0000001600ce7308 */ /* 0x0005e20000000800 */
[----:B------:R-:W-:Y:S01]  /*4e70*/  LOP3.LUT R149, R151, UR4, R10, 0x96, !PT ;  /* 0x0000000497957c12 */ /* 0x000fe2000f8e960a */
[----:B------:R-:W-:Y:S04]  /*4e80*/  IMAD.WIDE.U32 R14, R14, -0x2daee0ad, RZ ;  /* 0xd2511f530e0e7825 */ /* 0x000fe800078e00ff */
[----:B------:R-:W-:Y:S01]  /*4e90*/  IMAD.WIDE.U32 R8, R19, -0x326172a9, RZ ;  /* 0xcd9e8d5713087825 */ /* 0x000fe200078e00ff */
[----:B------:R-:W-:Y:S02]  /*4ea0*/  LOP3.LUT R17, R15, UR5, R142, 0x96, !PT ;  /* 0x000000050f117c12 */ /* 0x000fe4000f8e968e */
[----:B------:R-:W-:Y:S01]  /*4eb0*/  LOP3.LUT R142, R13, UR5, R20, 0x96, !PT ;  /* 0x000000050d8e7c12 */ /* 0x000fe2000f8e9614 */
[----:B------:R3:W-:Y:S01]  /*4ec0*/  MUFU.EX2 R212, R24 ;  /* 0x0000001800d47308 */ /* 0x0007e20000000800 */
[----:B------:R-:W-:Y:S04]  /*4ed0*/  IMAD.WIDE.U32 R18, R18, -0x2daee0ad, RZ ;  /* 0xd2511f5312127825 */ /* 0x000fe800078e00ff */
[----:B------:R-:W-:Y:S04]  /*4ee0*/  IMAD.WIDE.U32 R10, R11, -0x2daee0ad, RZ ;  /* 0xd2511f530b0a7825 */ /* 0x000fe800078e00ff */
[----:B------:R-:W-:Y:S01]  /*4ef0*/  IMAD.WIDE.U32 R20, R21, -0x326172a9, RZ ;  /* 0xcd9e8d5715147825 */ /* 0x000fe200078e00ff */
[----:B------:R4:W4:Y:S03]  /*4f00*/  MUFU.EX2 R201, R23 ;  /* 0x0000001700c97308 */ /* 0x0009260000000800 */
[----:B------:R-:W-:Y:S01]  /*4f10*/  IMAD.WIDE.U32 R142, R142, -0x326172a9, RZ ;  /* 0xcd9e8d578e8e7825 */ /* 0x000fe200078e00ff */
[----:B--2---:R-:W-:Y:S02]  /*4f20*/  LOP3.LUT R22, R11, UR5, R152, 0x96, !PT ;  /* 0x000000050b167c12 */ /* 0x004fe4000f8e9698 */
[----:B------:R-:W-:Y:S01]  /*4f30*/  LOP3.LUT R11, R19, UR5, R148, 0x96, !PT ;  /* 0x00000005130b7c12 */ /* 0x000fe2000f8e9694 */
[----:B------:R-:W-:Y:S01]  /*4f40*/  UIADD3 UR5, UR12, 0x1715609d, URZ ;  /* 0x1715609d0c057890 */ /* 0x000fe2000fffe03f */
[----:B------:R-:W-:Y:S01]  /*4f50*/  LOP3.LUT R141, R21, UR4, R134, 0x96, !PT ;  /* 0x00000004158d7c12 */ /* 0x000fe2000f8e9686 */
[----:B------:R-:W-:Y:S01]  /*4f60*/  IMAD.WIDE.U32 R134, R135, -0x2daee0ad, RZ ;  /* 0xd2511f5387867825 */ /* 0x000fe200078e00ff */
[----:B------:R-:W-:Y:S03]  /*4f70*/  MUFU.EX2 R216, R26 ;  /* 0x0000001a00d87308 */ /* 0x000fe60000000800 */
[----:B------:R-:W-:Y:S01]  /*4f80*/  LOP3.LUT R13, R143, UR5, R8, 0x96, !PT ;  /* 0x000000058f0d7c12 */ /* 0x000fe2000f8e9608 */
[----:B------:R-:W-:Y:S01]  /*4f90*/  FFMA.FTZ R51, R51, c[0x0][0x23c], -R132 ;  /* 0x00008f0033337a23 */ /* 0x000fe20000010884 */
[----:B---3--:R-:W-:Y:S01]  /*4fa0*/  LOP3.LUT R24, R9, UR4, R16, 0x96, !PT ;  /* 0x0000000409187c12 */ /* 0x008fe2000f8e9610 */
[-C--:B-1----:R-:W-:Y:S01]  /*4fb0*/  HMMA.16816.F32 R52, R136, R4.reuse, R52 ;  /* 0x000000048834723c */ /* 0x082fe20000001834 */
[----:B------:R-:W-:Y:S01]  /*4fc0*/  IMAD.WIDE.U32 R148, R149, -0x2daee0ad, RZ ;  /* 0xd2511f5395947825 */ /* 0x000fe200078e00ff */
[----:B------:R-:W-:Y:S02]  /*4fd0*/  UIADD3 UR4, UR11, -0x56f99767, URZ ;  /* 0xa90668990b047890 */ /* 0x000fe4000fffe03f */
[----:B------:R-:W-:Y:S01]  /*4fe0*/  MUFU.EX2 R164, R51 ;  /* 0x0000003300a47308 */ /* 0x000fe20000000800 */
[----:B------:R-:W-:Y:S03]  /*4ff0*/  IMAD.WIDE.U32 R16, R17, -0x326172a9, RZ ;  /* 0xcd9e8d5711107825 */ /* 0x000fe600078e00ff */
[----:B------:R-:W-:Y:S01]  /*5000*/  LOP3.LUT R9, R135, UR4, R14, 0x96, !PT ;  /* 0x0000000487097c12 */ /* 0x000fe2000f8e960e */
[C---:B------:R-:W-:Y:S03]  /*5010*/  HMMA.16816.F32 R56, R144.reuse, R4, R56 ;  /* 0x000000049038723c */ /* 0x040fe60000001838 */
[----:B------:R-:W-:Y:S01]  /*5020*/  LOP3.LUT R15, R17, UR5, R140, 0x96, !PT ;  /* 0x00000005110f7c12 */ /* 0x000fe2000f8e968c */
[----:B------:R-:W-:Y:S01]  /*5030*/  IMAD.WIDE.U32 R140, R141, -0x2daee0ad, RZ ;  /* 0xd2511f538d8c7825 */ /* 0x000fe200078e00ff */
[----:B------:R-:W-:Y:S01]  /*5040*/  LOP3.LUT R17, R149, UR4, R10, 0x96, !PT ;  /* 0x0000000495117c12 */ /* 0x000fe2000f8e960a */
[----:B------:R-:W-:Y:S02]  /*5050*/  MUFU.EX2 R198, R29 ;  /* 0x0000001d00c67308 */ /* 0x000fe40000000800 */
[-C--:B------:R-:W-:Y:S01]  /*5060*/  HMMA.16816.F32 R60, R144, R6.reuse, R60 ;  /* 0x00000006903c723c */ /* 0x080fe2000000183c */
[----:B------:R-:W-:Y:S03]  /*5070*/  LOP3.LUT R135, R141, UR4, R18, 0x96, !PT ;  /* 0x000000048d877c12 */ /* 0x000fe6000f8e9612 */
[----:B------:R-:W-:Y:S03]  /*5080*/  IMAD.WIDE.U32 R4, R13, -0x2daee0ad, RZ ;  /* 0xd2511f530d047825 */ /* 0x000fe600078e00ff */
[----:B------:R-:W-:Y:S01]  /*5090*/  @P0 FSEL R52, R52, -INF , !P4 ;  /* 0xff80000034340808 */ /* 0x000fe20006000000 */
[----:B------:R-:W-:Y:S01]  /*50a0*/  HMMA.16816.F32 R64, R136, R6, R64 ;  /* 0x000000068840723c */ /* 0x000fe20000001840 */
[----:B------:R-:W-:Y:S01]  /*50b0*/  SHF.R.U32.HI R28, RZ, 0x10, R4 ;  /* 0x00000010ff1c7819 */ /* 0x000fe20000011604 */
[----:B------:R1:W2:Y:S01]  /*50c0*/  MUFU.EX2 R215, R27 ;  /* 0x0000001b00d77308 */ /* 0x0002a20000000800 */
[----:B------:R-:W-:Y:S01]  /*50d0*/  PLOP3.LUT P0, PT, PT, PT, UP0, 0x80, 0x0 ;  /* 0x000000000000781c */ /* 0x000fe20003f0f008 */
[--C-:B------:R-:W-:Y:S01]  /*50e0*/  FFMA.FTZ R52, R52, c[0x0][0x23c], -R133.reuse ;  /* 0x00008f0034347a23 */ /* 0x100fe20000010885 */
[----:B------:R-:W-:Y:S01]  /*50f0*/  @P2 FSEL R54, R54, -INF , !P4 ;  /* 0xff80000036362808 */ /* 0x000fe20006000000 */
[----:B----4-:R-:W-:Y:S01]  /*5100*/  IMAD.WIDE.U32 R22, R22, -0x326172a9, RZ ;  /* 0xcd9e8d5716167825 */ /* 0x010fe200078e00ff */
[----:B------:R-:W-:Y:S02]  /*5110*/  PLOP3.LUT P2, PT, PT, PT, UP0, 0x80, 0x0 ;  /* 0x000000000000781c */ /* 0x000fe40003f4f008 */
[----:B------:R-:W-:Y:S03]  /*5120*/  LOP3.LUT R18, R4, 0xff, RZ, 0xc0, !PT ;  /* 0x000000ff04127812 */ /* 0x000fe600078ec0ff */
[----:B------:R-:W-:Y:S01]  /*5130*/  LOP3.LUT R150, R23, UR5, R150, 0x96, !PT ;  /* 0x0000000517967c12 */ /* 0x000fe2000f8e9696 */
[----:B------:R-:W-:Y:S01]  /*5140*/  MUFU.EX2 R157, R52 ;  /* 0x00000034009d7308 */ /* 0x000fe20000000800 */
[----:B------:R-:W-:Y:S01]  /*5150*/  SHF.R.U32.HI R19, RZ, 0x18, R4 ;  /* 0x00000018ff137819 */ /* 0x000fe20000011604 */
[----:B------:R-:W-:Y:S01]  /*5160*/  FFMA.FTZ R54, R54, c[0x0][0x23c], -R132 ;  /* 0x00008f0036367a23 */ /* 0x000fe20000010884 */
[----:B------:R-:W-:Y:S01]  /*5170*/  @P0 FSEL R56, R56, -INF , !P4 ;  /* 0xff80000038380808 */ /* 0x000fe20006000000 */
[----:B------:R-:W-:Y:S01]  /*5180*/  IMAD.WIDE.U32 R8, R9, -0x326172a9, RZ ;  /* 0xcd9e8d5709087825 */ /* 0x000fe200078e00ff */
[----:B------:R-:W-:Y:S02]  /*5190*/  PLOP3.LUT P0, PT, PT, PT, UP0, 0x80, 0x0 ;  /* 0x000000000000781c */ /* 0x000fe40003f0f008 */
[----:B------:R-:W-:Y:S01]  /*51a0*/  @P2 FSEL R58, R58, -INF , !P4 ;  /* 0xff8000003a3a2808 */ /* 0x000fe20006000000 */
[----:B------:R-:W-:Y:S01]  /*51b0*/  FFMA.FTZ R56, R56, c[0x0][0x23c], -R2 ;  /* 0x00008f0038387a23 */ /* 0x000fe20000010802 */
[----:B------:R-:W-:Y:S01]  /*51c0*/  PLOP3.LUT P2, PT, PT, PT, UP0, 0x80, 0x0 ;  /* 0x000000000000781c */ /* 0x000fe20003f4f008 */
[----:B------:R3:W-:Y:S01]  /*51d0*/  MUFU.EX2 R209, R25 ;  /* 0x0000001900d17308 */ /* 0x0007e20000000800 */
[----:B------:R-:W-:Y:S01]  /*51e0*/  PLOP3.LUT P4, PT, PT, PT, UP0, 0x80, 0x0 ;  /* 0x000000000000781c */ /* 0x000fe20003f8f008 */
[----:B------:R-:W-:Y:S01]  /*51f0*/  FFMA.FTZ R58, R58, c[0x0][0x23c], -R0 ;  /* 0x00008f003a3a7a23 */ /* 0x000fe20000010800 */
[----:B------:R-:W-:Y:S01]  /*5200*/  LOP3.LUT R14, R9, UR6, R16, 0x96, !PT ;  /* 0x00000006090e7c12 */ /* 0x000fe2000f8e9610 */
[----:B-1----:R-:W-:Y:S01]  /*5210*/  IMAD.WIDE.U32 R26, R11, -0x326172a9, RZ ;  /* 0xcd9e8d570b1a7825 */ /* 0x002fe200078e00ff */
[----:B------:R-:W-:Y:S02]  /*5220*/  LOP3.LUT R16, R8, 0xff, RZ, 0xc0, !PT ;  /* 0x000000ff08107812 */ /* 0x000fe400078ec0ff */
[----:B------:R-:W-:Y:S01]  /*5230*/  SHF.R.U32.HI R23, RZ, 0x18, R8 ;  /* 0x00000018ff177819 */ /* 0x000fe20000011608 */
[----:B------:R-:W-:Y:S01]  /*5240*/  IMAD.WIDE.U32 R10, R15, -0x2daee0ad, RZ ;  /* 0xd2511f530f0a7825 */ /* 0x000fe200078e00ff */
[----:B------:R-:W-:Y:S01]  /*5250*/  @P0 FSEL R53, R53, -INF , !P3 ;  /* 0xff80000035350808 */ /* 0x000fe20005800000 */
[----:B------:R-:W-:Y:S01]  /*5260*/  MUFU.EX2 R162, R54 ;  /* 0x0000003600a27308 */ /* 0x000fe20000000800 */
[----:B------:R-:W-:Y:S02]  /*5270*/  PLOP3.LUT P0, PT, PT, PT, UP0, 0x80, 0x0 ;  /* 0x000000000000781c */ /* 0x000fe40003f0f008 */
[----:B------:R-:W-:Y:S01]  /*5280*/  LOP3.LUT R29, R10, 0xffff, RZ, 0xc0, !PT ;  /* 0x0000ffff0a1d7812 */ /* 0x000fe200078ec0ff */
[--C-:B------:R-:W-:Y:S01]  /*5290*/  FFMA.FTZ R53, R53, c[0x0][0x23c], -R133.reuse ;  /* 0x00008f0035357a23 */ /* 0x100fe20000010885 */
[----:B------:R-:W-:Y:S02]  /*52a0*/  @P2 FSEL R55, R55, -INF , !P3 ;  /* 0xff80000037372808 */ /* 0x000fe40005800000 */
[----:B------:R-:W-:Y:S02]  /*52b0*/  PLOP3.LUT P2, PT, PT, PT, UP0, 0x80, 0x0 ;  /* 0x000000000000781c */ /* 0x000fe40003f4f008 */
[----:B------:R-:W-:Y:S01]  /*52c0*/  LOP3.LUT R141, R27, UR5, R20, 0x96, !PT ;  /* 0x000000051b8d7c12 */ /* 0x000fe2000f8e9614 */
[----:B------:R1:W-:Y:S01]  /*52d0*/  MUFU.EX2 R208, R30 ;  /* 0x0000001e00d07308 */ /* 0x0003e20000000800 */
[----:B------:R-:W-:Y:S01]  /*52e0*/  LOP3.LUT R27, R4, 0xffff, RZ, 0xc0, !PT ;  /* 0x0000ffff041b7812 */ /* 0x000fe200078ec0ff */
[----:B------:R-:W-:Y:S01]  /*52f0*/  UIADD3 UR5, UR11, 0x646e171e, URZ ;  /* 0x646e171e0b057890 */ /* 0x000fe2000fffe03f */
[----:B------:R-:W-:Y:S01]  /*5300*/  LOP3.LUT R20, R8, 0xffff, RZ, 0xc0, !PT ;  /* 0x0000ffff08147812 */ /* 0x000fe200078ec0ff */
[----:B---3--:R-:W-:Y:S01]  /*5310*/  IMAD.WIDE.U32 R24, R24, -0x2daee0ad, RZ ;  /* 0xd2511f5318187825 */ /* 0x008fe200078e00ff */
[----:B------:R-:W-:Y:S02]  /*5320*/  @P0 FSEL R59, R59, -INF , !P3 ;  /* 0xff8000003b3b0808 */ /* 0x000fe40005800000 */
[----:B------:R-:W-:Y:S01]  /*5330*/  PLOP3.LUT P0, PT, PT, PT, UP0, 0x80, 0x0 ;  /* 0x000000000000781c */ /* 0x000fe20003f0f008 */
[----:B------:R-:W-:Y:S01]  /*5340*/  FFMA.FTZ R55, R55, c[0x0][0x23c], -R132 ;  /* 0x00008f0037377a23 */ /* 0x000fe20000010884 */
[----:B------:R-:W-:Y:S01]  /*5350*/  LOP3.LUT R21, R25, UR4, R12, 0x96, !PT ;  /* 0x0000000419157c12 */ /* 0x000fe2000f8e960c */
[----:B------:R3:W4:Y:S01]  /*5360*/  MUFU.EX2 R207, R31 ;  /* 0x0000001f00cf7308 */ /* 0x0007220000000800 */
[----:B------:R-:W-:Y:S01]  /*5370*/  SHF.R.U32.HI R25, RZ, 0x10, R8 ;  /* 0x00000010ff197819 */ /* 0x000fe20000011608 */
[----:B------:R-:W-:Y:S01]  /*5380*/  IMAD.WIDE.U32 R8, R17, -0x326172a9, RZ ;  /* 0xcd9e8d5711087825 */ /* 0x000fe200078e00ff */
[----:B------:R-:W-:Y:S01]  /*5390*/  @P2 FSEL R60, R60, -INF , !P5 ;  /* 0xff8000003c3c2808 */ /* 0x000fe20006800000 */
[----:B------:R-:W-:Y:S01]  /*53a0*/  ULDC.U8 UR4, c[0x0][0x2d8] ;  /* 0x0000b60000047ab9 */ /* 0x000fe20000000000 */
[----:B------:R-:W-:Y:S01]  /*53b0*/  PLOP3.LUT P2, PT, PT, PT, UP0, 0x80, 0x0 ;  /* 0x000000000000781c */ /* 0x000fe20003f4f008 */
[----:B------:R-:W-:Y:S01]  /*53c0*/  FFMA.FTZ R59, R59, c[0x0][0x23c], -R0 ;  /* 0x00008f003b3b7a23 */ /* 0x000fe20000010800 */
[----:B------:R-:W-:Y:S01]  /*53d0*/  LOP3.LUT R12, R5, UR5, R24, 0x96, !PT ;  /* 0x00000005050c7c12 */ /* 0x000fe2000f8e9618 */
[----:B------:R-:W-:Y:S01]  /*53e0*/  FFMA.FTZ R60, R60, c[0x0][0x23c], -R2 ;  /* 0x00008f003c3c7a23 */ /* 0x000fe20000010802 */
[--C-:B------:R-:W-:Y:S01]  /*53f0*/  SHF.R.U32.HI R24, RZ, 0x18, R10.reuse ;  /* 0x00000018ff187819 */ /* 0x100fe2000001160a */
[----:B------:R-:W-:Y:S01]  /*5400*/  MUFU.EX2 R156, R53 ;  /* 0x00000035009c7308 */ /* 0x000fe20000000800 */
[----:B------:R-:W-:Y:S01]  /*5410*/  @P4 FSEL R57, R57, -INF , !P3 ;  /* 0xff80000039394808 */ /* 0x000fe20005800000 */
[----:B------:R-:W-:Y:S01]  /*5420*/  IMAD.WIDE.U32 R4, R21, -0x326172a9, RZ ;  /* 0xcd9e8d5715047825 */ /* 0x000fe200078e00ff */
[----:B------:R-:W-:Y:S02]  /*5430*/  PLOP3.LUT P3, PT, PT, PT, UP0, 0x80, 0x0 ;  /* 0x000000000000781c */ /* 0x000fe40003f6f008 */
[----:B-1----:R-:W-:Y:S01]  /*5440*/  SHF.R.U32.HI R30, RZ, 0x10, R10 ;  /* 0x00000010ff1e7819 */ /* 0x002fe2000001160a */
[----:B------:R-:W-:Y:S01]  /*5450*/  FFMA.FTZ R57, R57, c[0x0][0x23c], -R2 ;  /* 0x00008f0039397a23 */ /* 0x000fe20000010802 */
[----:B------:R-:W-:Y:S02]  /*5460*/  @P0 FSEL R66, R66, -INF , !P5 ;  /* 0xff80000042420808 */ /* 0x000fe40006800000 */
[----:B------:R-:W-:Y:S01]  /*5470*/  PLOP3.LUT P0, PT, PT, PT, UP0, 0x80, 0x0 ;  /* 0x000000000000781c */ /* 0x000fe20003f0f008 */
[----:B------:R-:W-:Y:S01]  /*5480*/  MUFU.EX2 R155, R60 ;  /* 0x0000003c009b7308 */ /* 0x000fe20000000800 */
[----:B------:R-:W-:Y:S01]  /*5490*/  LOP3.LUT R13, R11, UR5, R134, 0x96, !PT ;  /* 0x000000050b0d7c12 */ /* 0x000fe2000f8e9686 */
[----:B------:R-:W-:Y:S01]  /*54a0*/  FFMA.FTZ R66, R66, c[0x0][0x23c], -R132 ;  /* 0x00008f0042427a23 */ /* 0x000fe20000010884 */
[----:B------:R-:W-:Y:S02]  /*54b0*/  LOP3.LUT R11, R9, UR6, R22, 0x96, !PT ;  /* 0x00000006090b7c12 */ /* 0x000fe4000f8e9616 */
[----:B------:R-:W-:Y:S02]  /*54c0*/  LOP3.LUT R17, R10, 0xff, RZ, 0xc0, !PT ;  /* 0x000000ff0a117812 */ /* 0x000fe400078ec0ff */
[C---:B---3--:R-:W-:Y:S02]  /*54d0*/  LOP3.LUT R31, R8.reuse, 0xffff, RZ, 0xc0, !PT ;  /* 0x0000ffff081f7812 */ /* 0x048fe400078ec0ff */
[----:B------:R-:W-:Y:S01]  /*54e0*/  LOP3.LUT R21, R8, 0xff, RZ, 0xc0, !PT ;  /* 0x000000ff08157812 */ /* 0x000fe200078ec0ff */
[----:B------:R-:W-:Y:S01]  /*54f0*/  MUFU.EX2 R151, R66 ;  /* 0x0000004200977308 */ /* 0x000fe20000000800 */
[----:B------:R-:W-:Y:S02]  /*5500*/  SHF.R.U32.HI R9, RZ, 0x10, R4 ;  /* 0x00000010ff097819 */ /* 0x000fe40000011604 */
[--C-:B------:R-:W-:Y:S02]  /*5510*/  SHF.R.U32.HI R22, RZ, 0x18, R8.reuse ;  /* 0x00000018ff167819 */ /* 0x100fe40000011608 */
[----:B------:R-:W-:Y:S02]  /*5520*/  SHF.R.U32.HI R32, RZ, 0x10, R8 ;  /* 0x00000010ff207819 */ /* 0x000fe40000011608 */
[C---:B------:R-:W-:Y:S02]  /*5530*/  LOP3.LUT R8, R4.reuse, 0xffff, RZ, 0xc0, !PT ;  /* 0x0000ffff04087812 */ /* 0x040fe400078ec0ff */
[----:B------:R-:W-:Y:S01]  /*5540*/  LOP3.LUT R10, R4, 0xff, RZ, 0xc0, !PT ;  /* 0x000000ff040a7812 */ /* 0x000fe200078ec0ff */
[----:B------:R-:W-:Y:S01]  /*5550*/  MUFU.EX2 R166, R57 ;  /* 0x0000003900a67308 */ /* 0x000fe20000000800 */
[----:B------:R-:W-:Y:S02]  /*5560*/  SHF.R.U32.HI R15, RZ, 0x18, R4 ;  /* 0x00000018ff0f7819 */ /* 0x000fe40000011604 */
[----:B------:R-:W-:Y:S02]  /*5570*/  LOP3.LUT R4, R14, 0xffff, RZ, 0xc0, !PT ;  /* 0x0000ffff0e047812 */ /* 0x000fe400078ec0ff */
[----:B------:R-:W-:Y:S02]  /*5580*/  PLOP3.LUT P4, PT, PT, PT, UP0, 0x80, 0x0 ;  /* 0x000000000000781c */ /* 0x000fe40003f8f008 */
[----:B------:R-:W-:Y:S02]  /*5590*/  SHF.R.U32.HI R4, RZ, 0x8, R4 ;  /* 0x00000008ff047819 */ /* 0x000fe40000011604 */
[----:B------:R-:W-:Y:S01]  /*55a0*/  @P2 FSEL R61, R61, -INF , !P6 ;  /* 0xff8000003d3d2808 */ /* 0x000fe20007000000 */
[----:B------:R-:W-:Y:S01]  /*55b0*/  MUFU.EX2 R181, R58 ;  /* 0x0000003a00b57308 */ /* 0x000fe20000000800 */
[----:B------:R-:W-:Y:S02]  /*55c0*/  PLOP3.LUT P2, PT, PT, PT, UP0, 0x80, 0x0 ;  /* 0x000000000000781c */ /* 0x000fe40003f4f008 */
[----:B------:R-:W-:Y:S01]  /*55d0*/  @P3 FSEL R64, R64, -INF , !P5 ;  /* 0xff80000040403808 */ /* 0x000fe20006800000 */
[----:B------:R-:W-:Y:S01]  /*55e0*/  FFMA.FTZ R2, R61, c[0x0][0x23c], -R2 ;  /* 0x00008f003d027a23 */ /* 0x000fe20000010802 */
[----:B------:R-:W-:Y:S02]  /*55f0*/  PLOP3.LUT P3, PT, PT, PT, UP0, 0x80, 0x0 ;  /* 0x000000000000781c */ /* 0x000fe40003f6f008 */
[----:B------:R-:W-:Y:S01]  /*5600*/  LOP3.LUT R4, R4, 0xffff, RZ, 0xc0, !PT ;  /* 0x0000ffff04047812 */ /* 0x000fe200078ec0ff */
[--C-:B------:R-:W-:Y:S01]  /*5610*/  FFMA.FTZ R64, R64, c[0x0][0x23c], -R133.reuse ;  /* 0x00008f0040407a23 */ /* 0x100fe20000010885 */
[----:B------:R-:W-:Y:S01]  /*5620*/  LOP3.LUT R6, R5, UR6, R142, 0x96, !PT ;  /* 0x0000000605067c12 */ /* 0x000fe2000f8e968e */
[----:B------:R-:W-:Y:S01]  /*5630*/  MUFU.EX2 R180, R59 ;  /* 0x0000003b00b47308 */ /* 0x000fe20000000800 */
[----:B------:R-:W-:Y:S02]  /*5640*/  LOP3.LUT R5, R14, 0xff, RZ, 0xc0, !PT ;  /* 0x000000ff0e057812 */ /* 0x000fe400078ec0ff */
[----:B------:R-:W-:Y:S02]  /*5650*/  @P0 FSEL R65, R65, -INF , !P6 ;  /* 0xff80000041410808 */ /* 0x000fe40007000000 */
[----:B------:R-:W-:Y:S02]  /*5660*/  ISETP.LE.U32.AND P0, PT, R4, UR4, PT ;  /* 0x0000000404007c0c */ /* 0x000fe4000bf03070 */
[----:B------:R-:W-:Y:S01]  /*5670*/  LOP3.LUT R4, R6, 0xffff, RZ, 0xc0, !PT ;  /* 0x0000ffff06047812 */ /* 0x000fe200078ec0ff */
[----:B------:R-:W-:Y:S01]  /*5680*/  FFMA.FTZ R133, R65, c[0x0][0x23c], -R133 ;  /* 0x00008f0041857a23 */ /* 0x000fe20000010885 */
[----:B------:R-:W-:Y:S01]  /*5690*/  @P4 FSEL R62, R62, -INF , !P5 ;  /* 0xff8000003e3e4808 */ /* 0x000fe20006800000 */
[----:B------:R-:W-:Y:S01]  /*56a0*/  MUFU.EX2 R153, R64 ;  /* 0x0000004000997308 */ /* 0x000fe20000000800 */
[----:B------:R-:W-:Y:S02]  /*56b0*/  ISETP.LE.U32.AND P5, PT, R5, UR4, PT ;  /* 0x0000000405007c0c */ /* 0x000fe4000bfa3070 */
[----:B------:R-:W-:Y:S01]  /*56c0*/  SHF.R.U32.HI R5, RZ, 0x18, R14 ;  /* 0x00000018ff057819 */ /* 0x000fe2000001160e */
[----:B------:R-:W-:Y:S01]  /*56d0*/  FFMA.FTZ R62, R62, c[0x0][0x23c], -R0 ;  /* 0x00008f003e3e7a23 */ /* 0x000fe20000010800 */
[----:B------:R-:W-:Y:S02]  /*56e0*/  SHF.R.U32.HI R14, RZ, 0x10, R14 ;  /* 0x00000010ff0e7819 */ /* 0x000fe4000001160e */
[----:B------:R-:W-:Y:S01]  /*56f0*/  LOP3.LUT R7, R6, 0xff, RZ, 0xc0, !PT ;  /* 0x000000ff06077812 */ /* 0x000fe200078ec0ff */
[----:B------:R-:W-:Y:S01]  /*5700*/  @!P0 FADD.FTZ R204, -R204, -RZ ;  /* 0x800000ffcccc8221 */ /* 0x000fe20000010100 */
[----:B------:R-:W-:Y:S01]  /*5710*/  SHF.R.U32.HI R4, RZ, 0x8, R4 ;  /* 0x00000008ff047819 */ /* 0x000fe20000011604 */
[----:B------:R-:W-:Y:S01]  /*5720*/  MUFU.EX2 R152, R133 ;  /* 0x0000008500987308 */ /* 0x000fe20000000800 */
[----:B------:R-:W-:Y:S02]  /*5730*/  LOP3.LUT R14, R14, 0xff, RZ, 0xc0, !PT ;  /* 0x000000ff0e0e7812 */ /* 0x000fe400078ec0ff */
[----:B------:R-:W-:Y:S01]  /*5740*/  @P2 FSEL R67, R67, -INF , !P6 ;  /* 0xff80000043432808 */ /* 0x000fe20007000000 */
[----:B------:R-:W-:Y:S01]  /*5750*/  @!P5 FADD.FTZ R205, -R205, -RZ ;  /* 0x800000ffcdcdd221 */ /* 0x000fe20000010100 */
[----:B------:R-:W-:Y:S02]  /*5760*/  ISETP.LE.U32.AND P2, PT, R7, UR4, PT ;  /* 0x0000000407007c0c */ /* 0x000fe4000bf43070 */
[----:B------:R-:W-:Y:S01]  /*5770*/  @P3 FSEL R63, R63, -INF , !P6 ;  /* 0xff8000003f3f3808 */ /* 0x000fe20007000000 */
[----:B------:R-:W-:Y:S01]  /*5780*/  FFMA.FTZ R132, R67, c[0x0][0x23c], -R132 ;  /* 0x00008f0043847a23 */ /* 0x000fe20000010884 */
[----:B------:R-:W-:Y:S01]  /*5790*/  ISETP.LE.U32.AND P3, PT, R5, UR4, PT ;  /* 0x0000000405007c0c */ /* 0x000fe2000bf63070 */
[----:B------:R-:W-:Y:S01]  /*57a0*/  MUFU.EX2 R163, R62 ;  /* 0x0000003e00a37308 */ /* 0x000fe20000000800 */
[----:B------:R-:W-:Y:S01]  /*57b0*/  LOP3.LUT R4, R4, 0xffff, RZ, 0xc0, !PT ;  /* 0x0000ffff04047812 */ /* 0x000fe200078ec0ff */
[----:B------:R-:W-:Y:S01]  /*57c0*/  FFMA.FTZ R0, R63, c[0x0][0x23c], -R0 ;  /* 0x00008f003f007a23 */ /* 0x000fe20000010800 */
[----:B------:R-:W-:Y:S02]  /*57d0*/  SHF.R.U32.HI R5, RZ, 0x10, R6 ;  /* 0x00000010ff057819 */ /* 0x000fe40000011606 */
[----:B------:R-:W-:Y:S02]  /*57e0*/  ISETP.LE.U32.AND P0, PT, R4, UR4, PT ;  /* 0x0000000404007c0c */ /* 0x000fe4000bf03070 */
[----:B------:R-:W-:Y:S01]  /*57f0*/  ISETP.LE.U32.AND P6, PT, R14, UR4, PT ;  /* 0x000000040e007c0c */ /* 0x000fe2000bfc3070 */
[----:B------:R-:W-:Y:S01]  /*5800*/  @!P2 FADD.FTZ R220, -R220, -RZ ;  /* 0x800000ffdcdca221 */ /* 0x000fe20000010100 */
[----:B------:R-:W-:Y:S01]  /*5810*/  SHF.R.U32.HI R4, RZ, 0x8, R8 ;  /* 0x00000008ff047819 */ /* 0x000fe20000011608 */
[----:B------:R-:W-:Y:S01]  /*5820*/  MUFU.EX2 R154, R2 ;  /* 0x00000002009a7308 */ /* 0x000fe20000000800 */
[----:B------:R-:W-:Y:S01]  /*5830*/  LOP3.LUT R5, R5, 0xff, RZ, 0xc0, !PT ;  /* 0x000000ff05057812 */ /* 0x000fe200078ec0ff */
[----:B------:R-:W-:Y:S01]  /*5840*/  @!P3 FADD.FTZ R217, -R217, -RZ ;  /* 0x800000ffd9d9b221 */ /* 0x000fe20000010100 */
[----:B------:R-:W-:Y:S02]  /*5850*/  LOP3.LUT R4, R4, 0xffff, RZ, 0xc0, !PT ;  /* 0x0000ffff04047812 */ /* 0x000fe400078ec0ff */
[----:B------:R-:W-:Y:S02]  /*5860*/  ISETP.LE.U32.AND P5, PT, R5, UR4, PT ;  /* 0x0000000405007c0c */ /* 0x000fe4000bfa3070 */
[----:B------:R-:W-:Y:S01]  /*5870*/  SHF.R.U32.HI R6, RZ, 0x18, R6 ;  /* 0x00000018ff067819 */ /* 0x000fe20000011606 */
[----:B------:R-:W-:Y:S01]  /*5880*/  @!P0 FADD.FTZ R221, -R221, -RZ ;  /* 0x800000ffdddd8221 */ /* 0x000fe20000010100 */
[----:B------:R-:W-:Y:S01]  /*5890*/  LOP3.LUT R5, R9, 0xff, RZ, 0xc0, !PT ;  /* 0x000000ff09057812 */ /* 0x000fe200078ec0ff */
[----:B------:R-:W-:Y:S01]  /*58a0*/  @!P6 FADD.FTZ R203, -R203, -RZ ;  /* 0x800000ffcbcbe221 */ /* 0x000fe20000010100 */
[----:B------:R-:W-:Y:S01]  /*58b0*/  ISETP.LE.U32.AND P2, PT, R4, UR4, PT ;  /* 0x0000000404007c0c */ /* 0x000fe2000bf43070 */
[----:B------:R-:W-:Y:S01]  /*58c0*/  MUFU.EX2 R158, R0 ;  /* 0x00000000009e7308 */ /* 0x000fe20000000800 */
[----:B------:R-:W-:Y:S02]  /*58d0*/  ISETP.LE.U32.AND P6, PT, R6, UR4, PT ;  /* 0x0000000406007c0c */ /* 0x000fe4000bfc3070 */
[----:B------:R-:W-:Y:S02]  /*58e0*/  SHF.R.U32.HI R4, RZ, 0x8, R20 ;  /* 0x00000008ff047819 */ /* 0x000fe40000011614 */
[----:B------:R-:W-:Y:S01]  /*58f0*/  ISETP.LE.U32.AND P4, PT, R16, UR4, PT ;  /* 0x0000000410007c0c */ /* 0x000fe2000bf83070 */
[----:B------:R-:W-:Y:S01]  /*5900*/  @!P5 FADD.FTZ R225, -R225, -RZ ;  /* 0x800000ffe1e1d221 */ /* 0x000fe20000010100 */
[----:B------:R-:W-:Y:S02]  /*5910*/  LOP3.LUT R4, R4, 0xffff, RZ, 0xc0, !PT ;  /* 0x0000ffff04047812 */ /* 0x000fe400078ec0ff */
[----:B------:R-:W-:Y:S01]  /*5920*/  ISETP.LE.U32.AND P5, PT, R15, UR4, PT ;  /* 0x000000040f007c0c */ /* 0x000fe2000bfa3070 */
[----:B------:R-:W-:Y:S01]  /*5930*/  MUFU.EX2 R159, R55 ;  /* 0x00000037009f7308 */ /* 0x000fe20000000800 */
[----:B------:R-:W-:Y:S01]  /*5940*/  ISETP.LE.U32.AND P0, PT, R5, UR4, PT ;  /* 0x0000000405007c0c */ /* 0x000fe2000bf03070 */
[----:B------:R-:W-:Y:S01]  /*5950*/  @!P2 FADD.FTZ R218, -R218, -RZ ;  /* 0x800000ffdadaa221 */ /* 0x000fe20000010100 */
[----:B------:R-:W-:Y:S01]  /*5960*/  ISETP.LE.U32.AND P2, PT, R4, UR4, PT ;  /* 0x0000000404007c0c */ /* 0x000fe2000bf43070 */
[----:B------:R-:W-:Y:S01]  /*5970*/  @!P6 FADD.FTZ R224, -R224, -RZ ;  /* 0x800000ffe0e0e221 */ /* 0x000fe20000010100 */
[----:B------:R-:W-:Y:S02]  /*5980*/  ISETP.LE.U32.AND P6, PT, R23, UR4, PT ;  /* 0x0000000417007c0c */ /* 0x000fe4000bfc3070 */
[----:B------:R-:W-:Y:S01]  /*5990*/  LOP3.LUT R5, R13, 0xff, RZ, 0xc0, !PT ;  /* 0x000000ff0d057812 */ /* 0x000fe200078ec0ff */
[----:B------:R-:W-:Y:S01]  /*59a0*/  @!P4 FADD.FTZ R211, -R211, -RZ ;  /* 0x800000ffd3d3c221 */ /* 0x000fe20000010100 */
[----:B------:R-:W-:Y:S01]  /*59b0*/  SHF.R.U32.HI R6, RZ, 0x10, R12 ;  /* 0x00000010ff067819 */ /* 0x000fe2000001160c */
[----:B------:R-:W-:Y:S01]  /*59c0*/  MUFU.EX2 R167, R56 ;  /* 0x0000003800a77308 */ /* 0x000fe20000000800 */
[----:B------:R-:W-:Y:S01]  /*59d0*/  LOP3.LUT R4, R25, 0xff, RZ, 0xc0, !PT ;  /* 0x000000ff19047812 */ /* 0x000fe200078ec0ff */
[----:B------:R-:W-:Y:S01]  /*59e0*/  @!P5 FADD.FTZ R222, -R222, -RZ ;  /* 0x800000ffdeded221 */ /* 0x000fe20000010100 */
[----:B------:R-:W-:Y:S01]  /*59f0*/  ISETP.LE.U32.AND P4, PT, R5, UR4, PT ;  /* 0x0000000405007c0c */ /* 0x000fe2000bf83070 */
[----:B------:R-:W-:Y:S01]  /*5a00*/  @!P0 FADD.FTZ R223, -R223, -RZ ;  /* 0x800000ffdfdf8221 */ /* 0x000fe20000010100 */
[----:B------:R-:W-:Y:S01]  /*5a10*/  ISETP.LE.U32.AND P5, PT, R4, UR4, PT ;  /* 0x0000000404007c0c */ /* 0x000fe2000bfa3070 */
[----:B------:R-:W-:Y:S01]  /*5a20*/  @!P2 FADD.FTZ R210, -R210, -RZ ;  /* 0x800000ffd2d2a221 */ /* 0x000fe20000010100 */
[----:B------:R-:W-:Y:S01]  /*5a30*/  LOP3.LUT R4, R13, 0xffff, RZ, 0xc0, !PT ;  /* 0x0000ffff0d047812 */ /* 0x000fe200078ec0ff */
[----:B------:R-:W-:Y:S01]  /*5a40*/  @!P6 FADD.FTZ R213, -R213, -RZ ;  /* 0x800000ffd5d5e221 */ /* 0x000fe20000010100 */
[--C-:B------:R-:W-:Y:S01]  /*5a50*/  SHF.R.U32.HI R5, RZ, 0x18, R13.reuse ;  /* 0x00000018ff057819 */ /* 0x100fe2000001160d */
[----:B------:R-:W-:Y:S01]  /*5a60*/  MUFU.EX2 R192, R41 ;  /* 0x0000002900c07308 */ /* 0x000fe20000000800 */
[----:B------:R-:W-:Y:S02]  /*5a70*/  SHF.R.U32.HI R13, RZ, 0x10, R13 ;  /* 0x00000010ff0d7819 */ /* 0x000fe4000001160d */
[----:B------:R-:W-:Y:S02]  /*5a80*/  ISETP.LE.U32.AND P2, PT, R5, UR4, PT ;  /* 0x0000000405007c0c */ /* 0x000fe4000bf43070 */
[----:B------:R-:W-:Y:S01]  /*5a90*/  LOP3.LUT R5, R13, 0xff, RZ, 0xc0, !PT ;  /* 0x000000ff0d057812 */ /* 0x000fe200078ec0ff */
[----:B------:R-:W-:Y:S01]  /*5aa0*/  @!P4 FADD.FTZ R202, -R202, -RZ ;  /* 0x800000ffcacac221 */ /* 0x000fe20000010100 */
[----:B------:R-:W-:Y:S01]  /*5ab0*/  SHF.R.U32.HI R4, RZ, 0x8, R4 ;  /* 0x00000008ff047819 */ /* 0x000fe20000011604 */
[----:B------:R-:W-:Y:S01]  /*5ac0*/  @!P5 FADD.FTZ R214, -R214, -RZ ;  /* 0x800000ffd6d6d221 */ /* 0x000fe20000010100 */
[----:B------:R-:W-:Y:S01]  /*5ad0*/  LOP3.LUT R13, R30, 0xff, RZ, 0xc0, !PT ;  /* 0x000000ff1e0d7812 */ /* 0x000fe200078ec0ff */
[----:B------:R-:W1:Y:S01]  /*5ae0*/  MUFU.EX2 R183, R36 ;  /* 0x0000002400b77308 */ /* 0x000e620000000800 */
[----:B------:R-:W-:Y:S02]  /*5af0*/  ISETP.LE.U32.AND P6, PT, R5, UR4, PT ;  /* 0x0000000405007c0c */ /* 0x000fe4000bfc3070 */
[----:B------:R-:W-:Y:S02]  /*5b00*/  LOP3.LUT R5, R12, 0xff, RZ, 0xc0, !PT ;  /* 0x000000ff0c057812 */ /* 0x000fe400078ec0ff */
[----:B------:R-:W-:Y:S01]  /*5b10*/  LOP3.LUT R4, R4, 0xffff, RZ, 0xc0, !PT ;  /* 0x0000ffff04047812 */ /* 0x000fe200078ec0ff */
[----:B------:R-:W-:Y:S01]  /*5b20*/  @!P2 FADD.FTZ R201, -R201, -RZ ;  /* 0x800000ffc9c9a221 */ /* 0x000fe20000010100 */
[----:B------:R-:W-:Y:S02]  /*5b30*/  ISETP.LE.U32.AND P4, PT, R5, UR4, PT ;  /* 0x0000000405007c0c */ /* 0x000fe4000bf83070 */
[----:B------:R-:W-:Y:S01]  /*5b40*/  ISETP.LE.U32.AND P5, PT, R4, UR4, PT ;  /* 0x0000000404007c0c */ /* 0x000fe2000bfa3070 */
[----:B------:R-:W-:Y:S01]  /*5b50*/  MUFU.EX2 R193, R40 ;  /* 0x0000002800c17308 */ /* 0x000fe20000000800 */
[----:B------:R-:W-:Y:S02]  /*5b60*/  LOP3.LUT R4, R12, 0xffff, RZ, 0xc0, !PT ;  /* 0x0000ffff0c047812 */ /* 0x000fe400078ec0ff */
[----:B------:R-:W-:Y:S01]  /*5b70*/  SHF.R.U32.HI R12, RZ, 0x18, R12 ;  /* 0x00000018ff0c7819 */ /* 0x000fe2000001160c */
[----:B------:R-:W-:Y:S01]  /*5b80*/  @!P6 FADD.FTZ R206, -R206, -RZ ;  /* 0x800000ffcecee221 */ /* 0x000fe20000010100 */
[----:B------:R-:W-:Y:S02]  /*5b90*/  ISETP.LE.U32.AND P3, PT, R10, UR4, PT ;  /* 0x000000040a007c0c */ /* 0x000fe4000bf63070 */
[----:B------:R-:W-:Y:S02]  /*5ba0*/  SHF.R.U32.HI R4, RZ, 0x8, R4 ;  /* 0x00000008ff047819 */ /* 0x000fe40000011604 */
[----:B------:R-:W-:Y:S01]  /*5bb0*/  LOP3.LUT R5, R6, 0xff, RZ, 0xc0, !PT ;  /* 0x000000ff06057812 */ /* 0x000fe200078ec0ff */
[----:B------:R-:W-:Y:S01]  /*5bc0*/  @!P4 FADD.FTZ R212, -R212, -RZ ;  /* 0x800000ffd4d4c221 */ /* 0x000fe20000010100 */
[----:B------:R-:W-:Y:S01]  /*5bd0*/  SHF.R.U32.HI R6, RZ, 0x8, R27 ;  /* 0x00000008ff067819 */ /* 0x000fe2000001161b */
[----:B------:R-:W-:Y:S01]  /*5be0*/  @!P5 FADD.FTZ R199, -R199, -RZ ;  /* 0x800000ffc7c7d221 */ /* 0x000fe20000010100 */
[----:B------:R-:W-:Y:S01]  /*5bf0*/  ISETP.LE.U32.AND P4, PT, R12, UR4, PT ;  /* 0x000000040c007c0c */ /* 0x000fe2000bf83070 */
[----:B------:R-:W3:Y:S01]  /*5c00*/  MUFU.EX2 R184, R39 ;  /* 0x0000002700b87308 */ /* 0x000ee20000000800 */
[----:B------:R-:W-:Y:S02]  /*5c10*/  SHF.R.U32.HI R12, RZ, 0x8, R29 ;  /* 0x00000008ff0c7819 */ /* 0x000fe4000001161d */
[----:B------:R-:W-:Y:S01]  /*5c20*/  LOP3.LUT R4, R4, 0xffff, RZ, 0xc0, !PT ;  /* 0x0000ffff04047812 */ /* 0x000fe200078ec0ff */
[----:B------:R-:W-:Y:S01]  /*5c30*/  @!P3 FADD.FTZ R219, -R219, -RZ ;  /* 0x800000ffdbdbb221 */ /* 0x000fe20000010100 */
[----:B------:R-:W-:Y:S02]  /*5c40*/  LOP3.LUT R8, R28, 0xff, RZ, 0xc0, !PT ;  /* 0x000000ff1c087812 */ /* 0x000fe400078ec0ff */
[----:B------:R-:W-:Y:S02]  /*5c50*/  ISETP.LE.U32.AND P0, PT, R19, UR4, PT ;  /* 0x0000000413007c0c */ /* 0x000fe4000bf03070 */
[----:B------:R-:W-:Y:S01]  /*5c60*/  ISETP.LE.U32.AND P5, PT, R4, UR4, PT ;  /* 0x0000000404007c0c */ /* 0x000fe2000bfa3070 */
[----:B------:R-:W-:Y:S01]  /*5c70*/  MUFU.EX2 R182, R37 ;  /* 0x0000002500b67308 */ /* 0x000fe20000000800 */
[----:B------:R-:W-:Y:S01]  /*5c80*/  ISETP.LE.U32.AND P6, PT, R5, UR4, PT ;  /* 0x0000000405007c0c */ /* 0x000fe2000bfc3070 */
[----:B--2---:R-:W-:Y:S01]  /*5c90*/  @!P4 FADD.FTZ R215, -R215, -RZ ;  /* 0x800000ffd7d7c221 */ /* 0x004fe20000010100 */
[----:B------:R-:W-:Y:S01]  /*5ca0*/  ISETP.LE.U32.AND P4, PT, R8, UR4, PT ;  /* 0x0000000408007c0c */ /* 0x000fe2000bf83070 */
[----:B------:R-:W-:Y:S01]  /*5cb0*/  IMAD.WIDE.U32 R4, R135, -0x326172a9, RZ ;  /* 0xcd9e8d5787047825 */ /* 0x000fe200078e00ff */
[----:B------:R-:W-:Y:S02]  /*5cc0*/  ISETP.LE.U32.AND P2, PT, R17, UR4, PT ;  /* 0x0000000411007c0c */ /* 0x000fe4000bf43070 */
[----:B------:R-:W-:Y:S02]  /*5cd0*/  ISETP.LE.U32.AND P3, PT, R18, UR4, PT ;  /* 0x0000000412007c0c */ /* 0x000fe4000bf63070 */
[----:B------:R-:W-:Y:S01]  /*5ce0*/  LOP3.LUT R12, R12, 0xffff, RZ, 0xc0, !PT ;  /* 0x0000ffff0c0c7812 */ /* 0x000fe200078ec0ff */
[----:B----4-:R-:W-:Y:S01]  /*5cf0*/  @!P0 FADD.FTZ R207, -R207, -RZ ;  /* 0x800000ffcfcf8221 */ /* 0x010fe20000010100 */
[----:B------:R-:W-:Y:S01]  /*5d00*/  LOP3.LUT R6, R6, 0xffff, RZ, 0xc0, !PT ;  /* 0x0000ffff06067812 */ /* 0x000fe200078ec0ff */
[----:B------:R-:W-:Y:S01]  /*5d10*/  @!P5 FADD.FTZ R209, -R209, -RZ ;  /* 0x800000ffd1d1d221 */ /* 0x000fe20000010100 */
[----:B------:R-:W-:Y:S01]  /*5d20*/  ISETP.LE.U32.AND P0, PT, R12, UR4, PT ;  /* 0x000000040c007c0c */ /* 0x000fe2000bf03070 */
[----:B------:R-:W-:Y:S01]  /*5d30*/  @!P6 FADD.FTZ R216, -R216, -RZ ;  /* 0x800000ffd8d8e221 */ /* 0x000fe20000010100 */
[----:B------:R-:W-:Y:S01]  /*5d40*/  ISETP.LE.U32.AND P5, PT, R24, UR4, PT ;  /* 0x0000000418007c0c */ /* 0x000fe2000bfa3070 */
[----:B------:R-:W-:Y:S01]  /*5d50*/  @!P4 FADD.FTZ R208, -R208, -RZ ;  /* 0x800000ffd0d0c221 */ /* 0x000fe20000010100 */
[----:B------:R-:W-:Y:S01]  /*5d60*/  ISETP.LE.U32.AND P6, PT, R6, UR4, PT ;  /* 0x0000000406007c0c */ /* 0x000fe2000bfc3070 */
[----:B------:R-:W-:Y:S01]  /*5d70*/  IMAD.WIDE.U32 R6, R150, -0x2daee0ad, RZ ;  /* 0xd2511f5396067825 */ /* 0x000fe200078e00ff */
[----:B------:R-:W-:Y:S01]  /*5d80*/  ISETP.LE.U32.AND P4, PT, R13, UR4, PT ;  /* 0x000000040d007c0c */ /* 0x000fe2000bf83070 */
[----:B------:R-:W2:Y:S01]  /*5d90*/  MUFU.EX2 R188, R38 ;  /* 0x0000002600bc7308 */ /* 0x000ea20000000800 */
[C---:B------:R-:W-:Y:S01]  /*5da0*/  LOP3.LUT R13, R11.reuse, 0xff, RZ, 0xc0, !PT ;  /* 0x000000ff0b0d7812 */ /* 0x040fe200078ec0ff */
[----:B------:R-:W-:Y:S01]  /*5db0*/  @!P2 FADD.FTZ R190, -R190, -RZ ;  /* 0x800000ffbebea221 */ /* 0x000fe20000010100 */
[----:B------:R-:W-:Y:S01]  /*5dc0*/  LOP3.LUT R12, R11, 0xffff, RZ, 0xc0, !PT ;  /* 0x0000ffff0b0c7812 */ /* 0x000fe200078ec0ff */
[----:B------:R-:W-:Y:S01]  /*5dd0*/  @!P3 FADD.FTZ R200, -R200, -RZ ;  /* 0x800000ffc8c8b221 */ /* 0x000fe20000010100 */
[----:B------:R-:W-:Y:S01]  /*5de0*/  ISETP.LE.U32.AND P2, PT, R13, UR4, PT ;  /* 0x000000040d007c0c */ /* 0x000fe2000bf43070 */
[----:B------:R-:W-:Y:S01]  /*5df0*/  @!P0 FADD.FTZ R185, -R185, -RZ ;  /* 0x800000ffb9b98221 */ /* 0x000fe20000010100 */
[C---:B------:R-:W-:Y:S01]  /*5e00*/  LOP3.LUT R19, R6.reuse, 0xffff, RZ, 0xc0, !PT ;  /* 0x0000ffff06137812 */ /* 0x040fe200078ec0ff */
[----:B------:R-:W-:Y:S01]  /*5e10*/  @!P5 FADD.FTZ R189, -R189, -RZ ;  /* 0x800000ffbdbdd221 */ /* 0x000fe20000010100 */
[--C-:B------:R-:W-:Y:S01]  /*5e20*/  SHF.R.U32.HI R18, RZ, 0x10, R6.reuse ;  /* 0x00000010ff127819 */ /* 0x100fe20000011606 */
[----:B------:R-:W-:Y:S01]  /*5e30*/  MUFU.EX2 R197, R42 ;  /* 0x0000002a00c57308 */ /* 0x000fe20000000800 */
[----:B------:R-:W-:Y:S01]  /*5e40*/  ISETP.LE.U32.AND P3, PT, R21, UR4, PT ;  /* 0x0000000415007c0c */ /* 0x000fe2000bf63070 */
[----:B------:R-:W-:Y:S01]  /*5e50*/  @!P4 FADD.FTZ R191, -R191, -RZ ;  /* 0x800000ffbfbfc221 */ /* 0x000fe20000010100 */
[----:B------:R-:W-:Y:S01]  /*5e60*/  LOP3.LUT R20, R6, 0xff, RZ, 0xc0, !PT ;  /* 0x000000ff06147812 */ /* 0x000fe200078ec0ff */
[----:B------:R-:W-:Y:S01]  /*5e70*/  @!P6 FADD.FTZ R198, -R198, -RZ ;  /* 0x800000ffc6c6e221 */ /* 0x000fe20000010100 */
[----:B------:R-:W-:Y:S02]  /*5e80*/  SHF.R.U32.HI R21, RZ, 0x18, R6 ;  /* 0x00000018ff157819 */ /* 0x000fe40000011606 */
[--C-:B------:R-:W-:Y:S01]  /*5e90*/  SHF.R.U32.HI R6, RZ, 0x10, R11.reuse ;  /* 0x00000010ff067819 */ /* 0x100fe2000001160b */
[----:B-1----:R-:W-:Y:S01]  /*5ea0*/  @!P2 FADD.FTZ R183, -R183, -RZ ;  /* 0x800000ffb7b7a221 */ /* 0x002fe20000010100 */
[----:B------:R-:W-:Y:S01]  /*5eb0*/  LOP3.LUT R9, R7, UR5, R148, 0x96, !PT ;  /* 0x0000000507097c12 */ /* 0x000fe2000f8e9694 */
[----:B------:R-:W-:Y:S01]  /*5ec0*/  MUFU.EX2 R187, R45 ;  /* 0x0000002d00bb7308 */ /* 0x000fe20000000800 */
[----:B------:R-:W-:Y:S02]  /*5ed0*/  SHF.R.U32.HI R7, RZ, 0x8, R12 ;  /* 0x00000008ff077819 */ /* 0x000fe4000001160c */
[----:B------:R-:W-:Y:S01]  /*5ee0*/  SHF.R.U32.HI R12, RZ, 0x18, R11 ;  /* 0x00000018ff0c7819 */ /* 0x000fe2000001160b */
[----:B------:R-:W-:Y:S01]  /*5ef0*/  @!P3 FADD.FTZ R161, -R161, -RZ ;  /* 0x800000ffa1a1b221 */ /* 0x000fe20000010100 */
[----:B------:R-:W-:Y:S02]  /*5f00*/  LOP3.LUT R10, R5, UR6, R26, 0x96, !PT ;  /* 0x00000006050a7c12 */ /* 0x000fe4000f8e961a */
[----:B------:R-:W-:Y:S02]  /*5f10*/  LOP3.LUT R6, R6, 0xff, RZ, 0xc0, !PT ;  /* 0x000000ff06067812 */ /* 0x000fe400078ec0ff */
[----:B------:R-:W-:Y:S01]  /*5f20*/  ISETP.LE.U32.AND P0, PT, R12, UR4, PT ;  /* 0x000000040c007c0c */ /* 0x000fe2000bf03070 */
[----:B------:R-:W-:Y:S01]  /*5f30*/  MUFU.EX2 R186, R44 ;  /* 0x0000002c00ba7308 */ /* 0x000fe20000000800 */
[----:B------:R-:W-:Y:S02]  /*5f40*/  ISETP.LE.U32.AND P5, PT, R6, UR4, PT ;  /* 0x0000000406007c0c */ /* 0x000fe4000bfa3070 */
[C---:B------:R-:W-:Y:S02]  /*5f50*/  LOP3.LUT R6, R10.reuse, 0xff, RZ, 0xc0, !PT ;  /* 0x000000ff0a067812 */ /* 0x040fe400078ec0ff */
[----:B------:R-:W-:Y:S02]  /*5f60*/  LOP3.LUT R11, R10, 0xffff, RZ, 0xc0, !PT ;  /* 0x0000ffff0a0b7812 */ /* 0x000fe400078ec0ff */
[----:B------:R-:W-:Y:S02]  /*5f70*/  LOP3.LUT R7, R7, 0xffff, RZ, 0xc0, !PT ;  /* 0x0000ffff07077812 */ /* 0x000fe400078ec0ff */
[----:B------:R-:W-:Y:S01]  /*5f80*/  ISETP.LE.U32.AND P2, PT, R6, UR4, PT ;  /* 0x0000000406007c0c */ /* 0x000fe2000bf43070 */
[----:B------:R-:W1:Y:S01]  /*5f90*/  MUFU.EX2 R196, R43 ;  /* 0x0000002b00c47308 */ /* 0x000e620000000800 */
[----:B------:R-:W-:Y:S01]  /*5fa0*/  ISETP.LE.U32.AND P4, PT, R7, UR4, PT ;  /* 0x0000000407007c0c */ /* 0x000fe2000bf83070 */
[----:B---3--:R-:W-:Y:S01]  /*5fb0*/  @!P0 FADD.FTZ R184, -R184, -RZ ;  /* 0x800000ffb8b88221 */ /* 0x008fe20000010100 */
[----:B------:R-:W-:Y:S01]  /*5fc0*/  SHF.R.U32.HI R6, RZ, 0x8, R11 ;  /* 0x00000008ff067819 */ /* 0x000fe2000001160b */
[----:B--2---:R-:W-:Y:S01]  /*5fd0*/  @!P5 FADD.FTZ R188, -R188, -RZ ;  /* 0x800000ffbcbcd221 */ /* 0x004fe20000010100 */
[----:B------:R-:W-:Y:S02]  /*5fe0*/  SHF.R.U32.HI R7, RZ, 0x10, R10 ;  /* 0x00000010ff077819 */ /* 0x000fe4000001160a */
[----:B------:R-:W-:Y:S02]  /*5ff0*/  LOP3.LUT R6, R6, 0xffff, RZ, 0xc0, !PT ;  /* 0x0000ffff06067812 */ /* 0x000fe400078ec0ff */
[--C-:B------:R-:W-:Y:S01]  /*6000*/  SHF.R.U32.HI R17, RZ, 0x10, R4.reuse ;  /* 0x00000010ff117819 */ /* 0x100fe20000011604 */
[----:B------:R-:W2:Y:S01]  /*6010*/  MUFU.EX2 R194, R46 ;  /* 0x0000002e00c27308 */ /* 0x000ea20000000800 */
[----:B------:R-:W-:Y:S01]  /*6020*/  SHF.R.U32.HI R16, RZ, 0x18, R4 ;  /* 0x00000018ff107819 */ /* 0x000fe20000011604 */
[----:B------:R-:W-:Y:S01]  /*6030*/  @!P2 FADD.FTZ R193, -R193, -RZ ;  /* 0x800000ffc1c1a221 */ /* 0x000fe20000010100 */
[----:B------:R-:W-:Y:S01]  /*6040*/  LOP3.LUT R14, R4, 0xffff, RZ, 0xc0, !PT ;  /* 0x0000ffff040e7812 */ /* 0x000fe200078ec0ff */
[----:B------:R-:W-:Y:S01]  /*6050*/  @!P4 FADD.FTZ R182, -R182, -RZ ;  /* 0x800000ffb6b6c221 */ /* 0x000fe20000010100 */
[----:B------:R-:W-:Y:S01]  /*6060*/  LOP3.LUT R15, R4, 0xff, RZ, 0xc0, !PT ;  /* 0x000000ff040f7812 */ /* 0x000fe200078ec0ff */
[----:B------:R-:W-:Y:S01]  /*6070*/  IMAD.WIDE.U32 R4, R141, -0x2daee0ad, RZ ;  /* 0xd2511f538d047825 */ /* 0x000fe200078e00ff */
[----:B------:R-:W-:Y:S02]  /*6080*/  ISETP.LE.U32.AND P0, PT, R6, UR4, PT ;  /* 0x0000000406007c0c */ /* 0x000fe4000bf03070 */
[----:B------:R-:W-:Y:S01]  /*6090*/  SHF.R.U32.HI R12, RZ, 0x18, R10 ;  /* 0x00000018ff0c7819 */ /* 0x000fe2000001160a */
[----:B------:R-:W3:Y:S01]  /*60a0*/  MUFU.EX2 R195, R47 ;  /* 0x0000002f00c37308 */ /* 0x000ee20000000800 */
[----:B------:R-:W-:Y:S02]  /*60b0*/  LOP3.LUT R7, R7, 0xff, RZ, 0xc0, !PT ;  /* 0x000000ff07077812 */ /* 0x000fe400078ec0ff */
[----:B------:R-:W-:Y:S02]  /*60c0*/  LOP3.LUT R8, R5, UR5, R140, 0x96, !PT ;  /* 0x0000000505087c12 */ /* 0x000fe4000f8e968c */
[----:B------:R-:W-:Y:S02]  /*60d0*/  ISETP.LE.U32.AND P4, PT, R12, UR4, PT ;  /* 0x000000040c007c0c */ /* 0x000fe4000bf83070 */
[----:B------:R-:W-:Y:S02]  /*60e0*/  LOP3.LUT R12, R4, 0xffff, RZ, 0xc0, !PT ;  /* 0x0000ffff040c7812 */ /* 0x000fe400078ec0ff */
[----:B------:R-:W-:Y:S01]  /*60f0*/  SHF.R.U32.HI R5, RZ, 0x8, R14 ;  /* 0x00000008ff057819 */ /* 0x000fe2000001160e */
[----:B------:R-:W-:Y:S01]  /*6100*/  @!P0 FADD.FTZ R192, -R192, -RZ ;  /* 0x800000ffc0c08221 */ /* 0x000fe20000010100 */
[----:B------:R-:W-:Y:S01]  /*6110*/  ISETP.LE.U32.AND P5, PT, R7, UR4, PT ;  /* 0x0000000407007c0c */ /* 0x000fe2000bfa3070 */
[----:B------:R-:W4:Y:S01]  /*6120*/  MUFU.EX2 R150, R132 ;  /* 0x0000008400967308 */ /* 0x000f220000000800 */
[----:B------:R-:W-:Y:S02]  /*6130*/  LOP3.LUT R5, R5, 0xffff, RZ, 0xc0, !PT ;  /* 0x0000ffff05057812 */ /* 0x000fe400078ec0ff */
[----:B------:R-:W-:Y:S02]  /*6140*/  LOP3.LUT R11, R4, 0xff, RZ, 0xc0, !PT ;  /* 0x000000ff040b7812 */ /* 0x000fe400078ec0ff */
[----:B------:R-:W-:Y:S01]  /*6150*/  ISETP.LE.U32.AND P0, PT, R5, UR4, PT ;  /* 0x0000000405007c0c */ /* 0x000fe2000bf03070 */
[----:B-1----:R-:W-:Y:S01]  /*6160*/  @!P4 FADD.FTZ R196, -R196, -RZ ;  /* 0x800000ffc4c4c221 */ /* 0x002fe20000010100 */
[--C-:B------:R-:W-:Y:S02]  /*6170*/  SHF.R.U32.HI R7, RZ, 0x18, R4.reuse ;  /* 0x00000018ff077819 */ /* 0x100fe40000011604 */
[----:B------:R-:W-:Y:S02]  /*6180*/  SHF.R.U32.HI R10, RZ, 0x10, R4 ;  /* 0x00000010ff0a7819 */ /* 0x000fe40000011604 */
[----:B------:R-:W-:Y:S01]  /*6190*/  LOP3.LUT R4, R17, 0xff, RZ, 0xc0, !PT ;  /* 0x000000ff11047812 */ /* 0x000fe200078ec0ff */
[----:B------:R-:W-:Y:S01]  /*61a0*/  @!P5 FADD.FTZ R197, -R197, -RZ ;  /* 0x800000ffc5c5d221 */ /* 0x000fe20000010100 */
[----:B------:R-:W-:Y:S02]  /*61b0*/  ISETP.LE.U32.AND P2, PT, R15, UR4, PT ;  /* 0x000000040f007c0c */ /* 0x000fe4000bf43070 */
[----:B------:R-:W-:Y:S02]  /*61c0*/  ISETP.LE.U32.AND P5, PT, R4, UR4, PT ;  /* 0x0000000404007c0c */ /* 0x000fe4000bfa3070 */
[----:B------:R-:W-:Y:S01]  /*61d0*/  SHF.R.U32.HI R4, RZ, 0x8, R31 ;  /* 0x00000008ff047819 */ /* 0x000fe2000001161f */
[----:B------:R-:W-:Y:S01]  /*61e0*/  @!P0 FADD.FTZ R187, -R187, -RZ ;  /* 0x800000ffbbbb8221 */ /* 0x000fe20000010100 */
[----:B------:R-:W-:Y:S02]  /*61f0*/  LOP3.LUT R5, R32, 0xff, RZ, 0xc0, !PT ;  /* 0x000000ff20057812 */ /* 0x000fe400078ec0ff */
[----:B------:R-:W-:Y:S02]  /*6200*/  LOP3.LUT R4, R4, 0xffff, RZ, 0xc0, !PT ;  /* 0x0000ffff04047812 */ /* 0x000fe400078ec0ff */
[----:B------:R-:W-:Y:S02]  /*6210*/  ISETP.LE.U32.AND P4, PT, R16, UR4, PT ;  /* 0x0000000410007c0c */ /* 0x000fe4000bf83070 */
[----:B------:R-:W-:Y:S01]  /*6220*/  ISETP.LE.U32.AND P0, PT, R4, UR4, PT ;  /* 0x0000000404007c0c */ /* 0x000fe2000bf03070 */
[----:B------:R-:W-:Y:S01]  /*6230*/  @!P2 FADD.FTZ R186, -R186, -RZ ;  /* 0x800000ffbabaa221 */ /* 0x000fe20000010100 */
[----:B------:R-:W-:Y:S01]  /*6240*/  LOP3.LUT R4, R9, 0xffff, RZ, 0xc0, !PT ;  /* 0x0000ffff09047812 */ /* 0x000fe200078ec0ff */
[----:B--2---:R-:W-:Y:S01]  /*6250*/  @!P5 FADD.FTZ R194, -R194, -RZ ;  /* 0x800000ffc2c2d221 */ /* 0x004fe20000010100 */
[----:B------:R-:W-:Y:S02]  /*6260*/  ISETP.LE.U32.AND P2, PT, R5, UR4, PT ;  /* 0x0000000405007c0c */ /* 0x000fe4000bf43070 */
[----:B------:R-:W-:Y:S02]  /*6270*/  LOP3.LUT R5, R9, 0xff, RZ, 0xc0, !PT ;  /* 0x000000ff09057812 */ /* 0x000fe400078ec0ff */
[----:B------:R-:W-:Y:S02]  /*6280*/  SHF.R.U32.HI R4, RZ, 0x8, R4 ;  /* 0x00000008ff047819 */ /* 0x000fe40000011604 */
[----:B------:R-:W-:Y:S01]  /*6290*/  ISETP.LE.U32.AND P5, PT, R5, UR4, PT ;  /* 0x0000000405007c0c */ /* 0x000fe2000bfa3070 */
[----:B---3--:R-:W-:Y:S01]  /*62a0*/  @!P4 FADD.FTZ R195, -R195, -RZ ;  /* 0x800000ffc3c3c221 */ /* 0x008fe20000010100 */
[--C-:B------:R-:W-:Y:S01]  /*62b0*/  SHF.R.U32.HI R5, RZ, 0x18, R9.reuse ;  /* 0x00000018ff057819 */ /* 0x100fe20000011609 */
[----:B------:R-:W-:Y:S01]  /*62c0*/  @!P0 FADD.FTZ R160, -R160, -RZ ;  /* 0x800000ffa0a08221 */ /* 0x000fe20000010100 */
[----:B------:R-:W-:Y:S02]  /*62d0*/  SHF.R.U32.HI R9, RZ, 0x10, R9 ;  /* 0x00000010ff097819 */ /* 0x000fe40000011609 */
[----:B------:R-:W-:Y:S01]  /*62e0*/  LOP3.LUT R4, R4, 0xffff, RZ, 0xc0, !PT ;  /* 0x0000ffff04047812 */ /* 0x000fe200078ec0ff */
[----:B------:R-:W-:Y:S01]  /*62f0*/  @!P2 FADD.FTZ R165, -R165, -RZ ;  /* 0x800000ffa5a5a221 */ /* 0x000fe20000010100 */
[----:B------:R-:W-:Y:S02]  /*6300*/  LOP3.LUT R9, R9, 0xff, RZ, 0xc0, !PT ;  /* 0x000000ff09097812 */ /* 0x000fe400078ec0ff */
[----:B------:R-:W-:Y:S02]  /*6310*/  ISETP.LE.U32.AND P0, PT, R4, UR4, PT ;  /* 0x0000000404007c0c */ /* 0x000fe4000bf03070 */
[----:B------:R-:W-:Y:S01]  /*6320*/  LOP3.LUT R4, R8, 0xffff, RZ, 0xc0, !PT ;  /* 0x0000ffff08047812 */ /* 0x000fe200078ec0ff */
[----:B------:R-:W-:Y:S01]  /*6330*/  @!P5 FADD.FTZ R157, -R157, -RZ ;  /* 0x800000ff9d9dd221 */ /* 0x000fe20000010100 */
[----:B------:R-:W-:Y:S02]  /*6340*/  ISETP.LE.U32.AND P6, PT, R22, UR4, PT ;  /* 0x0000000416007c0c */ /* 0x000fe4000bfc3070 */
[----:B------:R-:W-:Y:S02]  /*6350*/  ISETP.LE.U32.AND P3, PT, R9, UR4, PT ;  /* 0x0000000409007c0c */ /* 0x000fe4000bf63070 */
[----:B------:R-:W-:Y:S02]  /*6360*/  SHF.R.U32.HI R4, RZ, 0x8, R4 ;  /* 0x00000008ff047819 */ /* 0x000fe40000011604 */
[----:B------:R-:W-:Y:S02]  /*6370*/  ISETP.LE.U32.AND P4, PT, R5, UR4, PT ;  /* 0x0000000405007c0c */ /* 0x000fe4000bf83070 */
[----:B------:R-:W-:Y:S01]  /*6380*/  LOP3.LUT R4, R4, 0xffff, RZ, 0xc0, !PT ;  /* 0x0000ffff04047812 */ /* 0x000fe200078ec0ff */
[----:B------:R-:W-:Y:S01]  /*6390*/  @!P0 FADD.FTZ R156, -R156, -RZ ;  /* 0x800000ff9c9c8221 */ /* 0x000fe20000010100 */
[--C-:B------:R-:W-:Y:S02]  /*63a0*/  SHF.R.U32.HI R5, RZ, 0x10, R8.reuse ;  /* 0x00000010ff057819 */ /* 0x100fe40000011608 */
[----:B------:R-:W-:Y:S01]  /*63b0*/  ISETP.LE.U32.AND P5, PT, R4, UR4, PT ;  /* 0x0000000404007c0c */ /* 0x000fe2000bfa3070 */
[----:B------:R-:W-:Y:S01]  /*63c0*/  @!P6 FADD.FTZ R164, -R164, -RZ ;  /* 0x800000ffa4a4e221 */ /* 0x000fe20000010100 */
[----:B------:R-:W-:Y:S01]  /*63d0*/  LOP3.LUT R6, R8, 0xff, RZ, 0xc0, !PT ;  /* 0x000000ff08067812 */ /* 0x000fe200078ec0ff */
[----:B------:R-:W-:Y:S01]  /*63e0*/  @!P3 FADD.FTZ R162, -R162, -RZ ;  /* 0x800000ffa2a2b221 */ /* 0x000fe20000010100 */
[----:B------:R-:W-:Y:S02]  /*63f0*/  LOP3.LUT R5, R5, 0xff, RZ, 0xc0, !PT ;  /* 0x000000ff05057812 */ /* 0x000fe400078ec0ff */
[----:B------:R-:W-:Y:S01]  /*6400*/  SHF.R.U32.HI R8, RZ, 0x18, R8 ;  /* 0x00000018ff087819 */ /* 0x000fe20000011608 */
[----:B------:R-:W-:Y:S01]  /*6410*/  @!P4 FADD.FTZ R159, -R159, -RZ ;  /* 0x800000ff9f9fc221 */ /* 0x000fe20000010100 */
[----:B------:R-:W-:Y:S02]  /*6420*/  ISETP.LE.U32.AND P6, PT, R5, UR4, PT ;  /* 0x0000000405007c0c */ /* 0x000fe4000bfc3070 */
[----:B------:R-:W-:Y:S02]  /*6430*/  ISETP.LE.U32.AND P3, PT, R8, UR4, PT ;  /* 0x0000000408007c0c */ /* 0x000fe4000bf63070 */
[----:B------:R-:W-:Y:S01]  /*6440*/  SHF.R.U32.HI R4, RZ, 0x8, R19 ;  /* 0x00000008ff047819 */ /* 0x000fe20000011613 */
[----:B------:R-:W-:Y:S01]  /*6450*/  @!P5 FADD.FTZ R166, -R166, -RZ ;  /* 0x800000ffa6a6d221 */ /* 0x000fe20000010100 */
[----:B------:R-:W-:Y:S02]  /*6460*/  ISETP.LE.U32.AND P0, PT, R20, UR4, PT ;  /* 0x0000000414007c0c */ /* 0x000fe4000bf03070 */
[----:B------:R-:W-:Y:S02]  /*6470*/  LOP3.LUT R4, R4, 0xffff, RZ, 0xc0, !PT ;  /* 0x0000ffff04047812 */ /* 0x000fe400078ec0ff */
[----:B------:R-:W-:Y:S02]  /*6480*/  ISETP.LE.U32.AND P2, PT, R6, UR4, PT ;  /* 0x0000000406007c0c */ /* 0x000fe4000bf43070 */
[----:B------:R-:W-:Y:S01]  /*6490*/  ISETP.LE.U32.AND P5, PT, R4, UR4, PT ;  /* 0x0000000404007c0c */ /* 0x000fe2000bfa3070 */
[----:B------:R-:W-:Y:S01]  /*64a0*/  @!P6 FADD.FTZ R181, -R181, -RZ ;  /* 0x800000ffb5b5e221 */ /* 0x000fe20000010100 */
[----:B------:R-:W-:Y:S01]  /*64b0*/  LOP3.LUT R4, R18, 0xff, RZ, 0xc0, !PT ;  /* 0x000000ff12047812 */ /* 0x000fe200078ec0ff */
[----:B------:R-:W-:Y:S01]  /*64c0*/  @!P3 FADD.FTZ R180, -R180, -RZ ;  /* 0x800000ffb4b4b221 */ /* 0x000fe20000010100 */
[----:B------:R-:W-:Y:S02]  /*64d0*/  SHF.R.U32.HI R6, RZ, 0x8, R12 ;  /* 0x00000008ff067819 */ /* 0x000fe4000001160c */
[----:B------:R-:W-:Y:S01]  /*64e0*/  ISETP.LE.U32.AND P6, PT, R7, UR4, PT ;  /* 0x0000000407007c0c */ /* 0x000fe2000bfc3070 */
[----:B------:R-:W-:Y:S01]  /*64f0*/  @!P0 FADD.FTZ R153, -R153, -RZ ;  /* 0x800000ff99998221 */ /* 0x000fe20000010100 */
[----:B------:R-:W-:Y:S02]  /*6500*/  F2FP.RELU.PACK_AB R7, R204, R205 ;  /* 0x000000cdcc07723e */ /* 0x000fe400000008ff */
[----:B------:R-:W-:Y:S01]  /*6510*/  LOP3.LUT R5, R10, 0xff, RZ, 0xc0, !PT ;  /* 0x000000ff0a057812 */ /* 0x000fe200078ec0ff */
[----:B------:R-:W-:Y:S01]  /*6520*/  @!P2 FADD.FTZ R167, -R167, -RZ ;  /* 0x800000ffa7a7a221 */ /* 0x000fe20000010100 */
[----:B------:R-:W-:Y:S01]  /*6530*/  ISETP.LE.U32.AND P3, PT, R4, UR4, PT ;  /* 0x0000000404007c0c */ /* 0x000fe2000bf63070 */
[----:B------:R-:W-:Y:S01]  /*6540*/  STS [R229+0x1c000], R7 ;  /* 0x01c00007e5007388 */ /* 0x000fe20000000800 */
[----:B------:R-:W-:Y:S01]  /*6550*/  LOP3.LUT R4, R6, 0xffff, RZ, 0xc0, !PT ;  /* 0x0000ffff06047812 */ /* 0x000fe200078ec0ff */
[----:B------:R-:W-:Y:S01]  /*6560*/  @!P5 FADD.FTZ R152, -R152, -RZ ;  /* 0x800000ff9898d221 */ /* 0x000fe20000010100 */
[----:B------:R-:W-:Y:S02]  /*6570*/  F2FP.RELU.PACK_AB R6, R217, R203 ;  /* 0x000000cbd906723e */ /* 0x000fe400000008ff */
[----:B------:R-:W-:Y:S01]  /*6580*/  ISETP.LE.U32.AND P0, PT, R5, UR4, PT ;  /* 0x0000000405007c0c */ /* 0x000fe2000bf03070 */
[----:B------:R-:W-:Y:S01]  /*6590*/  @!P6 FADD.FTZ R158, -R158, -RZ ;  /* 0x800000ff9e9ee221 */ /* 0x000fe20000010100 */
[----:B------:R-:W-:Y:S01]  /*65a0*/  F2FP.RELU.PACK_AB R5, R210, R211 ;  /* 0x000000d3d205723e */ /* 0x000fe200000008ff */
[----:B------:R1:W-:Y:S01]  /*65b0*/  STS [R229+0x1c400], R6 ;  /* 0x01c40006e5007388 */ /* 0x0003e20000000800 */
[----:B------:R-:W-:Y:S02]  /*65c0*/  ISETP.LE.U32.AND P5, PT, R4, UR4, PT ;  /* 0x0000000404007c0c */ /* 0x000fe4000bfa3070 */
[----:B------:R-:W-:Y:S01]  /*65d0*/  F2FP.RELU.PACK_AB R4, R213, R214 ;  /* 0x000000d6d504723e */ /* 0x000fe200000008ff */
[----:B------:R2:W-:Y:S01]  /*65e0*/  STS [R232+0x1c000], R5 ;  /* 0x01c00005e8007388 */ /* 0x0005e20000000800 */
[----:B------:R-:W-:Y:S01]  /*65f0*/  F2FP.RELU.PACK_AB R2, R222, R223 ;  /* 0x000000dfde02723e */ /* 0x000fe200000008ff */
[----:B------:R-:W-:Y:S01]  /*6600*/  @!P3 FADD.FTZ R151, -R151, -RZ ;  /* 0x800000ff9797b221 */ /* 0x000fe20000010100 */
[----:B------:R-:W-:Y:S01]  /*6610*/  F2FP.RELU.PACK_AB R0, R164, R165 ;  /* 0x000000a5a400723e */ /* 0x000fe200000008ff */
[----:B------:R3:W-:Y:S01]  /*6620*/  STS [R232+0x1c400], R4 ;  /* 0x01c40004e8007388 */ /* 0x0007e20000000800 */
[----:B------:R-:W-:Y:S01]  /*6630*/  ISETP.LE.U32.AND P4, PT, R21, UR4, PT ;  /* 0x0000000415007c0c */ /* 0x000fe2000bf83070 */
[----:B------:R-:W-:Y:S01]  /*6640*/  @!P0 FADD.FTZ R163, -R163, -RZ ;  /* 0x800000ffa3a38221 */ /* 0x000fe20000010100 */
[----:B------:R-:W-:Y:S02]  /*6650*/  ISETP.LE.U32.AND P2, PT, R11, UR4, PT ;  /* 0x000000040b007c0c */ /* 0x000fe4000bf43070 */
[----:B------:R-:W-:Y:S01]  /*6660*/  FSETP.GE.FTZ.AND P3, PT, R205, RZ, PT ;  /* 0x000000ffcd00720b */ /* 0x000fe20003f76000 */
[----:B------:R-:W-:Y:S01]  /*6670*/  @!P5 FADD.FTZ R154, -R154, -RZ ;  /* 0x800000ff9a9ad221 */ /* 0x000fe20000010100 */
[----:B------:R-:W-:Y:S07]  /*6680*/  FSETP.GE.FTZ.AND P5, PT, R190, RZ, PT ;  /* 0x000000ffbe00720b */ /* 0x000fee0003fb6000 */
[----:B----4-:R-:W-:Y:S01]  /*6690*/  @!P4 FADD.FTZ R150, -R150, -RZ ;  /* 0x800000ff9696c221 */ /* 0x010fe20000010100 */
[----:B------:R-:W-:Y:S01]  /*66a0*/  FSETP.GE.FTZ.AND P4, PT, R211, RZ, PT ;  /* 0x000000ffd300720b */ /* 0x000fe20003f96000 */
[----:B------:R-:W-:Y:S01]  /*66b0*/  @!P2 FADD.FTZ R155, -R155, -RZ ;  /* 0x800000ff9b9ba221 */ /* 0x000fe20000010100 */
[----:B-1----:R-:W-:Y:S02]  /*66c0*/  F2FP.RELU.PACK_AB R6, R221, R220 ;  /* 0x000000dcdd06723e */ /* 0x002fe400000008ff */
[----:B------:R-:W-:Y:S02]  /*66d0*/  FSETP.GE.FTZ.AND P2, PT, R204, RZ, PT ;  /* 0x000000ffcc00720b */ /* 0x000fe40003f56000 */
[----:B--2---:R-:W-:Y:S01]  /*66e0*/  F2FP.RELU.PACK_AB R5, R224, R225 ;  /* 0x000000e1e005723e */ /* 0x004fe200000008ff */
[----:B------:R1:W-:Y:S01]  /*66f0*/  STS [R229+0x1e000], R6 ;  /* 0x01e00006e5007388 */ /* 0x0003e20000000800 */
[----:B---3--:R-:W-:Y:S03]  /*6700*/  F2FP.RELU.PACK_AB R4, R218, R219 ;  /* 0x000000dbda04723e */ /* 0x008fe600000008ff */
[----:B------:R2:W-:Y:S04]  /*6710*/  STS [R229+0x1e400], R5 ;  /* 0x01e40005e5007388 */ /* 0x0005e80000000800 */
[----:B------:R3:W-:Y:S04]  /*6720*/  STS [R232+0x1e400], R2 ;  /* 0x01e40002e8007388 */ /* 0x0007e80000000800 */
[----:B------:R4:W-:Y:S01]  /*6730*/  STS [R232+0x1e000], R4 ;  /* 0x01e00004e8007388 */ /* 0x0009e20000000800 */
[----:B-1----:R-:W-:Y:S02]  /*6740*/  F2FP.RELU.PACK_AB R6, R199, R202 ;  /* 0x000000cac706723e */ /* 0x002fe400000008ff */
[----:B--2---:R-:W-:Y:S03]  /*6750*/  F2FP.RELU.PACK_AB R5, R201, R206 ;  /* 0x000000cec905723e */ /* 0x004fe600000008ff */
[----:B------:R1:W-:Y:S01]  /*6760*/  STS [R236+0x1c000], R6 ;  /* 0x01c00006ec007388 */ /* 0x0003e20000000800 */
[----:B---3--:R-:W-:Y:S03]  /*6770*/  F2FP.RELU.PACK_AB R2, R189, R191 ;  /* 0x000000bfbd02723e */ /* 0x008fe600000008ff */
[----:B------:R2:W-:Y:S01]  /*6780*/  STS [R236+0x1c400], R5 ;  /* 0x01c40005ec007388 */ /* 0x0005e20000000800 */
[----:B----4-:R-:W-:Y:S03]  /*6790*/  F2FP.RELU.PACK_AB R4, R185, R190 ;  /* 0x000000beb904723e */ /* 0x010fe600000008ff */
[----:B------:R3:W-:Y:S04]  /*67a0*/  STS [R235+0x1c400], R2 ;  /* 0x01c40002eb007388 */ /* 0x0007e80000000800 */
[----:B------:R4:W-:Y:S01]  /*67b0*/  STS [R235+0x1c000], R4 ;  /* 0x01c00004eb007388 */ /* 0x0009e20000000800 */
[----:B-1----:R-:W-:Y:S02]  /*67c0*/  F2FP.RELU.PACK_AB R6, R215, R216 ;  /* 0x000000d8d706723e */ /* 0x002fe400000008ff */
[----:B--2---:R-:W-:Y:S03]  /*67d0*/  F2FP.RELU.PACK_AB R5, R198, R200 ;  /* 0x000000c8c605723e */ /* 0x004fe600000008ff */
[----:B------:R1:W-:Y:S01]  /*67e0*/  STS [R236+0x1e400], R6 ;  /* 0x01e40006ec007388 */ /* 0x0003e20000000800 */
[----:B---3--:R-:W-:Y:S02]  /*67f0*/  F2FP.RELU.PACK_AB R2, R209, R212 ;  /* 0x000000d4d102723e */ /* 0x008fe400000008ff */
[----:B----4-:R-:W-:Y:S03]  /*6800*/  F2FP.RELU.PACK_AB R4, R207, R208 ;  /* 0x000000d0cf04723e */ /* 0x010fe600000008ff */
[----:B------:R2:W-:Y:S04]  /*6810*/  STS [R236+0x1e000], R2 ;  /* 0x01e00002ec007388 */ /* 0x0005e80000000800 */
[----:B------:R3:W-:Y:S04]  /*6820*/  STS [R235+0x1e000], R5 ;  /* 0x01e00005eb007388 */ /* 0x0007e80000000800 */
[----:B------:R4:W-:Y:S01]  /*6830*/  STS [R235+0x1e400], R4 ;  /* 0x01e40004eb007388 */ /* 0x0009e20000000800 */
[----:B-1----:R-:W-:Y:S05]  /*6840*/  F2FP.RELU.PACK_AB R6, R184, R188 ;  /* 0x000000bcb806723e */ /* 0x002fea00000008ff */
[----:B------:R1:W-:Y:S01]  /*6850*/  STS [R230+0x1c400], R6 ;  /* 0x01c40006e6007388 */ /* 0x0003e20000000800 */
[----:B--2---:R-:W-:Y:S02]  /*6860*/  F2FP.RELU.PACK_AB R2, R182, R183 ;  /* 0x000000b7b602723e */ /* 0x004fe400000008ff */
[----:B---3--:R-:W-:Y:S03]  /*6870*/  F2FP.RELU.PACK_AB R5, R192, R193 ;  /* 0x000000c1c005723e */ /* 0x008fe600000008ff */
[----:B------:R2:W-:Y:S01]  /*6880*/  STS [R230+0x1c000], R2 ;  /* 0x01c00002e6007388 */ /* 0x0005e20000000800 */
[----:B----4-:R-:W-:Y:S03]  /*6890*/  F2FP.RELU.PACK_AB R4, R196, R197 ;  /* 0x000000c5c404723e */ /* 0x010fe600000008ff */
[----:B------:R3:W-:Y:S01]  /*68a0*/  STS [R231+0x1c400], R0 ;  /* 0x01c40000e7007388 */ /* 0x0007e20000000800 */
[----:B-1----:R-:W-:Y:S02]  /*68b0*/  F2FP.RELU.PACK_AB R6, R187, R186 ;  /* 0x000000babb06723e */ /* 0x002fe400000008ff */
[----:B--2---:R-:W-:Y:S02]  /*68c0*/  F2FP.RELU.PACK_AB R2, R160, R161 ;  /* 0x000000a1a002723e */ /* 0x004fe400000008ff */
[----:B---3--:R-:W-:Y:S03]  /*68d0*/  F2FP.RELU.PACK_AB R0, R152, R153 ;  /* 0x000000999800723e */ /* 0x008fe600000008ff */
[----:B------:R1:W-:Y:S04]  /*68e0*/  STS [R231+0x1c000], R2 ;  /* 0x01c00002e7007388 */ /* 0x0003e80000000800 */
[----:B------:R2:W-:Y:S04]  /*68f0*/  STS [R230+0x1e000], R5 ;  /* 0x01e00005e6007388 */ /* 0x0005e80000000800 */
[----:B------:R3:W-:Y:S04]  /*6900*/  STS [R230+0x1e400], R4 ;  /* 0x01e40004e6007388 */ /* 0x0007e80000000800 */
        /* <DEDUP_REMOVED lines=17> */
[----:B------:R-:W-:Y:S04]  /*6a20*/  STS [R233+0x1e400], R0 ;  /* 0x01e40000e9007388 */ /* 0x000fe80000000800 */
[----:B------:R-:W-:Y:S08]  /*6a30*/  LDSM.16.M88.4 R64, [R174+0x8000] ;  /* 0x00800000ae40783b */ /* 0x000ff00000000200 */
        /* <DEDUP_REMOVED lines=41> */
[-C--:B------:R-:W-:Y:S07]  /*6cd0*/  HMMA.16816.F32 R60, R144, R134.reuse, R60 ;  /* 0x00000086903c723c */ /* 0x080fee000000183c */
[----:B------:R-:W-:Y:S01]  /*6ce0*/  IMAD.U32 R146, RZ, RZ, UR16 ;  /* 0x00000010ff927e24 */ /* 0x000fe2000f8e00ff */
[----:B------:R-:W-:Y:S01]  /*6cf0*/  HMMA.16816.F32 R64, R136, R134, R64 ;  /* 0x000000868840723c */ /* 0x000fe20000001840 */
[----:B------:R-:W-:Y:S01]  /*6d00*/  IMAD.IADD R145, R174, 0x1, R169 ;  /* 0x00000001ae917824 */ /* 0x000fe200078e02a9 */
[----:B------:R-:W-:Y:S02]  /*6d10*/  LDSM.16.M88.4 R132, [R171+0x10000] ;  /* 0x01000000ab84783b */ /* 0x000fe40000000200 */
[----:B------:R-:W-:Y:S01]  /*6d20*/  IMAD.U32 R147, RZ, RZ, UR13 ;  /* 0x0000000dff937e24 */ /* 0x000fe2000f8e00ff */
[----:B------:R-:W-:Y:S01]  /*6d30*/  LEA R148, P0, R245, R146, 0x2 ;  /* 0x00000092f5947211 */ /* 0x000fe200078010ff */
[----:B------:R-:W-:Y:S03]  /*6d40*/  IMAD.IADD R0, R177, 0x1, R145 ;  /* 0x00000001b1007824 */ /* 0x000fe600078e0291 */
[----:B------:R-:W-:Y:S01]  /*6d50*/  LEA.HI.X.SX32 R149, R245, R147, 0x2, P0 ;  /* 0x00000093f5957211 */ /* 0x000fe200000f16ff */
[----:B------:R-:W1:Y:S01]  /*6d60*/  LDSM.16.M88.4 R140, [R145+0x8000] ;  /* 0x00800000918c783b */ /* 0x000e620000000200 */
[----:B------:R-:W-:Y:S07]  /*6d70*/  FSETP.GE.FTZ.AND P0, PT, R203, RZ, PT ;  /* 0x000000ffcb00720b */ /* 0x000fee0003f16000 */
[----:B------:R-:W2:Y:S08]  /*6d80*/  LDSM.16.M88.4 R136, [R145+0xa000] ;  /* 0x00a000009188783b */ /* 0x000eb00000000200 */
[----:B------:R-:W3:Y:S04]  /*6d90*/  LDG.E R144, [R148.64+0x20] ;  /* 0x0000200894907981 */ /* 0x000ee8000c1e1900 */
[----:B------:R-:W4:Y:S01]  /*6da0*/  LDG.E R146, [R148.64] ;  /* 0x0000000894927981 */ /* 0x000f22000c1e1900 */
[-C--:B-1----:R-:W-:Y:S08]  /*6db0*/  HMMA.16816.F32 R4, R140, R132.reuse, R4 ;  /* 0x000000848c04723c */ /* 0x082ff00000001804 */
[C---:B--2---:R-:W-:Y:S08]  /*6dc0*/  HMMA.16816.F32 R8, R136.reuse, R132, R8 ;  /* 0x000000848808723c */ /* 0x044ff00000001808 */
        /* <DEDUP_REMOVED lines=18> */
[----:B------:R-:W1:Y:S07]  /*6ef0*/  LDSM.16.M88.4 R132, [R0+0x8000] ;  /* 0x008000000084783b */ /* 0x000e6e0000000200 */
[-C--:B-1----:R-:W-:Y:S11]  /*6f00*/  HMMA.16816.F32 R4, R132, R136.reuse, R4 ;  /* 0x000000888404723c */ /* 0x082ff60000001804 */
[----:B------:R-:W-:Y:S11]  /*6f10*/  @!UPT UIADD3 URZ, URZ, URZ, URZ ;  /* 0x0000003f3f3ff290 */ /* 0x000ff6000fffe03f */
[----:B------:R-:W-:Y:S02]  /*6f20*/  @!UPT UIADD3 URZ, URZ, URZ, URZ ;  /* 0x0000003f3f3ff290 */ /* 0x000fe4000fffe03f */
[----:B----4-:R-:W-:Y:S02]  /*6f30*/  FADD.FTZ R140, -R146, R4 ;  /* 0x00000004928c7221 */ /* 0x010fe40000010100 */
[----:B---3--:R-:W-:Y:S02]  /*6f40*/  FADD.FTZ R2, -R144, R6 ;  /* 0x0000000690027221 */ /* 0x008fe40000010100 */
[----:B------:R-:W-:Y:S01]  /*6f50*/  FADD.FTZ R4, -R146, R5 ;  /* 0x0000000592047221 */ /* 0x000fe20000010100 */
[----:B------:R-:W-:Y:S01]  /*6f60*/  FSEL R5, R140, R146, P3 ;  /* 0x000000928c057208 */ /* 0x000fe20001800000 */
[----:B------:R-:W-:Y:S01]  /*6f70*/  FADD.FTZ R7, -R144, R7 ;  /* 0x0000000790077221 */ /* 0x000fe20000010100 */
[----:B------:R-:W-:Y:S01]  /*6f80*/  FSEL R2, R2, R144, P0 ;  /* 0x0000009002027208 */ /* 0x000fe20000000000 */
[----:B------:R1:W2:Y:S01]  /*6f90*/  LDSM.16.M88.4 R140, [R0+0xa000] ;  /* 0x00a00000008c783b */ /* 0x0002a20000000200 */
[----:B------:R-:W-:Y:S01]  /*6fa0*/  FSEL R4, R4, R146, P2 ;  /* 0x0000009204047208 */ /* 0x000fe20001000000 */
[----:B------:R-:W-:Y:S01]  /*6fb0*/  FMUL.FTZ R205, R205, R5 ;  /* 0x00000005cdcd7220 */ /* 0x000fe20000410000 */
[----:B------:R-:W-:Y:S01]  /*6fc0*/  FSETP.GE.FTZ.AND P0, PT, R199, RZ, PT ;  /* 0x000000ffc700720b */ /* 0x000fe20003f16000 */
[----:B------:R-:W-:Y:S01]  /*6fd0*/  FMUL.FTZ R203, R203, R2 ;  /* 0x00000002cbcb7220 */ /* 0x000fe20000410000 */
[----:B------:R-:W-:Y:S01]  /*6fe0*/  FSETP.GE.FTZ.AND P3, PT, R210, RZ, PT ;  /* 0x000000ffd200720b */ /* 0x000fe20003f76000 */
[----:B------:R-:W-:Y:S01]  /*6ff0*/  FMUL.FTZ R204, R204, R4 ;  /* 0x00000004cccc7220 */ /* 0x000fe20000410000 */
[----:B------:R-:W-:Y:S01]  /*7000*/  FSETP.GE.FTZ.AND P2, PT, R202, RZ, PT ;  /* 0x000000ffca00720b */ /* 0x000fe20003f56000 */
[----:B------:R3:W4:Y:S04]  /*7010*/  LDG.E R2, [R148.64+0x100] ;  /* 0x0001000894027981 */ /* 0x000728000c1e1900 */
[----:B-1----:R3:W4:Y:S01]  /*7020*/  LDG.E R0, [R148.64+0x120] ;  /* 0x0001200894007981 */ /* 0x002722000c1e1900 */
[C---:B--2---:R-:W-:Y:S01]  /*7030*/  HMMA.16816.F32 R8, R140.reuse, R136, R8 ;  /* 0x000000888c08723c */ /* 0x044fe20000001808 */
[----:B---3--:R-:W-:Y:S07]  /*7040*/  IMAD.MOV.U32 R148, RZ, RZ, R227 ;  /* 0x000000ffff947224 */ /* 0x008fee00078e00e3 */
[-C--:B------:R-:W-:Y:S01]  /*7050*/  HMMA.16816.F32 R12, R140, R138.reuse, R12 ;  /* 0x0000008a8c0c723c */ /* 0x080fe2000000180c */
[----:B------:R-:W-:Y:S07]  /*7060*/  IMAD.MOV.U32 R149, RZ, RZ, R226 ;  /* 0x000000ffff957224 */ /* 0x000fee00078e00e2 */
[C---:B------:R-:W-:Y:S01]  /*7070*/  HMMA.16816.F32 R16, R132.reuse, R138, R16 ;  /* 0x0000008a8410723c */ /* 0x040fe20000001810 */
[----:B------:R-:W1:Y:S11]  /*7080*/  LDSM.16.M88.4 R136, [R172+0x10800] ;  /* 0x01080000ac88783b */ /* 0x000e760000000200 */
[----:B------:R-:W-:Y:S11]  /*7090*/  @!UPT UIADD3 URZ, URZ, URZ, URZ ;  /* 0x0000003f3f3ff290 */ /* 0x000ff6000fffe03f */
[----:B------:R-:W-:Y:S01]  /*70a0*/  @!UPT UIADD3 URZ, URZ, URZ, URZ ;  /* 0x0000003f3f3ff290 */ /* 0x000fe2000fffe03f */
[C---:B------:R-:W-:Y:S02]  /*70b0*/  FADD.FTZ R16, -R146.reuse, R16 ;  /* 0x0000001092107221 */ /* 0x040fe40000010100 */
[----:B------:R-:W-:Y:S02]  /*70c0*/  FADD.FTZ R17, -R146, R17 ;  /* 0x0000001192117221 */ /* 0x000fe40000010100 */
[----:B------:R-:W-:Y:S01]  /*70d0*/  FADD.FTZ R19, -R144, R19 ;  /* 0x0000001390137221 */ /* 0x000fe20000010100 */
[-C--:B------:R-:W-:Y:S01]  /*70e0*/  FSEL R16, R16, R146.reuse, P4 ;  /* 0x0000009210107208 */ /* 0x080fe20002000000 */
[----:B------:R-:W-:Y:S01]  /*70f0*/  FADD.FTZ R18, -R144, R18 ;  /* 0x0000001290127221 */ /* 0x000fe20000010100 */
[----:B------:R-:W-:Y:S02]  /*7100*/  FSEL R17, R17, R146, P3 ;  /* 0x0000009211117208 */ /* 0x000fe40001800000 */
[----:B------:R-:W-:Y:S01]  /*7110*/  FSETP.GE.FTZ.AND P3, PT, R183, RZ, PT ;  /* 0x000000ffb700720b */ /* 0x000fe20003f76000 */
[----:B------:R-:W-:Y:S01]  /*7120*/  FMUL.FTZ R211, R211, R16 ;  /* 0x00000010d3d37220 */ /* 0x000fe20000410000 */
[----:B------:R-:W-:Y:S01]  /*7130*/  FSETP.GE.FTZ.AND P4, PT, R185, RZ, PT ;  /* 0x000000ffb900720b */ /* 0x000fe20003f96000 */
[----:B------:R-:W-:Y:S01]  /*7140*/  FMUL.FTZ R210, R210, R17 ;  /* 0x00000011d2d27220 */ /* 0x000fe20000410000 */
[-C--:B-1----:R-:W-:Y:S08]  /*7150*/  HMMA.16816.F32 R20, R132, R136.reuse, R20 ;  /* 0x000000888414723c */ /* 0x082ff00000001814 */
[C---:B------:R-:W-:Y:S08]  /*7160*/  HMMA.16816.F32 R24, R140.reuse, R136, R24 ;  /* 0x000000888c18723c */ /* 0x040ff00000001818 */
[-C--:B------:R-:W-:Y:S08]  /*7170*/  HMMA.16816.F32 R28, R140, R138.reuse, R28 ;  /* 0x0000008a8c1c723c */ /* 0x080ff0000000181c */
[C---:B------:R-:W-:Y:S01]  /*7180*/  FADD.FTZ R21, -R146.reuse, R21 ;  /* 0x0000001592157221 */ /* 0x040fe20000010100 */
[C---:B------:R-:W-:Y:S01]  /*7190*/  HMMA.16816.F32 R32, R132.reuse, R138, R32 ;  /* 0x0000008a8420723c */ /* 0x040fe20000001820 */
[----:B------:R-:W1:Y:S02]  /*71a0*/  LDSM.16.M88.4 R136, [R172+0x11000] ;  /* 0x01100000ac88783b */ /* 0x000e640000000200 */
[----:B------:R-:W-:Y:S01]  /*71b0*/  FADD.FTZ R20, -R146, R20 ;  /* 0x0000001492147221 */ /* 0x000fe20000010100 */
[-C--:B------:R-:W-:Y:S01]  /*71c0*/  FSEL R21, R21, R146.reuse, P0 ;  /* 0x0000009215157208 */ /* 0x080fe20000000000 */
[C---:B------:R-:W-:Y:S01]  /*71d0*/  FADD.FTZ R23, -R144.reuse, R23 ;  /* 0x0000001790177221 */ /* 0x040fe20000010100 */
[----:B------:R-:W-:Y:S01]  /*71e0*/  FSETP.GE.FTZ.AND P0, PT, R161, RZ, PT ;  /* 0x000000ffa100720b */ /* 0x000fe20003f16000 */
[----:B------:R-:W-:Y:S01]  /*71f0*/  FADD.FTZ R22, -R144, R22 ;  /* 0x0000001690167221 */ /* 0x000fe20000010100 */
[----:B------:R-:W-:Y:S01]  /*7200*/  FSEL R20, R20, R146, P2 ;  /* 0x0000009214147208 */ /* 0x000fe20001000000 */
[----:B------:R-:W-:Y:S01]  /*7210*/  FMUL.FTZ R199, R199, R21 ;  /* 0x00000015c7c77220 */ /* 0x000fe20000410000 */
[----:B------:R-:W-:Y:S03]  /*7220*/  FSETP.GE.FTZ.AND P2, PT, R182, RZ, PT ;  /* 0x000000ffb600720b */ /* 0x000fe60003f56000 */
[----:B------:R-:W-:Y:S11]  /*7230*/  FMUL.FTZ R202, R202, R20 ;  /* 0x00000014caca7220 */ /* 0x000ff60000410000 */
[C---:B------:R-:W-:Y:S02]  /*7240*/  FADD.FTZ R16, -R146.reuse, R33 ;  /* 0x0000002192107221 */ /* 0x040fe40000010100 */
[----:B------:R-:W-:Y:S02]  /*7250*/  FADD.FTZ R17, -R146, R32 ;  /* 0x0000002092117221 */ /* 0x000fe40000010100 */
[----:B------:R-:W-:Y:S01]  /*7260*/  FADD.FTZ R35, -R144, R35 ;  /* 0x0000002390237221 */ /* 0x000fe20000010100 */
[-C--:B------:R-:W-:Y:S01]  /*7270*/  FSEL R16, R16, R146.reuse, P4 ;  /* 0x0000009210107208 */ /* 0x080fe20002000000 */
[----:B------:R-:W-:Y:S01]  /*7280*/  FADD.FTZ R34, -R144, R34 ;  /* 0x0000002290227221 */ /* 0x000fe20000010100 */
[----:B------:R-:W-:Y:S02]  /*7290*/  FSETP.GE.FTZ.AND P4, PT, R160, RZ, PT ;  /* 0x000000ffa000720b */ /* 0x000fe40003f96000 */
[----:B------:R-:W-:Y:S01]  /*72a0*/  FSEL R17, R17, R146, P5 ;  /* 0x0000009211117208 */ /* 0x000fe20002800000 */
[----:B------:R-:W-:Y:S01]  /*72b0*/  FMUL.FTZ R185, R185, R16 ;  /* 0x00000010b9b97220 */ /* 0x000fe20000410000 */
[----:B------:R-:W-:Y:S03]  /*72c0*/  FSETP.GE.FTZ.AND P5, PT, R162, RZ, PT ;  /* 0x000000ffa200720b */ /* 0x000fe60003fb6000 */
        /* <DEDUP_REMOVED lines=29> */
[----:B------:R-:W-:Y:S01]  /*74a0*/  HMMA.16816.F32 R64, R132, R138, R64 ;  /* 0x0000008a8440723c */ /* 0x000fe20000001840 */
[C---:B------:R-:W-:Y:S03]  /*74b0*/  FADD.FTZ R52, -R146.reuse, R52 ;  /* 0x0000003492347221 */ /* 0x040fe60000010100 */
[----:B------:R-:W-:Y:S02]  /*74c0*/  FADD.FTZ R53, -R146, R53 ;  /* 0x0000003592357221 */ /* 0x000fe40000010100 */
[-C--:B------:R-:W-:Y:S01]  /*74d0*/  FSEL R52, R52, R146.reuse, P3 ;  /* 0x0000009234347208 */ /* 0x080fe20001800000 */
[----:B------:R-:W-:Y:S01]  /*74e0*/  FADD.FTZ R6, -R144, R55 ;  /* 0x0000003790067221 */ /* 0x000fe20000010100 */
[----:B------:R-:W-:Y:S04]  /*74f0*/  FSETP.GE.FTZ.AND P3, PT, R153, RZ, PT ;  /* 0x000000ff9900720b */ /* 0x000fe80003f76000 */
[----:B------:R-:W-:Y:S01]  /*7500*/  FSEL R53, R53, R146, P2 ;  /* 0x0000009235357208 */ /* 0x000fe20001000000 */
[----:B------:R-:W-:Y:S01]  /*7510*/  FMUL.FTZ R157, R157, R52 ;  /* 0x000000349d9d7220 */ /* 0x000fe20000410000 */
[----:B------:R-:W-:Y:S02]  /*7520*/  FSETP.GE.FTZ.AND P2, PT, R217, RZ, PT ;  /* 0x000000ffd900720b */ /* 0x000fe40003f56000 */
[-C--:B------:R-:W-:Y:S01]  /*7530*/  FSEL R6, R6, R144.reuse, P4 ;  /* 0x0000009006067208 */ /* 0x080fe20002000000 */
[----:B------:R-:W-:Y:S01]  /*7540*/  FMUL.FTZ R156, R156, R53 ;  /* 0x000000359c9c7220 */ /* 0x000fe20000410000 */
[----:B------:R-:W-:Y:S02]  /*7550*/  FSEL R7, R7, R144, P2 ;  /* 0x0000009007077208 */ /* 0x000fe40001000000 */
[----:B------:R-:W-:Y:S01]  /*7560*/  FSETP.GE.FTZ.AND P2, PT, R214, RZ, PT ;  /* 0x000000ffd600720b */ /* 0x000fe20003f56000 */
[----:B------:R-:W-:Y:S01]  /*7570*/  FMUL.FTZ R159, R159, R6 ;  /* 0x000000069f9f7220 */ /* 0x000fe20000410000 */
[----:B------:R-:W-:Y:S02]  /*7580*/  FSETP.GE.FTZ.AND P4, PT, R219, RZ, PT ;  /* 0x000000ffdb00720b */ /* 0x000fe40003f96000 */
[----:B------:R-:W-:Y:S01]  /*7590*/  FSEL R18, R18, R144, P2 ;  /* 0x0000009012127208 */ /* 0x000fe20001000000 */
[----:B------:R-:W-:Y:S01]  /*75a0*/  FADD.FTZ R64, -R146, R64 ;  /* 0x0000004092407221 */ /* 0x000fe20000010100 */
[----:B------:R-:W-:Y:S01]  /*75b0*/  FSETP.GE.FTZ.AND P2, PT, R206, RZ, PT ;  /* 0x000000ffce00720b */ /* 0x000fe20003f56000 */
[----:B------:R-:W-:Y:S03]  /*75c0*/  FADD.FTZ R5, -R144, R66 ;  /* 0x0000004290057221 */ /* 0x000fe60000010100 */
[----:B------:R-:W-:Y:S01]  /*75d0*/  FSEL R64, R64, R146, P3 ;  /* 0x0000009240407208 */ /* 0x000fe20001800000 */
[----:B------:R-:W-:Y:S01]  /*75e0*/  @P0 FADD.FTZ R146, -R146, R65 ;  /* 0x0000004192920221 */ /* 0x000fe20000010100 */
        /* <DEDUP_REMOVED lines=16> */
[----:B------:R-:W-:Y:S02]  /*76f0*/  FSEL R35, R35, R144, P0 ;  /* 0x0000009023237208 */ /* 0x000fe40000000000 */
[----:B------:R-:W-:Y:S01]  /*7700*/  FSETP.GE.FTZ.AND P0, PT, R184, RZ, PT ;  /* 0x000000ffb800720b */ /* 0x000fe20003f16000 */
[----:B------:R-:W-:Y:S01]  /*7710*/  FMUL.FTZ R191, R191, R34 ;  /* 0x00000022bfbf7220 */ /* 0x000fe20000410000 */
[----:B------:R-:W-:Y:S01]  /*7720*/  FSETP.GE.FTZ.AND P2, PT, R188, RZ, PT ;  /* 0x000000ffbc00720b */ /* 0x000fe20003f56000 */
[----:B------:R-:W-:Y:S01]  /*7730*/  FMUL.FTZ R189, R189, R35 ;  /* 0x00000023bdbd7220 */ /* 0x000fe20000410000 */
[-C--:B------:R-:W-:Y:S01]  /*7740*/  FSEL R39, R39, R144.reuse, P0 ;  /* 0x0000009027277208 */ /* 0x080fe20000000000 */
[----:B----4-:R-:W-:Y:S01]  /*7750*/  FADD.FTZ R4, -R2, R8 ;  /* 0x0000000802047221 */ /* 0x010fe20000010100 */
[----:B------:R-:W-:Y:S01]  /*7760*/  FSETP.GE.FTZ.AND P0, PT, R164, RZ, PT ;  /* 0x000000ffa400720b */ /* 0x000fe20003f16000 */
[----:B------:R-:W-:Y:S01]  /*7770*/  FADD.FTZ R6, -R2, R13 ;  /* 0x0000000d02067221 */ /* 0x000fe20000010100 */
[-C--:B------:R-:W-:Y:S01]  /*7780*/  FSEL R38, R38, R144.reuse, P2 ;  /* 0x0000009026267208 */ /* 0x080fe20001000000 */
[C---:B------:R-:W-:Y:S01]  /*7790*/  FADD.FTZ R8, -R2.reuse, R9 ;  /* 0x0000000902087221 */ /* 0x040fe20000010100 */
[----:B------:R-:W-:Y:S01]  /*77a0*/  FSETP.GE.FTZ.AND P2, PT, R165, RZ, PT ;  /* 0x000000ffa500720b */ /* 0x000fe20003f56000 */
[C---:B------:R-:W-:Y:S01]  /*77b0*/  FADD.FTZ R56, -R2.reuse, R56 ;  /* 0x0000003802387221 */ /* 0x040fe20000010100 */
[-C--:B------:R-:W-:Y:S01]  /*77c0*/  FSEL R51, R51, R144.reuse, P0 ;  /* 0x0000009033337208 */ /* 0x080fe20000000000 */
        /* <DEDUP_REMOVED lines=8> */
[C---:B------:R-:W-:Y:S01]  /*7850*/  FADD.FTZ R26, -R0.reuse, R26 ;  /* 0x0000001a001a7221 */ /* 0x040fe20000010100 */
[----:B------:R-:W-:Y:S01]  /*7860*/  FSETP.GE.FTZ.AND P3, PT, R151, RZ, PT ;  /* 0x000000ff9700720b */ /* 0x000fe20003f76000 */
[----:B------:R-:W-:Y:S01]  /*7870*/  FADD.FTZ R42, -R0, R42 ;  /* 0x0000002a002a7221 */ /* 0x000fe20000010100 */
        /* <DEDUP_REMOVED lines=8> */
[-C--:B------:R-:W-:Y:S01]  /*7900*/  FSEL R4, R4, R2.reuse, P0 ;  /* 0x0000000204047208 */ /* 0x080fe20000000000 */
[----:B------:R-:W-:Y:S01]  /*7910*/  FADD.FTZ R5, -R2, R24 ;  /* 0x0000001802057221 */ /* 0x000fe20000010100 */
[-C--:B------:R-:W-:Y:S01]  /*7920*/  FSEL R6, R6, R2.reuse, P3 ;  /* 0x0000000206067208 */ /* 0x080fe20001800000 */
[----:B------:R-:W-:Y:S01]  /*7930*/  @P2 FADD.FTZ R144, -R144, R67 ;  /* 0x0000004390902221 */ /* 0x000fe20000010100 */
[----:B------:R-:W-:Y:S01]  /*7940*/  FSETP.GE.FTZ.AND P2, PT, R212, RZ, PT ;  /* 0x000000ffd400720b */ /* 0x000fe20003f56000 */
[----:B------:R-:W-:Y:S01]  /*7950*/  FMUL.FTZ R162, R162, R7 ;  /* 0x00000007a2a27220 */ /* 0x000fe20000410000 */
[----:B------:R-:W-:Y:S01]  /*7960*/  FSETP.GE.FTZ.AND P0, PT, R186, RZ, PT ;  /* 0x000000ffba00720b */ /* 0x000fe20003f16000 */
[C---:B------:R-:W-:Y:S01]  /*7970*/  FADD.FTZ R7, -R2.reuse, R12 ;  /* 0x0000000c02077221 */ /* 0x040fe20000010100 */
        /* <DEDUP_REMOVED lines=8> */
[-C--:B------:R-:W-:Y:S01]  /*7a00*/  FSEL R4, R4, R2.reuse, P0 ;  /* 0x0000000204047208 */ /* 0x080fe20000000000 */
[----:B------:R-:W-:Y:S01]  /*7a10*/  FMUL.FTZ R49, R212, R5 ;  /* 0x00000005d4317220 */ /* 0x000fe20000410000 */
        /* <DEDUP_REMOVED lines=64> */
[----:B------:R-:W-:Y:S01]  /*7e20*/  FSEL R5, R5, R0, P0 ;  /* 0x0000000005057208 */ /* 0x000fe20000000000 */
[----:B------:R-:W-:Y:S01]  /*7e30*/  FADD.FTZ R4, -R0, R43 ;  /* 0x0000002b00047221 */ /* 0x000fe20000010100 */
        /* <DEDUP_REMOVED lines=8> */
[----:B------:R-:W-:Y:S02]  /*7ec0*/  FSETP.GE.FTZ.AND P0, PT, R195, RZ, PT ;  /* 0x000000ffc300720b */ /* 0x000fe40003f16000 */
[----:B------:R-:W-:Y:S01]  /*7ed0*/  FSEL R4, R4, R0, P2 ;  /* 0x0000000004047208 */ /* 0x000fe20001000000 */
[----:B------:R-:W-:Y:S01]  /*7ee0*/  FMUL.FTZ R35, R194, R2 ;  /* 0x00000002c2237220 */ /* 0x000fe20000410000 */
[----:B------:R-:W-:Y:S01]  /*7ef0*/  FSETP.GE.FTZ.AND P2, PT, R158, RZ, PT ;  /* 0x000000ff9e00720b */ /* 0x000fe20003f56000 */
[----:B------:R-:W-:Y:S01]  /*7f00*/  FADD.FTZ R2, -R0, R62 ;  /* 0x0000003e00027221 */ /* 0x000fe20000010100 */
[----:B------:R-:W-:Y:S01]  /*7f10*/  FSEL R5, R42, R0, P3 ;  /* 0x000000002a057208 */ /* 0x000fe20001800000 */
[----:B------:R-:W-:Y:S01]  /*7f20*/  FMUL.FTZ R31, R196, R4 ;  /* 0x00000004c41f7220 */ /* 0x000fe20000410000 */
[----:B------:R-:W-:Y:S01]  /*7f30*/  FSEL R6, R6, R0, P0 ;  /* 0x0000000006067208 */ /* 0x000fe20000000000 */
[C---:B------:R-:W-:Y:S01]  /*7f40*/  FADD.FTZ R4, -R0.reuse, R59 ;  /* 0x0000003b00047221 */ /* 0x040fe20000010100 */
[----:B------:R-:W-:Y:S01]  /*7f50*/  PLOP3.LUT P0, PT, PT, PT, UP5, 0x80, 0x0 ;  /* 0x000000000000781c */ /* 0x000fe20003f0f058 */
[----:B------:R-:W-:Y:S01]  /*7f60*/  FMUL.FTZ R36, R197, R5 ;  /* 0x00000005c5247220 */ /* 0x000fe20000410000 */
[----:B------:R-:W-:Y:S01]  /*7f70*/  FSETP.GE.FTZ.AND P5, PT, R181, RZ, PT ;  /* 0x000000ffb500720b */ /* 0x000fe20003fb6000 */
[----:B------:R-:W-:Y:S01]  /*7f80*/  FADD.FTZ R5, -R0, R58 ;  /* 0x0000003a00057221 */ /* 0x000fe20000010100 */
[----:B------:R-:W-:Y:S01]  /*7f90*/  FSETP.GE.FTZ.AND P4, PT, R180, RZ, PT ;  /* 0x000000ffb400720b */ /* 0x000fe20003f96000 */
[----:B------:R-:W-:Y:S01]  /*7fa0*/  FMUL.FTZ R29, R195, R6 ;  /* 0x00000006c31d7220 */ /* 0x000fe20000410000 */
[----:B------:R-:W-:Y:S02]  /*7fb0*/  FSETP.GE.FTZ.AND P3, PT, R163, RZ, PT ;  /* 0x000000ffa300720b */ /* 0x000fe40003f76000 */
        /* <DEDUP_REMOVED lines=21> */
[----:B------:R-:W-:Y:S02]  /*8110*/  IADD3 R6, P2, R8, R10, RZ ;  /* 0x0000000a08067210 */ /* 0x000fe40007f5e0ff */
[----:B------:R-:W-:Y:S01]  /*8120*/  SHF.L.U64.HI R0, R2, R4, c[0x0][0x194] ;  /* 0x0000650002007619 */ /* 0x000fe20000010204 */
        /* <DEDUP_REMOVED lines=16> */
.L_x_1612:
        /* <DEDUP_REMOVED lines=192> */
.L_x_1613:
[----:B------:R-:W-:Y:S01]  /*8e30*/  LDSM.16.M88.4 R32, [R174+0x14000] ;  /* 0x01400000ae20783b */ /* 0x000fe20000000200 */
[----:B------:R-:W-:Y:S01]  /*8e40*/  IMAD.IADD R144, R169, 0x1, R175 ;  /* 0x00000001a9907824 */ /* 0x000fe200078e02af */
[----:B------:R-:W-:Y:S01]  /*8e50*/  ULOP3.LUT UR4, UR10, 0x1, URZ, 0xc0, !UPT ;  /* 0x000000010a047892 */ /* 0x000fe2000f8ec03f */
[----:B------:R-:W-:Y:S01]  /*8e60*/  IMAD.MOV.U32 R150, RZ, RZ, 0x4 ;  /* 0x00000004ff967424 */ /* 0x000fe200078e00ff */
[----:B------:R-:W-:Y:S01]  /*8e70*/  @UP5 UIADD3 UR5, UP4, UR14, -0x200, URZ ;  /* 0xfffffe000e055890 */ /* 0x000fe2000ff9e03f */
[----:B------:R-:W2:Y:S01]  /*8e80*/  LDSM.16.MT88.4 R16, [R0+0xc000] ;  /* 0x00c000000010783b */ /* 0x000ea20000004200 */
[----:B------:R-:W-:Y:S01]  /*8e90*/  IMAD.MOV.U32 R151, RZ, RZ, c[0x0][0x22c] ;  /* 0x00008b00ff977624 */ /* 0x000fe200078e00ff */
[----:B------:R-:W-:Y:S01]  /*8ea0*/  UISETP.NE.U32.AND UP1, UPT, UR4, 0x1, UPT ;  /* 0x000000010400788c */ /* 0x000fe2000bf25070 */
[----:B------:R-:W-:Y:S01]  /*8eb0*/  IMAD.MOV.U32 R153, RZ, RZ, c[0x0][0x22c] ;  /* 0x00008b00ff997624 */ /* 0x000fe200078e00ff */
[----:B------:R-:W-:Y:S01]  /*8ec0*/  UIADD3 UR6, UR10, -0x1, URZ ;  /* 0xffffffff0a067890 */ /* 0x000fe2000fffe03f */
[----:B------:R-:W3:Y:S01]  /*8ed0*/  LDSM.16.M88.4 R28, [R174+0x16000] ;  /* 0x01600000ae1c783b */ /* 0x000ee20000000200 */
[----:B------:R-:W-:Y:S01]  /*8ee0*/  IMAD R151, R151, c[0x0][0x1c0], RZ ;  /* 0x0000700097977a24 */ /* 0x000fe200078e02ff */
[----:B------:R-:W-:Y:S01]  /*8ef0*/  @UP5 UIADD3.X UR4, UR15, -0x1, URZ, UP4, !UPT ;  /* 0xffffffff0f045890 */ /* 0x000fe2000a7fe43f */
[----:B------:R-:W-:Y:S02]  /*8f00*/  IMAD R153, R153, c[0x0][0x1c0], RZ ;  /* 0x0000700099997a24 */ /* 0x000fe400078e02ff */
[----:B------:R-:W4:Y:S01]  /*8f10*/  LDSM.16.MT88.4 R36, [R2+0xc000] ;  /* 0x00c000000224783b */ /* 0x000f220000004200 */
[----:B------:R-:W-:Y:S02]  /*8f20*/  IMAD.SHL.U32 R151, R151, 0x10, RZ ;  /* 0x0000001097977824 */ /* 0x000fe400078e00ff */
[----:B------:R-:W-:Y:S02]  /*8f30*/  IMAD R153, R153, 0x18, RZ ;  /* 0x0000001899997824 */ /* 0x000fe400078e02ff */
[----:B------:R-:W-:Y:S01]  /*8f40*/  LDSM.16.M88.4 R40, [R175+0x14000] ;  /* 0x01400000af28783b */ /* 0x000fe20000000200 */
[----:B------:R-:W-:Y:S02]  /*8f50*/  IMAD.MOV.U32 R152, RZ, RZ, c[0x0][0x22c] ;  /* 0x00008b00ff987624 */ /* 0x000fe400078e00ff */
[----:B------:R-:W-:Y:S02]  /*8f60*/  IMAD.MOV.U32 R147, RZ, RZ, c[0x0][0x22c] ;  /* 0x00008b00ff937624 */ /* 0x000fe400078e00ff */
[----:B------:R-:W1:Y:S01]  /*8f70*/  LDSM.16.MT88.4 R44, [R0+0xc800] ;  /* 0x00c80000002c783b */ /* 0x000e620000004200 */
[----:B------:R-:W-:Y:S02]  /*8f80*/  IMAD R152, R152, c[0x0][0x1c0], RZ ;  /* 0x0000700098987a24 */ /* 0x000fe400078e02ff */
[----:B------:R-:W-:Y:S02]  /*8f90*/  IMAD R147, R147, c[0x0][0x1c0], RZ ;  /* 0x0000700093937a24 */ /* 0x000fe400078e02ff */
[----:B------:R-:W1:Y:S01]  /*8fa0*/  LDSM.16.M88.4 R48, [R175+0x16000] ;  /* 0x01600000af30783b */ /* 0x000e620000000200 */
[----:B------:R-:W-:Y:S02]  /*8fb0*/  IMAD.SHL.U32 R152, R152, 0x20, RZ ;  /* 0x0000002098987824 */ /* 0x000fe400078e00ff */
[----:B------:R-:W-:Y:S02]  /*8fc0*/  IMAD.U32 R147, R147, -0x80, RZ ;  /* 0xffffff8093937824 */ /* 0x000fe400078e00ff */
[----:B------:R-:W1:Y:S03]  /*8fd0*/  LDSM.16.MT88.4 R52, [R2+0xc800] ;  /* 0x00c800000234783b */ /* 0x000e660000004200 */
[C---:B------:R-:W-:Y:S02]  /*8fe0*/  LEA R227, P2, R147.reuse, R148, 0x2 ;  /* 0x0000009493e37211 */ /* 0x040fe400078410ff */
[----:B------:R-:W-:Y:S02]  /*8ff0*/  LDSM.16.M88.4 R56, [R145+0x14000] ;  /* 0x014000009138783b */ /* 0x000fe40000000200 */
[----:B------:R-:W-:Y:S01]  /*9000*/  LEA.HI.X.SX32 R226, R147, R149, 0x2, P2 ;  /* 0x0000009593e27211 */ /* 0x000fe200010f16ff */
[----:B------:R-:W-:Y:S01]  /*9010*/  IMAD.MOV.U32 R147, RZ, RZ, c[0x0][0x22c] ;  /* 0x00008b00ff937624 */ /* 0x000fe200078e00ff */
[-C--:B-12---:R-:W-:Y:S01]  /*9020*/  HMMA.16816.F32 R4, R32, R16.reuse, RZ ;  /* 0x000000102004723c */ /* 0x086fe200000018ff */
[----:B------:R-:W1:Y:S02]  /*9030*/  LDSM.16.MT88.4 R60, [R0+0xd000] ;  /* 0x00d00000003c783b */ /* 0x000e640000004200 */
[----:B------:R-:W-:Y:S03]  /*9040*/  IMAD R147, R147, c[0x0][0x1c0], RZ ;  /* 0x0000700093937a24 */ /* 0x000fe600078e02ff */
[----:B------:R-:W2:Y:S01]  /*9050*/  LDSM.16.M88.4 R64, [R145+0x16000] ;  /* 0x016000009140783b */ /* 0x000ea20000000200 */
[----:B------:R-:W-:Y:S01]  /*9060*/  IMAD.SHL.U32 R147, R147, 0x8, RZ ;  /* 0x0000000893937824 */ /* 0x000fe200078e00ff */
[C---:B---3--:R-:W-:Y:S03]  /*9070*/  HMMA.16816.F32 R8, R28.reuse, R16, RZ ;  /* 0x000000101c08723c */ /* 0x048fe600000018ff */
[----:B------:R-:W3:Y:S05]  /*9080*/  LDSM.16.MT88.4 R132, [R2+0xd000] ;  /* 0x00d000000284783b */ /* 0x000eea0000004200 */
        /* <DEDUP_REMOVED lines=71> */
[----:B------:R-:W-:Y:S07]  /*9500*/  HMMA.16816.F32 R32, R44, R134, R32 ;  /* 0x000000862c20723c */ /* 0x000fee0000001820 */
[----:B------:R-:W-:Y:S01]  /*9510*/  IMAD.MOV.U32 R47, RZ, RZ, c[0x0][0x22c] ;  /* 0x00008b00ff2f7624 */ /* 0x000fe200078e00ff */
[-C--:B------:R-:W-:Y:S01]  /*9520*/  HMMA.16816.F32 R4, R36, R48.reuse, R4 ;  /* 0x000000302404723c */ /* 0x080fe20000001804 */
[----:B------:R-:W-:Y:S04]  /*9530*/  IMAD.MOV.U32 R46, RZ, RZ, c[0x0][0x22c] ;  /* 0x00008b00ff2e7624 */ /* 0x000fe800078e00ff */
[----:B------:R-:W-:Y:S02]  /*9540*/  IMAD R47, R47, c[0x0][0x1c0], RZ ;  /* 0x000070002f2f7a24 */ /* 0x000fe400078e02ff */
[----:B------:R-:W-:Y:S01]  /*9550*/  IMAD R46, R46, c[0x0][0x1c0], RZ ;  /* 0x000070002e2e7a24 */ /* 0x000fe200078e02ff */
        /* <DEDUP_REMOVED lines=9> */
[C---:B------:R-:W-:Y:S08]  /*95f0*/  HMMA.16816.F32 R24, R136.reuse, R140, R24 ;  /* 0x0000008c8818723c */ /* 0x040ff00000001818 */
[-C--:B------:R-:W-:Y:S08]  /*9600*/  HMMA.16816.F32 R28, R136, R142.reuse, R28 ;  /* 0x0000008e881c723c */ /* 0x080ff0000000181c */
[----:B------:R-:W-:Y:S07]  /*9610*/  HMMA.16816.F32 R32, R36, R142, R32 ;  /* 0x0000008e2420723c */ /* 0x000fee0000001820 */
[----:B------:R-:W-:Y:S01]  /*9620*/  IMAD.MOV.U32 R36, RZ, RZ, R227 ;  /* 0x000000ffff247224 */ /* 0x000fe200078e00e3 */
[-C--:B----4-:R-:W-:Y:S05]  /*9630*/  HMMA.16816.F32 R4, R40, R52.reuse, R4 ;  /* 0x000000342804723c */ /* 0x090fea0000001804 */
[----:B------:R-:W-:Y:S01]  /*9640*/  IMAD.MOV.U32 R37, RZ, RZ, R226 ;  /* 0x000000ffff257224 */ /* 0x000fe200078e00e2 */
[----:B------:R-:W-:Y:S02]  /*9650*/  LEA R44, P2, R147, R36, 0x2 ;  /* 0x00000024932c7211 */ /* 0x000fe400078410ff */
[C---:B-1----:R-:W-:Y:S01]  /*9660*/  HMMA.16816.F32 R8, R56.reuse, R52, R8 ;  /* 0x000000343808723c */ /* 0x042fe20000001808 */
[----:B------:R-:W2:Y:S03]  /*9670*/  LDL R53, [R1+0xc] ;  /* 0x00000c0001357983 */ /* 0x000ea60000100800 */
[----:B------:R-:W-:Y:S02]  /*9680*/  @P0 IADD3 R38, R245, -0x80, RZ ;  /* 0xffffff80f5260810 */ /* 0x000fe40007ffe0ff */
[----:B------:R-:W3:Y:S01]  /*9690*/  LDL R52, [R1+0x4] ;  /* 0x0000040001347983 */ /* 0x000ee20000100800 */
[-C--:B------:R-:W-:Y:S01]  /*96a0*/  LEA.HI.X.SX32 R45, R147, R37.reuse, 0x2, P2 ;  /* 0x00000025932d7211 */ /* 0x080fe200010f16ff */
[-C--:B------:R-:W-:Y:S04]  /*96b0*/  HMMA.16816.F32 R12, R56, R54.reuse, R12 ;  /* 0x00000036380c723c */ /* 0x080fe8000000180c */
[----:B------:R-:W-:Y:S01]  /*96c0*/  @P0 IMAD.WIDE R38, R38, R150, UR14 ;  /* 0x0000000e26260e25 */ /* 0x000fe2000f8e0296 */
[----:B------:R-:W-:Y:S02]  /*96d0*/  @UP5 UMOV UR14, UR5 ;  /* 0x00000005000e5c82 */ /* 0x000fe40008000000 */
[----:B------:R-:W-:Y:S01]  /*96e0*/  @UP5 UMOV UR15, UR4 ;  /* 0x00000004000f5c82 */ /* 0x000fe20008000000 */
[C---:B------:R-:W-:Y:S01]  /*96f0*/  HMMA.16816.F32 R16, R40.reuse, R54, R16 ;  /* 0x000000362810723c */ /* 0x040fe20000001810 */
[----:B------:R1:W5:Y:S03]  /*9700*/  @P0 LDG.E R243, [R38.64] ;  /* 0x0000000826f30981 */ /* 0x000366000c1e1900 */
[----:B------:R-:W-:Y:S02]  /*9710*/  IMAD.MOV.U32 R150, RZ, RZ, c[0x0][0x22c] ;  /* 0x00008b00ff967624 */ /* 0x000fe400078e00ff */
[----:B------:R1:W5:Y:S01]  /*9720*/  @P0 LDG.E R244, [R38.64+0x20] ;  /* 0x0000200826f40981 */ /* 0x000362000c1e1900 */
[C---:B------:R-:W-:Y:S01]  /*9730*/  IADD3 R55, R151.reuse, 0x20, RZ ;  /* 0x0000002097377810 */ /* 0x040fe20007ffe0ff */
[-C--:B------:R-:W-:Y:S03]  /*9740*/  HMMA.16816.F32 R20, R40, R60.reuse, R20 ;  /* 0x0000003c2814723c */ /* 0x080fe60000001814 */
[----:B------:R1:W5:Y:S01]  /*9750*/  @P0 LDG.E R241, [R38.64+0x100] ;  /* 0x0001000826f10981 */ /* 0x000362000c1e1900 */
[----:B------:R-:W-:Y:S01]  /*9760*/  IMAD R150, R150, c[0x0][0x1c0], RZ ;  /* 0x0000700096967a24 */ /* 0x000fe200078e02ff */
[C---:B------:R-:W-:Y:S03]  /*9770*/  IADD3 R54, R151.reuse, 0x20, RZ ;  /* 0x0000002097367810 */ /* 0x040fe60007ffe0ff */
[C---:B------:R-:W-:Y:S01]  /*9780*/  HMMA.16816.F32 R24, R56.reuse, R60, R24 ;  /* 0x0000003c3818723c */ /* 0x040fe20000001818 */
[----:B------:R1:W5:Y:S03]  /*9790*/  @P0 LDG.E R242, [R38.64+0x120] ;  /* 0x0001200826f20981 */ /* 0x000366000c1e1900 */
[----:B------:R-:W-:Y:S02]  /*97a0*/  IMAD R150, R150, 0x28, RZ ;  /* 0x0000002896967824 */ /* 0x000fe400078e02ff */
[----:B------:R4:W-:Y:S02]  /*97b0*/  RED.E.ADD.F32.FTZ.RN.STRONG.GPU [R36.64], R4 ;  /* 0x000000042400798e */ /* 0x0009e4000c10e788 */
[-C--:B------:R-:W-:Y:S03]  /*97c0*/  HMMA.16816.F32 R28, R56, R62.reuse, R28 ;  /* 0x0000003e381c723c */ /* 0x080fe6000000181c */
[----:B------:R4:W-:Y:S04]  /*97d0*/  RED.E.ADD.F32.FTZ.RN.STRONG.GPU [R44.64], R5 ;  /* 0x000000052c00798e */ /* 0x0009e8000c10e788 */
[C---:B------:R-:W-:Y:S01]  /*97e0*/  IADD3 R57, R151.reuse, 0x20, RZ ;  /* 0x0000002097397810 */ /* 0x040fe20007ffe0ff */
[----:B------:R-:W-:Y:S04]  /*97f0*/  HMMA.16816.F32 R32, R40, R62, R32 ;  /* 0x0000003e2820723c */ /* 0x000fe80000001820 */
[----:B------:R-:W-:Y:S03]  /*9800*/  IADD3 R56, R151, 0x20, RZ ;  /* 0x0000002097387810 */ /* 0x000fe60007ffe0ff */
[-C--:B------:R-:W-:Y:S01]  /*9810*/  LEA R40, P2, R153, R36.reuse, 0x2 ;  /* 0x0000002499287211 */ /* 0x080fe200078410ff */
[----:B------:R-:W-:Y:S01]  /*9820*/  IMAD.MOV.U32 R43, RZ, RZ, c[0x0][0x22c] ;  /* 0x00008b00ff2b7624 */ /* 0x000fe200078e00ff */
[-C--:B-1----:R-:W-:Y:S03]  /*9830*/  LEA R38, P0, R151, R36.reuse, 0x2 ;  /* 0x0000002497267211 */ /* 0x082fe600078010ff */
[----:B------:R-:W-:Y:S01]  /*9840*/  IMAD R43, R43, c[0x0][0x1c0], RZ ;  /* 0x000070002b2b7a24 */ /* 0x000fe200078e02ff */
[-C--:B------:R-:W-:Y:S01]  /*9850*/  LEA.HI.X.SX32 R41, R153, R37.reuse, 0x2, P2 ;  /* 0x0000002599297211 */ /* 0x080fe200010f16ff */
[----:B------:R-:W-:Y:S01]  /*9860*/  IMAD.MOV.U32 R42, RZ, RZ, c[0x0][0x22c] ;  /* 0x00008b00ff2a7624 */ /* 0x000fe200078e00ff */
[-C--:B------:R-:W-:Y:S01]  /*9870*/  LEA.HI.X.SX32 R39, R151, R37.reuse, 0x2, P0 ;  /* 0x0000002597277211 */ /* 0x080fe200000f16ff */
[----:B------:R-:W-:Y:S01]  /*9880*/  IMAD R43, R43, 0x70, RZ ;  /* 0x000000702b2b7824 */ /* 0x000fe200078e02ff */
[-C--:B----4-:R-:W-:Y:S01]  /*9890*/  LEA R4, P0, R152, R36.reuse, 0x2 ;  /* 0x0000002498047211 */ /* 0x090fe200078010ff */
[----:B------:R-:W-:Y:S02]  /*98a0*/  IMAD R42, R42, c[0x0][0x1c0], RZ ;  /* 0x000070002a2a7a24 */ /* 0x000fe400078e02ff */
[----:B------:R1:W-:Y:S01]  /*98b0*/  RED.E.ADD.F32.FTZ.RN.STRONG.GPU [R38.64], R6 ;  /* 0x000000062600798e */ /* 0x0003e2000c10e788 */
[-C--:B------:R-:W-:Y:S01]  /*98c0*/  LEA.HI.X.SX32 R5, R152, R37.reuse, 0x2, P0 ;  /* 0x0000002598057211 */ /* 0x080fe200000f16ff */
[----:B------:R-:W-:Y:S03]  /*98d0*/  IMAD R42, R42, 0x78, RZ ;  /* 0x000000782a2a7824 */ /* 0x000fe600078e02ff */
[----:B------:R4:W-:Y:S05]  /*98e0*/  RED.E.ADD.F32.FTZ.RN.STRONG.GPU [R40.64], R7 ;  /* 0x000000072800798e */ /* 0x0009ea000c10e788 */
[----:B------:R4:W-:Y:S01]  /*98f0*/  RED.E.ADD.F32.FTZ.RN.STRONG.GPU [R4.64], R8 ;  /* 0x000000080400798e */ /* 0x0009e2000c10e788 */
[-C--:B-1----:R-:W-:Y:S02]  /*9900*/  LEA R38, P2, R150, R36.reuse, 0x2 ;  /* 0x0000002496267211 */ /* 0x082fe400078410ff */
[-C--:B------:R-:W-:Y:S02]  /*9910*/  LEA R6, P0, R0, R36.reuse, 0x2 ;  /* 0x0000002400067211 */ /* 0x080fe400078010ff */
[-C--:B------:R-:W-:Y:S01]  /*9920*/  LEA.HI.X.SX32 R39, R150, R37.reuse, 0x2, P2 ;  /* 0x0000002596277211 */ /* 0x080fe200010f16ff */
[----:B------:R-:W-:Y:S01]  /*9930*/  IMAD.MOV.U32 R150, RZ, RZ, c[0x0][0x22c] ;  /* 0x00008b00ff967624 */ /* 0x000fe200078e00ff */
[-C--:B----4-:R-:W-:Y:S01]  /*9940*/  LEA.HI.X.SX32 R7, R0, R37.reuse, 0x2, P0 ;  /* 0x0000002500077211 */ /* 0x090fe200000f16ff */
[----:B------:R-:W-:Y:S02]  /*9950*/  IMAD.MOV.U32 R0, RZ, RZ, c[0x0][0x22c] ;  /* 0x00008b00ff007624 */ /* 0x000fe400078e00ff */
[----:B------:R1:W-:Y:S01]  /*9960*/  RED.E.ADD.F32.FTZ.RN.STRONG.GPU [R38.64], R9 ;  /* 0x000000092600798e */ /* 0x0003e2000c10e788 */
[-C--:B------:R-:W-:Y:S01]  /*9970*/  LEA R4, P2, R2, R36.reuse, 0x2 ;  /* 0x0000002402047211 */ /* 0x080fe200078410ff */
[----:B------:R-:W-:Y:S02]  /*9980*/  IMAD R0, R0, c[0x0][0x1c0], RZ ;  /* 0x0000700000007a24 */ /* 0x000fe400078e02ff */
[----:B------:R-:W-:Y:S01]  /*9990*/  IMAD R150, R150, c[0x0][0x1c0], RZ ;  /* 0x0000700096967a24 */ /* 0x000fe200078e02ff */
[-C--:B------:R-:W-:Y:S01]  /*99a0*/  LEA.HI.X.SX32 R5, R2, R37.reuse, 0x2, P2 ;  /* 0x0000002502057211 */ /* 0x080fe200010f16ff */
[----:B------:R-:W-:Y:S01]  /*99b0*/  IMAD.SHL.U32 R0, R0, 0x40, RZ ;  /* 0x0000004000007824 */ /* 0x000fe200078e00ff */
[----:B------:R-:W4:Y:S01]  /*99c0*/  LDL R2, [R1] ;  /* 0x0000000001027983 */ /* 0x000f220000100800 */
[----:B------:R-:W-:Y:S03]  /*99d0*/  IMAD.SHL.U32 R150, R150, 0x8, RZ ;  /* 0x0000000896967824 */ /* 0x000fe600078e00ff */
[-C--:B------:R-:W-:Y:S01]  /*99e0*/  LEA R8, P0, R0, R36.reuse, 0x2 ;  /* 0x0000002400087211 */ /* 0x080fe200078010ff */
[----:B------:R1:W-:Y:S01]  /*99f0*/  RED.E.ADD.F32.FTZ.RN.STRONG.GPU [R6.64], R10 ;  /* 0x0000000a0600798e */ /* 0x0003e2000c10e788 */
[C---:B------:R-:W-:Y:S02]  /*9a00*/  IMAD.IADD R56, R150.reuse, 0x1, R56 ;  /* 0x0000000196387824 */ /* 0x040fe400078e0238 */
[C---:B------:R-:W-:Y:S02]  /*9a10*/  IMAD.IADD R55, R150.reuse, 0x1, R55 ;  /* 0x0000000196377824 */ /* 0x040fe400078e0237 */
[----:B------:R1:W-:Y:S01]  /*9a20*/  RED.E.ADD.F32.FTZ.RN.STRONG.GPU [R4.64], R11 ;  /* 0x0000000b0400798e */ /* 0x0003e2000c10e788 */
[C---:B------:R-:W-:Y:S02]  /*9a30*/  IMAD.IADD R54, R150.reuse, 0x1, R54 ;  /* 0x0000000196367824 */ /* 0x040fe400078e0236 */
[C---:B------:R-:W-:Y:S02]  /*9a40*/  IMAD.IADD R55, R150.reuse, 0x1, R55 ;  /* 0x0000000196377824 */ /* 0x040fe400078e0237 */
[C---:B------:R-:W-:Y:S04]  /*9a50*/  IMAD.IADD R54, R150.reuse, 0x1, R54 ;  /* 0x0000000196367824 */ /* 0x040fe800078e0236 */
[----:B------:R-:W-:Y:S01]  /*9a60*/  IMAD.IADD R54, R150, 0x1, R54 ;  /* 0x0000000196367824 */ /* 0x000fe200078e0236 */
[-C--:B-1----:R-:W-:Y:S02]  /*9a70*/  LEA.HI.X.SX32 R9, R0, R37.reuse, 0x2, P0 ;  /* 0x0000002500097211 */ /* 0x082fe400000f16ff */
[----:B------:R-:W4:Y:S05]  /*9a80*/  LDL R0, [R1+0x8] ;  /* 0x0000080001007983 */ /* 0x000f2a0000100800 */
[----:B------:R1:W-:Y:S01]  /*9a90*/  RED.E.ADD.F32.FTZ.RN.STRONG.GPU [R8.64], R16 ;  /* 0x000000100800798e */ /* 0x0003e2000c10e788 */
[CC--:B------:R-:W-:Y:S04]  /*9aa0*/  LEA R6, P2, R47.reuse, R36.reuse, 0x2 ;  /* 0x000000242f067211 */ /* 0x0c0fe800078410ff */
[-C--:B------:R-:W-:Y:S01]  /*9ab0*/  LEA.HI.X.SX32 R7, R47, R37.reuse, 0x2, P2 ;  /* 0x000000252f077211 */ /* 0x080fe200010f16ff */
[----:B------:R-:W-:Y:S01]  /*9ac0*/  IMAD.MOV.U32 R47, RZ, RZ, c[0x0][0x22c] ;  /* 0x00008b00ff2f7624 */ /* 0x000fe200078e00ff */
[CC--:B------:R-:W-:Y:S03]  /*9ad0*/  LEA R4, P0, R46.reuse, R36.reuse, 0x2 ;  /* 0x000000242e047211 */ /* 0x0c0fe600078010ff */
[----:B------:R1:W-:Y:S01]  /*9ae0*/  RED.E.ADD.F32.FTZ.RN.STRONG.GPU [R6.64], R17 ;  /* 0x000000110600798e */ /* 0x0003e2000c10e788 */
[-C--:B------:R-:W-:Y:S01]  /*9af0*/  LEA.HI.X.SX32 R5, R46, R37.reuse, 0x2, P0 ;  /* 0x000000252e057211 */ /* 0x080fe200000f16ff */
[----:B------:R-:W-:Y:S02]  /*9b00*/  IMAD R47, R47, c[0x0][0x1c0], RZ ;  /* 0x000070002f2f7a24 */ /* 0x000fe400078e02ff */
[----:B------:R-:W-:Y:S02]  /*9b10*/  IMAD.MOV.U32 R46, RZ, RZ, c[0x0][0x22c] ;  /* 0x00008b00ff2e7624 */ /* 0x000fe400078e00ff */
[----:B------:R1:W-:Y:S01]  /*9b20*/  RED.E.ADD.F32.FTZ.RN.STRONG.GPU [R4.64], R18 ;  /* 0x000000120400798e */ /* 0x0003e2000c10e788 */
[----:B------:R-:W-:Y:S02]  /*9b30*/  IMAD R47, R47, 0x60, RZ ;  /* 0x000000602f2f7824 */ /* 0x000fe400078e02ff */
[----:B------:R-:W-:Y:S03]  /*9b40*/  IMAD R46, R46, c[0x0][0x1c0], RZ ;  /* 0x000070002e2e7a24 */ /* 0x000fe600078e02ff */
[CC--:B------:R-:W-:Y:S01]  /*9b50*/  LEA R10, P0, R47.reuse, R36.reuse, 0x2 ;  /* 0x000000242f0a7211 */ /* 0x0c0fe200078010ff */
[----:B------:R-:W-:Y:S01]  /*9b60*/  IMAD R46, R46, 0x68, RZ ;  /* 0x000000682e2e7824 */ /* 0x000fe200078e02ff */
[-C--:B-1----:R-:W-:Y:S02]  /*9b70*/  LEA R16, P2, R48, R36.reuse, 0x2 ;  /* 0x0000002430107211 */ /* 0x082fe400078410ff */
[-C--:B------:R-:W-:Y:S02]  /*9b80*/  LEA.HI.X.SX32 R11, R47, R37.reuse, 0x2, P0 ;  /* 0x000000252f0b7211 */ /* 0x080fe400000f16ff */
[CC--:B------:R-:W-:Y:S04]  /*9b90*/  LEA R8, P3, R46.reuse, R36.reuse, 0x2 ;  /* 0x000000242e087211 */ /* 0x0c0fe800078610ff */
[-C--:B------:R-:W-:Y:S02]  /*9ba0*/  LEA.HI.X.SX32 R9, R46, R37.reuse, 0x2, P3 ;  /* 0x000000252e097211 */ /* 0x080fe400018f16ff */
[-C--:B------:R-:W-:Y:S02]  /*9bb0*/  LEA R46, P6, R55, R36.reuse, 0x2 ;  /* 0x00000024372e7211 */ /* 0x080fe400078c10ff */
[-C--:B------:R-:W-:Y:S02]  /*9bc0*/  LEA.HI.X.SX32 R17, R48, R37.reuse, 0x2, P2 ;  /* 0x0000002530117211 */ /* 0x080fe400010f16ff */
[-C--:B------:R-:W-:Y:S02]  /*9bd0*/  LEA R6, P2, R43, R36.reuse, 0x2 ;  /* 0x000000242b067211 */ /* 0x080fe400078410ff */
[-C--:B------:R-:W-:Y:S01]  /*9be0*/  LEA.HI.X.SX32 R47, R55, R37.reuse, 0x2, P6 ;  /* 0x00000025372f7211 */ /* 0x080fe200030f16ff */
[----:B------:R-:W-:Y:S01]  /*9bf0*/  RED.E.ADD.F32.FTZ.RN.STRONG.GPU [R16.64], R19 ;  /* 0x000000131000798e */ /* 0x000fe2000c10e788 */
[-C--:B------:R-:W-:Y:S02]  /*9c00*/  LEA.HI.X.SX32 R7, R43, R37.reuse, 0x2, P2 ;  /* 0x000000252b077211 */ /* 0x080fe400010f16ff */
[CC--:B------:R-:W-:Y:S02]  /*9c10*/  LEA R4, P0, R42.reuse, R36.reuse, 0x2 ;  /* 0x000000242a047211 */ /* 0x0c0fe400078010ff */
[----:B------:R1:W-:Y:S01]  /*9c20*/  RED.E.ADD.F32.FTZ.RN.STRONG.GPU [R10.64], R12 ;  /* 0x0000000c0a00798e */ /* 0x0003e2000c10e788 */
[CC--:B------:R-:W-:Y:S02]  /*9c30*/  LEA R50, P2, R57.reuse, R36.reuse, 0x2 ;  /* 0x0000002439327211 */ /* 0x0c0fe400078410ff */
[-C--:B------:R-:W-:Y:S02]  /*9c40*/  LEA.HI.X.SX32 R5, R42, R37.reuse, 0x2, P0 ;  /* 0x000000252a057211 */ /* 0x080fe400000f16ff */
[----:B------:R1:W-:Y:S01]  /*9c50*/  RED.E.ADD.F32.FTZ.RN.STRONG.GPU [R8.64], R13 ;  /* 0x0000000d0800798e */ /* 0x0003e2000c10e788 */
[-C--:B------:R-:W-:Y:S02]  /*9c60*/  LEA.HI.X.SX32 R51, R57, R37.reuse, 0x2, P2 ;  /* 0x0000002539337211 */ /* 0x080fe400010f16ff */
[-C--:B------:R-:W-:Y:S02]  /*9c70*/  LEA R48, P0, R56, R36.reuse, 0x2 ;  /* 0x0000002438307211 */ /* 0x080fe400078010ff */
[----:B------:R1:W-:Y:S01]  /*9c80*/  RED.E.ADD.F32.FTZ.RN.STRONG.GPU [R6.64], R14 ;  /* 0x0000000e0600798e */ /* 0x0003e2000c10e788 */
[-C--:B------:R-:W-:Y:S02]  /*9c90*/  LEA R42, P5, R54, R36.reuse, 0x2 ;  /* 0x00000024362a7211 */ /* 0x080fe400078a10ff */
[-C--:B------:R-:W-:Y:S02]  /*9ca0*/  LEA.HI.X.SX32 R49, R56, R37.reuse, 0x2, P0 ;  /* 0x0000002538317211 */ /* 0x080fe400000f16ff */
[----:B------:R1:W-:Y:S01]  /*9cb0*/  RED.E.ADD.F32.FTZ.RN.STRONG.GPU [R4.64], R15 ;  /* 0x0000000f0400798e */ /* 0x0003e2000c10e788 */
[-C--:B------:R-:W-:Y:S04]  /*9cc0*/  LEA.HI.X.SX32 R43, R54, R37.reuse, 0x2, P5 ;  /* 0x00000025362b7211 */ /* 0x080fe800028f16ff */
[----:B------:R-:W-:Y:S05]  /*9cd0*/  RED.E.ADD.F32.FTZ.RN.STRONG.GPU [R36.64+0x80], R20 ;  /* 0x000080142400798e */ /* 0x000fea000c10e788 */
[----:B------:R-:W-:Y:S01]  /*9ce0*/  RED.E.ADD.F32.FTZ.RN.STRONG.GPU [R44.64+0x80], R21 ;  /* 0x000080152c00798e */ /* 0x000fe2000c10e788 */
[CC--:B-1----:R-:W-:Y:S04]  /*9cf0*/  LEA R12, P5, R251.reuse, R36.reuse, 0x2 ;  /* 0x00000024fb0c7211 */ /* 0x0c2fe800078a10ff */
[----:B------:R-:W-:Y:S01]  /*9d00*/  RED.E.ADD.F32.FTZ.RN.STRONG.GPU [R50.64], R22 ;  /* 0x000000163200798e */ /* 0x000fe2000c10e788 */
[-C--:B------:R-:W-:Y:S04]  /*9d10*/  LEA.HI.X.SX32 R13, R251, R37.reuse, 0x2, P5 ;  /* 0x00000025fb0d7211 */ /* 0x080fe800028f16ff */
        /* <DEDUP_REMOVED lines=8> */
[-C--:B---3--:R-:W-:Y:S02]  /*9da0*/  LEA R18, P2, R52, R36.reuse, 0x2 ;  /* 0x0000002434127211 */ /* 0x088fe400078410ff */
        /* <DEDUP_REMOVED lines=8> */
[CC--:B----4-:R-:W-:Y:S04]  /*9e30*/  LEA R16, P0, R2.reuse, R36.reuse, 0x2 ;  /* 0x0000002402107211 */ /* 0x0d0fe800078010ff */
[-C--:B------:R-:W-:Y:S02]  /*9e40*/  LEA.HI.X.SX32 R17, R2, R37.reuse, 0x2, P0 ;  /* 0x0000002502117211 */ /* 0x080fe400000f16ff */
[CC--:B------:R-:W-:Y:S04]  /*9e50*/  LEA R38, P3, R0.reuse, R36.reuse, 0x2 ;  /* 0x0000002400267211 */ /* 0x0c0fe800078610ff */
[-C--:B------:R-:W-:Y:S01]  /*9e60*/  LEA.HI.X.SX32 R39, R0, R37.reuse, 0x2, P3 ;  /* 0x0000002500277211 */ /* 0x080fe200018f16ff */
[----:B------:R-:W-:Y:S01]  /*9e70*/  IMAD.IADD R0, R147, 0x1, R248 ;  /* 0x0000000193007824 */ /* 0x000fe200078e02f8 */
[CC--:B------:R-:W-:Y:S03]  /*9e80*/  LEA R8, P3, R249.reuse, R36.reuse, 0x2 ;  /* 0x00000024f9087211 */ /* 0x0c0fe600078610ff */
[----:B------:R-:W-:Y:S01]  /*9e90*/  RED.E.ADD.F32.FTZ.RN.STRONG.GPU [R38.64], R27 ;  /* 0x0000001b2600798e */ /* 0x000fe2000c10e788 */
[-C--:B------:R-:W-:Y:S02]  /*9ea0*/  LEA.HI.X.SX32 R9, R249, R37.reuse, 0x2, P3 ;  /* 0x00000025f9097211 */ /* 0x080fe400018f16ff */
[C---:B------:R-:W-:Y:S02]  /*9eb0*/  LEA R4, P0, R0.reuse, R36, 0x2 ;  /* 0x0000002400047211 */ /* 0x040fe400078010ff */
[----:B------:R-:W-:Y:S02]  /*9ec0*/  RED.E.ADD.F32.FTZ.RN.STRONG.GPU [R18.64], R32 ;  /* 0x000000201200798e */ /* 0x000fe4000c10e788 */
[----:B------:R-:W-:Y:S01]  /*9ed0*/  LEA.HI.X.SX32 R5, R0, R37, 0x2, P0 ;  /* 0x0000002500057211 */ /* 0x000fe200000f16ff */
        /* <DEDUP_REMOVED lines=112> */
[----:B------:R-:W2:Y:S01]  /*a5e0*/  LDL R147, [R1+0x18] ;  /* 0x0000180001937983 */ /* 0x000ea20000100800 */
[----:B------:R-:W-:-:S02]  /*a5f0*/  FMUL.FTZ R100, R100, c[0x0][0x2e0] ;  /* 0x0000b80064647a20 */ /* 0x000fc40000410000 */
[----:B------:R-:W-:Y:S01]  /*a600*/  FMUL.FTZ R28, R101, c[0x0][0x2e0] ;  /* 0x0000b800651c7a20 */ /* 0x000fe20000410000 */
[----:B------:R-:W3:Y:S01]  /*a610*/  LDL R42, [R1+0x48] ;  /* 0x00004800012a7983 */ /* 0x000ee20000100800 */
[----:B------:R-:W-:Y:S02]  /*a620*/  FMUL.FTZ R102, R102, c[0x0][0x2e0] ;  /* 0x0000b80066667a20 */ /* 0x000fe40000410000 */
[----:B------:R-:W-:Y:S01]  /*a630*/  FMUL.FTZ R27, R103, c[0x0][0x2e0] ;  /* 0x0000b800671b7a20 */ /* 0x000fe20000410000 */
[----:B------:R-:W4:Y:S01]  /*a640*/  LDL R41, [R1+0x34] ;  /* 0x0000340001297983 */ /* 0x000f220000100800 */
[----:B------:R-:W-:Y:S01]  /*a650*/  FMUL.FTZ R112, R112, c[0x0][0x2e0] ;  /* 0x0000b80070707a20 */ /* 0x000fe20000410000 */
[----:B------:R-:W-:Y:S01]  /*a660*/  F2FP.PACK_AB R28, R28, R100 ;  /* 0x000000641c1c723e */ /* 0x000fe200000000ff */
[----:B------:R-:W-:Y:S01]  /*a670*/  FMUL.FTZ R24, R113, c[0x0][0x2e0] ;  /* 0x0000b80071187a20 */ /* 0x000fe20000410000 */
[----:B------:R-:W3:Y:S01]  /*a680*/  LDL R40, [R1+0x1c] ;  /* 0x00001c0001287983 */ /* 0x000ee20000100800 */
        /* <DEDUP_REMOVED lines=11> */
[----:B------:R-:W4:Y:S01]  /*a740*/  LDL R37, [R1+0x20] ;  /* 0x0000200001257983 */ /* 0x000f220000100800 */
        /* <DEDUP_REMOVED lines=27> */
[----:B------:R-:W1:Y:S01]  /*a900*/  S2R R29, SR_TID.X ;  /* 0x00000000001d7919 */ /* 0x000e620000002100 */
        /* <DEDUP_REMOVED lines=20> */
[----:B-1----:R-:W-:Y:S01]  /*aa50*/  SHF.R.S32.HI R30, RZ, 0x1f, R29 ;  /* 0x0000001fff1e7819 */ /* 0x002fe2000001141d */
[----:B------:R-:W-:Y:S01]  /*aa60*/  FMUL.FTZ R82, R82, c[0x0][0x2dc] ;  /* 0x0000b70052527a20 */ /* 0x000fe20000410000 */
[----:B------:R-:W-:Y:S01]  /*aa70*/  F2FP.PACK_AB R17, R17, R70 ;  /* 0x000000461111723e */ /* 0x000fe200000000ff */
[----:B------:R-:W-:Y:S01]  /*aa80*/  FMUL.FTZ R13, R83, c[0x0][0x2dc] ;  /* 0x0000b700530d7a20 */ /* 0x000fe20000410000 */
[----:B------:R-:W-:Y:S01]  /*aa90*/  LEA.HI R2, R30, R29, RZ, 0x2 ;  /* 0x0000001d1e027211 */ /* 0x000fe200078f10ff */
[----:B------:R-:W-:Y:S01]  /*aaa0*/  FMUL.FTZ R72, R72, c[0x0][0x2dc] ;  /* 0x0000b70048487a20 */ /* 0x000fe20000410000 */
[----:B------:R-:W-:Y:S01]  /*aab0*/  SHF.R.S32.HI R150, RZ, 0x1f, R150 ;  /* 0x0000001fff967819 */ /* 0x000fe20000011496 */
[----:B------:R-:W-:Y:S01]  /*aac0*/  FMUL.FTZ R16, R73, c[0x0][0x2dc] ;  /* 0x0000b70049107a20 */ /* 0x000fe20000410000 */
[--C-:B------:R-:W-:Y:S01]  /*aad0*/  SHF.R.S32.HI R4, RZ, 0x2, R2.reuse ;  /* 0x00000002ff047819 */ /* 0x100fe20000011402 */
[----:B------:R-:W-:Y:S01]  /*aae0*/  FMUL.FTZ R74, R74, c[0x0][0x2dc] ;  /* 0x0000b7004a4a7a20 */ /* 0x000fe20000410000 */
[----:B------:R-:W-:Y:S01]  /*aaf0*/  SHF.R.S32.HI R0, RZ, 0x1f, R2 ;  /* 0x0000001fff007819 */ /* 0x000fe20000011402 */
[----:B------:R-:W-:Y:S01]  /*ab00*/  FMUL.FTZ R15, R75, c[0x0][0x2dc] ;  /* 0x0000b7004b0f7a20 */ /* 0x000fe20000410000 */
[----:B------:R-:W-:Y:S01]  /*ab10*/  LEA.HI R150, R150, R151, RZ, 0x7 ;  /* 0x0000009796967211 */ /* 0x000fe200078f38ff */
[----:B------:R-:W-:Y:S01]  /*ab20*/  FMUL.FTZ R76, R76, c[0x0][0x2dc] ;  /* 0x0000b7004c4c7a20 */ /* 0x000fe20000410000 */
[----:B------:R-:W-:Y:S01]  /*ab30*/  LEA.HI R0, R0, R4, RZ, 0x3 ;  /* 0x0000000400007211 */ /* 0x000fe200078f18ff */
[----:B------:R-:W-:Y:S01]  /*ab40*/  FMUL.FTZ R12, R77, c[0x0][0x2dc] ;  /* 0x0000b7004d0c7a20 */ /* 0x000fe20000410000 */
[----:B------:R-:W-:Y:S01]  /*ab50*/  SHF.R.S32.HI R150, RZ, 0x7, R150 ;  /* 0x00000007ff967819 */ /* 0x000fe20000011496 */
[----:B------:R-:W-:Y:S01]  /*ab60*/  FMUL.FTZ R78, R78, c[0x0][0x2dc] ;  /* 0x0000b7004e4e7a20 */ /* 0x000fe20000410000 */
[----:B------:R-:W-:Y:S01]  /*ab70*/  LOP3.LUT R0, R0, 0xfffffff8, RZ, 0xc0, !PT ;  /* 0xfffffff800007812 */ /* 0x000fe200078ec0ff */
[----:B------:R-:W-:Y:S01]  /*ab80*/  FMUL.FTZ R11, R79, c[0x0][0x2dc] ;  /* 0x0000b7004f0b7a20 */ /* 0x000fe20000410000 */
[----:B------:R-:W-:Y:S01]  /*ab90*/  LOP3.LUT R2, R2, 0x7ffffffc, RZ, 0xc0, !PT ;  /* 0x7ffffffc02027812 */ /* 0x000fe200078ec0ff */
[----:B------:R-:W-:Y:S01]  /*aba0*/  FMUL.FTZ R84, R84, c[0x0][0x2dc] ;  /* 0x0000b70054547a20 */ /* 0x000fe20000410000 */
[----:B------:R-:W-:Y:S01]  /*abb0*/  IADD3 R0, R4, -R0, RZ ;  /* 0x8000000004007210 */ /* 0x000fe20007ffe0ff */
[----:B------:R-:W-:Y:S01]  /*abc0*/  FMUL.FTZ R10, R85, c[0x0][0x2dc] ;  /* 0x0000b700550a7a20 */ /* 0x000fe20000410000 */
[----:B------:R-:W-:Y:S01]  /*abd0*/  SHF.L.U32 R4, R150, 0x3, RZ ;  /* 0x0000000396047819 */ /* 0x000fe200000006ff */
[----:B------:R-:W-:Y:S01]  /*abe0*/  FMUL.FTZ R86, R86, c[0x0][0x2dc] ;  /* 0x0000b70056567a20 */ /* 0x000fe20000410000 */
[----:B------:R-:W-:Y:S01]  /*abf0*/  SHF.L.U32 R0, R0, 0x6, RZ ;  /* 0x0000000600007819 */ /* 0x000fe200000006ff */
[----:B------:R-:W-:Y:S01]  /*ac00*/  FMUL.FTZ R9, R87, c[0x0][0x2dc] ;  /* 0x0000b70057097a20 */ /* 0x000fe20000410000 */
[----:B------:R-:W-:Y:S01]  /*ac10*/  IADD3 R2, -R2, R29, RZ ;  /* 0x0000001d02027210 */ /* 0x000fe20007ffe1ff */
[----:B------:R-:W-:Y:S01]  /*ac20*/  FMUL.FTZ R96, R96, c[0x0][0x2dc] ;  /* 0x0000b70060607a20 */ /* 0x000fe20000410000 */
[----:B------:R-:W-:Y:S01]  /*ac30*/  LOP3.LUT R0, R0, 0x1c0, RZ, 0xc0, !PT ;  /* 0x000001c000007812 */ /* 0x000fe200078ec0ff */
[----:B------:R-:W-:Y:S01]  /*ac40*/  FMUL.FTZ R6, R97, c[0x0][0x2dc] ;  /* 0x0000b70061067a20 */ /* 0x000fe20000410000 */
[----:B------:R-:W-:Y:S01]  /*ac50*/  LOP3.LUT R4, R4, 0x8, RZ, 0xc0, !PT ;  /* 0x0000000804047812 */ /* 0x000fe200078ec0ff */
[----:B------:R-:W-:Y:S01]  /*ac60*/  FMUL.FTZ R98, R98, c[0x0][0x2dc] ;  /* 0x0000b70062627a20 */ /* 0x000fe20000410000 */
[----:B------:R-:W-:Y:S01]  /*ac70*/  SHF.R.U32.HI R5, RZ, 0x3, R0 ;  /* 0x00000003ff057819 */ /* 0x000fe20000011600 */
[----:B------:R-:W-:Y:S01]  /*ac80*/  FMUL.FTZ R99, R99, c[0x0][0x2dc] ;  /* 0x0000b70063637a20 */ /* 0x000fe20000410000 */
[----:B------:R-:W-:Y:S01]  /*ac90*/  SHF.L.U32 R2, R2, 0x1, RZ ;  /* 0x0000000102027819 */ /* 0x000fe200000006ff */
[----:B------:R-:W-:Y:S01]  /*aca0*/  FMUL.FTZ R88, R88, c[0x0][0x2dc] ;  /* 0x0000b70058587a20 */ /* 0x000fe20000410000 */
[----:B------:R-:W-:Y:S01]  /*acb0*/  LOP3.LUT R4, R5, R0, R4, 0x1e, !PT ;  /* 0x0000000005047212 */ /* 0x000fe200078e1e04 */
        /* <DEDUP_REMOVED lines=19> */
[----:B------:R-:W-:Y:S02]  /*adf0*/  F2FP.PACK_AB R8, R8, R88 ;  /* 0x000000580808723e */ /* 0x000fe400000000ff */
[----:B------:R-:W-:Y:S01]  /*ae00*/  F2FP.PACK_AB R7, R7, R90 ;  /* 0x0000005a0707723e */ /* 0x000fe200000000ff */
[----:B------:R-:W-:Y:S01]  /*ae10*/  BAR.SYNC.DEFER_BLOCKING 0x0 ;  /* 0x0000000000007b1d */ /* 0x000fe20000010000 */
[----:B------:R-:W-:Y:S01]  /*ae20*/  PLOP3.LUT P0, PT, PT, PT, UP0, 0x80, 0x0 ;  /* 0x000000000000781c */ /* 0x000fe20003f0f008 */
[----:B------:R-:W-:-:S04]  /*ae30*/  @UP0 UIADD3 UR6, UR18, UR22, URZ ;  /* 0x0000001612060290 */ /* 0x000fc8000fffe03f */
[----:B------:R-:W-:-:S04]  /*ae40*/  @UP0 UIMAD.WIDE.U32 UR4, UR6, UR10, URZ ;  /* 0x0000000a060402a5 */ /* 0x000fc8000f8e003f */
[----:B------:R-:W-:-:S03]  /*ae50*/  @UP0 UIMAD UR16, UR6, UR11, UR5 ;  /* 0x0000000b061002a4 */ /* 0x000fc6000f8e0205 */
[----:B------:R-:W-:Y:S01]  /*ae60*/  @UP0 UMOV UR15, UR4 ;  /* 0x00000004000f0c82 */ /* 0x000fe20008000000 */
[----:B--2---:R-:W-:-:S04]  /*ae70*/  LEA R0, R147, R2, 0xa ;  /* 0x0000000293007211 */ /* 0x004fc800078e50ff */
[----:B------:R-:W-:-:S04]  /*ae80*/  IADD3 R0, R0, R4, RZ ;  /* 0x0000000400007210 */ /* 0x000fc80007ffe0ff */
[----:B------:R-:W-:-:S05]  /*ae90*/  LEA R0, R0, 0xc000, 0x1 ;  /* 0x0000c00000007811 */ /* 0x000fca00078e08ff */
[----:B------:R1:W-:Y:S04]  /*aea0*/  STS [R0], R28 ;  /* 0x0000001c00007388 */ /* 0x0003e80000000800 */
        /* <DEDUP_REMOVED lines=20> */
[----:B------:R1:W-:Y:S01]  /*aff0*/  STS [R0+0x6400], R15 ;  /* 0x0064000f00007388 */ /* 0x0003e20000000800 */
[----:B------:R-:W-:-:S03]  /*b000*/  F2FP.PACK_AB R4, R93, R92 ;  /* 0x0000005c5d04723e */ /* 0x000fc600000000ff */
[----:B------:R1:W-:Y:S01]  /*b010*/  STS [R40+0x4000], R12 ;  /* 0x0040000c28007388 */ /* 0x0003e20000000800 */
[----:B------:R-:W-:-:S03]  /*b020*/  F2FP.PACK_AB R2, R95, R94 ;  /* 0x0000005e5f02723e */ /* 0x000fc600000000ff */
        /* <DEDUP_REMOVED lines=15> */
[----:B------:R-:W-:Y:S02]  /*b120*/  ULDC.64 UR12, c[0x0][0x388] ;  /* 0x0000e200000c7ab9 */ /* 0x000fe40000000a00 */
[----:B------:R-:W-:Y:S02]  /*b130*/  UIADD3 UR5, UR5, UR11, URZ ;  /* 0x0000000b05057290 */ /* 0x000fe4000fffe03f */
[----:B------:R-:W-:-:S02]  /*b140*/  UIMAD UR6, UR60, UR12, URZ ;  /* 0x0000000c3c0672a4 */ /* 0x000fc4000f8e023f */
[----:B------:R-:W-:Y:S02]  /*b150*/  UIMAD.WIDE.U32 UR4, UR29, UR12, UR4 ;  /* 0x0000000c1d0472a5 */ /* 0x000fe4000f8e0004 */
[----:B------:R-:W-:-:S04]  /*b160*/  UIMAD UR6, UR29, UR13, UR6 ;  /* 0x0000000d1d0672a4 */ /* 0x000fc8000f8e0206 */
[----:B------:R-:W-:Y:S02]  /*b170*/  UIADD3 UR16, UR5, UR6, URZ ;  /* 0x0000000605107290 */ /* 0x000fe4000fffe03f */
[----:B------:R-:W-:Y:S02]  /*b180*/  UMOV UR15, UR4 ;  /* 0x00000004000f7c82 */ /* 0x000fe40008000000 */
.L_x_1615:
        /* <DEDUP_REMOVED lines=18> */
.L_x_1616:
[----:B------:R-:W-:Y:S01]  /*b2b0*/  BAR.SYNC.DEFER_BLOCKING 0x0 ;  /* 0x0000000000007b1d */ /* 0x000fe20000010000 */
[----:B-1----:R-:W-:Y:S01]  /*b2c0*/  LEA.HI R2, R30, R29, RZ, 0x3 ;  /* 0x0000001d1e027211 */ /* 0x002fe200078f18ff */
[----:B------:R-:W-:Y:S02]  /*b2d0*/  USHF.L.U32 UR4, UR17, 0x7, URZ ;  /* 0x0000000711047899 */ /* 0x000fe4000800063f */
[----:B------:R-:W-:Y:S01]  /*b2e0*/  UIMAD UR7, UR17, -0x80, UR7 ;  /* 0xffffff80110778a4 */ /* 0x000fe2000f8e0207 */
[----:B------:R-:W-:Y:S01]  /*b2f0*/  LOP3.LUT R0, R2, 0xfffffff8, RZ, 0xc0, !PT ;  /* 0xfffffff802007812 */ /* 0x000fe200078ec0ff */
[----:B------:R-:W-:Y:S01]  /*b300*/  USHF.R.S32.HI UR12, URZ, 0x1f, UR4 ;  /* 0x0000001f3f0c7899 */ /* 0x000fe20008011404 */
[----:B------:R-:W-:Y:S01]  /*b310*/  BSSY B0, `(.L_x_1617) ;  /* 0x0000027000007945 */ /* 0x000fe20003800000 */
[----:B------:R-:W-:Y:S01]  /*b320*/  ULDC.64 UR10, c[0x0][0x3a0] ;  /* 0x0000e800000a7ab9 */ /* 0x000fe20000000a00 */
[----:B------:R-:W-:Y:S01]  /*b330*/  IMAD.U32 R13, RZ, RZ, UR4 ;  /* 0x00000004ff0d7e24 */ /* 0x000fe2000f8e00ff */
[----:B------:R-:W-:Y:S01]  /*b340*/  UIMAD UR5, UR12, UR10, URZ ;  /* 0x0000000a0c0572a4 */ /* 0x000fe2000f8e023f */
[----:B------:R-:W-:-:S03]  /*b350*/  IMAD.IADD R0, R29, 0x1, -R0 ;  /* 0x000000011d007824 */ /* 0x000fc600078e0a00 */
[----:B------:R-:W-:Y:S01]  /*b360*/  UIMAD UR5, UR4, UR11, UR5 ;  /* 0x0000000b040572a4 */ /* 0x000fe2000f8e0205 */
[----:B------:R-:W-:Y:S02]  /*b370*/  IMAD.SHL.U32 R6, R0, 0x8, RZ ;  /* 0x0000000800067824 */ /* 0x000fe400078e00ff */
[----:B------:R-:W-:-:S03]  /*b380*/  ULDC.64 UR10, c[0x0][0x3b8] ;  /* 0x0000ee00000a7ab9 */ /* 0x000fc60000000a00 */
[--C-:B------:R-:W-:Y:S01]  /*b390*/  SHF.R.S32.HI R7, RZ, 0x1f, R6.reuse ;  /* 0x0000001fff077819 */ /* 0x100fe20000011406 */
[----:B------:R-:W-:Y:S01]  /*b3a0*/  IMAD.U32 R0, RZ, RZ, UR5 ;  /* 0x00000005ff007e24 */ /* 0x000fe2000f8e00ff */
[----:B------:R-:W-:Y:S01]  /*b3b0*/  UIMAD UR5, UR59, UR10, URZ ;  /* 0x0000000a3b0572a4 */ /* 0x000fe2000f8e023f */
[----:B------:R1:W2:Y:S02]  /*b3c0*/  LDS.128 R20, [R146+0xd000] ;  /* 0x00d0000092147984 */ /* 0x0002a40000000c00 */
[----:B------:R-:W-:Y:S01]  /*b3d0*/  IMAD.WIDE.U32 R4, R13, c[0x0][0x3a0], R6 ;  /* 0x0000e8000d047a25 */ /* 0x000fe200078e0006 */
[----:B------:R-:W-:Y:S01]  /*b3e0*/  UIMAD UR5, UR36, UR11, UR5 ;  /* 0x0000000b240572a4 */ /* 0x000fe2000f8e0205 */
[----:B------:R1:W3:Y:S03]  /*b3f0*/  LDS.128 R24, [R146+0xe000] ;  /* 0x00e0000092187984 */ /* 0x0002e60000000c00 */
[----:B------:R-:W-:Y:S01]  /*b400*/  IADD3 R4, P0, R4, UR15, RZ ;  /* 0x0000000f04047c10 */ /* 0x000fe2000ff1e0ff */
[----:B------:R1:W4:Y:S03]  /*b410*/  LDS.128 R28, [R146+0xf000] ;  /* 0x00f00000921c7984 */ /* 0x0003260000000c00 */
[----:B------:R-:W-:Y:S01]  /*b420*/  IADD3.X R5, R5, UR16, R0, P0, !PT ;  /* 0x0000001005057c10 */ /* 0x000fe200087fe400 */
[----:B------:R1:W1:Y:S01]  /*b430*/  LDS.128 R32, [R146+0x10000] ;  /* 0x0100000092207984 */ /* 0x0002620000000c00 */
[----:B------:R-:W-:Y:S01]  /*b440*/  SHF.R.S32.HI R0, RZ, 0x3, R2 ;  /* 0x00000003ff007819 */ /* 0x000fe20000011402 */
[----:B------:R-:W-:-:S02]  /*b450*/  IMAD.U32 R2, RZ, RZ, UR36 ;  /* 0x00000024ff027e24 */ /* 0x000fc4000f8e00ff */
[----:B------:R1:W1:Y:S01]  /*b460*/  LDS.128 R36, [R146+0x11000] ;  /* 0x0110000092247984 */ /* 0x0002620000000c00 */
[----:B------:R-:W-:Y:S01]  /*b470*/  ISETP.GE.AND P4, PT, R0, UR7, PT ;  /* 0x0000000700007c0c */ /* 0x000fe2000bf86270 */
[----:B------:R-:W-:Y:S01]  /*b480*/  IMAD.WIDE.U32 R4, R2, c[0x0][0x3b8], R4 ;  /* 0x0000ee0002047a25 */ /* 0x000fe200078e0004 */
[----:B------:R-:W-:Y:S01]  /*b490*/  SHF.R.S32.HI R14, RZ, 0x1f, R0 ;  /* 0x0000001fff0e7819 */ /* 0x000fe20000011400 */
[----:B------:R1:W1:Y:S03]  /*b4a0*/  LDS.128 R40, [R146+0x12000] ;  /* 0x0120000092287984 */ /* 0x0002660000000c00 */
[----:B------:R-:W-:Y:S01]  /*b4b0*/  IADD3 R12, R5, UR5, RZ ;  /* 0x00000005050c7c10 */ /* 0x000fe2000fffe0ff */
[----:B------:R1:W1:Y:S06]  /*b4c0*/  LDS.128 R44, [R146+0x13000] ;  /* 0x01300000922c7984 */ /* 0x00026c0000000c00 */
        /* <DEDUP_REMOVED lines=11> */
.L_x_1618:
[----:B------:R-:W-:Y:S05]  /*b580*/  BSYNC B0 ;  /* 0x0000000000007941 */ /* 0x000fea0003800000 */
.L_x_1617:
        /* <DEDUP_REMOVED lines=15> */
.L_x_1620:
[----:B------:R-:W-:Y:S05]  /*b680*/  BSYNC B0 ;  /* 0x0000000000007941 */ /* 0x000fea0003800000 */
.L_x_1619:
        /* <DEDUP_REMOVED lines=15> */
.L_x_1622:
[----:B------:R-:W-:Y:S05]  /*b780*/  BSYNC B0 ;  /* 0x0000000000007941 */ /* 0x000fea0003800000 */
.L_x_1621:
        /* <DEDUP_REMOVED lines=8> */
[----:B--2-4-:R-:W-:-:S04]  /*b810*/  IMAD.WIDE.U32 R10, R2, c[0x0][0x3a0], R4 ;  /* 0x0000e800020a7a25 */ /* 0x014fc800078e0004 */
[----:B------:R-:W-:Y:S01]  /*b820*/  IMAD R2, R2, c[0x0][0x3a4], R8 ;  /* 0x0000e90002027a24 */ /* 0x000fe200078e0208 */
[----:B------:R-:W-:-:S04]  /*b830*/  LEA R4, P0, R10, c[0x0][0x340], 0x1 ;  /* 0x0000d0000a047a11 */ /* 0x000fc800078008ff */
[----:B------:R-:W-:-:S04]  /*b840*/  IADD3 R2, R11, R2, RZ ;  /* 0x000000020b027210 */ /* 0x000fc80007ffe0ff */
[----:B------:R-:W-:-:S05]  /*b850*/  LEA.HI.X R5, R10, c[0x0][0x344], R2, 0x1, P0 ;  /* 0x0000d1000a057a11 */ /* 0x000fca00000f0c02 */
[----:B------:R2:W-:Y:S02]  /*b860*/  STG.E.128 [R4.64], R28 ;  /* 0x0000001c04007986 */ /* 0x0005e4000c101d08 */
.L_x_1624:
[----:B------:R-:W-:Y:S05]  /*b870*/  BSYNC B0 ;  /* 0x0000000000007941 */ /* 0x000fea0003800000 */
.L_x_1623:
[----:B------:R-:W-:Y:S01]  /*b880*/  ULDC.64 UR6, c[0x0][0x3a8] ;  /* 0x0000ea0000067ab9 */ /* 0x000fe20000000a00 */
[----:B------:R-:W-:Y:S01]  /*b890*/  IMAD.WIDE.U32 R6, R13, c[0x0][0x3a8], R6 ;  /* 0x0000ea000d067a25 */ /* 0x000fe200078e0006 */
[----:B------:R-:W-:Y:S01]  /*b8a0*/  UIMAD UR5, UR12, UR6, URZ ;  /* 0x000000060c0572a4 */ /* 0x000fe2000f8e023f */
[----:B------:R-:W-:Y:S03]  /*b8b0*/  BSSY B0, `(.L_x_1625) ;  /* 0x0000015000007945 */ /* 0x000fe60003800000 */
        /* <DEDUP_REMOVED lines=20> */
.L_x_1626:
[----:B------:R-:W-:Y:S05]  /*ba00*/  BSYNC B0 ;  /* 0x0000000000007941 */ /* 0x000fea0003800000 */
.L_x_1625:
        /* <DEDUP_REMOVED lines=13> */
.L_x_1628:
[----:B------:R-:W-:Y:S05]  /*bae0*/  BSYNC B0 ;  /* 0x0000000000007941 */ /* 0x000fea0003800000 */
.L_x_1627:
        /* <DEDUP_REMOVED lines=13> */
.L_x_1630:
[----:B------:R-:W-:Y:S05]  /*bbc0*/  BSYNC B0 ;  /* 0x0000000000007941 */ /* 0x000fea0003800000 */
.L_x_1629:
        /* <DEDUP_REMOVED lines=12> */
.L_x_1611:
        /* <DEDUP_REMOVED lines=20> */
.L_x_1632:
        /* <DEDUP_REMOVED lines=18> */
.L_x_1633:
        /* <DEDUP_REMOVED lines=10> */
[----:B------:R-:W-:Y:S01]  /*bf90*/  IADD3 R6, P0, R6, UR15, RZ ;  /* 0x0000000f06067c10 */ /* 0x000fe2000ff1e0ff */
[----:B------:R-:W-:-:S03]  /*bfa0*/  ULDC.64 UR10, c[0x0][0x3b8] ;  /* 0x0000ee00000a7ab9 */ /* 0x000fc60000000a00 */
[----:B------:R-:W-:Y:S01]  /*bfb0*/  IMAD.U32 R2, RZ, RZ, UR5 ;  /* 0x00000005ff027e24 */ /* 0x000fe2000f8e00ff */
[----:B------:R-:W-:Y:S01]  /*bfc0*/  UIMAD UR5, UR57, UR10, URZ ;  /* 0x0000000a390572a4 */ /* 0x000fe2000f8e023f */
[----:B-1----:R-:W-:-:S03]  /*bfd0*/  SHF.R.S32.HI R0, RZ, 0x1f, R8 ;  /* 0x0000001fff007819 */ /* 0x002fc60000011408 */
[----:B------:R-:W-:Y:S01]  /*bfe0*/  UIMAD UR5, UR36, UR11, UR5 ;  /* 0x0000000b240572a4 */ /* 0x000fe2000f8e0205 */
[----:B------:R-:W-:Y:S01]  /*bff0*/  IADD3.X R7, R7, UR16, R2, P0, !PT ;  /* 0x0000001007077c10 */ /* 0x000fe200087fe402 */
[----:B------:R-:W-:Y:S01]  /*c000*/  IMAD.U32 R2, RZ, RZ, UR36 ;  /* 0x00000024ff027e24 */ /* 0x000fe2000f8e00ff */
[----:B------:R-:W-:-:S03]  /*c010*/  LEA.HI R0, R0, R8, RZ, 0x3 ;  /* 0x0000000800007211 */ /* 0x000fc600078f18ff */
        /* <DEDUP_REMOVED lines=15> */
.L_x_1635:
[----:B------:R-:W-:Y:S05]  /*c110*/  BSYNC B0 ;  /* 0x0000000000007941 */ /* 0x000fea0003800000 */
.L_x_1634:
        /* <DEDUP_REMOVED lines=15> */
.L_x_1637:
[----:B------:R-:W-:Y:S05]  /*c210*/  BSYNC B0 ;  /* 0x0000000000007941 */ /* 0x000fea0003800000 */
.L_x_1636:
        /* <DEDUP_REMOVED lines=15> */
.L_x_1639:
[----:B------:R-:W-:Y:S05]  /*c310*/  BSYNC B0 ;  /* 0x0000000000007941 */ /* 0x000fea0003800000 */
.L_x_1638:
        /* <DEDUP_REMOVED lines=14> */
.L_x_1641:
[----:B------:R-:W-:Y:S05]  /*c400*/  BSYNC B0 ;  /* 0x0000000000007941 */ /* 0x000fea0003800000 */
.L_x_1640:
        /* <DEDUP_REMOVED lines=24> */
.L_x_1643:
[----:B------:R-:W-:Y:S05]  /*c590*/  BSYNC B0 ;  /* 0x0000000000007941 */ /* 0x000fea0003800000 */
.L_x_1642:
        /* <DEDUP_REMOVED lines=13> */
.L_x_1645:
[----:B------:R-:W-:Y:S05]  /*c670*/  BSYNC B0 ;  /* 0x0000000000007941 */ /* 0x000fea0003800000 */
.L_x_1644:
        /* <DEDUP_REMOVED lines=13> */
.L_x_1647:
[----:B------:R-:W-:Y:S05]  /*c750*/  BSYNC B0 ;  /* 0x0000000000007941 */ /* 0x000fea0003800000 */
.L_x_1646:
        /* <DEDUP_REMOVED lines=11> */
.L_x_1631:
[----:B------:R-:W-:Y:S05]  /*c810*/  BSYNC B1 ;  /* 0x0000000000017941 */ /* 0x000fea0003800000 */
.L_x_1606:
        /* <DEDUP_REMOVED lines=11> */
.L_x_1648:
[----:B------:R-:W-:Y:S05]  /*c8d0*/  EXIT ;  /* 0x000000000000794d */ /* 0x000fea0003800000 */
.L_x_1650:
        /* <DEDUP_REMOVED lines=10> */
.L_x_2483:


//--------------------- .text._ZN5flash44flash_bwd_dq_dk_dv_loop_seqk_parallel_kernelI23Flash_bwd_kernel_traitsILi64ELi128ELi128ELi8ELi4ELi4ELi4ELb0ELb0EN7cutlass6half_tE19Flash_kernel_traitsILi64ELi128ELi128ELi8ES3_EELb0ELb0ELb0ELb0ELb0ELb1ELb1EEEvNS_16Flash_bwd_paramsE --------------------------
	.section	.text._ZN5flash44flash_bwd_dq_dk_dv_loop_seqk_parallel_kernelI23Flash_bwd_kernel_traitsILi64ELi128ELi128ELi8ELi4ELi4ELi4ELb0ELb0EN7cutlass6half_tE19Flash_kernel_traitsILi64ELi128ELi128ELi8ES3_EELb0ELb0ELb0ELb0ELb0ELb1ELb1EEEvNS_16Flash_bwd_paramsE,"ax",@progbits
	.sectioninfo	@"SHI_REGISTERS=255"
	.align	128
        .global         _ZN5flash44flash_bwd_dq_dk_dv_loop_seqk_parallel_kernelI23Flash_bwd_kernel_traitsILi64ELi128ELi128ELi8ELi4ELi4ELi4ELb0ELb0EN7cutlass6half_tE19Flash_kernel_traitsILi64ELi128ELi128ELi8ES3_EELb0ELb0ELb0ELb0ELb0ELb1ELb1EEEvNS_16Flash_bwd_paramsE
        .type           _ZN5flash44flash_bwd_dq_dk_dv_loop_seqk_parallel_kernelI23Flash_bwd_kernel_traitsILi64ELi128ELi128ELi8ELi4ELi4ELi4ELb0ELb0EN7cutlass6half_tE19Flash_kernel_traitsILi64ELi128ELi128ELi8ES3_EELb0ELb0ELb0ELb0ELb0ELb1ELb1EEEvNS_16Flash_bwd_paramsE,@function
        .size           _ZN5flash44flash_bwd_dq_dk_dv_loop_seqk_parallel_kernelI23Flash_bwd_kernel_traitsILi64ELi128ELi128ELi8ELi4ELi4ELi4ELb0ELb0EN7cutlass6half_tE19Flash_kernel_traitsILi64ELi128ELi128ELi8ES3_EELb0ELb0ELb0ELb0ELb0ELb1ELb1EEEvNS_16Flash_bwd_paramsE,(.L_x_2484 - _ZN5flash44flash_bwd_dq_dk_dv_loop_seqk_parallel_kernelI23Flash_bwd_kernel_traitsILi64ELi128ELi128ELi8ELi4ELi4ELi4ELb0ELb0EN7cutlass6half_tE19Flash_kernel_traitsILi64ELi128ELi128ELi8ES3_EELb0ELb0ELb0ELb0ELb0ELb1ELb1EEEvNS_16Flash_bwd_paramsE)
        .other          _ZN5flash44flash_bwd_dq_dk_dv_loop_seqk_parallel_kernelI23Flash_bwd_kernel_traitsILi64ELi128ELi128ELi8ELi4ELi4ELi4ELb0ELb0EN7cutlass6half_tE19Flash_kernel_traitsILi64ELi128ELi128ELi8ES3_EELb0ELb0ELb0ELb0ELb0ELb1ELb1EEEvNS_16Flash_bwd_paramsE,@"STO_CUDA_ENTRY STV_DEFAULT"
_ZN5flash44flash_bwd_dq_dk_dv_loop_seqk_parallel_kernelI23Flash_bwd_kernel_traitsILi64ELi128ELi128ELi8ELi4ELi4ELi4ELb0ELb0EN7cutlass6half_tE19Flash_kernel_traitsILi64ELi128ELi128ELi8ES3_EELb0ELb0ELb0ELb0ELb0ELb1ELb1EEEvNS_16Flash_bwd_paramsE:
.text._ZN5flash44flash_bwd_dq_dk_dv_loop_seqk_parallel_kernelI23Flash_bwd_kernel_traitsILi64ELi128ELi128ELi8ELi4ELi4ELi4ELb0ELb0EN7cutlass6half_tE19Flash_kernel_traitsILi64ELi128ELi128ELi8ES3_EELb0ELb0ELb0ELb0ELb0ELb1ELb1EEEvNS_16Flash_bwd_paramsE:
        /* <DEDUP_REMOVED lines=18> */
[----:B------:R-:W-:Y:S01]  /*0120*/  ULDC UR47, c[0x0][0x22c] ;  /* 0x00008b00002f7ab9 */ /* 0x000fe20000000800 */
[----:B------:R-:W3:Y:S01]  /*0130*/  S2UR UR32, SR_CTAID.Y ;  /* 0x00000000002079c3 */ /* 0x000ee20000002600 */
[----:B------:R-:W-:-:S02]  /*0140*/  ULDC UR38, c[0x0][0x1c0] ;  /* 0x0000700000267ab9 */ /* 0x000fc40000000800 */
[----:B------:R-:W-:Y:S02]  /*0150*/  ULDC UR12, c[0x0][0x1c0] ;  /* 0x00007000000c7ab9 */ /* 0x000fe40000000800 */
[----:B------:R-:W-:Y:S02]  /*0160*/  UIMAD.WIDE UR38, UR47, UR38, URZ ;  /* 0x000000262f2672a5 */ /* 0x000fe4000f8e023f */
[----:B------:R-:W-:Y:S02]  /*0170*/  UMOV UR8, 0x80 ;  /* 0x0000008000087882 */ /* 0x000fe40000000000 */
[----:B------:R-:W-:Y:S02]  /*0180*/  ULDC UR6, c[0x0][0x210] ;  /* 0x0000840000067ab9 */ /* 0x000fe40000000800 */
[----:B------:R-:W-:Y:S02]  /*0190*/  ULDC UR56, c[0x0][0x234] ;  /* 0x00008d0000387ab9 */ /* 0x000fe40000000800 */
[----:B------:R-:W-:Y:S01]  /*01a0*/  ULDC UR13, c[0x0][0x1c0] ;  /* 0x00007000000d7ab9 */ /* 0x000fe20000000800 */
[----:B-1----:R-:W-:Y:S01]  /*01b0*/  SHF.R.S32.HI R11, RZ, 0x1f, R13 ;  /* 0x0000001fff0b7819 */ /* 0x002fe2000001140d */
[----:B--2---:R-:W-:-:S02]  /*01c0*/  USHF.R.S32.HI UR7, URZ, 0x1f, UR37 ;  /* 0x0000001f3f077899 */ /* 0x004fc40008011425 */
[----:B------:R-:W-:Y:S01]  /*01d0*/  UIMAD UR48, UR37, UR47, URZ ;  /* 0x0000002f253072a4 */ /* 0x000fe2000f8e023f */
[CC--:B------:R-:W-:Y:S01]  /*01e0*/  LEA.HI R10, R11.reuse, R13.reuse, RZ, 0x4 ;  /* 0x0000000d0b0a7211 */ /* 0x0c0fe200078f20ff */
[----:B------:R-:W-:Y:S01]  /*01f0*/  UIMAD UR47, UR47, UR12, URZ ;  /* 0x0000000c2f2f72a4 */ /* 0x000fe2000f8e023f */
[CC--:B------:R-:W-:Y:S01]  /*0200*/  LEA.HI R4, R11.reuse, R13.reuse, RZ, 0x5 ;  /* 0x0000000d0b047211 */ /* 0x0c0fe200078f28ff */
[----:B------:R-:W-:Y:S01]  /*0210*/  ULDC UR11, c[0x0][0x1c0] ;  /* 0x00007000000b7ab9 */ /* 0x000fe20000000800 */
[----:B------:R-:W-:Y:S01]  /*0220*/  SHF.R.S32.HI R2, RZ, 0x4, R10 ;  /* 0x00000004ff027819 */ /* 0x000fe2000001140a */
[----:B---3--:R-:W-:Y:S01]  /*0230*/  UIMAD.WIDE.U32 UR44, UR32, UR14, URZ ;  /* 0x0000000e202c72a5 */ /* 0x008fe2000f8e003f */
[CC--:B------:R-:W-:Y:S01]  /*0240*/  LEA.HI R15, R11.reuse, R13.reuse, RZ, 0x2 ;  /* 0x0000000d0b0f7211 */ /* 0x0c0fe200078f10ff */
[----:B------:R-:W-:Y:S01]  /*0250*/  UIMAD UR56, UR8, UR6, UR56 ;  /* 0x00000006083872a4 */ /* 0x000fe2000f8e0238 */
[----:B------:R-:W-:Y:S01]  /*0260*/  LEA.HI R0, R10, R2, RZ, 0x1 ;  /* 0x000000020a007211 */ /* 0x000fe200078f08ff */
[----:B------:R-:W-:Y:S01]  /*0270*/  UIMAD UR6, UR32, UR11, UR37 ;  /* 0x0000000b200672a4 */ /* 0x000fe2000f8e0225 */
[----:B------:R-:W-:Y:S01]  /*0280*/  SHF.R.S32.HI R6, RZ, 0x5, R4 ;  /* 0x00000005ff067819 */ /* 0x000fe20000011404 */
[----:B------:R-:W-:Y:S01]  /*0290*/  USHF.L.U32 UR46, UR47, 0x7, URZ ;  /* 0x000000072f2e7899 */ /* 0x000fe2000800063f */
[----:B------:R-:W-:Y:S01]  /*02a0*/  LOP3.LUT R0, R0, 0xfffffffe, RZ, 0xc0, !PT ;  /* 0xfffffffe00007812 */ /* 0x000fe200078ec0ff */
[----:B------:R-:W-:Y:S01]  /*02b0*/  ULDC UR50, c[0x0][0x214] ;  /* 0x0000850000327ab9 */ /* 0x000fe20000000800 */
[--C-:B------:R-:W-:Y:S01]  /*02c0*/  SHF.R.S32.HI R5, RZ, 0x2, R15.reuse ;  /* 0x00000002ff057819 */ /* 0x100fe2000001140f */
[----:B------:R-:W-:Y:S01]  /*02d0*/  ULDC UR57, c[0x0][0x1c8] ;  /* 0x0000720000397ab9 */ /* 0x000fe20000000800 */
[----:B------:R-:W-:Y:S01]  /*02e0*/  SHF.R.S32.HI R3, RZ, 0x1f, R15 ;  /* 0x0000001fff037819 */ /* 0x000fe2000001140f */
[----:B------:R-:W-:Y:S01]  /*02f0*/  IMAD.IADD R193, R2, 0x1, -R0 ;  /* 0x0000000102c17824 */ /* 0x000fe200078e0a00 */
[----:B------:R-:W-:Y:S01]  /*0300*/  SHF.R.S32.HI R0, RZ, 0x1f, R4 ;  /* 0x0000001fff007819 */ /* 0x000fe20000011404 */
[----:B------:R-:W-:Y:S01]  /*0310*/  ULDC.U8 UR10, c[0x0][0x3d0] ;  /* 0x0000f400000a7ab9 */ /* 0x000fe20000000000 */
[----:B------:R-:W-:Y:S01]  /*0320*/  LEA.HI R14, R11, R13, RZ, 0x3 ;  /* 0x0000000d0b0e7211 */ /* 0x000fe200078f18ff */
[----:B------:R-:W-:Y:S01]  /*0330*/  ULDC UR51, c[0x0][0x224] ;  /* 0x0000890000337ab9 */ /* 0x000fe20000000800 */
[----:B------:R-:W-:Y:S01]  /*0340*/  LEA.HI R2, R0, R6, RZ, 0x2 ;  /* 0x0000000600027211 */ /* 0x000fe200078f10ff */
[----:B------:R-:W-:Y:S01]  /*0350*/  @UP2 UIMAD UR55, UR32, UR50, URZ ;  /* 0x00000032203722a4 */ /* 0x000fe2000f8e023f */
[----:B------:R-:W-:Y:S01]  /*0360*/  LEA.HI R0, R3, R5, RZ, 0x3 ;  /* 0x0000000503007211 */ /* 0x000fe200078f18ff */
[----:B------:R-:W-:Y:S01]  /*0370*/  ULDC.64 UR4, c[0x0][0x118] ;  /* 0x0000460000047ab9 */ /* 0x000fe20000000a00 */
[----:B------:R-:W-:Y:S01]  /*0380*/  LOP3.LUT R2, R2, 0xfffffffc, RZ, 0xc0, !PT ;  /* 0xfffffffc02027812 */ /* 0x000fe200078ec0ff */
[----:B------:R-:W-:Y:S01]  /*0390*/  ULOP3.LUT UR57, UR37, UR57, URZ, 0x3c, !UPT ;  /* 0x0000003925397292 */ /* 0x000fe2000f8e3c3f */
[----:B------:R-:W-:Y:S01]  /*03a0*/  LOP3.LUT R0, R0, 0xfffffff8, RZ, 0xc0, !PT ;  /* 0xfffffff800007812 */ /* 0x000fe200078ec0ff */
[----:B------:R-:W-:Y:S01]  /*03b0*/  UISETP.NE.AND UP3, UPT, UR10, URZ, UPT ;  /* 0x0000003f0a00728c */ /* 0x000fe2000bf65270 */
        /* <DEDUP_REMOVED lines=8> */
[----:B------:R-:W-:Y:S01]  /*0440*/  USHF.R.S32.HI UR61, URZ, 0x1f, UR32 ;  /* 0x0000001f3f3d7899 */ /* 0x000fe20008011420 */
[----:B------:R-:W-:Y:S01]  /*0450*/  IMAD.IADD R0, R13, 0x1, -R0 ;  /* 0x000000010d007824 */ /* 0x000fe200078e0a00 */
[----:B------:R-:W-:Y:S01]  /*0460*/  SHF.R.S32.HI R6, RZ, 0x7, R6 ;  /* 0x00000007ff067819 */ /* 0x000fe20000011406 */
[C---:B------:R-:W-:Y:S01]  /*0470*/  IMAD.SHL.U32 R5, R3.reuse, 0x8, RZ ;  /* 0x0000000803057824 */ /* 0x040fe200078e00ff */
[----:B------:R-:W-:Y:S01]  /*0480*/  LOP3.LUT R2, R2, 0x1c0, RZ, 0xc0, !PT ;  /* 0x000001c002027812 */ /* 0x000fe200078ec0ff */
[----:B------:R-:W-:Y:S01]  /*0490*/  USHF.R.S32.HI UR60, URZ, 0x1f, UR37 ;  /* 0x0000001f3f3c7899 */ /* 0x000fe20008011425 */
[----:B------:R-:W-:Y:S01]  /*04a0*/  SHF.R.S32.HI R4, RZ, 0x1f, R0 ;  /* 0x0000001fff047819 */ /* 0x000fe20000011400 */
[----:B------:R-:W-:Y:S01]  /*04b0*/  USHF.R.S32.HI UR59, URZ, 0x1f, UR32 ;  /* 0x0000001f3f3b7899 */ /* 0x000fe20008011420 */
[----:B------:R-:W-:Y:S01]  /*04c0*/  LOP3.LUT R5, R2, 0x38, R5, 0xf8, !PT ;  /* 0x0000003802057812 */ /* 0x000fe200078ef805 */
[----:B------:R-:W-:Y:S01]  /*04d0*/  USHF.R.S32.HI UR58, URZ, 0x1f, UR37 ;  /* 0x0000001f3f3a7899 */ /* 0x000fe20008011425 */
[----:B------:R-:W-:Y:S01]  /*04e0*/  LEA.HI R8, R4, R0, RZ, 0x2 ;  /* 0x0000000004087211 */ /* 0x000fe200078f10ff */
[----:B------:R-:W-:Y:S01]  /*04f0*/  UIMAD.WIDE.U32 UR42, UR38, UR44, URZ ;  /* 0x0000002c262a72a5 */ /* 0x000fe2000f8e003f */
[----:B------:R-:W-:Y:S01]  /*0500*/  LOP3.LUT R0, R10, 0xfffffff0, RZ, 0xc0, !PT ;  /* 0xfffffff00a007812 */ /* 0x000fe200078ec0ff */
[----:B------:R-:W-:Y:S01]  /*0510*/  UIMAD UR52, UR39, UR44, URZ ;  /* 0x0000002c273472a4 */ /* 0x000fe2000f8e023f */
[----:B------:R-:W-:Y:S01]  /*0520*/  SHF.R.U32.HI R4, RZ, 0x3, R2 ;  /* 0x00000003ff047819 */ /* 0x000fe20000011602 */
[----:B------:R-:W-:Y:S01]  /*0530*/  USHF.R.S32.HI UR54, URZ, 0x1f, UR48 ;  /* 0x0000001f3f367899 */ /* 0x000fe20008011430 */
[----:B------:R-:W-:Y:S01]  /*0540*/  LOP3.LUT P4, RZ, R3, 0x2, RZ, 0xc0, !PT ;  /* 0x0000000203ff7812 */ /* 0x000fe2000788c0ff */
[----:B------:R-:W-:Y:S01]  /*0550*/  IMAD.IADD R0, R13, 0x1, -R0 ;  /* 0x000000010d007824 */ /* 0x000fe200078e0a00 */
[----:B------:R-:W-:Y:S01]  /*0560*/  LOP3.LUT R4, R5, R4, RZ, 0x3c, !PT ;  /* 0x0000000405047212 */ /* 0x000fe200078e3cff */
[----:B------:R-:W-:Y:S01]  /*0570*/  UIMAD UR51, UR6, UR51, URZ ;  /* 0x00000033063372a4 */ /* 0x000fe2000f8e023f */
[----:B------:R-:W-:Y:S01]  /*0580*/  LEA.HI R5, R11, R13, RZ, 0x6 ;  /* 0x0000000d0b057211 */ /* 0x000fe200078f30ff */
[----:B------:R-:W-:Y:S01]  /*0590*/  USHF.R.S32.HI UR49, URZ, 0x1f, UR46 ;  /* 0x0000001f3f317899 */ /* 0x000fe2000801142e */
[----:B------:R-:W-:Y:S01]  /*05a0*/  SHF.R.S32.HI R2, RZ, 0x1f, R0 ;  /* 0x0000001fff027819 */ /* 0x000fe20000011400 */
[----:B------:R-:W-:Y:S01]  /*05b0*/  UMOV UR41, 0xffffc000 ;  /* 0xffffc00000297882 */ /* 0x000fe20000000000 */
[----:B------:R-:W-:Y:S01]  /*05c0*/  LOP3.LUT P3, RZ, R3, 0x4, RZ, 0xc0, !PT ;  /* 0x0000000403ff7812 */ /* 0x000fe2000786c0ff */
[----:B------:R-:W-:Y:S01]  /*05d0*/  IMAD.SHL.U32 R5, R5, 0x8, RZ ;  /* 0x0000000805057824 */ /* 0x000fe200078e00ff */
[----:B------:R-:W-:-:S02]  /*05e0*/  LEA.HI R10, R2, R0, RZ, 0x3 ;  /* 0x00000000020a7211 */ /* 0x000fc400078f18ff */
[----:B------:R-:W-:Y:S02]  /*05f0*/  SEL R184, R201, 0xffffffe0, !P4 ;  /* 0xffffffe0c9b87807 */ /* 0x000fe40006000000 */
        /* <DEDUP_REMOVED lines=38> */
[C---:B------:R-:W-:Y:S01]  /*0860*/  IMAD.SHL.U32 R7, R193.reuse, 0x10, RZ ;  /* 0x00000010c1077824 */ /* 0x040fe200078e00ff */
        /* <DEDUP_REMOVED lines=14> */
[----:B------:R-:W-:Y:S02]  /*0950*/  IMAD.SHL.U32 R2, R12, 0x40, RZ ;  /* 0x000000400c027824 */ /* 0x000fe400078e00ff */
[----:B------:R-:W-:Y:S01]  /*0960*/  IMAD.IADD R8, R0, 0x1, R6 ;  /* 0x0000000100087824 */ /* 0x000fe200078e0206 */
[----:B------:R-:W-:Y:S01]  /*0970*/  SHF.R.S32.HI R6, RZ, 0x1f, R5 ;  /* 0x0000001fff067819 */ /* 0x000fe20000011405 */
[----:B------:R-:W-:Y:S01]  /*0980*/  IMAD.SHL.U32 R0, R10, 0x40, RZ ;  /* 0x000000400a007824 */ /* 0x000fe200078e00ff */
[----:B------:R-:W-:Y:S01]  /*0990*/  LOP3.LUT R2, R2, 0x1c0, RZ, 0xc0, !PT ;  /* 0x000001c002027812 */ /* 0x000fe200078ec0ff */
[----:B------:R-:W-:Y:S01]  /*09a0*/  IMAD.SHL.U32 R197, R197, 0x2, RZ ;  /* 0x00000002c5c57824 */ /* 0x000fe200078e00ff */
[----:B------:R-:W-:Y:S01]  /*09b0*/  SHF.L.U64.HI R6, R5, 0x2, R6 ;  /* 0x0000000205067819 */ /* 0x000fe20000010206 */
[----:B------:R-:W-:Y:S01]  /*09c0*/  IMAD.IADD R185, R182, 0x1, R184 ;  /* 0x00000001b6b97824 */ /* 0x000fe200078e02b8 */
[--C-:B------:R-:W-:Y:S01]  /*09d0*/  SHF.R.U32.HI R4, RZ, 0x3, R2.reuse ;  /* 0x00000003ff047819 */ /* 0x100fe20000011602 */
[C---:B------:R-:W-:Y:S01]  /*09e0*/  IMAD.IADD R200, R197.reuse, 0x1, R199 ;  /* 0x00000001c5c87824 */ /* 0x040fe200078e02c7 */
[----:B------:R-:W-:Y:S01]  /*09f0*/  LOP3.LUT R0, R0, 0xfffffe00, RZ, 0xc0, !PT ;  /* 0xfffffe0000007812 */ /* 0x000fe200078ec0ff */
[----:B------:R2:W-:Y:S01]  /*0a00*/  STL [R1+0x58], R6 ;  /* 0x0000580601007387 */ /* 0x0005e20000100800 */
[----:B------:R-:W-:Y:S01]  /*0a10*/  LOP3.LUT R193, R2, 0x8, R193, 0xf8, !PT ;  /* 0x0000000802c17812 */ /* 0x000fe200078ef8c1 */
[--C-:B------:R-:W-:Y:S01]  /*0a20*/  IMAD.IADD R204, R197, 0x1, R201.reuse ;  /* 0x00000001c5cc7824 */ /* 0x100fe200078e02c9 */
        /* <DEDUP_REMOVED lines=27> */
[C---:B------:R-:W-:Y:S01]  /*0be0*/  @P1 IADD3 R12, R8.reuse, 0x23e0, RZ ;  /* 0x000023e0080c1810 */ /* 0x040fe20007ffe0ff */
[----:B------:R-:W-:Y:S01]  /*0bf0*/  IMAD.IADD R202, R201, 0x1, R198 ;  /* 0x00000001c9ca7824 */ /* 0x000fe200078e02c6 */
[----:B------:R-:W-:Y:S01]  /*0c00*/  @P2 IADD3 R6, R8, 0x1fc0, RZ ;  /* 0x00001fc008062810 */ /* 0x000fe20007ffe0ff */
[----:B------:R-:W-:Y:S01]  /*0c10*/  STL [R1+0x74], R4 ;  /* 0x0000740401007387 */ /* 0x000fe20000100800 */
[----:B------:R-:W-:-:S02]  /*0c20*/  IMAD.SHL.U32 R3, R3, 0x2, RZ ;  /* 0x0000000203037824 */ /* 0x000fc400078e00ff */
[----:B------:R-:W-:Y:S01]  /*0c30*/  IMAD.IADD R184, R184, 0x1, R183 ;  /* 0x00000001b8b87824 */ /* 0x000fe200078e02b7 */
        /* <DEDUP_REMOVED lines=16> */
.L_x_1695:
[----:B------:R-:W-:Y:S02]  /*0d40*/  ULDC.64 UR6, c[0x0][0x240] ;  /* 0x0000900000067ab9 */ /* 0x000fe40000000a00 */
[----:B------:R-:W-:Y:S02]  /*0d50*/  UISETP.NE.U32.AND UP6, UPT, URZ, UR6, UPT ;  /* 0x000000063f00728c */ /* 0x000fe4000bfc5070 */
[----:B------:R-:W-:Y:S02]  /*0d60*/  USHF.L.U32 UR13, UR32, 0x2, URZ ;  /* 0x00000002200d7899 */ /* 0x000fe4000800063f */
[----:B------:R-:W-:-:S02]  /*0d70*/  USHF.R.S32.HI UR23, URZ, 0x1f, UR32 ;  /* 0x0000001f3f177899 */ /* 0x000fc40008011420 */
        /* <DEDUP_REMOVED lines=9> */
[----:B------:R-:W-:Y:S01]  /*0e10*/  ULDC.U8 UR14, c[0x0][0x312] ;  /* 0x0000c480000e7ab9 */ /* 0x000fe20000000000 */
[----:B------:R-:W-:Y:S01]  /*0e20*/  PLOP3.LUT P0, PT, PT, PT, UP4, 0x80, 0x0 ;  /* 0x000000000000781c */ /* 0x000fe20003f0f048 */
[----:B------:R-:W-:Y:S01]  /*0e30*/  ULDC.64 UR8, c[0x0][0x248] ;  /* 0x0000920000087ab9 */ /* 0x000fe20000000a00 */
[----:B------:R-:W-:Y:S01]  /*0e40*/  IMAD.U32 R5, RZ, RZ, UR7 ;  /* 0x00000007ff057e24 */ /* 0x000fe2000f8e00ff */
[----:B------:R-:W-:Y:S02]  /*0e50*/  UISETP.NE.AND UP5, UPT, UR14, URZ, UPT ;  /* 0x0000003f0e00728c */ /* 0x000fe4000bfa5270 */
[----:B------:R-:W-:Y:S02]  /*0e60*/  @UP4 UIADD3 UR6, UP0, UR13, UR10, URZ ;  /* 0x0000000a0d064290 */ /* 0x000fe4000ff1e03f */
[----:B------:R1:W2:Y:S01]  /*0e70*/  @P2 LDG.E R8, [R4.64] ;  /* 0x0000000404082981 */ /* 0x0002a2000c1e1900 */
[----:B------:R-:W-:-:S02]  /*0e80*/  UISETP.EQ.U32.AND UP1, UPT, URZ, UR8, UPT ;  /* 0x000000083f00728c */ /* 0x000fc4000bf22070 */
[----:B------:R-:W-:Y:S01]  /*0e90*/  @UP4 UIADD3.X UR7, UR12, UR11, URZ, UP0, !UPT ;  /* 0x0000000b0c074290 */ /* 0x000fe200087fe43f */
[----:B------:R1:W3:Y:S01]  /*0ea0*/  @P2 LDG.E R2, [R4.64+0x4] ;  /* 0x0000040404022981 */ /* 0x0002e2000c1e1900 */
        /* <DEDUP_REMOVED lines=30> */
.L_x_1651:
        /* <DEDUP_REMOVED lines=24> */
[----:B------:R-:W-:Y:S02]  /*1210*/  UIMAD UR13, UR32, UR11, UR7 ;  /* 0x0000000b200d72a4 */ /* 0x000fe4000f8e0207 */
[----:B------:R-:W-:Y:S02]  /*1220*/  UIADD3 UR7, UR28, 0x7f, URZ ;  /* 0x0000007f1c077890 */ /* 0x000fe4000fffe03f */
[----:B------:R-:W-:Y:S01]  /*1230*/  ULDC.64 UR14, c[0x0][0x190] ;  /* 0x00006400000e7ab9 */ /* 0x000fe20000000a00 */
[----:B------:R-:W-:Y:S01]  /*1240*/  PLOP3.LUT P0, PT, PT, PT, UP0, 0x80, 0x0 ;  /* 0x000000000000781c */ /* 0x000fe20003f0f008 */
[----:B------:R-:W-:-:S02]  /*1250*/  USHF.R.S32.HI UR12, URZ, 0x1f, UR7 ;  /* 0x0000001f3f0c7899 */ /* 0x000fc40008011407 */
[----:B------:R-:W-:Y:S02]  /*1260*/  UIMAD.WIDE.U32 UR8, UR32, UR10, URZ ;  /* 0x0000000a200872a5 */ /* 0x000fe4000f8e003f */
[----:B------:R-:W-:Y:S02]  /*1270*/  UISETP.NE.AND UP1, UPT, UR17, -0x1, UPT ;  /* 0xffffffff1100788c */ /* 0x000fe4000bf25270 */
[----:B------:R-:W-:Y:S02]  /*1280*/  UIMAD.WIDE.U32 UR10, UR17, UR14, URZ ;  /* 0x0000000e110a72a5 */ /* 0x000fe4000f8e003f */
[----:B------:R-:W-:Y:S02]  /*1290*/  ULEA.HI UR33, UR12, UR7, URZ, 0x7 ;  /* 0x000000070c217291 */ /* 0x000fe4000f8f383f */
[----:B------:R-:W-:Y:S02]  /*12a0*/  @UP0 UIADD3 UR7, UR16, UR19, URZ ;  /* 0x0000001310070290 */ /* 0x000fe4000fffe03f */
[----:B------:R-:W-:-:S02]  /*12b0*/  ULDC.64 UR20, c[0x0][0x198] ;  /* 0x0000660000147ab9 */ /* 0x000fc40000000a00 */
[----:B------:R-:W-:Y:S02]  /*12c0*/  USEL UR40, UR8, UR10, !UP1 ;  /* 0x0000000a08287287 */ /* 0x000fe4000c800000 */
[----:B------:R-:W-:Y:S02]  /*12d0*/  UIADD3 UR35, UR9, UR13, URZ ;  /* 0x0000000d09237290 */ /* 0x000fe4000fffe03f */
[----:B------:R-:W-:Y:S02]  /*12e0*/  ULOP3.LUT UR12, UR33, 0xffffff80, URZ, 0xc0, !UPT ;  /* 0xffffff80210c7892 */ /* 0x000fe4000f8ec03f */
[----:B------:R-:W-:Y:S02]  /*12f0*/  @UP0 UIMAD.WIDE.U32 UR8, UR7, UR20, URZ ;  /* 0x00000014070802a5 */ /* 0x000fe4000f8e003f */
[----:B------:R-:W-:Y:S02]  /*1300*/  UIMAD UR10, UR17, UR15, URZ ;  /* 0x0000000f110a72a4 */ /* 0x000fe4000f8e023f */
[----:B------:R-:W-:-:S02]  /*1310*/  UIADD3 UR14, UR12, -0x80, URZ ;  /* 0xffffff800c0e7890 */ /* 0x000fc4000fffe03f */
[----:B------:R-:W-:Y:S02]  /*1320*/  @UP0 UIMAD UR36, UR7, UR21, UR9 ;  /* 0x00000015072402a4 */ /* 0x000fe4000f8e0209 */
[----:B------:R-:W-:Y:S02]  /*1330*/  @UP1 UIADD3 UR35, UR11, UR10, URZ ;  /* 0x0000000a0b231290 */ /* 0x000fe4000fffe03f */
[----:B------:R-:W-:Y:S02]  /*1340*/  USHF.R.S32.HI UR29, URZ, 0x1f, UR14 ;  /* 0x0000001f3f1d7899 */ /* 0x000fe4000801140e */
[----:B------:R-:W-:Y:S01]  /*1350*/  @UP0 UMOV UR34, UR8 ;  /* 0x0000000800220c82 */ /* 0x000fe20008000000 */
[----:B------:R-:W-:Y:S05]  /*1360*/  @P0 BRA `(.L_x_1653) ;  /* 0x000000c000000947 */ /* 0x000fea0003800000 */
[----:B------:R-:W-:Y:S02]  /*1370*/  USHF.R.S32.HI UR7, URZ, 0x1f, UR16 ;  /* 0x0000001f3f077899 */ /* 0x000fe40008011410 */
[----:B------:R-:W-:Y:S02]  /*1380*/  ULDC.64 UR10, c[0x0][0x198] ;  /* 0x00006600000a7ab9 */ /* 0x000fe40000000a00 */
[----:B------:R-:W-:-:S02]  /*1390*/  UIMAD UR7, UR7, UR10, URZ ;  /* 0x0000000a070772a4 */ /* 0x000fc4000f8e023f */
[----:B------:R-:W-:Y:S02]  /*13a0*/  UIMAD.WIDE.U32 UR8, UR16, UR10, URZ ;  /* 0x0000000a100872a5 */ /* 0x000fe4000f8e003f */
[----:B------:R-:W-:Y:S02]  /*13b0*/  UIMAD UR11, UR16, UR11, UR7 ;  /* 0x0000000b100b72a4 */ /* 0x000fe4000f8e0207 */
[----:B------:R-:W-:Y:S02]  /*13c0*/  ULDC.64 UR12, c[0x0][0x180] ;  /* 0x00006000000c7ab9 */ /* 0x000fe40000000a00 */
[----:B------:R-:W-:Y:S02]  /*13d0*/  UIADD3 UR9, UR9, UR11, URZ ;  /* 0x0000000b09097290 */ /* 0x000fe4000fffe03f */
[----:B------:R-:W-:Y:S02]  /*13e0*/  UIMAD UR7, UR23, UR12, URZ ;  /* 0x0000000c170772a4 */ /* 0x000fe4000f8e023f */
[----:B------:R-:W-:-:S02]  /*13f0*/  UIMAD.WIDE.U32 UR8, UR32, UR12, UR8 ;  /* 0x0000000c200872a5 */ /* 0x000fc4000f8e0008 */
[----:B------:R-:W-:-:S04]  /*1400*/  UIMAD UR7, UR32, UR13, UR7 ;  /* 0x0000000d200772a4 */ /* 0x000fc8000f8e0207 */
[----:B------:R-:W-:Y:S02]  /*1410*/  UIADD3 UR36, UR9, UR7, URZ ;  /* 0x0000000709247290 */ /* 0x000fe4000fffe03f */
[----:B------:R-:W-:Y:S02]  /*1420*/  UMOV UR34, UR8 ;  /* 0x0000000800227c82 */ /* 0x000fe40008000000 */
.L_x_1653:
        /* <DEDUP_REMOVED lines=18> */
.L_x_1654:
        /* <DEDUP_REMOVED lines=71> */
.L_x_1655:
[----:B------:R-:W-:Y:S02]  /*19c0*/  UMOV UR11, UR51 ;  /* 0x00000033000b7c82 */ /* 0x000fe40008000000 */
.L_x_1656:
[----:B------:R-:W1:Y:S01]  /*19d0*/  S2R R23, SR_TID.X ;  /* 0x0000000000177919 */ /* 0x000e620000002100 */
[----:B------:R-:W-:Y:S01]  /*19e0*/  UIADD3 UR8, UP5, UP4, UR8, UR46, UR48 ;  /* 0x0000002e08087290 */ /* 0x000fe2000fcbe030 */
[----:B------:R-:W-:Y:S01]  /*19f0*/  IMAD.U32 R11, RZ, RZ, UR37 ;  /* 0x00000025ff0b7e24 */ /* 0x000fe2000f8e00ff */
[----:B------:R-:W-:Y:S01]  /*1a00*/  USHF.R.S32.HI UR10, URZ, 0x1f, UR37 ;  /* 0x0000001f3f0a7899 */ /* 0x000fe20008011425 */
[----:B------:R-:W-:Y:S01]  /*1a10*/  BSSY B1, `(.L_x_1652) ;  /* 0x0000ad2000017945 */ /* 0x000fe20003800000 */
[----:B------:R-:W-:Y:S02]  /*1a20*/  UIADD3 UR20, UP1, UP0, UR13, UR8, UR15 ;  /* 0x000000080d147290 */ /* 0x000fe4000f83e00f */
[----:B------:R-:W-:Y:S02]  /*1a30*/  UIADD3 UR11, UR14, UR11, URZ ;  /* 0x0000000b0e0b7290 */ /* 0x000fe4000fffe03f */
[----:B------:R-:W-:-:S02]  /*1a40*/  ULDC.64 UR8, c[0x0][0x1a8] ;  /* 0x00006a0000087ab9 */ /* 0x000fc40000000a00 */
[----:B------:R-:W-:Y:S02]  /*1a50*/  UIMAD UR7, UR10, UR8, URZ ;  /* 0x000000080a0772a4 */ /* 0x000fe4000f8e023f */
[----:B------:R-:W-:Y:S02]  /*1a60*/  UMOV UR15, 0x4 ;  /* 0x00000004000f7882 */ /* 0x000fe40000000000 */
[----:B------:R-:W-:-:S03]  /*1a70*/  UIMAD UR17, UR37, UR9, UR7 ;  /* 0x00000009251172a4 */ /* 0x000fc6000f8e0207 */
[----:B------:R-:W-:Y:S02]  /*1a80*/  ULDC.64 UR8, c[0x0][0x378] ;  /* 0x0000de0000087ab9 */ /* 0x000fe40000000a00 */
[----:B------:R-:W-:Y:S01]  /*1a90*/  UIMAD UR7, UR10, UR8, URZ ;  /* 0x000000080a0772a4 */ /* 0x000fe2000f8e023f */
[----:B-1----:R-:W-:-:S03]  /*1aa0*/  SHF.R.S32.HI R28, RZ, 0x1f, R23 ;  /* 0x0000001fff1c7819 */ /* 0x002fc60000011417 */
[----:B------:R-:W-:Y:S01]  /*1ab0*/  UIMAD UR10, UR37, UR9, UR7 ;  /* 0x00000009250a72a4 */ /* 0x000fe2000f8e0207 */
[----:B------:R-:W-:Y:S02]  /*1ac0*/  LEA.HI R4, R28, R23, RZ, 0x3 ;  /* 0x000000171c047211 */ /* 0x000fe400078f18ff */
[----:B------:R-:W-:Y:S02]  /*1ad0*/  ULDC.64 UR8, c[0x0][0x370] ;  /* 0x0000dc0000087ab9 */ /* 0x000fe40000000a00 */
[----:B------:R-:W-:Y:S01]  /*1ae0*/  UIMAD UR7, UR29, UR8, URZ ;  /* 0x000000081d0772a4 */ /* 0x000fe2000f8e023f */
[----:B------:R-:W-:Y:S01]  /*1af0*/  SHF.R.S32.HI R2, RZ, 0x3, R4 ;  /* 0x00000003ff027819 */ /* 0x000fe20000011404 */
[----:B------:R-:W-:Y:S01]  /*1b00*/  ULEA.HI.SX32 UR8, UR33, 0xffffffff, 0x19 ;  /* 0xffffffff21087891 */ /* 0x000fe2000f8fca3f */
[----:B------:R-:W-:Y:S01]  /*1b10*/  LOP3.LUT R4, R4, 0xfffffff8, RZ, 0xc0, !PT ;  /* 0xfffffff804047812 */ /* 0x000fe200078ec0ff */
[----:B------:R-:W-:Y:S01]  /*1b20*/  UIMAD UR7, UR14, UR9, UR7 ;  /* 0x000000090e0772a4 */ /* 0x000fe2000f8e0207 */
[----:B------:R-:W-:Y:S01]  /*1b30*/  SHF.R.S32.HI R22, RZ, 0x1f, R2 ;  /* 0x0000001fff167819 */ /* 0x000fe20000011402 */
[----:B------:R-:W-:Y:S01]  /*1b40*/  UIADD3 UR9, UR14, UR12, URZ ;  /* 0x0000000c0e097290 */ /* 0x000fe2000fffe03f */
[----:B------:R-:W-:Y:S01]  /*1b50*/  IADD3 R0, P0, R2, UR14, RZ ;  /* 0x0000000e02007c10 */ /* 0x000fe2000ff1e0ff */
[----:B------:R-:W-:Y:S01]  /*1b60*/  IMAD.IADD R4, R23, 0x1, -R4 ;  /* 0x0000000117047824 */ /* 0x000fe200078e0a04 */
[----:B------:R-:W-:-:S02]  /*1b70*/  ULDC.64 UR12, c[0x0][0x200] ;  /* 0x00008000000c7ab9 */ /* 0x000fc40000000a00 */
[----:B------:R-:W-:Y:S01]  /*1b80*/  IADD3.X R7, R22, UR29, RZ, P0, !PT ;  /* 0x0000001d16077c10 */ /* 0x000fe200087fe4ff */
[----:B------:R-:W-:Y:S01]  /*1b90*/  IMAD.SHL.U32 R4, R4, 0x8, RZ ;  /* 0x0000000804047824 */ /* 0x000fe200078e00ff */
[----:B------:R-:W-:-:S03]  /*1ba0*/  UIMAD.WIDE UR12, UR9, UR15, UR12 ;  /* 0x0000000f090c72a5 */ /* 0x000fc6000f8e020c */
[----:B------:R-:W-:Y:S01]  /*1bb0*/  IMAD R7, R7, c[0x0][0x190], RZ ;  /* 0x0000640007077a24 */ /* 0x000fe200078e02ff */
[----:B------:R-:W-:Y:S02]  /*1bc0*/  SHF.R.S32.HI R5, RZ, 0x1f, R4 ;  /* 0x0000001fff057819 */ /* 0x000fe40000011404 */
[----:B------:R-:W-:-:S03]  /*1bd0*/  IADD3 R6, P0, R4, UR25, RZ ;  /* 0x0000001904067c10 */ /* 0x000fc6000ff1e0ff */
[----:B------:R-:W-:-:S04]  /*1be0*/  IMAD.WIDE.U32 R8, R0, c[0x0][0x190], R4 ;  /* 0x0000640000087a25 */ /* 0x000fc800078e0004 */
[----:B------:R-:W-:Y:S01]  /*1bf0*/  IMAD R0, R0, c[0x0][0x194], R7 ;  /* 0x0000650000007a24 */ /* 0x000fe200078e0207 */
[----:B------:R-:W-:Y:S02]  /*1c00*/  IADD3 R8, P1, R8, UR40, RZ ;  /* 0x0000002808087c10 */ /* 0x000fe4000ff3e0ff */
[----:B------:R-:W-:Y:S02]  /*1c10*/  IADD3.X R7, R5, UR27, RZ, P0, !PT ;  /* 0x0000001b05077c10 */ /* 0x000fe400087fe4ff */
[----:B------:R-:W-:Y:S01]  /*1c20*/  IADD3.X R9, R9, UR35, R0, P1, !PT ;  /* 0x0000002309097c10 */ /* 0x000fe20008ffe400 */
[----:B------:R-:W-:-:S04]  /*1c30*/  IMAD.U32 R0, RZ, RZ, UR14 ;  /* 0x0000000eff007e24 */ /* 0x000fc8000f8e00ff */
[----:B------:R-:W-:-:S04]  /*1c40*/  IMAD.WIDE.U32 R6, R0, c[0x0][0x370], R6 ;  /* 0x0000dc0000067a25 */ /* 0x000fc800078e0006 */
[----:B------:R-:W-:Y:S01]  /*1c50*/  IMAD.U32 R0, RZ, RZ, UR37 ;  /* 0x00000025ff007e24 */ /* 0x000fe2000f8e00ff */
[----:B------:R-:W-:Y:S01]  /*1c60*/  IADD3 R7, R7, UR7, RZ ;  /* 0x0000000707077c10 */ /* 0x000fe2000fffe0ff */
[----:B------:R-:W-:Y:S01]  /*1c70*/  UIADD3.X UR7, UR21, UR49, UR54, UP5, UP4 ;  /* 0x0000003115077290 */ /* 0x000fe2000afe8436 */
[----:B------:R-:W-:Y:S01]  /*1c80*/  IMAD.WIDE.U32 R8, R11, c[0x0][0x1a8], R8 ;  /* 0x00006a000b087a25 */ /* 0x000fe200078e0008 */
[----:B------:R-:W-:Y:S02]  /*1c90*/  UISETP.GE.AND UP4, UPT, UR28, 0x1, UPT ;  /* 0x000000011c00788c */ /* 0x000fe4000bf86270 */
[----:B------:R-:W-:Y:S01]  /*1ca0*/  UIADD3.X UR7, UR26, UR7, UR22, UP1, UP0 ;  /* 0x000000071a077290 */ /* 0x000fe20008fe0416 */
[----:B------:R-:W-:Y:S01]  /*1cb0*/  IMAD.WIDE.U32 R6, R0, c[0x0][0x378], R6 ;  /* 0x0000de0000067a25 */ /* 0x000fe200078e0006 */
[----:B------:R-:W-:Y:S01]  /*1cc0*/  LEA.HI R0, R28, R23, RZ, 0x5 ;  /* 0x000000171c007211 */ /* 0x000fe200078f28ff */
[----:B------:R-:W-:Y:S01]  /*1cd0*/  ULDC.64 UR26, c[0x0][0x3c8] ;  /* 0x0000f200001a7ab9 */ /* 0x000fe20000000a00 */
[----:B------:R-:W-:Y:S01]  /*1ce0*/  PLOP3.LUT P0, PT, PT, PT, UP4, 0x80, 0x0 ;  /* 0x000000000000781c */ /* 0x000fe20003f0f048 */
[----:B------:R-:W-:Y:S01]  /*1cf0*/  IMAD R11, R22, c[0x0][0x370], RZ ;  /* 0x0000dc00160b7a24 */ /* 0x000fe200078e02ff */
[----:B------:R-:W-:Y:S01]  /*1d00*/  LOP3.LUT R10, R0, 0xffffffe0, RZ, 0xc0, !PT ;  /* 0xffffffe0000a7812 */ /* 0x000fe200078ec0ff */
[----:B------:R-:W-:Y:S01]  /*1d10*/  UIMAD.WIDE UR14, UR11, UR15, UR26 ;  /* 0x0000000f0b0e72a5 */ /* 0x000fe2000f8e021a */
[----:B------:R-:W-:Y:S01]  /*1d20*/  SHF.R.S32.HI R0, RZ, 0x5, R0 ;  /* 0x00000005ff007819 */ /* 0x000fe20000011400 */
[----:B------:R-:W-:Y:S01]  /*1d30*/  IMAD R11, R2, c[0x0][0x374], R11 ;  /* 0x0000dd00020b7a24 */ /* 0x000fe200078e020b */
[----:B------:R-:W-:Y:S01]  /*1d40*/  IADD3 R7, R7, UR10, RZ ;  /* 0x0000000a07077c10 */ /* 0x000fe2000fffe0ff */
[----:B------:R-:W-:Y:S01]  /*1d50*/  IMAD.IADD R10, R23, 0x1, -R10 ;  /* 0x00000001170a7824 */ /* 0x000fe200078e0a0a */
[----:B------:R-:W-:-:S02]  /*1d60*/  LEA R17, P3, R8, c[0x0][0x160], 0x1 ;  /* 0x0000580008117a11 */ /* 0x000fc400078608ff */
[----:B------:R-:W-:Y:S01]  /*1d70*/  IADD3 R9, R9, UR17, RZ ;  /* 0x0000001109097c10 */ /* 0x000fe2000fffe0ff */
[----:B------:R-:W-:Y:S02]  /*1d80*/  IMAD R10, R0, UR47, R10 ;  /* 0x0000002f000a7c24 */ /* 0x000fe4000f8e020a */
[----:B------:R-:W-:Y:S01]  /*1d90*/  IMAD.WIDE.U32 R6, R2, c[0x0][0x370], R6 ;  /* 0x0000dc0002067a25 */ /* 0x000fe200078e0006 */
[----:B------:R-:W-:Y:S02]  /*1da0*/  LEA.HI.X R16, R8, c[0x0][0x164], R9, 0x1, P3 ;  /* 0x0000590008107a11 */ /* 0x000fe400018f0c09 */
[----:B------:R-:W-:Y:S01]  /*1db0*/  IADD3 R0, P1, R10, UR20, RZ ;  /* 0x000000140a007c10 */ /* 0x000fe2000ff3e0ff */
[----:B------:R-:W-:Y:S01]  /*1dc0*/  IMAD.IADD R7, R7, 0x1, R11 ;  /* 0x0000000107077824 */ /* 0x000fe200078e020b */
[----:B------:R-:W-:Y:S02]  /*1dd0*/  LEA R12, P2, R6, c[0x0][0x330], 0x1 ;  /* 0x0000cc00060c7a11 */ /* 0x000fe400078408ff */
[----:B------:R-:W-:-:S02]  /*1de0*/  LEA.HI.X.SX32 R10, R10, UR7, 0x1, P1 ;  /* 0x000000070a0a7c11 */ /* 0x000fc400088f0eff */
[----:B------:R-:W-:Y:S02]  /*1df0*/  LEA R195, P1, R0, c[0x0][0x350], 0x2 ;  /* 0x0000d40000c37a11 */ /* 0x000fe400078210ff */
[----:B------:R-:W-:Y:S02]  /*1e00*/  LEA.HI.X R6, R6, c[0x0][0x334], R7, 0x1, P2 ;  /* 0x0000cd0006067a11 */ /* 0x000fe400010f0c07 */
[----:B------:R-:W-:Y:S01]  /*1e10*/  LEA.HI.X R194, R0, c[0x0][0x354], R10, 0x2, P1 ;  /* 0x0000d50000c27a11 */ /* 0x000fe200008f140a */
[----:B------:R-:W-:Y:S05]  /*1e20*/  @!P0 BRA `(.L_x_1657) ;  /* 0x00009d8000008947 */ /* 0x000fea0003800000 */
[----:B------:R-:W2:Y:S01]  /*1e30*/  LDL R26, [R1+0x54] ;  /* 0x00005400011a7983 */ /* 0x000ea20000100800 */
[----:B------:R-:W-:Y:S01]  /*1e40*/  PLOP3.LUT P2, PT, PT, PT, UP3, 0x80, 0x0 ;  /* 0x000000000000781c */ /* 0x000fe20003f4f038 */
[----:B------:R-:W-:Y:S01]  /*1e50*/  UMOV UR7, UR8 ;  /* 0x0000000800077c82 */ /* 0x000fe20008000000 */
[C---:B------:R-:W-:Y:S01]  /*1e60*/  IADD3 R0, R2.reuse, 0x20, RZ ;  /* 0x0000002002007810 */ /* 0x040fe20007ffe0ff */
[----:B------:R-:W-:Y:S01]  /*1e70*/  UIMAD UR8, UR7, -0x80, UR28 ;  /* 0xffffff80070878a4 */ /* 0x000fe2000f8e021c */
[C---:B------:R-:W-:Y:S01]  /*1e80*/  IADD3 R18, R2.reuse, 0x40, RZ ;  /* 0x0000004002127810 */ /* 0x040fe20007ffe0ff */
[----:B------:R-:W-:Y:S01]  /*1e90*/  IMAD.MOV.U32 R7, RZ, RZ, R12 ;  /* 0x000000ffff077224 */ /* 0x000fe200078e000c */
[----:B------:R-:W-:Y:S01]  /*1ea0*/  IADD3 R20, R2, 0x60, RZ ;  /* 0x0000006002147810 */ /* 0x000fe20007ffe0ff */
[----:B------:R-:W-:Y:S01]  /*1eb0*/  UIMAD UR9, UR18, -0x80, UR6 ;  /* 0xffffff80120978a4 */ /* 0x000fe2000f8e0206 */
[----:B------:R-:W-:Y:S01]  /*1ec0*/  MOV R21, c[0x0][0x370] ;  /* 0x0000dc0000157a02 */ /* 0x000fe20000000f00 */
[----:B------:R-:W-:Y:S01]  /*1ed0*/  IMAD.MOV.U32 R27, RZ, RZ, R6 ;  /* 0x000000ffff1b7224 */ /* 0x000fe200078e0006 */
[----:B------:R-:W-:Y:S01]  /*1ee0*/  ISETP.GE.AND P0, PT, R0, UR8, PT ;  /* 0x0000000800007c0c */ /* 0x000fe2000bf06270 */
[----:B------:R-:W-:Y:S01]  /*1ef0*/  IMAD.MOV.U32 R24, RZ, RZ, 0x5 ;  /* 0x00000005ff187424 */ /* 0x000fe200078e00ff */
[----:B------:R-:W-:Y:S01]  /*1f00*/  ISETP.GE.AND P3, PT, R2, UR8, PT ;  /* 0x0000000802007c0c */ /* 0x000fe2000bf66270 */
[C---:B------:R-:W-:Y:S01]  /*1f10*/  IMAD.SHL.U32 R25, R21.reuse, 0x20, RZ ;  /* 0x0000002015197824 */ /* 0x040fe200078e00ff */
[----:B------:R-:W-:Y:S01]  /*1f20*/  ISETP.GE.AND P1, PT, R18, UR8, PT ;  /* 0x0000000812007c0c */ /* 0x000fe2000bf26270 */
[----:B------:R-:W-:Y:S01]  /*1f30*/  @P2 BAR.SYNC.DEFER_BLOCKING 0x0 ;  /* 0x0000000000002b1d */ /* 0x000fe20000010000 */
[----:B------:R-:W-:Y:S01]  /*1f40*/  ISETP.GE.AND P6, PT, R20, UR8, PT ;  /* 0x0000000814007c0c */ /* 0x000fe2000bfc6270 */
[----:B------:R-:W-:Y:S01]  /*1f50*/  ULEA.HI UR10, UR7, UR7, URZ, 0x1 ;  /* 0x00000007070a7291 */ /* 0x000fe2000f8f083f */
[----:B------:R-:W-:Y:S01]  /*1f60*/  ISETP.GE.AND P4, PT, R0, UR9, PT ;  /* 0x0000000900007c0c */ /* 0x000fe2000bf86270 */
[----:B------:R-:W-:Y:S01]  /*1f70*/  IMAD.MOV.U32 R29, RZ, RZ, c[0x0][0x190] ;  /* 0x00006400ff1d7624 */ /* 0x000fe200078e00ff */
[----:B------:R-:W-:Y:S01]  /*1f80*/  SHF.L.U64.HI R11, R21, R24, c[0x0][0x374] ;  /* 0x0000dd00150b7619 */ /* 0x000fe20000010218 */
[----:B------:R1:W-:Y:S01]  /*1f90*/  STL [R1+0xc], R7 ;  /* 0x00000c0701007387 */ /* 0x0003e20000100800 */
[----:B------:R-:W-:Y:S01]  /*1fa0*/  ULOP3.LUT UR10, UR10, 0xfffffffe, URZ, 0xc0, !UPT ;  /* 0xfffffffe0a0a7892 */ /* 0x000fe2000f8ec03f */
[-C--:B------:R-:W-:Y:S01]  /*1fb0*/  @!P0 LEA R10, P5, R25, R7.reuse, 0x1 ;  /* 0x00000007190a8211 */ /* 0x080fe200078a08ff */
[----:B------:R-:W-:Y:S01]  /*1fc0*/  IMAD.MOV.U32 R30, RZ, RZ, R17 ;  /* 0x000000ffff1e7224 */ /* 0x000fe200078e0011 */
[----:B------:R-:W-:Y:S01]  /*1fd0*/  MOV R17, UR24 ;  /* 0x0000001800117c02 */ /* 0x000fe20008000f00 */
[--C-:B------:R-:W-:Y:S01]  /*1fe0*/  @!P3 IMAD.MOV.U32 R12, RZ, RZ, R7.reuse ;  /* 0x000000ffff0cb224 */ /* 0x100fe200078e0007 */
[----:B------:R-:W-:Y:S01]  /*1ff0*/  @!P1 LEA R8, P2, R21, R7, 0x7 ;  /* 0x0000000715089211 */ /* 0x000fe200078438ff */
[----:B------:R-:W-:Y:S01]  /*2000*/  @!P1 IMAD.MOV.U32 R9, RZ, RZ, c[0x0][0x374] ;  /* 0x0000dd00ff099624 */ /* 0x000fe200078e00ff */
[----:B------:R-:W-:Y:S01]  /*2010*/  @!P6 MOV R14, c[0x0][0x374] ;  /* 0x0000dd00000eea02 */ /* 0x000fe20000000f00 */
[----:B------:R-:W-:Y:S01]  /*2020*/  @!P6 IMAD.MOV.U32 R6, RZ, RZ, R7 ;  /* 0x000000ffff06e224 */ /* 0x000fe200078e0007 */
[-C--:B------:R-:W-:Y:S01]  /*2030*/  @!P0 LEA.HI.X R11, R25, R27.reuse, R11, 0x1, P5 ;  /* 0x0000001b190b8211 */ /* 0x080fe200028f0c0b */
[----:B------:R-:W-:Y:S01]  /*2040*/  @!P3 IMAD.MOV.U32 R13, RZ, RZ, R27 ;  /* 0x000000ffff0db224 */ /* 0x000fe200078e001b */
[----:B------:R-:W-:Y:S01]  /*2050*/  UIADD3 UR10, UR7, -UR10, URZ ;  /* 0x8000000a070a7290 */ /* 0x000fe2000fffe03f */
[----:B------:R-:W-:Y:S01]  /*2060*/  @!P6 IMAD R14, R14, 0xc0, RZ ;  /* 0x000000c00e0ee824 */ /* 0x000fe200078e02ff */
[----:B------:R-:W-:Y:S01]  /*2070*/  @!P1 LEA.HI.X R9, R21, R27, R9, 0x7, P2 ;  /* 0x0000001b15099211 */ /* 0x000fe200010f3c09 */
[----:B------:R-:W-:Y:S01]  /*2080*/  IMAD.MOV.U32 R31, RZ, RZ, R16 ;  /* 0x000000ffff1f7224 */ /* 0x000fe200078e0010 */
[----:B------:R-:W-:Y:S01]  /*2090*/  UISETP.NE.AND UP0, UPT, UR10, 0x1, UPT ;  /* 0x000000010a00788c */ /* 0x000fe2000bf05270 */
[----:B------:R3:W-:Y:S02]  /*20a0*/  STL [R1+0x8], R27 ;  /* 0x0000081b01007387 */ /* 0x0007e40000100800 */
[----:B------:R-:W-:-:S02]  /*20b0*/  ULDC.64 UR10, c[0x0][0x198] ;  /* 0x00006600000a7ab9 */ /* 0x000fc40000000a00 */
[----:B------:R-:W-:Y:S01]  /*20c0*/  UIMAD UR10, UR23, UR10, URZ ;  /* 0x0000000a170a72a4 */ /* 0x000fe2000f8e023f */
[----:B------:R-:W-:Y:S01]  /*20d0*/  PLOP3.LUT P2, PT, PT, PT, UP0, 0x80, 0x0 ;  /* 0x000000000000781c */ /* 0x000fe20003f4f008 */
[----:B------:R4:W-:Y:S01]  /*20e0*/  STL [R1+0x4], R30 ;  /* 0x0000041e01007387 */ /* 0x0009e20000100800 */
[----:B-1----:R-:W-:Y:S01]  /*20f0*/  @!P6 MOV R7, R27 ;  /* 0x0000001b0007e202 */ /* 0x002fe20000000f00 */
[----:B------:R-:W-:Y:S02]  /*2100*/  UIMAD UR10, UR24, UR11, UR10 ;  /* 0x0000000b180a72a4 */ /* 0x000fe4000f8e020a */
[----:B------:R1:W-:Y:S02]  /*2110*/  STL [R1], R31 ;  /* 0x0000001f01007387 */ /* 0x0003e40000100800 */
[----:B------:R-:W-:-:S04]  /*2120*/  @!P6 IMAD.WIDE.U32 R6, R21, 0xc0, R6 ;  /* 0x000000c01506e825 */ /* 0x000fc800078e0006 */
[----:B------:R-:W-:Y:S02]  /*2130*/  @!P6 IMAD.IADD R7, R7, 0x1, R14 ;  /* 0x000000010707e824 */ /* 0x000fe400078e020e */
        /* <DEDUP_REMOVED lines=21> */
[C---:B--2---:R-:W-:Y:S01]  /*2290*/  IMAD.SHL.U32 R12, R29.reuse, 0x20, RZ ;  /* 0x000000201d0c7824 */ /* 0x044fe200078e00ff */
[----:B-----5:R-:W-:Y:S01]  /*22a0*/  @!P3 MOV R10, R30 ;  /* 0x0000001e000ab202 */ /* 0x020fe20000000f00 */
[----:B------:R-:W-:Y:S01]  /*22b0*/  @!P3 IMAD.MOV.U32 R11, RZ, RZ, R31 ;  /* 0x000000ffff0bb224 */ /* 0x000fe200078e001f */
[----:B-1----:R-:W-:-:S02]  /*22c0*/  SHF.L.U64.HI R9, R29, R24, c[0x0][0x194] ;  /* 0x000065001d097619 */ /* 0x002fc40000010218 */
[----:B------:R-:W-:-:S04]  /*22d0*/  @!P0 LEA R8, P5, R12, R30, 0x1 ;  /* 0x0000001e0c088211 */ /* 0x000fc800078a08ff */
[----:B------:R-:W-:Y:S02]  /*22e0*/  @!P0 LEA.HI.X R9, R12, R31, R9, 0x1, P5 ;  /* 0x0000001f0c098211 */ /* 0x000fe400028f0c09 */
[----:B---3--:R-:W-:Y:S02]  /*22f0*/  IADD3 R6, R26, 0x2000, RZ ;  /* 0x000020001a067810 */ /* 0x008fe40007ffe0ff */
[----:B------:R-:W-:Y:S02]  /*2300*/  ISETP.GE.AND P5, PT, R2, UR9, PT ;  /* 0x0000000902007c0c */ /* 0x000fe4000bfa6270 */
[----:B------:R-:W-:-:S05]  /*2310*/  SEL R6, R6, R26, !P2 ;  /* 0x0000001a06067207 */ /* 0x000fca0005000000 */
[----:B------:R-:W-:Y:S02]  /*2320*/  IMAD.SHL.U32 R196, R6, 0x2, RZ ;  /* 0x0000000206c47824 */ /* 0x000fe400078e00ff */
[----:B------:R-:W-:-:S03]  /*2330*/  IMAD.WIDE.U32 R6, R17, c[0x0][0x198], R4 ;  /* 0x0000660011067a25 */ /* 0x000fc600078e0004 */
        /* <DEDUP_REMOVED lines=20> */
[----:B-1----:R-:W-:Y:S01]  /*2480*/  IMAD.U32 R10, RZ, RZ, UR10 ;  /* 0x0000000aff0a7e24 */ /* 0x002fe2000f8e00ff */
[----:B------:R-:W-:Y:S02]  /*2490*/  @!P1 MOV R11, c[0x0][0x194] ;  /* 0x00006500000b9a02 */ /* 0x000fe40000000f00 */
[----:B------:R-:W-:Y:S01]  /*24a0*/  @P1 STS [R196+0x2004], RZ ;  /* 0x002004ffc4001388 */ /* 0x000fe20000000800 */
[----:B------:R-:W-:Y:S01]  /*24b0*/  ULDC.64 UR10, c[0x0][0x1a0] ;  /* 0x00006800000a7ab9 */ /* 0x000fe20000000a00 */
[----:B------:R-:W-:Y:S01]  /*24c0*/  IADD3.X R7, R7, UR36, R10, P3, !PT ;  /* 0x0000002407077c10 */ /* 0x000fe20009ffe40a */
[----:B------:R-:W-:Y:S01]  /*24d0*/  IMAD R10, R19, c[0x0][0x1b0], RZ ;  /* 0x00006c00130a7a24 */ /* 0x000fe200078e02ff */
[----:B------:R-:W-:Y:S01]  /*24e0*/  @!P4 IADD3 R14, P3, R2, 0x20, RZ ;  /* 0x00000020020ec810 */ /* 0x000fe20007f7e0ff */
[----:B------:R-:W-:Y:S01]  /*24f0*/  @P1 STS [R196+0x2008], RZ ;  /* 0x002008ffc4001388 */ /* 0x000fe20000000800 */
[----:B------:R-:W-:Y:S01]  /*2500*/  @!P1 LEA.HI.X R13, R29, R31, R11, 0x7, P0 ;  /* 0x0000001f1d0d9211 */ /* 0x000fe200000f3c0b */
[----:B------:R-:W-:-:S02]  /*2510*/  IMAD R10, R15, c[0x0][0x1b4], R10 ;  /* 0x00006d000f0a7a24 */ /* 0x000fc400078e020a */
[----:B------:R-:W-:Y:S01]  /*2520*/  IMAD.WIDE.U32 R6, R15, c[0x0][0x1b0], R6 ;  /* 0x00006c000f067a25 */ /* 0x000fe200078e0006 */
[----:B------:R-:W-:Y:S03]  /*2530*/  @P1 STS [R196+0x200c], RZ ;  /* 0x00200cffc4001388 */ /* 0x000fe60000000800 */
[----:B------:R-:W-:Y:S01]  /*2540*/  IMAD.IADD R7, R7, 0x1, R10 ;  /* 0x0000000107077824 */ /* 0x000fe200078e020a */
[----:B------:R-:W-:Y:S01]  /*2550*/  @!PT LDS RZ, [RZ] ;  /* 0x00000000fffff984 */ /* 0x000fe20000000800 */
[----:B------:R-:W-:Y:S01]  /*2560*/  @!PT LDS RZ, [RZ] ;  /* 0x00000000fffff984 */ /* 0x000fe20000000800 */
[----:B------:R-:W-:Y:S01]  /*2570*/  @!PT LDS RZ, [RZ] ;  /* 0x00000000fffff984 */ /* 0x000fe20000000800 */
[----:B------:R1:W-:Y:S01]  /*2580*/  @!P1 LDGSTS.E.BYPASS.LTC128B.128 [R196+0x2000], [R12.64] ;  /* 0x020000000cc49fae */ /* 0x0003e2000b901d44 */
[----:B------:R-:W-:Y:S01]  /*2590*/  ISETP.GE.AND P1, PT, R20, UR9, PT ;  /* 0x0000000914007c0c */ /* 0x000fe2000bf26270 */
[----:B--2---:R-:W-:Y:S02]  /*25a0*/  @!P5 IMAD R8, R22, c[0x0][0x198], RZ ;  /* 0x000066001608da24 */ /* 0x004fe400078e02ff */
[----:B------:R-:W-:Y:S01]  /*25b0*/  @!P4 IMAD.X R9, RZ, RZ, R22, P3 ;  /* 0x000000ffff09c224 */ /* 0x000fe200018e0616 */
[----:B------:R-:W-:Y:S01]  /*25c0*/  ISETP.GE.AND P3, PT, R18, UR9, PT ;  /* 0x0000000912007c0c */ /* 0x000fe2000bf66270 */
[----:B------:R-:W-:Y:S01]  /*25d0*/  @!P5 IMAD R18, R2, c[0x0][0x19c], R8 ;  /* 0x000067000212da24 */ /* 0x000fe200078e0208 */
[----:B------:R-:W-:Y:S01]  /*25e0*/  UIMAD UR9, UR23, UR10, URZ ;  /* 0x0000000a170972a4 */ /* 0x000fe2000f8e023f */
[----:B------:R-:W-:-:S02]  /*25f0*/  @!P4 IMAD R8, R9, c[0x0][0x198], RZ ;  /* 0x000066000908ca24 */ /* 0x000fc400078e02ff */
[----:B------:R-:W-:Y:S01]  /*2600*/  @!P5 IMAD.WIDE.U32 R10, R2, c[0x0][0x198], R6 ;  /* 0x00006600020ada25 */ /* 0x000fe200078e0006 */
[----:B------:R-:W-:-:S03]  /*2610*/  UIMAD UR9, UR24, UR11, UR9 ;  /* 0x0000000b180972a4 */ /* 0x000fc6000f8e0209 */
[----:B------:R-:W-:Y:S01]  /*2620*/  @!P4 IMAD R16, R14, c[0x0][0x19c], R8 ;  /* 0x000067000e10ca24 */ /* 0x000fe200078e0208 */
[----:B------:R-:W-:Y:S01]  /*2630*/  @!P5 IADD3 R11, R11, R18, RZ ;  /* 0x000000120b0bd210 */ /* 0x000fe20007ffe0ff */
[----:B------:R-:W-:Y:S01]  /*2640*/  @!P4 IMAD.MOV.U32 R8, RZ, RZ, R6 ;  /* 0x000000ffff08c224 */ /* 0x000fe200078e0006 */
[----:B------:R-:W-:Y:S01]  /*2650*/  @!P5 LEA R26, P0, R10, c[0x0][0x168], 0x1 ;  /* 0x00005a000a1ada11 */ /* 0x000fe200078008ff */
[----:B------:R-:W-:-:S03]  /*2660*/  @!P4 IMAD.MOV.U32 R9, RZ, RZ, R7 ;  /* 0x000000ffff09c224 */ /* 0x000fc600078e0007 */
[----:B------:R-:W-:Y:S01]  /*2670*/  @!P5 LEA.HI.X R27, R10, c[0x0][0x16c], R11, 0x1, P0 ;  /* 0x00005b000a1bda11 */ /* 0x000fe200000f0c0b */
[----:B------:R-:W-:Y:S01]  /*2680*/  @!P4 IMAD.WIDE.U32 R8, R14, c[0x0][0x198], R8 ;  /* 0x000066000e08ca25 */ /* 0x000fe200078e0008 */
[----:B------:R-:W-:-:S03]  /*2690*/  MOV R10, UR9 ;  /* 0x00000009000a7c02 */ /* 0x000fc60008000f00 */
[----:B------:R-:W-:Y:S01]  /*26a0*/  @!P4 IMAD.IADD R9, R9, 0x1, R16 ;  /* 0x000000010909c824 */ /* 0x000fe200078e0210 */
[C---:B------:R-:W-:Y:S01]  /*26b0*/  @!P4 LEA R24, P0, R8.reuse, c[0x0][0x168], 0x1 ;  /* 0x00005a000818ca11 */ /* 0x040fe200078008ff */
[----:B-1----:R-:W-:Y:S02]  /*26c0*/  IMAD R12, R19, c[0x0][0x1b8], RZ ;  /* 0x00006e00130c7a24 */ /* 0x002fe400078e02ff */
[----:B------:R-:W-:Y:S01]  /*26d0*/  @!P3 IMAD.MOV.U32 R11, RZ, RZ, R7 ;  /* 0x000000ffff0bb224 */ /* 0x000fe200078e0007 */
        /* <DEDUP_REMOVED lines=14> */
[----:B------:R-:W-:-:S03]  /*27c0*/  @!P3 LEA R20, P0, R10, c[0x0][0x168], 0x1 ;  /* 0x00005a000a14ba11 */ /* 0x000fc600078008ff */
[----:B------:R-:W-:Y:S01]  /*27d0*/  @!P1 IMAD R8, R16, c[0x0][0x198], RZ ;  /* 0x0000660010089a24 */ /* 0x000fe200078e02ff */
[----:B------:R-:W-:Y:S01]  /*27e0*/  IADD3 R5, R5, R9, RZ ;  /* 0x0000000905057210 */ /* 0x000fe20007ffe0ff */
[----:B------:R-:W-:Y:S02]  /*27f0*/  @!P3 IMAD.IADD R11, R11, 0x1, R14 ;  /* 0x000000010b0bb824 */ /* 0x000fe400078e020e */
[C---:B------:R-:W-:Y:S02]  /*2800*/  @!P1 IMAD R14, R13.reuse, c[0x0][0x19c], R8 ;  /* 0x000067000d0e9a24 */ /* 0x040fe400078e0208 */
[----:B------:R-:W-:Y:S01]  /*2810*/  @!P1 IMAD.WIDE.U32 R8, R13, c[0x0][0x198], R6 ;  /* 0x000066000d089a25 */ /* 0x000fe200078e0006 */
[----:B------:R-:W-:-:S03]  /*2820*/  @!P3 LEA.HI.X R21, R10, c[0x0][0x16c], R11, 0x1, P0 ;  /* 0x00005b000a15ba11 */ /* 0x000fc600000f0c0b */
[----:B------:R-:W-:Y:S01]  /*2830*/  @!P1 IMAD.IADD R9, R9, 0x1, R14 ;  /* 0x0000000109099824 */ /* 0x000fe200078e020e */
[----:B------:R-:W-:Y:S01]  /*2840*/  @!P1 LEA R16, P0, R8, c[0x0][0x168], 0x1 ;  /* 0x00005a0008109a11 */ /* 0x000fe200078008ff */
[C---:B------:R-:W-:Y:S02]  /*2850*/  @!P5 IMAD R10, R2.reuse, c[0x0][0x1a4], R12 ;  /* 0x00006900020ada24 */ /* 0x040fe400078e020c */
[----:B------:R-:W-:Y:S01]  /*2860*/  @!P5 IMAD.WIDE.U32 R6, R2, c[0x0][0x1a0], R4 ;  /* 0x000068000206da25 */ /* 0x000fe200078e0004 */
[----:B------:R-:W-:-:S03]  /*2870*/  @!P1 LEA.HI.X R17, R8, c[0x0][0x16c], R9, 0x1, P0 ;  /* 0x00005b0008119a11 */ /* 0x000fc600000f0c09 */
[----:B------:R-:W-:Y:S01]  /*2880*/  @!P5 IMAD.IADD R10, R7, 0x1, R10 ;  /* 0x00000001070ad824 */ /* 0x000fe200078e020a */
[C---:B------:R-:W-:Y:S01]  /*2890*/  @!P5 LEA R14, P0, R6.reuse, c[0x0][0x170], 0x1 ;  /* 0x00005c00060eda11 */ /* 0x040fe200078008ff */
[----:B------:R-:W-:Y:S02]  /*28a0*/  @!P6 IMAD.MOV.U32 R7, RZ, RZ, R31 ;  /* 0x000000ffff07e224 */ /* 0x000fe400078e001f */
[----:B------:R-:W-:Y:S01]  /*28b0*/  @!P6 IMAD.MOV.U32 R8, RZ, RZ, c[0x0][0x194] ;  /* 0x00006500ff08e624 */ /* 0x000fe200078e00ff */
[----:B------:R-:W-:Y:S02]  /*28c0*/  @!P5 LEA.HI.X R15, R6, c[0x0][0x174], R10, 0x1, P0 ;  /* 0x00005d00060fda11 */ /* 0x000fe400000f0c0a */
[----:B------:R-:W-:Y:S02]  /*28d0*/  @!P6 MOV R6, R30 ;  /* 0x0000001e0006e202 */ /* 0x000fe40000000f00 */
[----:B----4-:R-:W2:Y:S01]  /*28e0*/  LDL R30, [R1+0x60] ;  /* 0x00006000011e7983 */ /* 0x010ea20000100800 */
[----:B------:R-:W-:-:S02]  /*28f0*/  @!P4 IADD3 R12, P0, R2, 0x20, RZ ;  /* 0x00000020020cc810 */ /* 0x000fc40007f1e0ff */
[----:B------:R-:W-:-:S04]  /*2900*/  @!P6 IMAD.WIDE.U32 R10, R29, 0xc0, R6 ;  /* 0x000000c01d0ae825 */ /* 0x000fc800078e0006 */
[----:B------:R-:W-:Y:S01]  /*2910*/  @!P4 IMAD.X R7, RZ, RZ, R22, P0 ;  /* 0x000000ffff07c224 */ /* 0x000fe200000e0616 */
[----:B------:R-:W-:Y:S01]  /*2920*/  @!P3 IADD3 R13, P0, R2, 0x40, RZ ;  /* 0x00000040020db810 */ /* 0x000fe20007f1e0ff */
[----:B------:R-:W-:-:S03]  /*2930*/  @!P6 IMAD R6, R8, 0xc0, RZ ;  /* 0x000000c00806e824 */ /* 0x000fc600078e02ff */
[----:B------:R-:W-:Y:S01]  /*2940*/  @!P3 IADD3.X R18, RZ, R22, RZ, P0, !PT ;  /* 0x00000016ff12b210 */ /* 0x000fe200007fe4ff */
[----:B------:R-:W-:Y:S01]  /*2950*/  @!P6 IMAD.IADD R11, R11, 0x1, R6 ;  /* 0x000000010b0be824 */ /* 0x000fe200078e0206 */
[----:B------:R-:W-:Y:S01]  /*2960*/  @!P1 IADD3 R2, P0, R2, 0x60, RZ ;  /* 0x0000006002029810 */ /* 0x000fe20007f1e0ff */
[----:B------:R-:W-:Y:S02]  /*2970*/  @!P4 IMAD R6, R7, c[0x0][0x1a0], RZ ;  /* 0x000068000706ca24 */ /* 0x000fe400078e02ff */
[----:B------:R-:W-:Y:S02]  /*2980*/  @!P4 IMAD.MOV.U32 R8, RZ, RZ, R4 ;  /* 0x000000ffff08c224 */ /* 0x000fe400078e0004 */
[----:B------:R-:W-:Y:S01]  /*2990*/  @!P4 IMAD.MOV.U32 R9, RZ, RZ, R5 ;  /* 0x000000ffff09c224 */ /* 0x000fe200078e0005 */
[----:B------:R-:W-:Y:S01]  /*29a0*/  @P6 STS [R196+0x3000], RZ ;  /* 0x003000ffc4006388 */ /* 0x000fe20000000800 */
[----:B------:R-:W-:Y:S02]  /*29b0*/  @!P1 IMAD.X R19, RZ, RZ, R22, P0 ;  /* 0x000000ffff139224 */ /* 0x000fe400000e0616 */
[C---:B------:R-:W-:Y:S01]  /*29c0*/  @!P4 IMAD R22, R12.reuse, c[0x0][0x1a4], R6 ;  /* 0x000069000c16ca24 */ /* 0x040fe200078e0206 */
[----:B------:R-:W-:Y:S01]  /*29d0*/  @P6 STS [R196+0x3004], RZ ;  /* 0x003004ffc4006388 */ /* 0x000fe20000000800 */
[----:B------:R-:W-:Y:S01]  /*29e0*/  @!P4 IMAD.WIDE.U32 R8, R12, c[0x0][0x1a0], R8 ;  /* 0x000068000c08ca25 */ /* 0x000fe200078e0008 */
[----:B------:R-:W-:-:S02]  /*29f0*/  @!P3 MOV R6, R4 ;  /* 0x000000040006b202 */ /* 0x000fc40000000f00 */
[----:B------:R-:W-:Y:S01]  /*2a00*/  @P6 STS [R196+0x3008], RZ ;  /* 0x003008ffc4006388 */ /* 0x000fe20000000800 */
[----:B------:R-:W-:-:S03]  /*2a10*/  @!P3 IMAD R12, R18, c[0x0][0x1a0], RZ ;  /* 0x00006800120cba24 */ /* 0x000fc600078e02ff */
[----:B------:R-:W-:Y:S01]  /*2a20*/  @P6 STS [R196+0x300c], RZ ;  /* 0x00300cffc4006388 */ /* 0x000fe20000000800 */
[----:B------:R-:W-:-:S03]  /*2a30*/  @!P3 IMAD.MOV.U32 R7, RZ, RZ, R5 ;  /* 0x000000ffff07b224 */ /* 0x000fc600078e0005 */
[----:B------:R-:W-:Y:S01]  /*2a40*/  @!PT LDS RZ, [RZ] ;  /* 0x00000000fffff984 */ /* 0x000fe20000000800 */
[----:B------:R-:W-:Y:S01]  /*2a50*/  @!PT LDS RZ, [RZ] ;  /* 0x00000000fffff984 */ /* 0x000fe20000000800 */
[----:B------:R-:W-:Y:S01]  /*2a60*/  @!PT LDS RZ, [RZ] ;  /* 0x00000000fffff984 */ /* 0x000fe20000000800 */
[----:B------:R1:W-:Y:S04]  /*2a70*/  @!P6 LDGSTS.E.BYPASS.LTC128B.128 [R196+0x3000], [R10.64] ;  /* 0x030000000ac4efae */ /* 0x0003e8000b901d44 */
[----:B------:R-:W-:Y:S01]  /*2a80*/  @P5 STS.128 [R0+0xc000], RZ ;  /* 0x00c000ff00005388 */ /* 0x000fe20000000c00 */
[----:B------:R-:W-:-:S03]  /*2a90*/  @!P1 IMAD R18, R19, c[0x0][0x1a0], RZ ;  /* 0x0000680013129a24 */ /* 0x000fc600078e02ff */
[----:B------:R-:W-:Y:S01]  /*2aa0*/  @!PT LDS RZ, [RZ] ;  /* 0x00000000fffff984 */ /* 0x000fe20000000800 */
[----:B------:R-:W-:Y:S01]  /*2ab0*/  @!PT LDS RZ, [RZ] ;  /* 0x00000000fffff984 */ /* 0x000fe20000000800 */
[----:B------:R-:W-:Y:S01]  /*2ac0*/  @!PT LDS RZ, [RZ] ;  /* 0x00000000fffff984 */ /* 0x000fe20000000800 */
[----:B------:R3:W-:Y:S01]  /*2ad0*/  @!P5 LDGSTS.E.BYPASS.LTC128B.128 [R0+0xc000], [R26.64] ;  /* 0x0c0000001a00dfae */ /* 0x0007e2000b901d44 */
[----:B------:R-:W-:-:S03]  /*2ae0*/  @!P3 IMAD R19, R13, c[0x0][0x1a4], R12 ;  /* 0x000069000d13ba24 */ /* 0x000fc600078e020c */
[----:B------:R-:W-:Y:S01]  /*2af0*/  @P4 STS.128 [R0+0xd000], RZ ;  /* 0x00d000ff00004388 */ /* 0x000fe20000000c00 */
[----:B------:R-:W-:-:S03]  /*2b00*/  @!P3 IMAD.WIDE.U32 R6, R13, c[0x0][0x1a0], R6 ;  /* 0x000068000d06ba25 */ /* 0x000fc600078e0006 */
[----:B------:R-:W-:Y:S01]  /*2b10*/  @!PT LDS RZ, [RZ] ;  /* 0x00000000fffff984 */ /* 0x000fe20000000800 */
[----:B------:R-:W-:Y:S01]  /*2b20*/  @!PT LDS RZ, [RZ] ;  /* 0x00000000fffff984 */ /* 0x000fe20000000800 */
[----:B------:R-:W-:Y:S01]  /*2b30*/  @!PT LDS RZ, [RZ] ;  /* 0x00000000fffff984 */ /* 0x000fe20000000800 */
[----:B------:R3:W-:Y:S04]  /*2b40*/  @!P4 LDGSTS.E.BYPASS.LTC128B.128 [R0+0xd000], [R24.64] ;  /* 0x0d0000001800cfae */ /* 0x0007e8000b901d44 */
[----:B------:R-:W-:Y:S01]  /*2b50*/  @P3 STS.128 [R0+0xe000], RZ ;  /* 0x00e000ff00003388 */ /* 0x000fe20000000c00 */
[----:B------:R-:W-:-:S03]  /*2b60*/  @!P4 IMAD.IADD R9, R9, 0x1, R22 ;  /* 0x000000010909c824 */ /* 0x000fc600078e0216 */
[----:B------:R-:W-:Y:S01]  /*2b70*/  @!PT LDS RZ, [RZ] ;  /* 0x00000000fffff984 */ /* 0x000fe20000000800 */
[----:B------:R-:W-:Y:S01]  /*2b80*/  @!PT LDS RZ, [RZ] ;  /* 0x00000000fffff984 */ /* 0x000fe20000000800 */
[----:B------:R-:W-:Y:S01]  /*2b90*/  @!PT LDS RZ, [RZ] ;  /* 0x00000000fffff984 */ /* 0x000fe20000000800 */
[----:B------:R3:W-:Y:S01]  /*2ba0*/  @!P3 LDGSTS.E.BYPASS.LTC128B.128 [R0+0xe000], [R20.64] ;  /* 0x0e0000001400bfae */ /* 0x0007e2000b901d44 */
[----:B------:R-:W-:-:S03]  /*2bb0*/  @!P4 LEA R12, P0, R8, c[0x0][0x170], 0x1 ;  /* 0x00005c00080cca11 */ /* 0x000fc600078008ff */
[----:B------:R-:W-:Y:S01]  /*2bc0*/  @P1 STS.128 [R0+0xf000], RZ ;  /* 0x00f000ff00001388 */ /* 0x000fe20000000c00 */
[----:B------:R-:W-:-:S03]  /*2bd0*/  @!P3 IMAD.IADD R7, R7, 0x1, R19 ;  /* 0x000000010707b824 */ /* 0x000fc600078e0213 */
        /* <DEDUP_REMOVED lines=10> */
[----:B------:R3:W-:Y:S01]  /*2c80*/  @!P5 LDGSTS.E.BYPASS.LTC128B.128 [R0+0x10000], [R14.64] ;  /* 0x100000000e00dfae */ /* 0x0007e2000b901d44 */
[----:B-1----:R-:W-:Y:S02]  /*2c90*/  @!P3 LEA R10, P5, R6, c[0x0][0x170], 0x1 ;  /* 0x00005c00060aba11 */ /* 0x002fe400078a08ff */
[----:B------:R-:W-:Y:S02]  /*2ca0*/  @!P4 LEA.HI.X R13, R8, c[0x0][0x174], R9, 0x1, P0 ;  /* 0x00005d00080dca11 */ /* 0x000fe400000f0c09 */
[----:B------:R-:W-:Y:S02]  /*2cb0*/  @!P3 LEA.HI.X R11, R6, c[0x0][0x174], R7, 0x1, P5 ;  /* 0x00005d00060bba11 */ /* 0x000fe400028f0c07 */
[----:B------:R-:W-:Y:S02]  /*2cc0*/  @!P1 IADD3 R5, R5, R18, RZ ;  /* 0x0000001205059210 */ /* 0x000fe40007ffe0ff */
[----:B------:R-:W-:Y:S01]  /*2cd0*/  @!P1 LEA R8, P0, R4, c[0x0][0x170], 0x1 ;  /* 0x00005c0004089a11 */ /* 0x000fe200078008ff */
        /* <DEDUP_REMOVED lines=10> */
[----:B------:R3:W-:Y:S01]  /*2d80*/  @P1 STS.128 [R0+0x13000], RZ ;  /* 0x013000ff00001388 */ /* 0x0007e20000000c00 */
[----:B------:R-:W-:Y:S01]  /*2d90*/  UMOV UR9, UR12 ;  /* 0x0000000c00097c82 */ /* 0x000fe20008000000 */
[----:B------:R-:W-:Y:S01]  /*2da0*/  IMAD.MOV.U32 R34, RZ, RZ, 0x7f800000 ;  /* 0x7f800000ff227424 */ /* 0x000fe200078e00ff */
[----:B------:R-:W-:Y:S01]  /*2db0*/  MOV R32, 0x7f800000 ;  /* 0x7f80000000207802 */ /* 0x000fe20000000f00 */
[----:B------:R-:W-:-:S02]  /*2dc0*/  IMAD.MOV.U32 R33, RZ, RZ, 0x7f800000 ;  /* 0x7f800000ff217424 */ /* 0x000fc400078e00ff */
[----:B------:R-:W-:Y:S01]  /*2dd0*/  IMAD.MOV.U32 R31, RZ, RZ, 0x7f800000 ;  /* 0x7f800000ff1f7424 */ /* 0x000fe200078e00ff */
[C---:B--2---:R-:W-:Y:S02]  /*2de0*/  IADD3 R2, R30.reuse, 0x40, RZ ;  /* 0x000000401e027810 */ /* 0x044fe40007ffe0ff */
[----:B------:R-:W-:Y:S02]  /*2df0*/  IADD3 R9, R30, 0x8, RZ ;  /* 0x000000081e097810 */ /* 0x000fe40007ffe0ff */
[----:B------:R-:W-:Y:S02]  /*2e00*/  ISETP.GE.AND P5, PT, R2, UR8, PT ;  /* 0x0000000802007c0c */ /* 0x000fe4000bfa6270 */
[----:B------:R-:W-:Y:S02]  /*2e10*/  IADD3 R2, R30, 0x48, RZ ;  /* 0x000000481e027810 */ /* 0x000fe40007ffe0ff */
[----:B------:R-:W-:Y:S02]  /*2e20*/  ISETP.GE.AND P6, PT, R9, UR8, PT ;  /* 0x0000000809007c0c */ /* 0x000fe4000bfc6270 */
[----:B------:R-:W-:-:S02]  /*2e30*/  @!P1 LEA.HI.X R9, R4, c[0x0][0x174], R5, 0x1, P0 ;  /* 0x00005d0004099a11 */ /* 0x000fc400000f0c05 */
[----:B------:R-:W-:Y:S01]  /*2e40*/  ISETP.GE.AND P0, PT, R2, UR8, PT ;  /* 0x0000000802007c0c */ /* 0x000fe2000bf06270 */
[C---:B------:R-:W-:Y:S01]  /*2e50*/  IMAD.SHL.U32 R4, R30.reuse, 0x4, RZ ;  /* 0x000000041e047824 */ /* 0x040fe200078e00ff */
[----:B------:R-:W-:Y:S01]  /*2e60*/  ISETP.GE.AND P4, PT, R30, UR8, PT ;  /* 0x000000081e007c0c */ /* 0x000fe2000bf86270 */
[----:B------:R-:W-:Y:S01]  /*2e70*/  @!PT LDS RZ, [RZ] ;  /* 0x00000000fffff984 */ /* 0x000fe20000000800 */
[----:B------:R-:W-:Y:S01]  /*2e80*/  @!PT LDS RZ, [RZ] ;  /* 0x00000000fffff984 */ /* 0x000fe20000000800 */
[----:B------:R-:W-:Y:S01]  /*2e90*/  @!PT LDS RZ, [RZ] ;  /* 0x00000000fffff984 */ /* 0x000fe20000000800 */
[----:B------:R1:W-:Y:S01]  /*2ea0*/  @!P1 LDGSTS.E.BYPASS.LTC128B.128 [R0+0x13000], [R8.64] ;  /* 0x1300000008009fae */ /* 0x0003e2000b901d44 */
[----:B------:R-:W-:Y:S02]  /*2eb0*/  UMOV UR8, UR13 ;  /* 0x0000000d00087c82 */ /* 0x000fe40008000000 */
[----:B------:R-:W-:Y:S01]  /*2ec0*/  IADD3 R4, P3, R4, UR9, RZ ;  /* 0x0000000904047c10 */ /* 0x000fe2000ff7e0ff */
[----:B------:R-:W0:Y:S06]  /*2ed0*/  LDGDEPBAR ;  /* 0x00000000000079af */ /* 0x000e2c0000000000 */
[----:B------:R-:W-:-:S02]  /*2ee0*/  @!P0 LEA R6, P1, R2, UR9, 0x2 ;  /* 0x0000000902068c11 */ /* 0x000fc4000f8210ff */
[----:B-1----:R-:W-:-:S04]  /*2ef0*/  SHF.R.S32.HI R8, RZ, 0x1f, R30 ;  /* 0x0000001fff087819 */ /* 0x002fc8000001141e */
[----:B------:R-:W-:Y:S02]  /*2f00*/  SHF.L.U64.HI R5, R30, 0x2, R8 ;  /* 0x000000021e057819 */ /* 0x000fe40000010208 */
[----:B---3--:R-:W-:Y:S02]  /*2f10*/  SHF.R.S32.HI R0, RZ, 0x1f, R2 ;  /* 0x0000001fff007819 */ /* 0x008fe40000011402 */
[----:B------:R-:W-:Y:S02]  /*2f20*/  IADD3.X R5, R5, UR8, RZ, P3, !PT ;  /* 0x0000000805057c10 */ /* 0x000fe40009ffe4ff */
[----:B------:R-:W-:-:S03]  /*2f30*/  @!P0 LEA.HI.X R7, R2, UR8, R0, 0x2, P1 ;  /* 0x0000000802078c11 */ /* 0x000fc600088f1400 */
[----:B------:R1:W2:Y:S04]  /*2f40*/  @!P4 LDG.E R34, [R4.64] ;  /* 0x000000040422c981 */ /* 0x0002a8000c1e1900 */
[----:B------:R1:W3:Y:S04]  /*2f50*/  @!P6 LDG.E R33, [R4.64+0x20] ;  /* 0x000020040421e981 */ /* 0x0002e8000c1e1900 */
[----:B------:R1:W4:Y:S04]  /*2f60*/  @!P5 LDG.E R32, [R4.64+0x100] ;  /* 0x000100040420d981 */ /* 0x000328000c1e1900 */
[----:B------:R-:W5:Y:S01]  /*2f70*/  @!P0 LDG.E R31, [R6.64] ;  /* 0x00000004061f8981 */ /* 0x000f62000c1e1900 */
        /* <DEDUP_REMOVED lines=15> */
[----:B-1----:R-:W-:Y:S01]  /*3070*/  IMAD.SHL.U32 R5, R2, 0x10, RZ ;  /* 0x0000001002057824 */ /* 0x002fe200078e00ff */
[----:B------:R-:W-:Y:S01]  /*3080*/  SEL R0, R0, R191, !P2 ;  /* 0x000000bf00007207 */ /* 0x000fe20005000000 */
[----:B------:R-:W-:-:S04]  /*3090*/  IMAD.SHL.U32 R4, R2, 0x8, RZ ;  /* 0x0000000802047824 */ /* 0x000fc800078e00ff */
[----:B------:R-:W-:Y:S01]  /*30a0*/  IMAD.SHL.U32 R180, R0, 0x2, RZ ;  /* 0x0000000200b47824 */ /* 0x000fe200078e00ff */
[----:B------:R-:W-:-:S05]  /*30b0*/  IADD3 R0, R5, 0x20, RZ ;  /* 0x0000002005007810 */ /* 0x000fca0007ffe0ff */
[----:B------:R-:W-:-:S05]  /*30c0*/  IMAD.IADD R0, R4, 0x1, R0 ;  /* 0x0000000104007824 */ /* 0x000fca00078e0200 */
[----:B------:R-:W-:-:S05]  /*30d0*/  IADD3 R0, R4, R0, RZ ;  /* 0x0000000004007210 */ /* 0x000fca0007ffe0ff */
[----:B------:R-:W-:-:S04]  /*30e0*/  IMAD.IADD R0, R4, 0x1, R0 ;  /* 0x0000000104007824 */ /* 0x000fc800078e0200 */
[----:B------:R-:W-:Y:S01]  /*30f0*/  IMAD.IADD R0, R4, 0x1, R0 ;  /* 0x0000000104007824 */ /* 0x000fe200078e0200 */
[----:B------:R-:W-:-:S03]  /*3100*/  SHF.L.U64.HI R5, R30, 0x2, R8 ;  /* 0x000000021e057819 */ /* 0x000fc60000010208 */
[----:B------:R-:W-:Y:S01]  /*3110*/  IMAD.IADD R2, R4, 0x1, R0 ;  /* 0x0000000104027824 */ /* 0x000fe200078e0200 */
[----:B------:R-:W-:Y:S01]  /*3120*/  MOV R189, 0x20 ;  /* 0x0000002000bd7802 */ /* 0x000fe20000000f00 */
[----:B------:R-:W-:Y:S01]  /*3130*/  IMAD.MOV.U32 R181, RZ, RZ, 0x40 ;  /* 0x00000040ffb57424 */ /* 0x000fe200078e00ff */
[----:B------:R-:W-:Y:S01]  /*3140*/  UIADD3 UR10, UR24, 0x80, URZ ;  /* 0x00000080180a7890 */ /* 0x000fe2000fffe03f */
        /* <DEDUP_REMOVED lines=35> */
[C---:B------:R-:W-:Y:S01]  /*3380*/  IMAD.SHL.U32 R188, R193.reuse, 0x2, RZ ;  /* 0x00000002c1bc7824 */ /* 0x040fe200078e00ff */
[----:B------:R-:W-:Y:S01]  /*3390*/  SHF.L.U32 R190, R193, 0x1, RZ ;  /* 0x00000001c1be7819 */ /* 0x000fe200000006ff */
[----:B------:R-:W-:Y:S01]  /*33a0*/  IMAD.IADD R186, R189, 0x1, R192 ;  /* 0x00000001bdba7824 */ /* 0x000fe200078e02c0 */
[----:B------:R-:W-:-:S02]  /*33b0*/  UISETP.GE.AND UP0, UPT, UR10, UR6, UPT ;  /* 0x000000060a00728c */ /* 0x000fc4000bf06270 */
[----:B------:R-:W-:Y:S02]  /*33c0*/  UMOV UR11, UR14 ;  /* 0x0000000e000b7c82 */ /* 0x000fe40008000000 */
[----:B------:R-:W-:Y:S01]  /*33d0*/  UMOV UR10, UR15 ;  /* 0x0000000f000a7c82 */ /* 0x000fe20008000000 */
[----:B--2---:R-:W-:Y:S04]  /*33e0*/  STL [R1+0x18], R34 ;  /* 0x0000182201007387 */ /* 0x004fe80000100800 */
[----:B---3--:R-:W-:Y:S04]  /*33f0*/  STL [R1+0x1c], R33 ;  /* 0x00001c2101007387 */ /* 0x008fe80000100800 */
[----:B----4-:R-:W-:Y:S04]  /*3400*/  STL [R1+0x10], R32 ;  /* 0x0000102001007387 */ /* 0x010fe80000100800 */
[----:B-----5:R-:W-:Y:S04]  /*3410*/  STL [R1+0x14], R31 ;  /* 0x0000141f01007387 */ /* 0x020fe80000100800 */
[----:B------:R-:W-:Y:S04]  /*3420*/  STL [R1+0x40], R0 ;  /* 0x0000400001007387 */ /* 0x000fe80000100800 */
[----:B------:R1:W-:Y:S04]  /*3430*/  STL [R1+0x3c], R2 ;  /* 0x00003c0201007387 */ /* 0x0003e80000100800 */
[----:B------:R2:W-:Y:S01]  /*3440*/  STL [R1+0x4c], R5 ;  /* 0x00004c0501007387 */ /* 0x0005e20000100800 */
[----:B-1----:R-:W-:Y:S01]  /*3450*/  IADD3 R2, R4, R2, RZ ;  /* 0x0000000204027210 */ /* 0x002fe20007ffe0ff */
[C---:B--2---:R-:W-:Y:S01]  /*3460*/  IMAD.SHL.U32 R5, R30.reuse, 0x4, RZ ;  /* 0x000000041e057824 */ /* 0x044fe200078e00ff */
[----:B------:R-:W-:-:S04]  /*3470*/  IADD3 R0, R30, -0x80, RZ ;  /* 0xffffff801e007810 */ /* 0x000fc80007ffe0ff */
[----:B------:R-:W-:Y:S04]  /*3480*/  STL [R1+0x50], R5 ;  /* 0x0000500501007387 */ /* 0x000fe80000100800 */
[----:B------:R1:W-:Y:S01]  /*3490*/  STL [R1+0x38], R2 ;  /* 0x0000380201007387 */ /* 0x0003e20000100800 */
[----:B------:R-:W-:Y:S01]  /*34a0*/  SHF.L.U32 R0, R0, 0x2, RZ ;  /* 0x0000000200007819 */ /* 0x000fe200000006ff */
[----:B-1----:R-:W-:-:S04]  /*34b0*/  IMAD.IADD R2, R4, 0x1, R2 ;  /* 0x0000000104027824 */ /* 0x002fc800078e0202 */
[C---:B------:R-:W-:Y:S01]  /*34c0*/  IMAD.IADD R5, R4.reuse, 0x1, R2 ;  /* 0x0000000104057824 */ /* 0x040fe200078e0202 */
[----:B------:R-:W-:Y:S04]  /*34d0*/  STL [R1+0x34], R2 ;  /* 0x0000340201007387 */ /* 0x000fe80000100800 */
[----:B------:R1:W-:Y:S04]  /*34e0*/  STL [R1+0x48], R0 ;  /* 0x0000480001007387 */ /* 0x0003e80000100800 */
[----:B------:R-:W-:Y:S01]  /*34f0*/  STL [R1+0x30], R5 ;  /* 0x0000300501007387 */ /* 0x000fe20000100800 */
[----:B-1----:R-:W-:-:S05]  /*3500*/  IADD3 R0, R4, R5, RZ ;  /* 0x0000000504007210 */ /* 0x002fca0007ffe0ff */
[----:B------:R1:W-:Y:S02]  /*3510*/  STL [R1+0x2c], R0 ;  /* 0x00002c0001007387 */ /* 0x0003e40000100800 */
[----:B-1----:R-:W-:-:S05]  /*3520*/  IMAD.IADD R0, R4, 0x1, R0 ;  /* 0x0000000104007824 */ /* 0x002fca00078e0200 */
[----:B------:R1:W-:Y:S02]  /*3530*/  STL [R1+0x28], R0 ;  /* 0x0000280001007387 */ /* 0x0003e40000100800 */
[----:B-1----:R-:W-:-:S05]  /*3540*/  IMAD.IADD R0, R4, 0x1, R0 ;  /* 0x0000000104007824 */ /* 0x002fca00078e0200 */
[----:B------:R1:W-:Y:S02]  /*3550*/  STL [R1+0x24], R0 ;  /* 0x0000240001007387 */ /* 0x0003e40000100800 */
[----:B-1----:R-:W-:-:S05]  /*3560*/  IADD3 R0, R4, R0, RZ ;  /* 0x0000000004007210 */ /* 0x002fca0007ffe0ff */
[----:B------:R1:W-:Y:S02]  /*3570*/  STL [R1+0x20], R0 ;  /* 0x0000200001007387 */ /* 0x0003e40000100800 */
[----:B-1----:R-:W-:-:S05]  /*3580*/  IMAD.IADD R0, R4, 0x1, R0 ;  /* 0x0000000104007824 */ /* 0x002fca00078e0200 */
[----:B------:R1:W-:Y:S02]  /*3590*/  STL [R1+0x44], R0 ;  /* 0x0000440001007387 */ /* 0x0003e40000100800 */
.L_x_1660:
[----:B------:R-:W0:Y:S01]  /*35a0*/  LDGDEPBAR ;  /* 0x00000000000079af */ /* 0x000e220000000000 */
[C---:B-1----:R-:W-:Y:S01]  /*35b0*/  IADD3 R0, R187.reuse, R189, RZ ;  /* 0x000000bdbb007210 */ /* 0x042fe20007ffe0ff */
[----:B------:R-:W-:Y:S01]  /*35c0*/  UISETP.GE.AND UP5, UPT, UR7, 0x1, UPT ;  /* 0x000000010700788c */ /* 0x000fe2000bfa6270 */
[-C--:B------:R-:W-:Y:S02]  /*35d0*/  IADD3 R164, R187, R181.reuse, RZ ;  /* 0x000000b5bba47210 */ /* 0x080fe40007ffe0ff */
[----:B------:R-:W-:Y:S02]  /*35e0*/  PLOP3.LUT P2, PT, PT, PT, UP0, 0x80, 0x0 ;  /* 0x000000000000781c */ /* 0x000fe40003f4f008 */
[----:B------:R-:W-:Y:S01]  /*35f0*/  PLOP3.LUT P4, PT, PT, PT, UP0, 0x80, 0x0 ;  /* 0x000000000000781c */ /* 0x000fe20003f8f008 */
[----:B------:R-:W2:Y:S01]  /*3600*/  LDL R206, [R1+0x5c] ;  /* 0x00005c0001ce7983 */ /* 0x000ea20000100800 */
[----:B------:R-:W-:Y:S02]  /*3610*/  PLOP3.LUT P0, PT, PT, PT, UP0, 0x80, 0x0 ;  /* 0x000000000000781c */ /* 0x000fe40003f0f008 */
[----:B------:R-:W-:Y:S01]  /*3620*/  PLOP3.LUT P5, PT, PT, PT, UP0, 0x80, 0x0 ;  /* 0x000000000000781c */ /* 0x000fe20003faf008 */
[----:B------:R-:W3:Y:S01]  /*3630*/  LDL R2, [R1+0x18] ;  /* 0x0000180001027983 */ /* 0x000ee20000100800 */
[----:B------:R-:W-:Y:S03]  /*3640*/  PLOP3.LUT P6, PT, PT, PT, UP0, 0x80, 0x0 ;  /* 0x000000000000781c */ /* 0x000fe60003fcf008 */
[----:B------:R-:W4:Y:S04]  /*3650*/  LDL R205, [R1+0x1c] ;  /* 0x00001c0001cd7983 */ /* 0x000f280000100800 */
[----:B------:R-:W-:Y:S04]  /*3660*/  STL [R1+0x15c], R116 ;  /* 0x00015c7401007387 */ /* 0x000fe80000100800 */
        /* <DEDUP_REMOVED lines=48> */
[----:B------:R-:W-:Y:S01]  /*3970*/  STL [R1+0x98], R3 ;  /* 0x0000980301007387 */ /* 0x000fe20000100800 */
[----:B------:R-:W-:Y:S04]  /*3980*/  DEPBAR.LE SB0, 0x0 ;  /* 0x000080000000791a */ /* 0x000fe80000000000 */
[----:B------:R-:W-:Y:S08]  /*3990*/  BAR.SYNC.DEFER_BLOCKING 0x0 ;  /* 0x0000000000007b1d */ /* 0x000ff00000010000 */
[----:B------:R-:W-:Y:S08]  /*39a0*/  LDSM.16.M88.4 R64, [R187] ;  /* 0x00000000bb40783b */ /* 0x000ff00000000200 */
[----:B------:R-:W1:Y:S08]  /*39b0*/  LDSM.16.M88.4 R16, [R182+0xc000] ;  /* 0x00c00000b610783b */ /* 0x000e700000000200 */
[----:B------:R-:W2:Y:S08]  /*39c0*/  LDSM.16.M88.4 R60, [R187+0x2000] ;  /* 0x00200000bb3c783b */ /* 0x000eb00000000200 */
[----:B------:R-:W3:Y:S08]  /*39d0*/  LDSM.16.M88.4 R32, [R182+0xc800] ;  /* 0x00c80000b620783b */ /* 0x000ef00000000200 */
[----:B------:R-:W4:Y:S08]  /*39e0*/  LDSM.16.M88.4 R48, [R182+0xd000] ;  /* 0x00d00000b630783b */ /* 0x000f300000000200 */
[----:B------:R-:W4:Y:S01]  /*39f0*/  LDSM.16.M88.4 R132, [R182+0xd800] ;  /* 0x00d80000b684783b */ /* 0x000f220000000200 */
[-C--:B-1----:R-:W-:Y:S07]  /*3a00*/  HMMA.16816.F32 R4, R64, R16.reuse, RZ ;  /* 0x000000104004723c */ /* 0x082fee00000018ff */
[----:B------:R-:W-:Y:S01]  /*3a10*/  LDSM.16.M88.4 R136, [R0] ;  /* 0x000000000088783b */ /* 0x000fe20000000200 */
[C---:B--2---:R-:W-:Y:S07]  /*3a20*/  HMMA.16816.F32 R8, R60.reuse, R16, RZ ;  /* 0x000000103c08723c */ /* 0x044fee00000018ff */
[----:B------:R-:W1:Y:S01]  /*3a30*/  LDSM.16.M88.4 R140, [R185+0xc000] ;  /* 0x00c00000b98c783b */ /* 0x000e620000000200 */
[-C--:B------:R-:W-:Y:S07]  /*3a40*/  HMMA.16816.F32 R12, R60, R18.reuse, RZ ;  /* 0x000000123c0c723c */ /* 0x080fee00000018ff */
[----:B------:R2:W1:Y:S01]  /*3a50*/  LDSM.16.M88.4 R144, [R0+0x2000] ;  /* 0x002000000090783b */ /* 0x0004620000000200 */
[----:B---3--:R-:W-:Y:S01]  /*3a60*/  FSETP.NEU.FTZ.AND P3, PT, R2, -INF , PT ;  /* 0xff8000000200780b */ /* 0x008fe20003f7d000 */
[C---:B------:R-:W-:Y:S06]  /*3a70*/  HMMA.16816.F32 R16, R64.reuse, R18, RZ ;  /* 0x000000124010723c */ /* 0x040fec00000018ff */
[----:B------:R-:W3:Y:S02]  /*3a80*/  LDSM.16.M88.4 R148, [R185+0xc800] ;  /* 0x00c80000b994783b */ /* 0x000ee40000000200 */
[-C--:B------:R-:W-:Y:S06]  /*3a90*/  HMMA.16816.F32 R20, R64, R32.reuse, RZ ;  /* 0x000000204014723c */ /* 0x080fec00000018ff */
[----:B------:R-:W-:Y:S02]  /*3aa0*/  LDSM.16.M88.4 R152, [R185+0xd800] ;  /* 0x00d80000b998783b */ /* 0x000fe40000000200 */
[C---:B------:R-:W-:Y:S06]  /*3ab0*/  HMMA.16816.F32 R24, R60.reuse, R32, RZ ;  /* 0x000000203c18723c */ /* 0x040fec00000018ff */
[----:B------:R-:W-:Y:S01]  /*3ac0*/  LDSM.16.M88.4 R156, [R164] ;  /* 0x00000000a49c783b */ /* 0x000fe20000000200 */
[----:B--2---:R-:W-:Y:S01]  /*3ad0*/  IADD3 R0, R0, R181, RZ ;  /* 0x000000b500007210 */ /* 0x004fe20007ffe0ff */
[-C--:B------:R-:W-:Y:S06]  /*3ae0*/  HMMA.16816.F32 R28, R60, R34.reuse, RZ ;  /* 0x000000223c1c723c */ /* 0x080fec00000018ff */
[----:B------:R-:W-:Y:S02]  /*3af0*/  LDSM.16.M88.4 R160, [R183+0xc000] ;  /* 0x00c00000b7a0783b */ /* 0x000fe40000000200 */
[C---:B------:R-:W-:Y:S06]  /*3b00*/  HMMA.16816.F32 R32, R64.reuse, R34, RZ ;  /* 0x000000224020723c */ /* 0x040fec00000018ff */
[----:B------:R-:W-:Y:S02]  /*3b10*/  LDSM.16.M88.4 R164, [R164+0x2000] ;  /* 0x00200000a4a4783b */ /* 0x000fe40000000200 */
[-C--:B----4-:R-:W-:Y:S06]  /*3b20*/  HMMA.16816.F32 R36, R64, R48.reuse, RZ ;  /* 0x000000304024723c */ /* 0x090fec00000018ff */
[----:B------:R-:W-:Y:S02]  /*3b30*/  LDSM.16.M88.4 R168, [R183+0xd000] ;  /* 0x00d00000b7a8783b */ /* 0x000fe40000000200 */
[C---:B------:R-:W-:Y:S06]  /*3b40*/  HMMA.16816.F32 R40, R60.reuse, R48, RZ ;  /* 0x000000303c28723c */ /* 0x040fec00000018ff */
[----:B------:R-:W-:Y:S02]  /*3b50*/  LDSM.16.M88.4 R172, [R183+0xd800] ;  /* 0x00d80000b7ac783b */ /* 0x000fe40000000200 */
[-C--:B------:R-:W-:Y:S06]  /*3b60*/  HMMA.16816.F32 R44, R60, R50.reuse, RZ ;  /* 0x000000323c2c723c */ /* 0x080fec00000018ff */
[----:B------:R-:W-:Y:S02]  /*3b70*/  LDSM.16.M88.4 R176, [R184+0xc000] ;  /* 0x00c00000b8b0783b */ /* 0x000fe40000000200 */
[C---:B------:R-:W-:Y:S08]  /*3b80*/  HMMA.16816.F32 R48, R64.reuse, R50, RZ ;  /* 0x000000324030723c */ /* 0x040ff000000018ff */
[-C--:B------:R-:W-:Y:S08]  /*3b90*/  HMMA.16816.F32 R52, R64, R132.reuse, RZ ;  /* 0x000000844034723c */ /* 0x080ff000000018ff */
[C---:B------:R-:W-:Y:S08]  /*3ba0*/  HMMA.16816.F32 R56, R60.reuse, R132, RZ ;  /* 0x000000843c38723c */ /* 0x040ff000000018ff */
[-C--:B------:R-:W-:Y:S08]  /*3bb0*/  HMMA.16816.F32 R60, R60, R134.reuse, RZ ;  /* 0x000000863c3c723c */ /* 0x080ff000000018ff */
[----:B------:R-:W-:Y:S01]  /*3bc0*/  HMMA.16816.F32 R64, R64, R134, RZ ;  /* 0x000000864040723c */ /* 0x000fe200000018ff */
[----:B------:R-:W2:Y:S07]  /*3bd0*/  LDSM.16.M88.4 R132, [R185+0xd000] ;  /* 0x00d00000b984783b */ /* 0x000eae0000000200 */
[-C--:B-1----:R-:W-:Y:S08]  /*3be0*/  HMMA.16816.F32 R4, R136, R140.reuse, R4 ;  /* 0x0000008c8804723c */ /* 0x082ff00000001804 */
        /* <DEDUP_REMOVED lines=8> */
[----:B------:R-:W3:Y:S07]  /*3c70*/  LDSM.16.M88.4 R148, [R0] ;  /* 0x000000000094783b */ /* 0x000eee0000000200 */
[-C--:B--2---:R-:W-:Y:S08]  /*3c80*/  HMMA.16816.F32 R36, R136, R132.reuse, R36 ;  /* 0x000000848824723c */ /* 0x084ff00000001824 */
[C---:B------:R-:W-:Y:S08]  /*3c90*/  HMMA.16816.F32 R40, R144.reuse, R132, R40 ;  /* 0x000000849028723c */ /* 0x040ff00000001828 */
[-C--:B------:R-:W-:Y:S08]  /*3ca0*/  HMMA.16816.F32 R44, R144, R134.reuse, R44 ;  /* 0x00000086902c723c */ /* 0x080ff0000000182c */
[C---:B------:R-:W-:Y:S01]  /*3cb0*/  HMMA.16816.F32 R48, R136.reuse, R134, R48 ;  /* 0x000000868830723c */ /* 0x040fe20000001830 */
[----:B------:R-:W2:Y:S07]  /*3cc0*/  LDSM.16.M88.4 R132, [R0+0x2000] ;  /* 0x002000000084783b */ /* 0x000eae0000000200 */
[-C--:B------:R-:W-:Y:S08]  /*3cd0*/  HMMA.16816.F32 R52, R136, R152.reuse, R52 ;  /* 0x000000988834723c */ /* 0x080ff00000001834 */
[C---:B------:R-:W-:Y:S08]  /*3ce0*/  HMMA.16816.F32 R56, R144.reuse, R152, R56 ;  /* 0x000000989038723c */ /* 0x040ff00000001838 */
[-C--:B------:R-:W-:Y:S08]  /*3cf0*/  HMMA.16816.F32 R60, R144, R154.reuse, R60 ;  /* 0x0000009a903c723c */ /* 0x080ff0000000183c */
[----:B------:R-:W-:Y:S08]  /*3d00*/  HMMA.16816.F32 R64, R136, R154, R64 ;  /* 0x0000009a8840723c */ /* 0x000ff00000001840 */
[-C--:B------:R-:W-:Y:S08]  /*3d10*/  HMMA.16816.F32 R4, R156, R160.reuse, R4 ;  /* 0x000000a09c04723c */ /* 0x080ff00000001804 */
[C---:B------:R-:W-:Y:S08]  /*3d20*/  HMMA.16816.F32 R8, R164.reuse, R160, R8 ;  /* 0x000000a0a408723c */ /* 0x040ff00000001808 */
[-C--:B------:R-:W-:Y:S08]  /*3d30*/  HMMA.16816.F32 R12, R164, R162.reuse, R12 ;  /* 0x000000a2a40c723c */ /* 0x080ff0000000180c */
[C---:B------:R-:W-:Y:S08]  /*3d40*/  HMMA.16816.F32 R16, R156.reuse, R162, R16 ;  /* 0x000000a29c10723c */ /* 0x040ff00000001810 */
[-C--:B-1----:R-:W-:Y:S08]  /*3d50*/  HMMA.16816.F32 R20, R156, R140.reuse, R20 ;  /* 0x0000008c9c14723c */ /* 0x082ff00000001814 */
        /* <DEDUP_REMOVED lines=33> */
[----:B------:R-:W2:Y:S01]  /*3f70*/  MUFU.TANH R242, R6 ;  /* 0x0000000600f27308 */ /* 0x000ea20000002400 */
[----:B------:R-:W-:Y:S09]  /*3f80*/  FMUL.FTZ R15, R15, c[0x0][0x2ec] ;  /* 0x0000bb000f0f7a20 */ /* 0x000ff20000410000 */
[----:B------:R-:W-:Y:S01]  /*3f90*/  MUFU.TANH R105, R13 ;  /* 0x0000000d00697308 */ /* 0x000fe20000002400 */
[----:B---3--:R-:W-:Y:S09]  /*3fa0*/  FMUL.FTZ R8, R205, 1.4426950216293334961 ;  /* 0x3fb8aa3bcd087820 */ /* 0x008ff20000410000 */
[----:B------:R3:W1:Y:S10]  /*3fb0*/  MUFU.TANH R241, R7 ;  /* 0x0000000700f17308 */ /* 0x0006740000002400 */
[----:B------:R-:W-:Y:S10]  /*3fc0*/  MUFU.TANH R86, R14 ;  /* 0x0000000e00567308 */ /* 0x000ff40000002400 */
[----:B------:R1:W-:Y:S01]  /*3fd0*/  MUFU.TANH R87, R11 ;  /* 0x0000000b00577308 */ /* 0x0003e20000002400 */
[----:B---3--:R-:W3:Y:S09]  /*3fe0*/  LDSM.16.M88.4 R4, [R184+0xc800] ;  /* 0x00c80000b804783b */ /* 0x008ef20000000200 */
[----:B------:R-:W-:Y:S10]  /*3ff0*/  MUFU.TANH R85, R15 ;  /* 0x0000000f00557308 */ /* 0x000ff40000002400 */
[----:B------:R2:W-:Y:S01]  /*4000*/  MUFU.TANH R88, R10 ;  /* 0x0000000a00587308 */ /* 0x0005e20000002400 */
[----:B-1----:R-:W4:Y:S09]  /*4010*/  LDL R11, [R1+0x10] ;  /* 0x00001000010b7983 */ /* 0x002f320000100800 */
[----:B------:R1:W1:Y:S10]  /*4020*/  MUFU.TANH R107, R9 ;  /* 0x00000009006b7308 */ /* 0x0002740000002400 */
[----:B------:R-:W-:Y:S01]  /*4030*/  MUFU.TANH R106, R12 ;  /* 0x0000000c006a7308 */ /* 0x000fe20000002400 */
[-C--:B---3--:R-:W-:Y:S01]  /*4040*/  HMMA.16816.F32 R20, R148, R4.reuse, R20 ;  /* 0x000000049414723c */ /* 0x088fe20000001814 */
[----:B--2---:R-:W-:Y:S04]  /*4050*/  MOV R10, UR18 ;  /* 0x00000012000a7c02 */ /* 0x004fe80008000f00 */
[----:B------:R-:W-:Y:S04]  /*4060*/  @P2 LEA R10, R10, R206, 0x7 ;  /* 0x000000ce0a0a2211 */ /* 0x000fe800078e38ff */
[----:B------:R-:W2:Y:S01]  /*4070*/  MUFU.TANH R213, R16 ;  /* 0x0000001000d57308 */ /* 0x000ea20000002400 */
[----:B------:R-:W-:Y:S01]  /*4080*/  PLOP3.LUT P2, PT, PT, PT, UP0, 0x80, 0x0 ;  /* 0x000000000000781c */ /* 0x000fe20003f4f008 */
[C---:B------:R-:W-:Y:S01]  /*4090*/  HMMA.16816.F32 R24, R132.reuse, R4, R24 ;  /* 0x000000048418723c */ /* 0x040fe20000001818 */
[----:B------:R-:W3:Y:S01]  /*40a0*/  LDL R5, [R1+0x14] ;  /* 0x0000140001057983 */ /* 0x000ee20000100800 */
[C---:B------:R-:W-:Y:S02]  /*40b0*/  @P4 ISETP.GE.AND P4, PT, R10.reuse, UR6, PT ;  /* 0x000000060a004c0c */ /* 0x040fe4000bf86270 */
[----:B------:R-:W-:Y:S01]  /*40c0*/  @P0 IADD3 R0, R10, 0x1, RZ ;  /* 0x000000010a000810 */ /* 0x000fe20007ffe0ff */
[----:B-1----:R-:W-:Y:S01]  /*40d0*/  FMUL.FTZ R9, R2, 1.4426950216293334961 ;  /* 0x3fb8aa3b02097820 */ /* 0x002fe20000410000 */
[----:B------:R-:W-:Y:S02]  /*40e0*/  PLOP3.LUT P0, PT, PT, PT, UP0, 0x80, 0x0 ;  /* 0x000000000000781c */ /* 0x000fe40003f0f008 */
[----:B------:R-:W1:Y:S01]  /*40f0*/  MUFU.TANH R155, R17 ;  /* 0x00000011009b7308 */ /* 0x000e620000002400 */
[----:B------:R-:W-:Y:S01]  /*4100*/  @P5 ISETP.GE.AND P5, PT, R0, UR6, PT ;  /* 0x0000000600005c0c */ /* 0x000fe2000bfa6270 */
[-C--:B------:R-:W-:Y:S02]  /*4110*/  HMMA.16816.F32 R28, R132, R6.reuse, R28 ;  /* 0x00000006841c723c */ /* 0x080fe4000000181c */
[----:B------:R-:W-:Y:S02]  /*4120*/  MOV R0, R152 ;  /* 0x0000009800007202 */ /* 0x000fe40000000f00 */
[----:B------:R-:W-:Y:S02]  /*4130*/  FSEL R9, R9, RZ, P3 ;  /* 0x000000ff09097208 */ /* 0x000fe40001800000 */
[----:B------:R-:W-:Y:S01]  /*4140*/  @P2 FSEL R0, R152, -INF , !P4 ;  /* 0xff80000098002808 */ /* 0x000fe20006000000 */
[----:B------:R-:W-:Y:S01]  /*4150*/  FMUL.FTZ R20, R20, c[0x0][0x2ec] ;  /* 0x0000bb0014147a20 */ /* 0x000fe20000410000 */
[----:B------:R-:W-:Y:S01]  /*4160*/  MUFU.TANH R233, R19 ;  /* 0x0000001300e97308 */ /* 0x000fe20000002400 */
[----:B------:R-:W-:Y:S01]  /*4170*/  PLOP3.LUT P2, PT, PT, PT, UP0, 0x80, 0x0 ;  /* 0x000000000000781c */ /* 0x000fe20003f4f008 */
[C---:B------:R-:W-:Y:S01]  /*4180*/  HMMA.16816.F32 R32, R148.reuse, R6, R32 ;  /* 0x000000069420723c */ /* 0x040fe20000001820 */
[----:B------:R-:W-:Y:S01]  /*4190*/  FSETP.NEU.FTZ.AND P3, PT, R205, -INF , PT ;  /* 0xff800000cd00780b */ /* 0x000fe20003f7d000 */
[--C-:B------:R-:W-:Y:S01]  /*41a0*/  FFMA.FTZ R2, R0, c[0x0][0x23c], -R9.reuse ;  /* 0x00008f0000027a23 */ /* 0x100fe20000010809 */
[----:B------:R-:W-:Y:S01]  /*41b0*/  MOV R0, R156 ;  /* 0x0000009c00007202 */ /* 0x000fe20000000f00 */
[----:B------:R-:W-:Y:S01]  /*41c0*/  FMUL.FTZ R24, R24, c[0x0][0x2ec] ;  /* 0x0000bb0018187a20 */ /* 0x000fe20000410000 */
[----:B------:R-:W-:Y:S01]  /*41d0*/  FSEL R8, R8, RZ, P3 ;  /* 0x000000ff08087208 */ /* 0x000fe20001800000 */
[----:B------:R-:W-:Y:S01]  /*41e0*/  FMUL.FTZ R25, R25, c[0x0][0x2ec] ;  /* 0x0000bb0019197a20 */ /* 0x000fe20000410000 */
[----:B------:R-:W-:Y:S01]  /*41f0*/  @P0 FSEL R0, R156, -INF , !P5 ;  /* 0xff8000009c000808 */ /* 0x000fe20006800000 */
[----:B------:R1:W-:Y:S01]  /*4200*/  MUFU.EX2 R237, R2 ;  /* 0x0000000200ed7308 */ /* 0x0003e20000000800 */
[----:B------:R-:W-:Y:S03]  /*4210*/  PLOP3.LUT P0, PT, PT, PT, UP0, 0x80, 0x0 ;  /* 0x000000000000781c */ /* 0x000fe60003f0f008 */
[----:B------:R-:W-:Y:S02]  /*4220*/  FMUL.FTZ R27, R27, c[0x0][0x2ec] ;  /* 0x0000bb001b1b7a20 */ /* 0x000fe40000410000 */
[----:B------:R-:W-:Y:S02]  /*4230*/  FMUL.FTZ R26, R26, c[0x0][0x2ec] ;  /* 0x0000bb001a1a7a20 */ /* 0x000fe40000410000 */
[----:B------:R-:W-:Y:S02]  /*4240*/  FMUL.FTZ R30, R30, c[0x0][0x2ec] ;  /* 0x0000bb001e1e7a20 */ /* 0x000fe40000410000 */
[----:B------:R-:W2:Y:S01]  /*4250*/  MUFU.TANH R235, R18 ;  /* 0x0000001200eb7308 */ /* 0x000ea20000002400 */
[----:B------:R-:W-:Y:S02]  /*4260*/  FMUL.FTZ R31, R31, c[0x0][0x2ec] ;  /* 0x0000bb001f1f7a20 */ /* 0x000fe40000410000 */
[----:B------:R-:W-:Y:S02]  /*4270*/  FMUL.FTZ R21, R21, c[0x0][0x2ec] ;  /* 0x0000bb0015157a20 */ /* 0x000fe40000410000 */
[----:B------:R-:W-:Y:S02]  /*4280*/  FMUL.FTZ R28, R28, c[0x0][0x2ec] ;  /* 0x0000bb001c1c7a20 */ /* 0x000fe40000410000 */
[----:B------:R-:W-:Y:S02]  /*4290*/  FMUL.FTZ R32, R32, c[0x0][0x2ec] ;  /* 0x0000bb0020207a20 */ /* 0x000fe40000410000 */
[----:B------:R-:W-:Y:S01]  /*42a0*/  FMUL.FTZ R33, R33, c[0x0][0x2ec] ;  /* 0x0000bb0021217a20 */ /* 0x000fe20000410000 */
[----:B------:R-:W-:Y:S01]  /*42b0*/  MUFU.TANH R100, R24 ;  /* 0x0000001800647308 */ /* 0x000fe20000002400 */
[----:B------:R-:W-:Y:S02]  /*42c0*/  FMUL.FTZ R35, R35, c[0x0][0x2ec] ;  /* 0x0000bb0023237a20 */ /* 0x000fe40000410000 */
[----:B------:R-:W-:Y:S02]  /*42d0*/  FMUL.FTZ R34, R34, c[0x0][0x2ec] ;  /* 0x0000bb0022227a20 */ /* 0x000fe40000410000 */
[--C-:B-1----:R-:W-:Y:S01]  /*42e0*/  FFMA.FTZ R2, R0, c[0x0][0x23c], -R9.reuse ;  /* 0x00008f0000027a23 */ /* 0x102fe20000010809 */
[----:B------:R-:W-:Y:S01]  /*42f0*/  MOV R0, R242 ;  /* 0x000000f200007202 */ /* 0x000fe20000000f00 */
[----:B------:R-:W-:Y:S01]  /*4300*/  FMUL.FTZ R22, R22, c[0x0][0x2ec] ;  /* 0x0000bb0016167a20 */ /* 0x000fe20000410000 */
[----:B------:R-:W-:Y:S01]  /*4310*/  @P2 FSEL R0, R242, -INF , !P4 ;  /* 0xff800000f2002808 */ /* 0x000fe20006000000 */
[----:B------:R-:W-:Y:S01]  /*4320*/  FMUL.FTZ R29, R29, c[0x0][0x2ec] ;  /* 0x0000bb001d1d7a20 */ /* 0x000fe20000410000 */
[----:B------:R-:W1:Y:S01]  /*4330*/  MUFU.TANH R154, R20 ;  /* 0x00000014009a7308 */ /* 0x000e620000002400 */
[----:B------:R-:W-:Y:S01]  /*4340*/  PLOP3.LUT P2, PT, PT, PT, UP0, 0x80, 0x0 ;  /* 0x000000000000781c */ /* 0x000fe20003f4f008 */
[----:B------:R-:W-:Y:S08]  /*4350*/  FMUL.FTZ R23, R23, c[0x0][0x2ec] ;  /* 0x0000bb0017177a20 */ /* 0x000ff00000410000 */
[----:B------:R1:W-:Y:S10]  /*4360*/  MUFU.EX2 R157, R2 ;  /* 0x00000002009d7308 */ /* 0x0003f40000000800 */
[----:B------:R-:W-:Y:S10]  /*4370*/  MUFU.TANH R153, R21 ;  /* 0x0000001500997308 */ /* 0x000ff40000002400 */
[----:B------:R-:W-:Y:S01]  /*4380*/  MUFU.TANH R99, R25 ;  /* 0x0000001900637308 */ /* 0x000fe20000002400 */
[--C-:B-1----:R-:W-:Y:S01]  /*4390*/  FFMA.FTZ R2, R0, c[0x0][0x23c], -R8.reuse ;  /* 0x00008f0000027a23 */ /* 0x102fe20000010808 */
[----:B------:R-:W-:Y:S02]  /*43a0*/  MOV R0, R241 ;  /* 0x000000f100007202 */ /* 0x000fe40000000f00 */
[----:B------:R-:W-:Y:S02]  /*43b0*/  @P0 FSEL R0, R241, -INF , !P5 ;  /* 0xff800000f1000808 */ /* 0x000fe40006800000 */
[----:B------:R-:W-:Y:S04]  /*43c0*/  PLOP3.LUT P0, PT, PT, PT, UP0, 0x80, 0x0 ;  /* 0x000000000000781c */ /* 0x000fe80003f0f008 */
[----:B------:R-:W1:Y:S01]  /*43d0*/  MUFU.TANH R231, R22 ;  /* 0x0000001600e77308 */ /* 0x000e620000002400 */
[----:B------:R-:W-:Y:S09]  /*43e0*/  FFMA.FTZ R0, R0, c[0x0][0x23c], -R8 ;  /* 0x00008f0000007a23 */ /* 0x000ff20000010808 */
[----:B------:R-:W-:Y:S10]  /*43f0*/  MUFU.EX2 R13, R2 ;  /* 0x00000002000d7308 */ /* 0x000ff40000000800 */
[----:B------:R1:W-:Y:S10]  /*4400*/  MUFU.EX2 R3, R0 ;  /* 0x0000000000037308 */ /* 0x0003f40000000800 */
[----:B------:R-:W-:Y:S10]  /*4410*/  MUFU.TANH R79, R27 ;  /* 0x0000001b004f7308 */ /* 0x000ff40000002400 */
[----:B------:R-:W-:Y:S01]  /*4420*/  MUFU.TANH R230, R23 ;  /* 0x0000001700e67308 */ /* 0x000fe20000002400 */
[----:B-1----:R-:W-:Y:S02]  /*4430*/  MOV R0, R108 ;  /* 0x0000006c00007202 */ /* 0x002fe40000000f00 */
[----:B------:R-:W-:Y:S02]  /*4440*/  @P2 FSEL R0, R108, -INF , !P4 ;  /* 0xff8000006c002808 */ /* 0x000fe40006000000 */
[----:B------:R-:W-:Y:S05]  /*4450*/  PLOP3.LUT P2, PT, PT, PT, UP0, 0x80, 0x0 ;  /* 0x000000000000781c */ /* 0x000fea0003f4f008 */
[----:B------:R-:W-:Y:S10]  /*4460*/  MUFU.TANH R80, R26 ;  /* 0x0000001a00507308 */ /* 0x000ff40000002400 */
[----:B------:R-:W1:Y:S10]  /*4470*/  MUFU.TANH R177, R32 ;  /* 0x0000002000b17308 */ /* 0x000e740000002400 */
[----:B------:R-:W1:Y:S10]  /*4480*/  MUFU.TANH R247, R28 ;  /* 0x0000001c00f77308 */ /* 0x000e740000002400 */
[----:B------:R-:W-:Y:S10]  /*4490*/  MUFU.TANH R176, R33 ;  /* 0x0000002100b07308 */ /* 0x000ff40000002400 */
[----:B------:R-:W1:Y:S10]  /*44a0*/  MUFU.TANH R245, R29 ;  /* 0x0000001d00f57308 */ /* 0x000e740000002400 */
[----:B------:R-:W-:Y:S10]  /*44b0*/  MUFU.TANH R216, R35 ;  /* 0x0000002300d87308 */ /* 0x000ff40000002400 */
[----:B------:R-:W1:Y:S10]  /*44c0*/  MUFU.TANH R78, R30 ;  /* 0x0000001e004e7308 */ /* 0x000e740000002400 */
[----:B------:R-:W-:Y:S10]  /*44d0*/  MUFU.TANH R217, R34 ;  /* 0x0000002200d97308 */ /* 0x000ff40000002400 */
[----:B------:R-:W1:Y:S01]  /*44e0*/  MUFU.TANH R77, R31 ;  /* 0x0000001f004d7308 */ /* 0x000e620000002400 */
[C---:B----4-:R-:W-:Y:S01]  /*44f0*/  FMUL.FTZ R2, R11.reuse, 1.4426950216293334961 ;  /* 0x3fb8aa3b0b027820 */ /* 0x050fe20000410000 */
[----:B------:R-:W-:Y:S04]  /*4500*/  FSETP.NEU.FTZ.AND P3, PT, R11, -INF , PT ;  /* 0xff8000000b00780b */ /* 0x000fe80003f7d000 */
[----:B------:R-:W-:Y:S05]  /*4510*/  FSEL R2, R2, RZ, P3 ;  /* 0x000000ff02027208 */ /* 0x000fea0001800000 */
[--C-:B------:R-:W-:Y:S01]  /*4520*/  FFMA.FTZ R4, R0, c[0x0][0x23c], -R2.reuse ;  /* 0x00008f0000047a23 */ /* 0x100fe20000010802 */
[----:B------:R-:W-:Y:S02]  /*4530*/  MOV R0, R107 ;  /* 0x0000006b00007202 */ /* 0x000fe40000000f00 */
[----:B------:R-:W-:Y:S01]  /*4540*/  @P0 FSEL R0, R107, -INF , !P5 ;  /* 0xff8000006b000808 */ /* 0x000fe20006800000 */
[----:B------:R4:W-:Y:S01]  /*4550*/  MUFU.EX2 R112, R4 ;  /* 0x0000000400707308 */ /* 0x0009e20000000800 */
[----:B------:R-:W-:Y:S03]  /*4560*/  PLOP3.LUT P0, PT, PT, PT, UP0, 0x80, 0x0 ;  /* 0x000000000000781c */ /* 0x000fe60003f0f008 */
[----:B------:R-:W-:Y:S06]  /*4570*/  FFMA.FTZ R11, R0, c[0x0][0x23c], -R2 ;  /* 0x00008f00000b7a23 */ /* 0x000fec0000010802 */
[----:B------:R2:W-:Y:S01]  /*4580*/  MUFU.EX2 R111, R11 ;  /* 0x0000000b006f7308 */ /* 0x0005e20000000800 */
[C---:B---3--:R-:W-:Y:S01]  /*4590*/  FSETP.NEU.FTZ.AND P3, PT, R5.reuse, -INF , PT ;  /* 0xff8000000500780b */ /* 0x048fe20003f7d000 */
[----:B------:R-:W-:Y:S05]  /*45a0*/  FMUL.FTZ R5, R5, 1.4426950216293334961 ;  /* 0x3fb8aa3b05057820 */ /* 0x000fea0000410000 */
[----:B------:R-:W-:Y:S02]  /*45b0*/  FSEL R0, R5, RZ, P3 ;  /* 0x000000ff05007208 */ /* 0x000fe40001800000 */
[----:B------:R-:W-:Y:S02]  /*45c0*/  PLOP3.LUT P3, PT, PT, PT, UP0, 0x80, 0x0 ;  /* 0x000000000000781c */ /* 0x000fe40003f6f008 */
[----:B----4-:R-:W-:Y:S02]  /*45d0*/  MOV R4, R88 ;  /* 0x0000005800047202 */ /* 0x010fe40000000f00 */
[----:B------:R-:W-:Y:S02]  /*45e0*/  @P2 FSEL R4, R88, -INF , !P4 ;  /* 0xff80000058042808 */ /* 0x000fe40006000000 */
[----:B------:R-:W-:Y:S02]  /*45f0*/  PLOP3.LUT P2, PT, PT, PT, UP0, 0x80, 0x0 ;  /* 0x000000000000781c */ /* 0x000fe40003f4f008 */
[----:B------:R-:W-:Y:S01]  /*4600*/  PLOP3.LUT P4, PT, PT, PT, UP0, 0x80, 0x0 ;  /* 0x000000000000781c */ /* 0x000fe20003f8f008 */
[--C-:B------:R-:W-:Y:S01]  /*4610*/  FFMA.FTZ R5, R4, c[0x0][0x23c], -R0.reuse ;  /* 0x00008f0004057a23 */ /* 0x100fe20000010800 */
[----:B------:R-:W-:Y:S02]  /*4620*/  MOV R4, R87 ;  /* 0x0000005700047202 */ /* 0x000fe40000000f00 */
[----:B------:R-:W-:Y:S01]  /*4630*/  @P0 FSEL R4, R87, -INF , !P5 ;  /* 0xff80000057040808 */ /* 0x000fe20006800000 */
[----:B------:R-:W-:Y:S01]  /*4640*/  MUFU.EX2 R92, R5 ;  /* 0x00000005005c7308 */ /* 0x000fe20000000800 */
[----:B------:R-:W-:Y:S02]  /*4650*/  PLOP3.LUT P0, PT, PT, PT, UP0, 0x80, 0x0 ;  /* 0x000000000000781c */ /* 0x000fe40003f0f008 */
[----:B--2---:R-:W-:Y:S01]  /*4660*/  MOV R11, R213 ;  /* 0x000000d5000b7202 */ /* 0x004fe20000000f00 */
[----:B------:R-:W-:Y:S01]  /*4670*/  FFMA.FTZ R4, R4, c[0x0][0x23c], -R0 ;  /* 0x00008f0004047a23 */ /* 0x000fe20000010800 */
[----:B------:R-:W-:Y:S05]  /*4680*/  PLOP3.LUT P5, PT, PT, PT, UP0, 0x80, 0x0 ;  /* 0x000000000000781c */ /* 0x000fea0003faf008 */
[----:B------:R2:W-:Y:S02]  /*4690*/  MUFU.EX2 R91, R4 ;  /* 0x00000004005b7308 */ /* 0x0005e40000000800 */
[----:B--2---:R-:W-:Y:S02]  /*46a0*/  @P2 IADD3 R4, R10, 0x8, RZ ;  /* 0x000000080a042810 */ /* 0x004fe40007ffe0ff */
[----:B------:R-:W-:Y:S02]  /*46b0*/  PLOP3.LUT P2, PT, PT, PT, UP0, 0x80, 0x0 ;  /* 0x000000000000781c */ /* 0x000fe40003f4f008 */
[----:B------:R-:W-:Y:S02]  /*46c0*/  @P3 ISETP.GE.AND P3, PT, R4, UR6, PT ;  /* 0x0000000604003c0c */ /* 0x000fe4000bf66270 */
[----:B------:R-:W-:Y:S02]  /*46d0*/  @P0 IADD3 R4, R10, 0x9, RZ ;  /* 0x000000090a040810 */ /* 0x000fe40007ffe0ff */
[----:B------:R-:W-:Y:S02]  /*46e0*/  PLOP3.LUT P0, PT, PT, PT, UP0, 0x80, 0x0 ;  /* 0x000000000000781c */ /* 0x000fe40003f0f008 */
[----:B------:R-:W-:Y:S02]  /*46f0*/  @P4 ISETP.GE.AND P4, PT, R4, UR6, PT ;  /* 0x0000000604004c0c */ /* 0x000fe4000bf86270 */
[----:B------:R-:W-:Y:S05]  /*4700*/  MOV R4, R106 ;  /* 0x0000006a00047202 */ /* 0x000fea0000000f00 */
[----:B------:R-:W-:Y:S02]  /*4710*/  @P2 FSEL R4, R106, -INF , !P3 ;  /* 0xff8000006a042808 */ /* 0x000fe40005800000 */
[----:B------:R-:W-:Y:S03]  /*4720*/  PLOP3.LUT P2, PT, PT, PT, UP0, 0x80, 0x0 ;  /* 0x000000000000781c */ /* 0x000fe60003f4f008 */
[--C-:B------:R-:W-:Y:S01]  /*4730*/  FFMA.FTZ R5, R4, c[0x0][0x23c], -R2.reuse ;  /* 0x00008f0004057a23 */ /* 0x100fe20000010802 */
[----:B------:R-:W-:Y:S02]  /*4740*/  MOV R4, R105 ;  /* 0x0000006900047202 */ /* 0x000fe40000000f00 */
[----:B------:R-:W-:Y:S01]  /*4750*/  @P0 FSEL R4, R105, -INF , !P4 ;  /* 0xff80000069040808 */ /* 0x000fe20006000000 */
[----:B------:R2:W-:Y:S01]  /*4760*/  MUFU.EX2 R110, R5 ;  /* 0x00000005006e7308 */ /* 0x0005e20000000800 */
[----:B------:R-:W-:Y:S03]  /*4770*/  PLOP3.LUT P0, PT, PT, PT, UP0, 0x80, 0x0 ;  /* 0x000000000000781c */ /* 0x000fe60003f0f008 */
[----:B--2---:R-:W-:Y:S01]  /*4780*/  FFMA.FTZ R5, R4, c[0x0][0x23c], -R2 ;  /* 0x00008f0004057a23 */ /* 0x004fe20000010802 */
[----:B------:R-:W-:Y:S02]  /*4790*/  MOV R4, R86 ;  /* 0x0000005600047202 */ /* 0x000fe40000000f00 */
[----:B------:R-:W-:Y:S03]  /*47a0*/  @P2 FSEL R4, R86, -INF , !P3 ;  /* 0xff80000056042808 */ /* 0x000fe60005800000 */
[----:B------:R2:W-:Y:S01]  /*47b0*/  MUFU.EX2 R109, R5 ;  /* 0x00000005006d7308 */ /* 0x0005e20000000800 */
[----:B------:R-:W-:Y:S11]  /*47c0*/  PLOP3.LUT P2, PT, PT, PT, UP0, 0x80, 0x0 ;  /* 0x000000000000781c */ /* 0x000ff60003f4f008 */
[----:B------:R-:W-:Y:S02]  /*47d0*/  @!UPT UIADD3 URZ, URZ, URZ, URZ ;  /* 0x0000003f3f3ff290 */ /* 0x000fe4000fffe03f */
[----:B------:R-:W-:Y:S02]  /*47e0*/  @P2 FSEL R11, R213, -INF , !P3 ;  /* 0xff800000d50b2808 */ /* 0x000fe40005800000 */
[----:B------:R-:W-:Y:S03]  /*47f0*/  PLOP3.LUT P2, PT, PT, PT, UP0, 0x80, 0x0 ;  /* 0x000000000000781c */ /* 0x000fe60003f4f008 */
[--C-:B------:R-:W-:Y:S01]  /*4800*/  FFMA.FTZ R12, R11, c[0x0][0x23c], -R9.reuse ;  /* 0x00008f000b0c7a23 */ /* 0x100fe20000010809 */
[----:B------:R-:W-:Y:S03]  /*4810*/  MOV R11, R155 ;  /* 0x0000009b000b7202 */ /* 0x000fe60000000f00 */
[----:B------:R3:W-:Y:S01]  /*4820*/  MUFU.EX2 R246, R12 ;  /* 0x0000000c00f67308 */ /* 0x0007e20000000800 */
[--C-:B--2---:R-:W-:Y:S01]  /*4830*/  FFMA.FTZ R5, R4, c[0x0][0x23c], -R0.reuse ;  /* 0x00008f0004057a23 */ /* 0x104fe20000010800 */
[----:B------:R-:W-:Y:S02]  /*4840*/  MOV R4, R85 ;  /* 0x0000005500047202 */ /* 0x000fe40000000f00 */
[----:B------:R-:W-:Y:S02]  /*4850*/  @P0 FSEL R4, R85, -INF , !P4 ;  /* 0xff80000055040808 */ /* 0x000fe40006000000 */
[----:B------:R-:W-:Y:S03]  /*4860*/  PLOP3.LUT P0, PT, PT, PT, UP0, 0x80, 0x0 ;  /* 0x000000000000781c */ /* 0x000fe60003f0f008 */
[----:B------:R-:W-:Y:S01]  /*4870*/  FFMA.FTZ R4, R4, c[0x0][0x23c], -R0 ;  /* 0x00008f0004047a23 */ /* 0x000fe20000010800 */
[----:B------:R-:W-:Y:S09]  /*4880*/  MUFU.EX2 R90, R5 ;  /* 0x00000005005a7308 */ /* 0x000ff20000000800 */
[----:B------:R-:W-:Y:S01]  /*4890*/  @P0 FSEL R11, R155, -INF , !P4 ;  /* 0xff8000009b0b0808 */ /* 0x000fe20006000000 */
[----:B------:R2:W-:Y:S01]  /*48a0*/  MUFU.EX2 R89, R4 ;  /* 0x0000000400597308 */ /* 0x0005e20000000800 */
[----:B------:R-:W-:Y:S03]  /*48b0*/  PLOP3.LUT P0, PT, PT, PT, UP0, 0x80, 0x0 ;  /* 0x000000000000781c */ /* 0x000fe60003f0f008 */
[--C-:B------:R-:W-:Y:S01]  /*48c0*/  FFMA.FTZ R11, R11, c[0x0][0x23c], -R9.reuse ;  /* 0x00008f000b0b7a23 */ /* 0x100fe20000010809 */
[----:B---3--:R-:W-:Y:S02]  /*48d0*/  MOV R12, R235 ;  /* 0x000000eb000c7202 */ /* 0x008fe40000000f00 */
[----:B------:R-:W-:Y:S02]  /*48e0*/  @P2 FSEL R12, R235, -INF , !P3 ;  /* 0xff800000eb0c2808 */ /* 0x000fe40005800000 */
[----:B------:R-:W-:Y:S01]  /*48f0*/  PLOP3.LUT P3, PT, PT, PT, UP0, 0x80, 0x0 ;  /* 0x000000000000781c */ /* 0x000fe20003f6f008 */
[----:B------:R3:W-:Y:S01]  /*4900*/  MUFU.EX2 R243, R11 ;  /* 0x0000000b00f37308 */ /* 0x0007e20000000800 */
[----:B------:R-:W-:Y:S01]  /*4910*/  PLOP3.LUT P2, PT, PT, PT, UP0, 0x80, 0x0 ;  /* 0x000000000000781c */ /* 0x000fe20003f4f008 */
[--C-:B------:R-:W-:Y:S08]  /*4920*/  FFMA.FTZ R12, R12, c[0x0][0x23c], -R8.reuse ;  /* 0x00008f000c0c7a23 */ /* 0x100ff00000010808 */
[----:B------:R-:W-:Y:S01]  /*4930*/  MUFU.EX2 R116, R12 ;  /* 0x0000000c00747308 */ /* 0x000fe20000000800 */
[----:B--2---:R-:W2:Y:S01]  /*4940*/  LDSM.16.M88.4 R4, [R184+0xd000] ;  /* 0x00d00000b804783b */ /* 0x004ea20000000200 */
[----:B---3--:R-:W-:Y:S02]  /*4950*/  MOV R11, R233 ;  /* 0x000000e9000b7202 */ /* 0x008fe40000000f00 */
[----:B------:R-:W-:Y:S02]  /*4960*/  @P0 FSEL R11, R233, -INF , !P4 ;  /* 0xff800000e90b0808 */ /* 0x000fe40006000000 */
[----:B------:R-:W-:Y:S02]  /*4970*/  PLOP3.LUT P0, PT, PT, PT, UP0, 0x80, 0x0 ;  /* 0x000000000000781c */ /* 0x000fe40003f0f008 */
[----:B------:R-:W-:Y:S01]  /*4980*/  PLOP3.LUT P4, PT, PT, PT, UP0, 0x80, 0x0 ;  /* 0x000000000000781c */ /* 0x000fe20003f8f008 */
[--C-:B------:R-:W-:Y:S04]  /*4990*/  FFMA.FTZ R11, R11, c[0x0][0x23c], -R8.reuse ;  /* 0x00008f000b0b7a23 */ /* 0x100fe80000010808 */
[----:B------:R3:W-:Y:S01]  /*49a0*/  MUFU.EX2 R115, R11 ;  /* 0x0000000b00737308 */ /* 0x0007e20000000800 */
[-C--:B--2---:R-:W-:Y:S01]  /*49b0*/  HMMA.16816.F32 R36, R148, R4.reuse, R36 ;  /* 0x000000049424723c */ /* 0x084fe20000001824 */
[C---:B---3--:R-:W-:Y:S02]  /*49c0*/  @P2 IADD3 R11, R10.reuse, 0x10, RZ ;  /* 0x000000100a0b2810 */ /* 0x048fe40007ffe0ff */
[----:B------:R-:W-:Y:S05]  /*49d0*/  PLOP3.LUT P2, PT, PT, PT, UP0, 0x80, 0x0 ;  /* 0x000000000000781c */ /* 0x000fea0003f4f008 */
[C---:B------:R-:W-:Y:S01]  /*49e0*/  HMMA.16816.F32 R40, R132.reuse, R4, R40 ;  /* 0x000000048428723c */ /* 0x040fe20000001828 */
[----:B------:R-:W-:Y:S03]  /*49f0*/  @P3 ISETP.GE.AND P3, PT, R11, UR6, PT ;  /* 0x000000060b003c0c */ /* 0x000fe6000bf66270 */
[----:B------:R-:W-:Y:S02]  /*4a00*/  @P0 IADD3 R11, R10, 0x11, RZ ;  /* 0x000000110a0b0810 */ /* 0x000fe40007ffe0ff */
[----:B------:R-:W-:Y:S02]  /*4a10*/  PLOP3.LUT P0, PT, PT, PT, UP0, 0x80, 0x0 ;  /* 0x000000000000781c */ /* 0x000fe40003f0f008 */
[----:B------:R-:W-:Y:S01]  /*4a20*/  @P4 ISETP.GE.AND P4, PT, R11, UR6, PT ;  /* 0x000000060b004c0c */ /* 0x000fe2000bf86270 */
[-C--:B------:R-:W-:Y:S03]  /*4a30*/  HMMA.16816.F32 R44, R132, R6.reuse, R44 ;  /* 0x00000006842c723c */ /* 0x080fe6000000182c */
[----:B------:R-:W-:Y:S02]  /*4a40*/  MOV R11, R154 ;  /* 0x0000009a000b7202 */ /* 0x000fe40000000f00 */
[----:B------:R-:W-:Y:S02]  /*4a50*/  @P2 FSEL R11, R154, -INF , !P3 ;  /* 0xff8000009a0b2808 */ /* 0x000fe40005800000 */
[----:B------:R-:W-:Y:S01]  /*4a60*/  PLOP3.LUT P2, PT, PT, PT, UP0, 0x80, 0x0 ;  /* 0x000000000000781c */ /* 0x000fe20003f4f008 */
[C---:B------:R-:W-:Y:S01]  /*4a70*/  HMMA.16816.F32 R48, R148.reuse, R6, R48 ;  /* 0x000000069430723c */ /* 0x040fe20000001830 */
[----:B------:R-:W-:Y:S03]  /*4a80*/  MOV R4, R231 ;  /* 0x000000e700047202 */ /* 0x000fe60000000f00 */
[--C-:B------:R-:W-:Y:S01]  /*4a90*/  FFMA.FTZ R12, R11, c[0x0][0x23c], -R9.reuse ;  /* 0x00008f000b0c7a23 */ /* 0x100fe20000010809 */
[----:B------:R-:W-:Y:S01]  /*4aa0*/  MOV R11, R153 ;  /* 0x00000099000b7202 */ /* 0x000fe20000000f00 */
[----:B------:R-:W-:Y:S01]  /*4ab0*/  FMUL.FTZ R36, R36, c[0x0][0x2ec] ;  /* 0x0000bb0024247a20 */ /* 0x000fe20000410000 */
[----:B------:R-:W-:Y:S01]  /*4ac0*/  @P0 FSEL R11, R153, -INF , !P4 ;  /* 0xff800000990b0808 */ /* 0x000fe20006000000 */
[----:B------:R-:W-:Y:S01]  /*4ad0*/  MUFU.EX2 R238, R12 ;  /* 0x0000000c00ee7308 */ /* 0x000fe20000000800 */
[----:B------:R-:W-:Y:S01]  /*4ae0*/  FMUL.FTZ R40, R40, c[0x0][0x2ec] ;  /* 0x0000bb0028287a20 */ /* 0x000fe20000410000 */
[----:B------:R-:W-:Y:S02]  /*4af0*/  PLOP3.LUT P0, PT, PT, PT, UP0, 0x80, 0x0 ;  /* 0x000000000000781c */ /* 0x000fe40003f0f008 */
[--C-:B------:R-:W-:Y:S01]  /*4b00*/  FFMA.FTZ R5, R11, c[0x0][0x23c], -R9.reuse ;  /* 0x00008f000b057a23 */ /* 0x100fe20000010809 */
[----:B------:R-:W-:Y:S01]  /*4b10*/  @P2 FSEL R4, R231, -INF , !P3 ;  /* 0xff800000e7042808 */ /* 0x000fe20005800000 */
[----:B------:R-:W-:Y:S01]  /*4b20*/  FMUL.FTZ R41, R41, c[0x0][0x2ec] ;  /* 0x0000bb0029297a20 */ /* 0x000fe20000410000 */
[----:B------:R-:W-:Y:S01]  /*4b30*/  PLOP3.LUT P2, PT, PT, PT, UP0, 0x80, 0x0 ;  /* 0x000000000000781c */ /* 0x000fe20003f4f008 */
[----:B------:R-:W-:Y:S01]  /*4b40*/  FMUL.FTZ R42, R42, c[0x0][0x2ec] ;  /* 0x0000bb002a2a7a20 */ /* 0x000fe20000410000 */
[----:B-1----:R-:W-:Y:S01]  /*4b50*/  MOV R11, R177 ;  /* 0x000000b1000b7202 */ /* 0x002fe20000000f00 */
[----:B------:R-:W-:Y:S01]  /*4b60*/  MUFU.TANH R229, R40 ;  /* 0x0000002800e57308 */ /* 0x000fe20000002400 */
[----:B------:R-:W-:Y:S02]  /*4b70*/  FMUL.FTZ R37, R37, c[0x0][0x2ec] ;  /* 0x0000bb0025257a20 */ /* 0x000fe40000410000 */
        /* <DEDUP_REMOVED lines=10> */
[----:B------:R-:W-:Y:S01]  /*4c20*/  MUFU.TANH R228, R41 ;  /* 0x0000002900e47308 */ /* 0x000fe20000002400 */
[----:B------:R-:W-:Y:S02]  /*4c30*/  FMUL.FTZ R47, R47, c[0x0][0x2ec] ;  /* 0x0000bb002f2f7a20 */ /* 0x000fe40000410000 */
[----:B------:R-:W-:Y:S07]  /*4c40*/  FMUL.FTZ R51, R51, c[0x0][0x2ec] ;  /* 0x0000bb0033337a20 */ /* 0x000fee0000410000 */
[----:B------:R-:W-:Y:S01]  /*4c50*/  MUFU.TANH R165, R48 ;  /* 0x0000003000a57308 */ /* 0x000fe20000002400 */
[--C-:B-1----:R-:W-:Y:S01]  /*4c60*/  FFMA.FTZ R5, R4, c[0x0][0x23c], -R8.reuse ;  /* 0x00008f0004057a23 */ /* 0x102fe20000010808 */
[----:B------:R-:W-:Y:S02]  /*4c70*/  MOV R4, R230 ;  /* 0x000000e600047202 */ /* 0x000fe40000000f00 */
[----:B------:R-:W-:Y:S02]  /*4c80*/  @P0 FSEL R4, R230, -INF , !P4 ;  /* 0xff800000e6040808 */ /* 0x000fe40006000000 */
[----:B------:R-:W-:Y:S04]  /*4c90*/  PLOP3.LUT P0, PT, PT, PT, UP0, 0x80, 0x0 ;  /* 0x000000000000781c */ /* 0x000fe80003f0f008 */
[----:B------:R-:W-:Y:S01]  /*4ca0*/  MUFU.TANH R72, R42 ;  /* 0x0000002a00487308 */ /* 0x000fe20000002400 */
[----:B------:R-:W-:Y:S09]  /*4cb0*/  FFMA.FTZ R4, R4, c[0x0][0x23c], -R8 ;  /* 0x00008f0004047a23 */ /* 0x000ff20000010808 */
[----:B------:R1:W-:Y:S10]  /*4cc0*/  MUFU.EX2 R113, R4 ;  /* 0x0000000400717308 */ /* 0x0003f40000000800 */
[----:B------:R2:W-:Y:S10]  /*4cd0*/  MUFU.EX2 R114, R5 ;  /* 0x0000000500727308 */ /* 0x0005f40000000800 */
[----:B------:R-:W3:Y:S01]  /*4ce0*/  MUFU.TANH R173, R36 ;  /* 0x0000002400ad7308 */ /* 0x000ee20000002400 */
[----:B-1----:R-:W-:Y:S02]  /*4cf0*/  MOV R4, R100 ;  /* 0x0000006400047202 */ /* 0x002fe40000000f00 */
[----:B------:R-:W-:Y:S02]  /*4d00*/  @P2 FSEL R4, R100, -INF , !P3 ;  /* 0xff80000064042808 */ /* 0x000fe40005800000 */
[----:B------:R-:W-:Y:S05]  /*4d10*/  PLOP3.LUT P2, PT, PT, PT, UP0, 0x80, 0x0 ;  /* 0x000000000000781c */ /* 0x000fea0003f4f008 */
[----:B------:R-:W-:Y:S01]  /*4d20*/  MUFU.TANH R71, R43 ;  /* 0x0000002b00477308 */ /* 0x000fe20000002400 */
[--C-:B--2---:R-:W-:Y:S01]  /*4d30*/  FFMA.FTZ R5, R4, c[0x0][0x23c], -R2.reuse ;  /* 0x00008f0004057a23 */ /* 0x104fe20000010802 */
[----:B------:R-:W-:Y:S02]  /*4d40*/  MOV R4, R99 ;  /* 0x0000006300047202 */ /* 0x000fe40000000f00 */
[----:B------:R-:W-:Y:S02]  /*4d50*/  @P0 FSEL R4, R99, -INF , !P4 ;  /* 0xff80000063040808 */ /* 0x000fe40006000000 */
[----:B------:R-:W-:Y:S04]  /*4d60*/  PLOP3.LUT P0, PT, PT, PT, UP0, 0x80, 0x0 ;  /* 0x000000000000781c */ /* 0x000fe80003f0f008 */
[----:B------:R1:W-:Y:S01]  /*4d70*/  MUFU.EX2 R104, R5 ;  /* 0x0000000500687308 */ /* 0x0003e20000000800 */
[----:B------:R-:W-:Y:S09]  /*4d80*/  FFMA.FTZ R4, R4, c[0x0][0x23c], -R2 ;  /* 0x00008f0004047a23 */ /* 0x000ff20000010802 */
[----:B------:R2:W-:Y:S10]  /*4d90*/  MUFU.EX2 R103, R4 ;  /* 0x0000000400677308 */ /* 0x0005f40000000800 */
[----:B------:R-:W-:Y:S01]  /*4da0*/  MUFU.TANH R172, R37 ;  /* 0x0000002500ac7308 */ /* 0x000fe20000002400 */
[----:B-1----:R-:W-:Y:S02]  /*4db0*/  MOV R5, R80 ;  /* 0x0000005000057202 */ /* 0x002fe40000000f00 */
[----:B------:R-:W-:Y:S02]  /*4dc0*/  @P2 FSEL R5, R80, -INF , !P3 ;  /* 0xff80000050052808 */ /* 0x000fe40005800000 */
[----:B------:R-:W-:Y:S02]  /*4dd0*/  PLOP3.LUT P2, PT, PT, PT, UP0, 0x80, 0x0 ;  /* 0x000000000000781c */ /* 0x000fe40003f4f008 */
[----:B------:R-:W-:Y:S01]  /*4de0*/  PLOP3.LUT P3, PT, PT, PT, UP0, 0x80, 0x0 ;  /* 0x000000000000781c */ /* 0x000fe20003f6f008 */
[--C-:B------:R-:W-:Y:S02]  /*4df0*/  FFMA.FTZ R5, R5, c[0x0][0x23c], -R0.reuse ;  /* 0x00008f0005057a23 */ /* 0x100fe40000010800 */
[----:B------:R-:W1:Y:S01]  /*4e00*/  MUFU.TANH R214, R38 ;  /* 0x0000002600d67308 */ /* 0x000e620000002400 */
[----:B--2---:R-:W-:Y:S02]  /*4e10*/  MOV R4, R79 ;  /* 0x0000004f00047202 */ /* 0x004fe40000000f00 */
[----:B------:R-:W-:Y:S02]  /*4e20*/  @P0 FSEL R4, R79, -INF , !P4 ;  /* 0xff8000004f040808 */ /* 0x000fe40006000000 */
[----:B------:R-:W-:Y:S02]  /*4e30*/  PLOP3.LUT P4, PT, PT, PT, UP0, 0x80, 0x0 ;  /* 0x000000000000781c */ /* 0x000fe40003f8f008 */
[----:B------:R-:W-:Y:S01]  /*4e40*/  PLOP3.LUT P0, PT, PT, PT, UP0, 0x80, 0x0 ;  /* 0x000000000000781c */ /* 0x000fe20003f0f008 */
[----:B------:R-:W-:Y:S02]  /*4e50*/  FFMA.FTZ R4, R4, c[0x0][0x23c], -R0 ;  /* 0x00008f0004047a23 */ /* 0x000fe40000010800 */
[----:B------:R-:W-:Y:S10]  /*4e60*/  MUFU.EX2 R84, R5 ;  /* 0x0000000500547308 */ /* 0x000ff40000000800 */
[----:B------:R2:W-:Y:S10]  /*4e70*/  MUFU.EX2 R83, R4 ;  /* 0x0000000400537308 */ /* 0x0005f40000000800 */
[----:B------:R-:W4:Y:S10]  /*4e80*/  MUFU.TANH R211, R39 ;  /* 0x0000002700d37308 */ /* 0x000f340000002400 */
[----:B------:R-:W1:Y:S01]  /*4e90*/  MUFU.TANH R225, R44 ;  /* 0x0000002c00e17308 */ /* 0x000e620000002400 */
[----:B--2---:R-:W-:Y:S02]  /*4ea0*/  @P2 IADD3 R4, R10, 0x18, RZ ;  /* 0x000000180a042810 */ /* 0x004fe40007ffe0ff */
[----:B------:R-:W-:Y:S02]  /*4eb0*/  PLOP3.LUT P2, PT, PT, PT, UP0, 0x80, 0x0 ;  /* 0x000000000000781c */ /* 0x000fe40003f4f008 */
[----:B------:R-:W-:Y:S02]  /*4ec0*/  @P3 ISETP.GE.AND P3, PT, R4, UR6, PT ;  /* 0x0000000604003c0c */ /* 0x000fe4000bf66270 */
[----:B------:R-:W-:Y:S03]  /*4ed0*/  @P0 IADD3 R4, R10, 0x19, RZ ;  /* 0x000000190a040810 */ /* 0x000fe60007ffe0ff */
[----:B------:R-:W2:Y:S01]  /*4ee0*/  MUFU.TANH R224, R45 ;  /* 0x0000002d00e07308 */ /* 0x000ea20000002400 */
[----:B------:R-:W-:Y:S02]  /*4ef0*/  PLOP3.LUT P0, PT, PT, PT, UP0, 0x80, 0x0 ;  /* 0x000000000000781c */ /* 0x000fe40003f0f008 */
[----:B------:R-:W-:Y:S02]  /*4f00*/  @P4 ISETP.GE.AND P4, PT, R4, UR6, PT ;  /* 0x0000000604004c0c */ /* 0x000fe4000bf86270 */
[----:B------:R-:W-:Y:S03]  /*4f10*/  MOV R4, R247 ;  /* 0x000000f700047202 */ /* 0x000fe60000000f00 */
[----:B------:R-:W-:Y:S02]  /*4f20*/  @P2 FSEL R4, R247, -INF , !P3 ;  /* 0xff800000f7042808 */ /* 0x000fe40005800000 */
[----:B------:R-:W-:Y:S01]  /*4f30*/  MUFU.TANH R164, R49 ;  /* 0x0000003100a47308 */ /* 0x000fe20000002400 */
[----:B------:R-:W-:Y:S02]  /*4f40*/  PLOP3.LUT P2, PT, PT, PT, UP0, 0x80, 0x0 ;  /* 0x000000000000781c */ /* 0x000fe40003f4f008 */
[--C-:B------:R-:W-:Y:S01]  /*4f50*/  FFMA.FTZ R5, R4, c[0x0][0x23c], -R2.reuse ;  /* 0x00008f0004057a23 */ /* 0x100fe20000010802 */
[----:B------:R-:W-:Y:S02]  /*4f60*/  MOV R4, R245 ;  /* 0x000000f500047202 */ /* 0x000fe40000000f00 */
[----:B------:R-:W-:Y:S02]  /*4f70*/  @P0 FSEL R4, R245, -INF , !P4 ;  /* 0xff800000f5040808 */ /* 0x000fe40006000000 */
[----:B------:R-:W-:Y:S02]  /*4f80*/  PLOP3.LUT P0, PT, PT, PT, UP0, 0x80, 0x0 ;  /* 0x000000000000781c */ /* 0x000fe40003f0f008 */
[----:B------:R1:W-:Y:S10]  /*4f90*/  MUFU.EX2 R102, R5 ;  /* 0x0000000500667308 */ /* 0x0003f40000000800 */
[----:B------:R-:W-:Y:S10]  /*4fa0*/  MUFU.TANH R179, R50 ;  /* 0x0000003200b37308 */ /* 0x000ff40000002400 */
[----:B------:R-:W-:Y:S01]  /*4fb0*/  MUFU.TANH R178, R51 ;  /* 0x0000003300b27308 */ /* 0x000fe20000002400 */
[----:B-1----:R-:W-:Y:S01]  /*4fc0*/  FFMA.FTZ R5, R4, c[0x0][0x23c], -R2 ;  /* 0x00008f0004057a23 */ /* 0x002fe20000010802 */
[----:B------:R-:W-:Y:S02]  /*4fd0*/  MOV R4, R78 ;  /* 0x0000004e00047202 */ /* 0x000fe40000000f00 */
[----:B------:R-:W-:Y:S02]  /*4fe0*/  @P2 FSEL R4, R78, -INF , !P3 ;  /* 0xff8000004e042808 */ /* 0x000fe40005800000 */
[----:B------:R-:W-:Y:S04]  /*4ff0*/  PLOP3.LUT P2, PT, PT, PT, UP0, 0x80, 0x0 ;  /* 0x000000000000781c */ /* 0x000fe80003f4f008 */
[----:B------:R1:W-:Y:S10]  /*5000*/  MUFU.EX2 R101, R5 ;  /* 0x0000000500657308 */ /* 0x0003f40000000800 */
[----:B------:R-:W2:Y:S01]  /*5010*/  MUFU.TANH R252, R46 ;  /* 0x0000002e00fc7308 */ /* 0x000ea20000002400 */
[----:B------:R-:W-:Y:S02]  /*5020*/  @P2 FSEL R11, R177, -INF , !P3 ;  /* 0xff800000b10b2808 */ /* 0x000fe40005800000 */
[----:B------:R-:W-:Y:S03]  /*5030*/  PLOP3.LUT P2, PT, PT, PT, UP0, 0x80, 0x0 ;  /* 0x000000000000781c */ /* 0x000fe60003f4f008 */
[--C-:B------:R-:W-:Y:S01]  /*5040*/  FFMA.FTZ R12, R11, c[0x0][0x23c], -R9.reuse ;  /* 0x00008f000b0c7a23 */ /* 0x100fe20000010809 */
[----:B------:R-:W-:Y:S03]  /*5050*/  MOV R11, R176 ;  /* 0x000000b0000b7202 */ /* 0x000fe60000000f00 */
[----:B------:R-:W2:Y:S01]  /*5060*/  MUFU.TANH R250, R47 ;  /* 0x0000002f00fa7308 */ /* 0x000ea20000002400 */
[--C-:B-1----:R-:W-:Y:S01]  /*5070*/  FFMA.FTZ R5, R4, c[0x0][0x23c], -R0.reuse ;  /* 0x00008f0004057a23 */ /* 0x102fe20000010800 */
[----:B------:R-:W-:Y:S02]  /*5080*/  MOV R4, R77 ;  /* 0x0000004d00047202 */ /* 0x000fe40000000f00 */
[----:B------:R-:W-:Y:S02]  /*5090*/  @P0 FSEL R4, R77, -INF , !P4 ;  /* 0xff8000004d040808 */ /* 0x000fe40006000000 */
[----:B------:R-:W-:Y:S04]  /*50a0*/  PLOP3.LUT P0, PT, PT, PT, UP0, 0x80, 0x0 ;  /* 0x000000000000781c */ /* 0x000fe80003f0f008 */
[----:B------:R-:W-:Y:S01]  /*50b0*/  MUFU.EX2 R82, R5 ;  /* 0x0000000500527308 */ /* 0x000fe20000000800 */
[----:B------:R-:W-:Y:S09]  /*50c0*/  FFMA.FTZ R4, R4, c[0x0][0x23c], -R0 ;  /* 0x00008f0004047a23 */ /* 0x000ff20000010800 */
[----:B------:R1:W-:Y:S01]  /*50d0*/  MUFU.EX2 R81, R4 ;  /* 0x0000000400517308 */ /* 0x0003e20000000800 */
[----:B------:R-:W-:Y:S02]  /*50e0*/  @P0 FSEL R11, R176, -INF , !P4 ;  /* 0xff800000b00b0808 */ /* 0x000fe40006000000 */
[----:B------:R-:W-:Y:S03]  /*50f0*/  PLOP3.LUT P0, PT, PT, PT, UP0, 0x80, 0x0 ;  /* 0x000000000000781c */ /* 0x000fe60003f0f008 */
[--C-:B------:R-:W-:Y:S04]  /*5100*/  FFMA.FTZ R11, R11, c[0x0][0x23c], -R9.reuse ;  /* 0x00008f000b0b7a23 */ /* 0x100fe80000010809 */
[----:B------:R2:W-:Y:S10]  /*5110*/  MUFU.EX2 R223, R12 ;  /* 0x0000000c00df7308 */ /* 0x0005f40000000800 */
[----:B------:R3:W-:Y:S01]  /*5120*/  MUFU.EX2 R219, R11 ;  /* 0x0000000b00db7308 */ /* 0x0007e20000000800 */
[----:B-1----:R-:W1:Y:S01]  /*5130*/  LDSM.16.M88.4 R4, [R184+0xd800] ;  /* 0x00d80000b804783b */ /* 0x002e620000000200 */
[----:B--2---:R-:W-:Y:S02]  /*5140*/  MOV R12, R217 ;  /* 0x000000d9000c7202 */ /* 0x004fe40000000f00 */
[----:B------:R-:W-:Y:S02]  /*5150*/  @P2 FSEL R12, R217, -INF , !P3 ;  /* 0xff800000d90c2808 */ /* 0x000fe40005800000 */
[----:B------:R-:W-:Y:S02]  /*5160*/  PLOP3.LUT P2, PT, PT, PT, UP0, 0x80, 0x0 ;  /* 0x000000000000781c */ /* 0x000fe40003f4f008 */
[----:B------:R-:W-:Y:S01]  /*5170*/  PLOP3.LUT P3, PT, PT, PT, UP0, 0x80, 0x0 ;  /* 0x000000000000781c */ /* 0x000fe20003f6f008 */
[--C-:B------:R-:W-:Y:S01]  /*5180*/  FFMA.FTZ R12, R12, c[0x0][0x23c], -R8.reuse ;  /* 0x00008f000c0c7a23 */ /* 0x100fe20000010808 */
[----:B---3--:R-:W-:Y:S03]  /*5190*/  MOV R11, R216 ;  /* 0x000000d8000b7202 */ /* 0x008fe60000000f00 */
[----:B------:R-:W-:Y:S01]  /*51a0*/  MUFU.EX2 R251, R12 ;  /* 0x0000000c00fb7308 */ /* 0x000fe20000000800 */
[----:B------:R-:W-:Y:S02]  /*51b0*/  @P0 FSEL R11, R216, -INF , !P4 ;  /* 0xff800000d80b0808 */ /* 0x000fe40006000000 */
[----:B------:R-:W-:Y:S02]  /*51c0*/  PLOP3.LUT P4, PT, PT, PT, UP0, 0x80, 0x0 ;  /* 0x000000000000781c */ /* 0x000fe40003f8f008 */
[----:B------:R-:W-:Y:S01]  /*51d0*/  PLOP3.LUT P0, PT, PT, PT, UP0, 0x80, 0x0 ;  /* 0x000000000000781c */ /* 0x000fe20003f0f008 */
[--C-:B------:R-:W-:Y:S04]  /*51e0*/  FFMA.FTZ R11, R11, c[0x0][0x23c], -R8.reuse ;  /* 0x00008f000b0b7a23 */ /* 0x100fe80000010808 */
[----:B------:R2:W-:Y:S01]  /*51f0*/  MUFU.EX2 R249, R11 ;  /* 0x0000000b00f97308 */ /* 0x0005e20000000800 */
[-C--:B-1----:R-:W-:Y:S08]  /*5200*/  HMMA.16816.F32 R52, R148, R4.reuse, R52 ;  /* 0x000000049434723c */ /* 0x082ff00000001834 */
[C---:B------:R-:W-:Y:S01]  /*5210*/  HMMA.16816.F32 R56, R132.reuse, R4, R56 ;  /* 0x000000048438723c */ /* 0x040fe20000001838 */
[C---:B--2---:R-:W-:Y:S07]  /*5220*/  @P2 IADD3 R11, R10.reuse, 0x20, RZ ;  /* 0x000000200a0b2810 */ /* 0x044fee0007ffe0ff */
[-C--:B------:R-:W-:Y:S01]  /*5230*/  HMMA.16816.F32 R60, R132, R6.reuse, R60 ;  /* 0x00000006843c723c */ /* 0x080fe2000000183c */
[----:B------:R-:W-:Y:S02]  /*5240*/  PLOP3.LUT P2, PT, PT, PT, UP0, 0x80, 0x0 ;  /* 0x000000000000781c */ /* 0x000fe40003f4f008 */
[----:B------:R-:W-:Y:S02]  /*5250*/  @P3 ISETP.GE.AND P3, PT, R11, UR6, PT ;  /* 0x000000060b003c0c */ /* 0x000fe4000bf66270 */
[----:B------:R-:W-:Y:S02]  /*5260*/  @P0 IADD3 R11, R10, 0x21, RZ ;  /* 0x000000210a0b0810 */ /* 0x000fe40007ffe0ff */
[----:B------:R-:W-:Y:S01]  /*5270*/  PLOP3.LUT P0, PT, PT, PT, UP0, 0x80, 0x0 ;  /* 0x000000000000781c */ /* 0x000fe20003f0f008 */
[----:B------:R-:W-:Y:S01]  /*5280*/  FMUL.FTZ R52, R52, c[0x0][0x2ec] ;  /* 0x0000bb0034347a20 */ /* 0x000fe20000410000 */
[----:B------:R-:W-:Y:S01]  /*5290*/  @P4 ISETP.GE.AND P4, PT, R11, UR6, PT ;  /* 0x000000060b004c0c */ /* 0x000fe2000bf86270 */
[----:B------:R-:W-:Y:S01]  /*52a0*/  HMMA.16816.F32 R64, R148, R6, R64 ;  /* 0x000000069440723c */ /* 0x000fe20000001840 */
[----:B------:R-:W2:Y:S01]  /*52b0*/  LDL R149, [R1+0x50] ;  /* 0x0000500001957983 */ /* 0x000ea20000100800 */
[----:B------:R-:W-:Y:S01]  /*52c0*/  FMUL.FTZ R53, R53, c[0x0][0x2ec] ;  /* 0x0000bb0035357a20 */ /* 0x000fe20000410000 */
[----:B------:R-:W-:Y:S01]  /*52d0*/  MOV R11, R173 ;  /* 0x000000ad000b7202 */ /* 0x000fe20000000f00 */
[----:B------:R-:W-:Y:S01]  /*52e0*/  FMUL.FTZ R54, R54, c[0x0][0x2ec] ;  /* 0x0000bb0036367a20 */ /* 0x000fe20000410000 */
[----:B------:R-:W-:Y:S01]  /*52f0*/  MOV R4, R214 ;  /* 0x000000d600047202 */ /* 0x000fe20000000f00 */
[----:B------:R-:W-:Y:S01]  /*5300*/  FMUL.FTZ R55, R55, c[0x0][0x2ec] ;  /* 0x0000bb0037377a20 */ /* 0x000fe20000410000 */
[----:B------:R-:W-:Y:S01]  /*5310*/  @P2 FSEL R11, R173, -INF , !P3 ;  /* 0xff800000ad0b2808 */ /* 0x000fe20005800000 */
[----:B------:R-:W-:Y:S01]  /*5320*/  FMUL.FTZ R56, R56, c[0x0][0x2ec] ;  /* 0x0000bb0038387a20 */ /* 0x000fe20000410000 */
[----:B------:R-:W3:Y:S01]  /*5330*/  LDL R148, [R1+0x4c] ;  /* 0x00004c0001947983 */ /* 0x000ee20000100800 */
[----:B------:R-:W1:Y:S01]  /*5340*/  MUFU.TANH R161, R52 ;  /* 0x0000003400a17308 */ /* 0x000e620000002400 */
[----:B------:R-:W-:Y:S01]  /*5350*/  PLOP3.LUT P2, PT, PT, PT, UP0, 0x80, 0x0 ;  /* 0x000000000000781c */ /* 0x000fe20003f4f008 */
[--C-:B------:R-:W-:Y:S01]  /*5360*/  FFMA.FTZ R12, R11, c[0x0][0x23c], -R9.reuse ;  /* 0x00008f000b0c7a23 */ /* 0x100fe20000010809 */
[----:B------:R-:W-:Y:S01]  /*5370*/  MOV R11, R172 ;  /* 0x000000ac000b7202 */ /* 0x000fe20000000f00 */
[----:B------:R-:W-:Y:S01]  /*5380*/  FMUL.FTZ R57, R57, c[0x0][0x2ec] ;  /* 0x0000bb0039397a20 */ /* 0x000fe20000410000 */
[----:B------:R-:W-:Y:S01]  /*5390*/  @P0 FSEL R11, R172, -INF , !P4 ;  /* 0xff800000ac0b0808 */ /* 0x000fe20006000000 */
[----:B------:R-:W-:Y:S01]  /*53a0*/  FMUL.FTZ R58, R58, c[0x0][0x2ec] ;  /* 0x0000bb003a3a7a20 */ /* 0x000fe20000410000 */
[----:B------:R-:W-:Y:S01]  /*53b0*/  MOV R150, R3 ;  /* 0x0000000300967202 */ /* 0x000fe20000000f00 */
[----:B------:R-:W-:Y:S01]  /*53c0*/  FMUL.FTZ R59, R59, c[0x0][0x2ec] ;  /* 0x0000bb003b3b7a20 */ /* 0x000fe20000410000 */
[----:B------:R-:W-:Y:S01]  /*53d0*/  MOV R151, R13 ;  /* 0x0000000d00977202 */ /* 0x000fe20000000f00 */
[--C-:B------:R-:W-:Y:S01]  /*53e0*/  FFMA.FTZ R5, R11, c[0x0][0x23c], -R9.reuse ;  /* 0x00008f000b057a23 */ /* 0x100fe20000010809 */
[----:B------:R-:W-:Y:S01]  /*53f0*/  PLOP3.LUT P0, PT, PT, PT, UP0, 0x80, 0x0 ;  /* 0x000000000000781c */ /* 0x000fe20003f0f008 */
[----:B------:R-:W-:Y:S01]  /*5400*/  FMUL.FTZ R60, R60, c[0x0][0x2ec] ;  /* 0x0000bb003c3c7a20 */ /* 0x000fe20000410000 */
[----:B------:R-:W1:Y:S01]  /*5410*/  MUFU.TANH R160, R53 ;  /* 0x0000003500a07308 */ /* 0x000e620000002400 */
[----:B------:R-:W-:Y:S01]  /*5420*/  FMUL.FTZ R61, R61, c[0x0][0x2ec] ;  /* 0x0000bb003d3d7a20 */ /* 0x000fe20000410000 */
[----:B------:R-:W-:Y:S01]  /*5430*/  @P2 FSEL R4, R214, -INF , !P3 ;  /* 0xff800000d6042808 */ /* 0x000fe20005800000 */
[----:B------:R-:W-:Y:S01]  /*5440*/  FMUL.FTZ R62, R62, c[0x0][0x2ec] ;  /* 0x0000bb003e3e7a20 */ /* 0x000fe20000410000 */
[----:B------:R-:W-:Y:S01]  /*5450*/  PLOP3.LUT P2, PT, PT, PT, UP0, 0x80, 0x0 ;  /* 0x000000000000781c */ /* 0x000fe20003f4f008 */
[----:B------:R-:W-:Y:S02]  /*5460*/  FMUL.FTZ R64, R64, c[0x0][0x2ec] ;  /* 0x0000bb0040407a20 */ /* 0x000fe40000410000 */
[----:B------:R-:W-:Y:S02]  /*5470*/  FMUL.FTZ R65, R65, c[0x0][0x2ec] ;  /* 0x0000bb0041417a20 */ /* 0x000fe40000410000 */
[----:B------:R-:W-:Y:S01]  /*5480*/  FMUL.FTZ R66, R66, c[0x0][0x2ec] ;  /* 0x0000bb0042427a20 */ /* 0x000fe20000410000 */
[----:B------:R1:W-:Y:S01]  /*5490*/  MUFU.EX2 R209, R5 ;  /* 0x0000000500d17308 */ /* 0x0003e20000000800 */
[----:B------:R-:W-:Y:S02]  /*54a0*/  FMUL.FTZ R67, R67, c[0x0][0x2ec] ;  /* 0x0000bb0043437a20 */ /* 0x000fe40000410000 */
[----:B------:R-:W-:Y:S07]  /*54b0*/  FMUL.FTZ R63, R63, c[0x0][0x2ec] ;  /* 0x0000bb003f3f7a20 */ /* 0x000fee0000410000 */
[----:B------:R-:W-:Y:S10]  /*54c0*/  MUFU.TANH R207, R60 ;  /* 0x0000003c00cf7308 */ /* 0x000ff40000002400 */
[----:B------:R-:W-:Y:S01]  /*54d0*/  MUFU.TANH R206, R61 ;  /* 0x0000003d00ce7308 */ /* 0x000fe20000002400 */
[--C-:B-1----:R-:W-:Y:S01]  /*54e0*/  FFMA.FTZ R5, R4, c[0x0][0x23c], -R8.reuse ;  /* 0x00008f0004057a23 */ /* 0x102fe20000010808 */
[----:B----4-:R-:W-:Y:S02]  /*54f0*/  MOV R4, R211 ;  /* 0x000000d300047202 */ /* 0x010fe40000000f00 */
[----:B------:R-:W-:Y:S02]  /*5500*/  @P0 FSEL R4, R211, -INF , !P4 ;  /* 0xff800000d3040808 */ /* 0x000fe40006000000 */
[----:B------:R-:W-:Y:S04]  /*5510*/  PLOP3.LUT P0, PT, PT, PT, UP0, 0x80, 0x0 ;  /* 0x000000000000781c */ /* 0x000fe80003f0f008 */
[----:B------:R-:W-:Y:S01]  /*5520*/  MUFU.TANH R227, R62 ;  /* 0x0000003e00e37308 */ /* 0x000fe20000002400 */
[----:B------:R-:W-:Y:S09]  /*5530*/  FFMA.FTZ R4, R4, c[0x0][0x23c], -R8 ;  /* 0x00008f0004047a23 */ /* 0x000ff20000010808 */
[----:B------:R1:W-:Y:S10]  /*5540*/  MUFU.EX2 R239, R4 ;  /* 0x0000000400ef7308 */ /* 0x0003f40000000800 */
[----:B------:R4:W-:Y:S10]  /*5550*/  MUFU.EX2 R240, R5 ;  /* 0x0000000500f07308 */ /* 0x0009f40000000800 */
[----:B------:R-:W2:Y:S01]  /*5560*/  MUFU.TANH R175, R54 ;  /* 0x0000003600af7308 */ /* 0x000ea20000002400 */
[----:B-1----:R-:W-:Y:S02]  /*5570*/  MOV R4, R229 ;  /* 0x000000e500047202 */ /* 0x002fe40000000f00 */
[----:B------:R-:W-:Y:S02]  /*5580*/  @P2 FSEL R4, R229, -INF , !P3 ;  /* 0xff800000e5042808 */ /* 0x000fe40005800000 */
[----:B------:R-:W-:Y:S05]  /*5590*/  PLOP3.LUT P2, PT, PT, PT, UP0, 0x80, 0x0 ;  /* 0x000000000000781c */ /* 0x000fea0003f4f008 */
[----:B------:R-:W-:Y:S01]  /*55a0*/  MUFU.TANH R159, R64 ;  /* 0x00000040009f7308 */ /* 0x000fe20000002400 */
[--C-:B----4-:R-:W-:Y:S01]  /*55b0*/  FFMA.FTZ R5, R4, c[0x0][0x23c], -R2.reuse ;  /* 0x00008f0004057a23 */ /* 0x110fe20000010802 */
[----:B------:R-:W-:Y:S02]  /*55c0*/  MOV R4, R228 ;  /* 0x000000e400047202 */ /* 0x000fe40000000f00 */
[----:B------:R-:W-:Y:S02]  /*55d0*/  @P0 FSEL R4, R228, -INF , !P4 ;  /* 0xff800000e4040808 */ /* 0x000fe40006000000 */
[----:B------:R-:W-:Y:S04]  /*55e0*/  PLOP3.LUT P0, PT, PT, PT, UP0, 0x80, 0x0 ;  /* 0x000000000000781c */ /* 0x000fe80003f0f008 */
[----:B------:R1:W-:Y:S10]  /*55f0*/  MUFU.EX2 R98, R5 ;  /* 0x0000000500627308 */ /* 0x0003f40000000800 */
[----:B------:R-:W-:Y:S10]  /*5600*/  MUFU.TANH R158, R65 ;  /* 0x00000041009e7308 */ /* 0x000ff40000002400 */
[----:B------:R-:W-:Y:S01]  /*5610*/  MUFU.TANH R163, R66 ;  /* 0x0000004200a37308 */ /* 0x000fe20000002400 */
[----:B-1----:R-:W-:Y:S01]  /*5620*/  FFMA.FTZ R5, R4, c[0x0][0x23c], -R2 ;  /* 0x00008f0004057a23 */ /* 0x002fe20000010802 */
[----:B------:R-:W-:Y:S02]  /*5630*/  MOV R4, R72 ;  /* 0x0000004800047202 */ /* 0x000fe40000000f00 */
[----:B------:R-:W-:Y:S02]  /*5640*/  @P2 FSEL R4, R72, -INF , !P3 ;  /* 0xff80000048042808 */ /* 0x000fe40005800000 */
[----:B------:R-:W-:Y:S04]  /*5650*/  PLOP3.LUT P2, PT, PT, PT, UP0, 0x80, 0x0 ;  /* 0x000000000000781c */ /* 0x000fe80003f4f008 */
[----:B------:R1:W-:Y:S01]  /*5660*/  MUFU.EX2 R97, R5 ;  /* 0x0000000500617308 */ /* 0x0003e20000000800 */
[----:B------:R-:W-:Y:S09]  /*5670*/  PLOP3.LUT P3, PT, PT, PT, UP0, 0x80, 0x0 ;  /* 0x000000000000781c */ /* 0x000ff20003f6f008 */
[----:B------:R-:W-:Y:S10]  /*5680*/  MUFU.TANH R162, R67 ;  /* 0x0000004300a27308 */ /* 0x000ff40000002400 */
[----:B------:R-:W-:Y:S01]  /*5690*/  MUFU.TANH R226, R63 ;  /* 0x0000003f00e27308 */ /* 0x000fe20000002400 */
[--C-:B-1----:R-:W-:Y:S01]  /*56a0*/  FFMA.FTZ R5, R4, c[0x0][0x23c], -R0.reuse ;  /* 0x00008f0004057a23 */ /* 0x102fe20000010800 */
[----:B------:R-:W-:Y:S02]  /*56b0*/  MOV R4, R71 ;  /* 0x0000004700047202 */ /* 0x000fe40000000f00 */
[----:B------:R-:W-:Y:S02]  /*56c0*/  @P0 FSEL R4, R71, -INF , !P4 ;  /* 0xff80000047040808 */ /* 0x000fe40006000000 */
[----:B------:R-:W-:Y:S04]  /*56d0*/  PLOP3.LUT P0, PT, PT, PT, UP0, 0x80, 0x0 ;  /* 0x000000000000781c */ /* 0x000fe80003f0f008 */
[----:B------:R-:W-:Y:S01]  /*56e0*/  MUFU.EX2 R76, R5 ;  /* 0x00000005004c7308 */ /* 0x000fe20000000800 */
[----:B------:R-:W-:Y:S01]  /*56f0*/  PLOP3.LUT P4, PT, PT, PT, UP0, 0x80, 0x0 ;  /* 0x000000000000781c */ /* 0x000fe20003f8f008 */
[----:B------:R-:W-:Y:S08]  /*5700*/  FFMA.FTZ R4, R4, c[0x0][0x23c], -R0 ;  /* 0x00008f0004047a23 */ /* 0x000ff00000010800 */
[----:B------:R1:W-:Y:S10]  /*5710*/  MUFU.EX2 R75, R4 ;  /* 0x00000004004b7308 */ /* 0x0003f40000000800 */
[----:B------:R-:W4:Y:S10]  /*5720*/  MUFU.TANH R174, R55 ;  /* 0x0000003700ae7308 */ /* 0x000f340000002400 */
        /* <DEDUP_REMOVED lines=10> */
[----:B------:R-:W-:Y:S01]  /*57d0*/  MUFU.EX2 R215, R12 ;  /* 0x0000000c00d77308 */ /* 0x000fe20000000800 */
[----:B------:R-:W-:Y:S02]  /*57e0*/  PLOP3.LUT P2, PT, PT, PT, UP0, 0x80, 0x0 ;  /* 0x000000000000781c */ /* 0x000fe40003f4f008 */
[--C-:B------:R-:W-:Y:S01]  /*57f0*/  FFMA.FTZ R5, R4, c[0x0][0x23c], -R2.reuse ;  /* 0x00008f0004057a23 */ /* 0x100fe20000010802 */
[----:B------:R-:W-:Y:S02]  /*5800*/  MOV R4, R224 ;  /* 0x000000e000047202 */ /* 0x000fe40000000f00 */
[----:B------:R-:W-:Y:S02]  /*5810*/  @P0 FSEL R4, R224, -INF , !P6 ;  /* 0xff800000e0040808 */ /* 0x000fe40007000000 */
[----:B------:R-:W-:Y:S02]  /*5820*/  PLOP3.LUT P0, PT, PT, PT, UP0, 0x80, 0x0 ;  /* 0x000000000000781c */ /* 0x000fe40003f0f008 */
[----:B------:R1:W-:Y:S10]  /*5830*/  MUFU.EX2 R96, R5 ;  /* 0x0000000500607308 */ /* 0x0003f40000000800 */
[----:B------:R-:W2:Y:S10]  /*5840*/  MUFU.TANH R234, R58 ;  /* 0x0000003a00ea7308 */ /* 0x000eb40000002400 */
[----:B------:R-:W2:Y:S01]  /*5850*/  MUFU.TANH R232, R59 ;  /* 0x0000003b00e87308 */ /* 0x000ea20000002400 */
[----:B-1----:R-:W-:Y:S01]  /*5860*/  FFMA.FTZ R5, R4, c[0x0][0x23c], -R2 ;  /* 0x00008f0004057a23 */ /* 0x002fe20000010802 */
[----:B------:R-:W-:Y:S02]  /*5870*/  MOV R4, R252 ;  /* 0x000000fc00047202 */ /* 0x000fe40000000f00 */
[----:B------:R-:W-:Y:S02]  /*5880*/  @P2 FSEL R4, R252, -INF , !P5 ;  /* 0xff800000fc042808 */ /* 0x000fe40006800000 */
[----:B------:R-:W-:Y:S04]  /*5890*/  PLOP3.LUT P2, PT, PT, PT, UP0, 0x80, 0x0 ;  /* 0x000000000000781c */ /* 0x000fe80003f4f008 */
[----:B------:R1:W-:Y:S02]  /*58a0*/  MUFU.EX2 R95, R5 ;  /* 0x00000005005f7308 */ /* 0x0003e40000000800 */
[--C-:B-1----:R-:W-:Y:S01]  /*58b0*/  FFMA.FTZ R5, R4, c[0x0][0x23c], -R0.reuse ;  /* 0x00008f0004057a23 */ /* 0x102fe20000010800 */
[----:B------:R-:W-:Y:S02]  /*58c0*/  MOV R4, R250 ;  /* 0x000000fa00047202 */ /* 0x000fe40000000f00 */
[----:B------:R-:W-:Y:S05]  /*58d0*/  @P0 FSEL R4, R250, -INF , !P6 ;  /* 0xff800000fa040808 */ /* 0x000fea0007000000 */
[----:B------:R-:W-:Y:S01]  /*58e0*/  MUFU.EX2 R74, R5 ;  /* 0x00000005004a7308 */ /* 0x000fe20000000800 */
[----:B------:R-:W-:Y:S01]  /*58f0*/  PLOP3.LUT P0, PT, PT, PT, UP0, 0x80, 0x0 ;  /* 0x000000000000781c */ /* 0x000fe20003f0f008 */
[----:B------:R-:W-:Y:S08]  /*5900*/  FFMA.FTZ R4, R4, c[0x0][0x23c], -R0 ;  /* 0x00008f0004047a23 */ /* 0x000ff00000010800 */
[----:B------:R1:W-:Y:S02]  /*5910*/  MUFU.EX2 R73, R4 ;  /* 0x0000000400497308 */ /* 0x0003e40000000800 */
[----:B-1----:R-:W-:Y:S02]  /*5920*/  MOV R4, R165 ;  /* 0x000000a500047202 */ /* 0x002fe40000000f00 */
[----:B------:R-:W-:Y:S02]  /*5930*/  @P0 FSEL R4, R165, -INF , !P5 ;  /* 0xff800000a5040808 */ /* 0x000fe40006800000 */
[----:B------:R-:W-:Y:S03]  /*5940*/  PLOP3.LUT P0, PT, PT, PT, UP0, 0x80, 0x0 ;  /* 0x000000000000781c */ /* 0x000fe60003f0f008 */
[--C-:B------:R-:W-:Y:S01]  /*5950*/  FFMA.FTZ R5, R4, c[0x0][0x23c], -R9.reuse ;  /* 0x00008f0004057a23 */ /* 0x100fe20000010809 */
[----:B------:R-:W-:Y:S02]  /*5960*/  MOV R4, R164 ;  /* 0x000000a400047202 */ /* 0x000fe40000000f00 */
[----:B------:R-:W-:Y:S01]  /*5970*/  @P3 FSEL R4, R164, -INF , !P6 ;  /* 0xff800000a4043808 */ /* 0x000fe20007000000 */
[----:B------:R1:W-:Y:S01]  /*5980*/  MUFU.EX2 R171, R5 ;  /* 0x0000000500ab7308 */ /* 0x0003e20000000800 */
[----:B------:R-:W-:Y:S05]  /*5990*/  PLOP3.LUT P3, PT, PT, PT, UP0, 0x80, 0x0 ;  /* 0x000000000000781c */ /* 0x000fea0003f6f008 */
[----:B------:R-:W-:Y:S02]  /*59a0*/  @P0 IADD3 R6, R10, 0x30, RZ ;  /* 0x000000300a060810 */ /* 0x000fe40007ffe0ff */
[----:B------:R-:W-:Y:S01]  /*59b0*/  PLOP3.LUT P0, PT, PT, PT, UP0, 0x80, 0x0 ;  /* 0x000000000000781c */ /* 0x000fe20003f0f008 */
[--C-:B-1----:R-:W-:Y:S01]  /*59c0*/  FFMA.FTZ R5, R4, c[0x0][0x23c], -R9.reuse ;  /* 0x00008f0004057a23 */ /* 0x102fe20000010809 */
[----:B------:R-:W-:Y:S02]  /*59d0*/  MOV R4, R179 ;  /* 0x000000b300047202 */ /* 0x000fe40000000f00 */
[----:B------:R-:W-:Y:S01]  /*59e0*/  @P2 FSEL R4, R179, -INF , !P5 ;  /* 0xff800000b3042808 */ /* 0x000fe20006800000 */
[----:B------:R1:W-:Y:S01]  /*59f0*/  MUFU.EX2 R170, R5 ;  /* 0x0000000500aa7308 */ /* 0x0003e20000000800 */
[----:B------:R-:W-:Y:S02]  /*5a00*/  @P3 ISETP.GE.AND P5, PT, R6, UR6, PT ;  /* 0x0000000606003c0c */ /* 0x000fe4000bfa6270 */
[----:B------:R-:W-:Y:S02]  /*5a10*/  @P4 IADD3 R6, R10, 0x31, RZ ;  /* 0x000000310a064810 */ /* 0x000fe40007ffe0ff */
[----:B------:R-:W-:Y:S02]  /*5a20*/  PLOP3.LUT P4, PT, PT, PT, UP0, 0x80, 0x0 ;  /* 0x000000000000781c */ /* 0x000fe40003f8f008 */
[----:B------:R-:W-:Y:S02]  /*5a30*/  PLOP3.LUT P3, PT, PT, PT, UP0, 0x80, 0x0 ;  /* 0x000000000000781c */ /* 0x000fe40003f6f008 */
[----:B------:R-:W-:Y:S11]  /*5a40*/  PLOP3.LUT P2, PT, PT, PT, UP0, 0x80, 0x0 ;  /* 0x000000000000781c */ /* 0x000ff60003f4f008 */
[----:B------:R-:W-:Y:S02]  /*5a50*/  @!UPT UIADD3 URZ, URZ, URZ, URZ ;  /* 0x0000003f3f3ff290 */ /* 0x000fe4000fffe03f */
[----:B------:R-:W-:Y:S01]  /*5a60*/  @P2 ISETP.GE.AND P2, PT, R6, UR6, PT ;  /* 0x0000000606002c0c */ /* 0x000fe2000bf46270 */
[--C-:B-1----:R-:W-:Y:S01]  /*5a70*/  FFMA.FTZ R5, R4, c[0x0][0x23c], -R8.reuse ;  /* 0x00008f0004057a23 */ /* 0x102fe20000010808 */
[----:B------:R-:W-:Y:S02]  /*5a80*/  MOV R4, R178 ;  /* 0x000000b200047202 */ /* 0x000fe40000000f00 */
[----:B------:R-:W-:Y:S01]  /*5a90*/  @P0 FSEL R4, R178, -INF , !P6 ;  /* 0xff800000b2040808 */ /* 0x000fe20007000000 */
[----:B------:R1:W-:Y:S01]  /*5aa0*/  MUFU.EX2 R222, R5 ;  /* 0x0000000500de7308 */ /* 0x0003e20000000800 */
[----:B------:R-:W-:Y:S02]  /*5ab0*/  PLOP3.LUT P6, PT, PT, PT, UP0, 0x80, 0x0 ;  /* 0x000000000000781c */ /* 0x000fe40003fcf008 */
[----:B------:R-:W-:Y:S01]  /*5ac0*/  PLOP3.LUT P0, PT, PT, PT, UP0, 0x80, 0x0 ;  /* 0x000000000000781c */ /* 0x000fe20003f0f008 */
[--C-:B-1----:R-:W-:Y:S01]  /*5ad0*/  FFMA.FTZ R5, R4, c[0x0][0x23c], -R8.reuse ;  /* 0x00008f0004057a23 */ /* 0x102fe20000010808 */
[----:B------:R-:W-:Y:S02]  /*5ae0*/  MOV R4, R161 ;  /* 0x000000a100047202 */ /* 0x000fe40000000f00 */
[----:B------:R-:W-:Y:S03]  /*5af0*/  @P3 FSEL R4, R161, -INF , !P5 ;  /* 0xff800000a1043808 */ /* 0x000fe60006800000 */
[----:B------:R1:W1:Y:S01]  /*5b00*/  MUFU.EX2 R221, R5 ;  /* 0x0000000500dd7308 */ /* 0x0002620000000800 */
[----:B------:R-:W-:Y:S01]  /*5b10*/  PLOP3.LUT P3, PT, PT, PT, UP0, 0x80, 0x0 ;  /* 0x000000000000781c */ /* 0x000fe20003f6f008 */
[--C-:B-1----:R-:W-:Y:S01]  /*5b20*/  FFMA.FTZ R5, R4, c[0x0][0x23c], -R9.reuse ;  /* 0x00008f0004057a23 */ /* 0x102fe20000010809 */
[----:B------:R-:W-:Y:S03]  /*5b30*/  MOV R4, R160 ;  /* 0x000000a000047202 */ /* 0x000fe60000000f00 */
[----:B------:R-:W-:Y:S04]  /*5b40*/  @P0 FSEL R4, R160, -INF , !P2 ;  /* 0xff800000a0040808 */ /* 0x000fe80005000000 */
[----:B------:R1:W-:Y:S01]  /*5b50*/  MUFU.EX2 R169, R5 ;  /* 0x0000000500a97308 */ /* 0x0003e20000000800 */
[----:B------:R-:W-:Y:S01]  /*5b60*/  PLOP3.LUT P0, PT, PT, PT, UP0, 0x80, 0x0 ;  /* 0x000000000000781c */ /* 0x000fe20003f0f008 */
[--C-:B-1----:R-:W-:Y:S01]  /*5b70*/  FFMA.FTZ R5, R4, c[0x0][0x23c], -R9.reuse ;  /* 0x00008f0004057a23 */ /* 0x102fe20000010809 */
[----:B--2---:R-:W-:Y:S02]  /*5b80*/  MOV R4, R175 ;  /* 0x000000af00047202 */ /* 0x004fe40000000f00 */
[----:B------:R-:W-:Y:S05]  /*5b90*/  @P3 FSEL R4, R175, -INF , !P5 ;  /* 0xff800000af043808 */ /* 0x000fea0006800000 */
[----:B------:R1:W-:Y:S01]  /*5ba0*/  MUFU.EX2 R168, R5 ;  /* 0x0000000500a87308 */ /* 0x0003e20000000800 */
[----:B------:R-:W-:Y:S01]  /*5bb0*/  PLOP3.LUT P3, PT, PT, PT, UP0, 0x80, 0x0 ;  /* 0x000000000000781c */ /* 0x000fe20003f6f008 */
[--C-:B-1----:R-:W-:Y:S01]  /*5bc0*/  FFMA.FTZ R5, R4, c[0x0][0x23c], -R8.reuse ;  /* 0x00008f0004057a23 */ /* 0x102fe20000010808 */
[----:B----4-:R-:W-:Y:S02]  /*5bd0*/  MOV R4, R174 ;  /* 0x000000ae00047202 */ /* 0x010fe40000000f00 */
[----:B------:R-:W-:Y:S05]  /*5be0*/  @P0 FSEL R4, R174, -INF , !P2 ;  /* 0xff800000ae040808 */ /* 0x000fea0005000000 */
[----:B------:R1:W-:Y:S01]  /*5bf0*/  MUFU.EX2 R220, R5 ;  /* 0x0000000500dc7308 */ /* 0x0003e20000000800 */
[----:B------:R-:W-:Y:S11]  /*5c00*/  PLOP3.LUT P0, PT, PT, PT, UP0, 0x80, 0x0 ;  /* 0x000000000000781c */ /* 0x000ff60003f0f008 */
[----:B------:R-:W-:Y:S02]  /*5c10*/  @!UPT UIADD3 URZ, URZ, URZ, URZ ;  /* 0x0000003f3f3ff290 */ /* 0x000fe4000fffe03f */
[C---:B------:R-:W-:Y:S02]  /*5c20*/  @P0 IADD3 R6, R10.reuse, 0x38, RZ ;  /* 0x000000380a060810 */ /* 0x040fe40007ffe0ff */
[----:B------:R-:W-:Y:S02]  /*5c30*/  @P6 IADD3 R10, R10, 0x39, RZ ;  /* 0x000000390a0a6810 */ /* 0x000fe40007ffe0ff */
[----:B------:R-:W-:Y:S01]  /*5c40*/  PLOP3.LUT P0, PT, PT, PT, UP0, 0x80, 0x0 ;  /* 0x000000000000781c */ /* 0x000fe20003f0f008 */
[----:B-1----:R-:W-:Y:S01]  /*5c50*/  FFMA.FTZ R5, R4, c[0x0][0x23c], -R8 ;  /* 0x00008f0004057a23 */ /* 0x002fe20000010808 */
[----:B------:R-:W-:Y:S02]  /*5c60*/  MOV R4, R212 ;  /* 0x000000d400047202 */ /* 0x000fe40000000f00 */
[----:B------:R-:W-:Y:S01]  /*5c70*/  @P3 FSEL R4, R212, -INF , !P5 ;  /* 0xff800000d4043808 */ /* 0x000fe20006800000 */
[----:B------:R1:W-:Y:S01]  /*5c80*/  MUFU.EX2 R218, R5 ;  /* 0x0000000500da7308 */ /* 0x0003e20000000800 */
[----:B------:R-:W-:Y:S03]  /*5c90*/  PLOP3.LUT P3, PT, PT, PT, UP0, 0x80, 0x0 ;  /* 0x000000000000781c */ /* 0x000fe60003f6f008 */
[--C-:B-1----:R-:W-:Y:S01]  /*5ca0*/  FFMA.FTZ R5, R4, c[0x0][0x23c], -R2.reuse ;  /* 0x00008f0004057a23 */ /* 0x102fe20000010802 */
[----:B------:R-:W-:Y:S02]  /*5cb0*/  MOV R4, R210 ;  /* 0x000000d200047202 */ /* 0x000fe40000000f00 */
        /* <DEDUP_REMOVED lines=8> */
[----:B------:R-:W-:Y:S02]  /*5d40*/  MOV R6, R227 ;  /* 0x000000e300067202 */ /* 0x000fe40000000f00 */
        /* <DEDUP_REMOVED lines=9> */
[----:B------:R-:W-:Y:S11]  /*5de0*/  PLOP3.LUT P2, PT, PT, PT, UP0, 0x80, 0x0 ;  /* 0x000000000000781c */ /* 0x000ff60003f4f008 */
[----:B------:R-:W-:Y:S02]  /*5df0*/  @!UPT UIADD3 URZ, URZ, URZ, URZ ;  /* 0x0000003f3f3ff290 */ /* 0x000fe4000fffe03f */
[----:B------:R-:W-:Y:S02]  /*5e00*/  @P2 FSEL R6, R227, -INF , !P5 ;  /* 0xff800000e3062808 */ /* 0x000fe40006800000 */
[----:B------:R-:W-:Y:S03]  /*5e10*/  PLOP3.LUT P2, PT, PT, PT, UP0, 0x80, 0x0 ;  /* 0x000000000000781c */ /* 0x000fe60003f4f008 */
[--C-:B------:R-:W-:Y:S01]  /*5e20*/  FFMA.FTZ R7, R6, c[0x0][0x23c], -R0.reuse ;  /* 0x00008f0006077a23 */ /* 0x100fe20000010800 */
[----:B------:R-:W-:Y:S01]  /*5e30*/  MOV R6, R159 ;  /* 0x0000009f00067202 */ /* 0x000fe20000000f00 */
[----:B-1----:R-:W-:Y:S01]  /*5e40*/  FFMA.FTZ R5, R4, c[0x0][0x23c], -R0 ;  /* 0x00008f0004057a23 */ /* 0x002fe20000010800 */
[----:B------:R-:W-:Y:S01]  /*5e50*/  MOV R4, R207 ;  /* 0x000000cf00047202 */ /* 0x000fe20000000f00 */
[----:B------:R1:W-:Y:S01]  /*5e60*/  MUFU.EX2 R68, R7 ;  /* 0x0000000700447308 */ /* 0x0003e20000000800 */
[----:B------:R-:W-:Y:S05]  /*5e70*/  @P4 FSEL R4, R207, -INF , !P5 ;  /* 0xff800000cf044808 */ /* 0x000fea0006800000 */
[--C-:B------:R-:W-:Y:S04]  /*5e80*/  FFMA.FTZ R4, R4, c[0x0][0x23c], -R2.reuse ;  /* 0x00008f0004047a23 */ /* 0x100fe80000010802 */
[----:B------:R2:W-:Y:S10]  /*5e90*/  MUFU.EX2 R69, R5 ;  /* 0x0000000500457308 */ /* 0x0005f40000000800 */
[----:B------:R4:W-:Y:S01]  /*5ea0*/  MUFU.EX2 R248, R4 ;  /* 0x0000000400f87308 */ /* 0x0009e20000000800 */
[----:B-1----:R-:W-:Y:S02]  /*5eb0*/  MOV R7, R158 ;  /* 0x0000009e00077202 */ /* 0x002fe40000000f00 */
[----:B------:R-:W-:Y:S02]  /*5ec0*/  @P2 FSEL R7, R158, -INF , !P3 ;  /* 0xff8000009e072808 */ /* 0x000fe40005800000 */
[----:B------:R-:W-:Y:S02]  /*5ed0*/  PLOP3.LUT P2, PT, PT, PT, UP0, 0x80, 0x0 ;  /* 0x000000000000781c */ /* 0x000fe40003f4f008 */
[----:B--2---:R-:W-:Y:S02]  /*5ee0*/  MOV R5, R206 ;  /* 0x000000ce00057202 */ /* 0x004fe40000000f00 */
[----:B------:R-:W-:Y:S02]  /*5ef0*/  @P0 FSEL R5, R206, -INF , !P3 ;  /* 0xff800000ce050808 */ /* 0x000fe40005800000 */
[----:B------:R-:W-:Y:S03]  /*5f00*/  PLOP3.LUT P0, PT, PT, PT, UP0, 0x80, 0x0 ;  /* 0x000000000000781c */ /* 0x000fe60003f0f008 */
[----:B------:R-:W-:Y:S01]  /*5f10*/  FFMA.FTZ R2, R5, c[0x0][0x23c], -R2 ;  /* 0x00008f0005027a23 */ /* 0x000fe20000010802 */
[----:B------:R-:W-:Y:S02]  /*5f20*/  F2FP.PACK_AB R5, R150, R151 ;  /* 0x000000979605723e */ /* 0x000fe400000000ff */
[----:B----4-:R-:W-:Y:S01]  /*5f30*/  F2FP.PACK_AB R4, R157, R237 ;  /* 0x000000ed9d04723e */ /* 0x010fe200000000ff */
[----:B------:R1:W-:Y:S02]  /*5f40*/  MUFU.EX2 R244, R2 ;  /* 0x0000000200f47308 */ /* 0x0003e40000000800 */
[----:B------:R2:W-:Y:S04]  /*5f50*/  STS [R197+0x1c400], R5 ;  /* 0x01c40005c5007388 */ /* 0x0005e80000000800 */
[----:B------:R4:W-:Y:S01]  /*5f60*/  STS [R197+0x1c000], R4 ;  /* 0x01c00004c5007388 */ /* 0x0009e20000000800 */
[----:B------:R-:W-:Y:S02]  /*5f70*/  @P0 FSEL R6, R159, -INF , !P5 ;  /* 0xff8000009f060808 */ /* 0x000fe40006800000 */
[----:B------:R-:W-:Y:S03]  /*5f80*/  PLOP3.LUT P0, PT, PT, PT, UP0, 0x80, 0x0 ;  /* 0x000000000000781c */ /* 0x000fe60003f0f008 */
[--C-:B------:R-:W-:Y:S02]  /*5f90*/  FFMA.FTZ R6, R6, c[0x0][0x23c], -R9.reuse ;  /* 0x00008f0006067a23 */ /* 0x100fe40000010809 */
[----:B------:R-:W-:Y:S01]  /*5fa0*/  FFMA.FTZ R9, R7, c[0x0][0x23c], -R9 ;  /* 0x00008f0007097a23 */ /* 0x000fe20000010809 */
[----:B------:R-:W-:Y:S01]  /*5fb0*/  F2FP.PACK_AB R7, R113, R114 ;  /* 0x000000727107723e */ /* 0x000fe200000000ff */
[----:B------:R3:W-:Y:S01]  /*5fc0*/  MUFU.EX2 R167, R6 ;  /* 0x0000000600a77308 */ /* 0x0007e20000000800 */
[----:B-1----:R-:W-:Y:S09]  /*5fd0*/  F2FP.PACK_AB R2, R115, R116 ;  /* 0x000000747302723e */ /* 0x002ff200000000ff */
[----:B------:R1:W1:Y:S01]  /*5fe0*/  MUFU.EX2 R166, R9 ;  /* 0x0000000900a67308 */ /* 0x0002620000000800 */
[----:B--2---:R-:W-:Y:S01]  /*5ff0*/  F2FP.PACK_AB R5, R111, R112 ;  /* 0x000000706f05723e */ /* 0x004fe200000000ff */
[----:B------:R2:W-:Y:S01]  /*6000*/  STS [R200+0x1c400], R2 ;  /* 0x01c40002c8007388 */ /* 0x0005e20000000800 */
[----:B----4-:R-:W-:Y:S05]  /*6010*/  F2FP.PACK_AB R4, R243, R246 ;  /* 0x000000f6f304723e */ /* 0x010fea00000000ff */
[----:B------:R4:W-:Y:S04]  /*6020*/  STS [R200+0x1c000], R4 ;  /* 0x01c00004c8007388 */ /* 0x0009e80000000800 */
[----:B------:R1:W-:Y:S01]  /*6030*/  STS [R197+0x1e000], R5 ;  /* 0x01e00005c5007388 */ /* 0x0003e20000000800 */
[----:B---3--:R-:W-:Y:S02]  /*6040*/  F2FP.PACK_AB R6, R103, R104 ;  /* 0x000000686706723e */ /* 0x008fe400000000ff */
[----:B--2---:R-:W-:Y:S02]  /*6050*/  F2FP.PACK_AB R2, R109, R110 ;  /* 0x0000006e6d02723e */ /* 0x004fe400000000ff */
[----:B----4-:R-:W-:Y:S02]  /*6060*/  F2FP.PACK_AB R4, R91, R92 ;  /* 0x0000005c5b04723e */ /* 0x010fe400000000ff */
[----:B-1----:R-:W-:Y:S03]  /*6070*/  F2FP.PACK_AB R5, R89, R90 ;  /* 0x0000005a5905723e */ /* 0x002fe600000000ff */
[----:B------:R1:W-:Y:S04]  /*6080*/  STS [R197+0x1e400], R4 ;  /* 0x01e40004c5007388 */ /* 0x0003e80000000800 */
[----:B------:R2:W-:Y:S04]  /*6090*/  STS [R200+0x1e000], R2 ;  /* 0x01e00002c8007388 */ /* 0x0005e80000000800 */
[----:B------:R3:W-:Y:S04]  /*60a0*/  STS [R200+0x1e400], R5 ;  /* 0x01e40005c8007388 */ /* 0x0007e80000000800 */
[----:B------:R4:W-:Y:S01]  /*60b0*/  STS [R204+0x1c400], R7 ;  /* 0x01c40007cc007388 */ /* 0x0009e20000000800 */
[----:B-1----:R-:W-:Y:S02]  /*60c0*/  MOV R4, R163 ;  /* 0x000000a300047202 */ /* 0x002fe40000000f00 */
[----:B------:R-:W-:Y:S02]  /*60d0*/  @P0 FSEL R4, R163, -INF , !P5 ;  /* 0xff800000a3040808 */ /* 0x000fe40006800000 */
[----:B--2---:R-:W-:Y:S02]  /*60e0*/  F2FP.PACK_AB R2, R236, R238 ;  /* 0x000000eeec02723e */ /* 0x004fe400000000ff */
[----:B------:R-:W-:Y:S01]  /*60f0*/  PLOP3.LUT P0, PT, PT, PT, UP0, 0x80, 0x0 ;  /* 0x000000000000781c */ /* 0x000fe20003f0f008 */
[--C-:B------:R-:W-:Y:S01]  /*6100*/  FFMA.FTZ R9, R4, c[0x0][0x23c], -R8.reuse ;  /* 0x00008f0004097a23 */ /* 0x100fe20000010808 */
[----:B------:R-:W-:Y:S01]  /*6110*/  F2FP.PACK_AB R4, R219, R223 ;  /* 0x000000dfdb04723e */ /* 0x000fe200000000ff */
[----:B------:R1:W-:Y:S01]  /*6120*/  STS [R204+0x1c000], R2 ;  /* 0x01c00002cc007388 */ /* 0x0003e20000000800 */
[----:B---3--:R-:W-:Y:S01]  /*6130*/  MOV R5, R162 ;  /* 0x000000a200057202 */ /* 0x008fe20000000f00 */
[----:B------:R-:W-:Y:S01]  /*6140*/  MUFU.EX2 R208, R9 ;  /* 0x0000000900d07308 */ /* 0x000fe20000000800 */
[----:B------:R-:W-:Y:S01]  /*6150*/  @P2 FSEL R5, R162, -INF , !P3 ;  /* 0xff800000a2052808 */ /* 0x000fe20005800000 */
[----:B------:R2:W-:Y:S01]  /*6160*/  STS [R203+0x1c000], R4 ;  /* 0x01c00004cb007388 */ /* 0x0005e20000000800 */
[----:B----4-:R-:W-:Y:S03]  /*6170*/  MOV R7, R226 ;  /* 0x000000e200077202 */ /* 0x010fe60000000f00 */
[----:B------:R-:W-:Y:S01]  /*6180*/  FFMA.FTZ R8, R5, c[0x0][0x23c], -R8 ;  /* 0x00008f0005087a23 */ /* 0x000fe20000010808 */
[----:B------:R-:W-:Y:S02]  /*6190*/  F2FP.PACK_AB R5, R101, R102 ;  /* 0x000000666505723e */ /* 0x000fe400000000ff */
[----:B------:R-:W-:Y:S01]  /*61a0*/  @P0 FSEL R7, R226, -INF , !P3 ;  /* 0xff800000e2070808 */ /* 0x000fe20005800000 */
[----:B------:R-:W3:Y:S04]  /*61b0*/  MUFU.EX2 R205, R8 ;  /* 0x0000000800cd7308 */ /* 0x000ee80000000800 */
[----:B------:R-:W-:Y:S06]  /*61c0*/  FFMA.FTZ R0, R7, c[0x0][0x23c], -R0 ;  /* 0x00008f0007007a23 */ /* 0x000fec0000010800 */
[----:B------:R4:W3:Y:S01]  /*61d0*/  MUFU.EX2 R3, R0 ;  /* 0x0000000000037308 */ /* 0x0008e20000000800 */
[----:B-1----:R-:W-:Y:S02]  /*61e0*/  F2FP.PACK_AB R2, R249, R251 ;  /* 0x000000fbf902723e */ /* 0x002fe400000000ff */
[----:B--2---:R-:W-:Y:S03]  /*61f0*/  F2FP.PACK_AB R4, R81, R82 ;  /* 0x000000525104723e */ /* 0x004fe600000000ff */
[----:B------:R1:W-:Y:S04]  /*6200*/  STS [R203+0x1c400], R2 ;  /* 0x01c40002cb007388 */ /* 0x0003e80000000800 */
[----:B------:R2:W-:Y:S01]  /*6210*/  STS [R204+0x1e000], R6 ;  /* 0x01e00006cc007388 */ /* 0x0005e20000000800 */
[----:B----4-:R-:W-:Y:S02]  /*6220*/  F2FP.PACK_AB R0, R221, R222 ;  /* 0x000000dedd00723e */ /* 0x010fe400000000ff */
[----:B-1----:R-:W-:Y:S02]  /*6230*/  F2FP.PACK_AB R2, R209, R215 ;  /* 0x000000d7d102723e */ /* 0x002fe400000000ff */
[----:B--2---:R-:W-:Y:S05]  /*6240*/  F2FP.PACK_AB R6, R83, R84 ;  /* 0x000000545306723e */ /* 0x004fea00000000ff */
[----:B------:R1:W-:Y:S04]  /*6250*/  STS [R204+0x1e400], R6 ;  /* 0x01e40006cc007388 */ /* 0x0003e80000000800 */
[----:B------:R2:W-:Y:S04]  /*6260*/  STS [R203+0x1e000], R5 ;  /* 0x01e00005cb007388 */ /* 0x0005e80000000800 */
[----:B------:R4:W-:Y:S04]  /*6270*/  STS [R203+0x1e400], R4 ;  /* 0x01e40004cb007388 */ /* 0x0009e80000000800 */
[----:B------:R3:W-:Y:S01]  /*6280*/  STS [R198+0x1c000], R2 ;  /* 0x01c00002c6007388 */ /* 0x0007e20000000800 */
[----:B-1----:R-:W-:Y:S02]  /*6290*/  F2FP.PACK_AB R6, R239, R240 ;  /* 0x000000f0ef06723e */ /* 0x002fe400000000ff */
[----:B--2---:R-:W-:Y:S03]  /*62a0*/  F2FP.PACK_AB R5, R97, R98 ;  /* 0x000000626105723e */ /* 0x004fe600000000ff */
[----:B------:R1:W-:Y:S01]  /*62b0*/  STS [R198+0x1c400], R6 ;  /* 0x01c40006c6007388 */ /* 0x0003e20000000800 */
[----:B----4-:R-:W-:Y:S03]  /*62c0*/  F2FP.PACK_AB R4, R75, R76 ;  /* 0x0000004c4b04723e */ /* 0x010fe600000000ff */
[----:B------:R2:W-:Y:S01]  /*62d0*/  STS [R199+0x1c400], R0 ;  /* 0x01c40000c7007388 */ /* 0x0005e20000000800 */
[----:B---3--:R-:W-:Y:S05]  /*62e0*/  F2FP.PACK_AB R2, R170, R171 ;  /* 0x000000abaa02723e */ /* 0x008fea00000000ff */
[----:B------:R3:W-:Y:S04]  /*62f0*/  STS [R199+0x1c000], R2 ;  /* 0x01c00002c7007388 */ /* 0x0007e80000000800 */
[----:B------:R4:W-:Y:S04]  /*6300*/  STS [R198+0x1e000], R5 ;  /* 0x01e00005c6007388 */ /* 0x0009e80000000800 */
[----:B------:R4:W-:Y:S01]  /*6310*/  STS [R198+0x1e400], R4 ;  /* 0x01e40004c6007388 */ /* 0x0009e20000000800 */
[----:B-1----:R-:W-:Y:S02]  /*6320*/  F2FP.PACK_AB R6, R95, R96 ;  /* 0x000000605f06723e */ /* 0x002fe400000000ff */
[----:B--2---:R-:W-:Y:S03]  /*6330*/  F2FP.PACK_AB R0, R166, R167 ;  /* 0x000000a7a600723e */ /* 0x004fe600000000ff */
[----:B------:R1:W-:Y:S01]  /*6340*/  STS [R199+0x1e000], R6 ;  /* 0x01e00006c7007388 */ /* 0x0003e20000000800 */
[----:B---3--:R-:W-:Y:S02]  /*6350*/  F2FP.PACK_AB R2, R218, R220 ;  /* 0x000000dcda02723e */ /* 0x008fe400000000ff */
[----:B----4-:R-:W-:Y:S02]  /*6360*/  F2FP.PACK_AB R5, R73, R74 ;  /* 0x0000004a4905723e */ /* 0x010fe400000000ff */
[----:B------:R-:W-:Y:S03]  /*6370*/  F2FP.PACK_AB R4, R168, R169 ;  /* 0x000000a9a804723e */ /* 0x000fe600000000ff */
[----:B------:R2:W-:Y:S04]  /*6380*/  STS [R199+0x1e400], R5 ;  /* 0x01e40005c7007388 */ /* 0x0005e80000000800 */
[----:B------:R3:W-:Y:S04]  /*6390*/  STS [R202+0x1c000], R4 ;  /* 0x01c00004ca007388 */ /* 0x0007e80000000800 */
[----:B------:R4:W-:Y:S01]  /*63a0*/  STS [R202+0x1c400], R2 ;  /* 0x01c40002ca007388 */ /* 0x0009e20000000800 */
[----:B-1----:R-:W-:Y:S03]  /*63b0*/  F2FP.PACK_AB R6, R93, R94 ;  /* 0x0000005e5d06723e */ /* 0x002fe600000000ff */
[----:B------:R1:W-:Y:S01]  /*63c0*/  STS [R201+0x1c000], R0 ;  /* 0x01c00000c9007388 */ /* 0x0003e20000000800 */
[----:B--2---:R-:W-:Y:S02]  /*63d0*/  F2FP.PACK_AB R5, R69, R70 ;  /* 0x000000464505723e */ /* 0x004fe400000000ff */
[----:B---3--:R-:W-:Y:S02]  /*63e0*/  F2FP.PACK_AB R4, R205, R208 ;  /* 0x000000d0cd04723e */ /* 0x008fe400000000ff */
[----:B----4-:R-:W-:Y:S03]  /*63f0*/  F2FP.PACK_AB R2, R244, R248 ;  /* 0x000000f8f402723e */ /* 0x010fe600000000ff */
[----:B------:R-:W-:Y:S01]  /*6400*/  STS [R201+0x1c400], R4 ;  /* 0x01c40004c9007388 */ /* 0x000fe20000000800 */
[----:B-1----:R-:W-:Y:S03]  /*6410*/  F2FP.PACK_AB R0, R3, R68 ;  /* 0x000000440300723e */ /* 0x002fe600000000ff */
        /* <DEDUP_REMOVED lines=47> */
[----:B------:R-:W-:Y:S01]  /*6710*/  IADD3 R145, R181, R192, RZ ;  /* 0x000000c0b5917210 */ /* 0x000fe20007ffe0ff */
[----:B------:R-:W-:Y:S01]  /*6720*/  HMMA.16816.F32 R64, R136, R134, R64 ;  /* 0x000000868840723c */ /* 0x000fe20000001840 */
[----:B------:R-:W-:Y:S03]  /*6730*/  LDSM.16.M88.4 R132, [R183+0x10000] ;  /* 0x01000000b784783b */ /* 0x000fe60000000200 */
[----:B------:R-:W-:Y:S02]  /*6740*/  IADD3 R146, P0, R149, UR11, RZ ;  /* 0x0000000b95927c10 */ /* 0x000fe4000ff1e0ff */
[----:B------:R-:W-:Y:S02]  /*6750*/  IADD3 R0, R189, R145, RZ ;  /* 0x00000091bd007210 */ /* 0x000fe40007ffe0ff */
[----:B------:R-:W-:Y:S01]  /*6760*/  IADD3.X R147, R148, UR10, RZ, P0, !PT ;  /* 0x0000000a94937c10 */ /* 0x000fe200087fe4ff */
[----:B------:R-:W1:Y:S01]  /*6770*/  LDSM.16.M88.4 R140, [R145+0x8000] ;  /* 0x00800000918c783b */ /* 0x000e620000000200 */
[----:B------:R-:W-:Y:S07]  /*6780*/  PLOP3.LUT P0, PT, PT, PT, UP5, 0x80, 0x0 ;  /* 0x000000000000781c */ /* 0x000fee0003f0f058 */
[----:B------:R-:W2:Y:S08]  /*6790*/  LDSM.16.M88.4 R136, [R145+0xa000] ;  /* 0x00a000009188783b */ /* 0x000eb00000000200 */
[----:B------:R-:W3:Y:S04]  /*67a0*/  LDG.E R144, [R146.64] ;  /* 0x0000000492907981 */ /* 0x000ee8000c1e1900 */
[----:B------:R4:W3:Y:S01]  /*67b0*/  LDG.E R2, [R146.64+0x100] ;  /* 0x0001000492027981 */ /* 0x0008e2000c1e1900 */
        /* <DEDUP_REMOVED lines=21> */
[----:B------:R2:W4:Y:S03]  /*6910*/  LDSM.16.M88.4 R140, [R0+0xa000] ;  /* 0x00a00000008c783b */ /* 0x0005260000000200 */
[----:B--2---:R-:W-:Y:S04]  /*6920*/  FFMA.FTZ R0, -R152, R152, 1 ;  /* 0x3f80000098007423 */ /* 0x004fe80000010198 */
[----:B------:R-:W-:Y:S01]  /*6930*/  FMUL.FTZ R0, R0, c[0x0][0x2ec] ;  /* 0x0000bb0000007a20 */ /* 0x000fe20000410000 */
[-C--:B-1----:R-:W-:Y:S08]  /*6940*/  HMMA.16816.F32 R4, R132, R136.reuse, R4 ;  /* 0x000000888404723c */ /* 0x082ff00000001804 */
[C---:B----4-:R-:W-:Y:S08]  /*6950*/  HMMA.16816.F32 R8, R140.reuse, R136, R8 ;  /* 0x000000888c08723c */ /* 0x050ff00000001808 */
[-C--:B------:R-:W-:Y:S08]  /*6960*/  HMMA.16816.F32 R12, R140, R138.reuse, R12 ;  /* 0x0000008a8c0c723c */ /* 0x080ff0000000180c */
[C---:B---3--:R-:W-:Y:S01]  /*6970*/  FADD.FTZ R4, -R144.reuse, R4 ;  /* 0x0000000490047221 */ /* 0x048fe20000010100 */
[C---:B------:R-:W-:Y:S01]  /*6980*/  HMMA.16816.F32 R16, R132.reuse, R138, R16 ;  /* 0x0000008a8410723c */ /* 0x040fe20000001810 */
[----:B------:R-:W1:Y:S02]  /*6990*/  LDSM.16.M88.4 R136, [R184+0x10800] ;  /* 0x01080000b888783b */ /* 0x000e640000000200 */
[----:B------:R-:W-:Y:S02]  /*69a0*/  FADD.FTZ R5, -R144, R5 ;  /* 0x0000000590057221 */ /* 0x000fe40000010100 */
[----:B------:R-:W-:Y:S01]  /*69b0*/  FMUL.FTZ R4, R237, R4 ;  /* 0x00000004ed047220 */ /* 0x000fe20000410000 */
[----:B------:R-:W-:Y:S01]  /*69c0*/  MOV R237, R150 ;  /* 0x0000009600ed7202 */ /* 0x000fe20000000f00 */
[----:B------:R-:W-:Y:S02]  /*69d0*/  FMUL.FTZ R148, R157, R5 ;  /* 0x000000059d947220 */ /* 0x000fe40000410000 */
[----:B------:R-:W-:Y:S02]  /*69e0*/  FMUL.FTZ R157, R4, R0 ;  /* 0x00000000049d7220 */ /* 0x000fe40000410000 */
[----:B------:R2:W3:Y:S01]  /*69f0*/  LDG.E R4, [R146.64+0x20] ;  /* 0x0000200492047981 */ /* 0x0004e2000c1e1900 */
[----:B------:R-:W-:Y:S03]  /*6a00*/  FFMA.FTZ R5, -R156, R156, 1 ;  /* 0x3f8000009c057423 */ /* 0x000fe6000001019c */
[----:B------:R2:W4:Y:S01]  /*6a10*/  LDG.E R0, [R146.64+0x120] ;  /* 0x0001200492007981 */ /* 0x000522000c1e1900 */
[----:B------:R-:W-:Y:S04]  /*6a20*/  FMUL.FTZ R5, R5, c[0x0][0x2ec] ;  /* 0x0000bb0005057a20 */ /* 0x000fe80000410000 */
[----:B------:R-:W-:Y:S02]  /*6a30*/  FMUL.FTZ R156, R148, R5 ;  /* 0x00000005949c7220 */ /* 0x000fe40000410000 */
[----:B------:R-:W-:Y:S02]  /*6a40*/  FFMA.FTZ R5, -R155, R155, 1 ;  /* 0x3f8000009b057423 */ /* 0x000fe4000001019b */
[C---:B------:R-:W-:Y:S02]  /*6a50*/  FADD.FTZ R16, -R144.reuse, R16 ;  /* 0x0000001090107221 */ /* 0x040fe40000010100 */
[C---:B------:R-:W-:Y:S02]  /*6a60*/  FADD.FTZ R17, -R144.reuse, R17 ;  /* 0x0000001190117221 */ /* 0x040fe40000010100 */
[----:B------:R-:W-:Y:S01]  /*6a70*/  FMUL.FTZ R5, R5, c[0x0][0x2ec] ;  /* 0x0000bb0005057a20 */ /* 0x000fe20000410000 */
[-C--:B-1----:R-:W-:Y:S08]  /*6a80*/  HMMA.16816.F32 R20, R132, R136.reuse, R20 ;  /* 0x000000888414723c */ /* 0x082ff00000001814 */
[C---:B------:R-:W-:Y:S08]  /*6a90*/  HMMA.16816.F32 R24, R140.reuse, R136, R24 ;  /* 0x000000888c18723c */ /* 0x040ff00000001818 */
[-C--:B------:R-:W-:Y:S08]  /*6aa0*/  HMMA.16816.F32 R28, R140, R138.reuse, R28 ;  /* 0x0000008a8c1c723c */ /* 0x080ff0000000181c */
[C---:B------:R-:W-:Y:S01]  /*6ab0*/  FADD.FTZ R20, -R144.reuse, R20 ;  /* 0x0000001490147221 */ /* 0x040fe20000010100 */
[C---:B------:R-:W-:Y:S01]  /*6ac0*/  HMMA.16816.F32 R32, R132.reuse, R138, R32 ;  /* 0x0000008a8420723c */ /* 0x040fe20000001820 */
[----:B------:R-:W1:Y:S02]  /*6ad0*/  LDSM.16.M88.4 R136, [R184+0x11000] ;  /* 0x01100000b888783b */ /* 0x000e640000000200 */
[----:B------:R-:W-:Y:S04]  /*6ae0*/  FADD.FTZ R21, -R144, R21 ;  /* 0x0000001590157221 */ /* 0x000fe80000010100 */
[----:B------:R-:W-:Y:S11]  /*6af0*/  FMUL.FTZ R21, R236, R21 ;  /* 0x00000015ec157220 */ /* 0x000ff60000410000 */
[----:B------:R-:W-:Y:S06]  /*6b00*/  @!UPT UIADD3 URZ, URZ, URZ, URZ ;  /* 0x0000003f3f3ff290 */ /* 0x000fec000fffe03f */
[C---:B------:R-:W-:Y:S02]  /*6b10*/  FADD.FTZ R33, -R144.reuse, R33 ;  /* 0x0000002190217221 */ /* 0x040fe40000010100 */
[----:B------:R-:W-:Y:S02]  /*6b20*/  FADD.FTZ R32, -R144, R32 ;  /* 0x0000002090207221 */ /* 0x000fe40000010100 */
[----:B------:R-:W-:Y:S01]  /*6b30*/  FMUL.FTZ R33, R219, R33 ;  /* 0x00000021db217220 */ /* 0x000fe20000410000 */
[-C--:B-1----:R-:W-:Y:S08]  /*6b40*/  HMMA.16816.F32 R36, R132, R136.reuse, R36 ;  /* 0x000000888424723c */ /* 0x082ff00000001824 */
[C---:B------:R-:W-:Y:S08]  /*6b50*/  HMMA.16816.F32 R40, R140.reuse, R136, R40 ;  /* 0x000000888c28723c */ /* 0x040ff00000001828 */
[-C--:B------:R-:W-:Y:S08]  /*6b60*/  HMMA.16816.F32 R44, R140, R138.reuse, R44 ;  /* 0x0000008a8c2c723c */ /* 0x080ff0000000182c */
[C---:B------:R-:W-:Y:S01]  /*6b70*/  HMMA.16816.F32 R48, R132.reuse, R138, R48 ;  /* 0x0000008a8430723c */ /* 0x040fe20000001830 */
[----:B------:R-:W1:Y:S07]  /*6b80*/  LDSM.16.M88.4 R136, [R184+0x11800] ;  /* 0x01180000b888783b */ /* 0x000e6e0000000200 */
[-C--:B-1----:R-:W-:Y:S08]  /*6b90*/  HMMA.16816.F32 R52, R132, R136.reuse, R52 ;  /* 0x000000888434723c */ /* 0x082ff00000001834 */
[C---:B------:R-:W-:Y:S07]  /*6ba0*/  HMMA.16816.F32 R56, R140.reuse, R136, R56 ;  /* 0x000000888c38723c */ /* 0x040fee0000001838 */
[----:B------:R-:W-:Y:S01]  /*6bb0*/  MOV R137, R151 ;  /* 0x0000009700897202 */ /* 0x000fe20000000f00 */
[-C--:B------:R-:W-:Y:S08]  /*6bc0*/  HMMA.16816.F32 R60, R140, R138.reuse, R60 ;  /* 0x0000008a8c3c723c */ /* 0x080ff0000000183c */
[----:B------:R-:W-:Y:S07]  /*6bd0*/  HMMA.16816.F32 R64, R132, R138, R64 ;  /* 0x0000008a8440723c */ /* 0x000fee0000001840 */
[----:B------:R-:W-:Y:S02]  /*6be0*/  FMUL.FTZ R134, R246, R16 ;  /* 0x00000010f6867220 */ /* 0x000fe40000410000 */
[----:B------:R-:W-:Y:S03]  /*6bf0*/  FMUL.FTZ R133, R243, R17 ;  /* 0x00000011f3857220 */ /* 0x000fe60000410000 */
[----:B------:R-:W-:Y:S02]  /*6c00*/  FFMA.FTZ R16, -R213, R213, 1 ;  /* 0x3f800000d5107423 */ /* 0x000fe400000101d5 */
[----:B------:R-:W-:Y:S02]  /*6c10*/  FMUL.FTZ R132, R238, R20 ;  /* 0x00000014ee847220 */ /* 0x000fe40000410000 */
[----:B------:R-:W-:Y:S02]  /*6c20*/  FFMA.FTZ R20, -R153, R153, 1 ;  /* 0x3f80000099147423 */ /* 0x000fe40000010199 */
[----:B------:R-:W-:Y:S02]  /*6c30*/  FMUL.FTZ R16, R16, c[0x0][0x2ec] ;  /* 0x0000bb0010107a20 */ /* 0x000fe40000410000 */
[----:B------:R-:W-:Y:S02]  /*6c40*/  FFMA.FTZ R17, -R154, R154, 1 ;  /* 0x3f8000009a117423 */ /* 0x000fe4000001019a */
[----:B------:R-:W-:Y:S02]  /*6c50*/  FMUL.FTZ R154, R133, R5 ;  /* 0x00000005859a7220 */ /* 0x000fe40000410000 */
[----:B------:R-:W-:Y:S02]  /*6c60*/  FMUL.FTZ R5, R20, c[0x0][0x2ec] ;  /* 0x0000bb0014057a20 */ /* 0x000fe40000410000 */
[----:B------:R-:W-:Y:S02]  /*6c70*/  FMUL.FTZ R155, R134, R16 ;  /* 0x00000010869b7220 */ /* 0x000fe40000410000 */
[----:B------:R-:W-:Y:S02]  /*6c80*/  FMUL.FTZ R16, R17, c[0x0][0x2ec] ;  /* 0x0000bb0011107a20 */ /* 0x000fe40000410000 */
[----:B------:R-:W-:Y:S02]  /*6c90*/  FMUL.FTZ R152, R21, R5 ;  /* 0x0000000515987220 */ /* 0x000fe40000410000 */
[----:B------:R-:W-:Y:S02]  /*6ca0*/  FFMA.FTZ R5, -R176, R176, 1 ;  /* 0x3f800000b0057423 */ /* 0x000fe400000101b0 */
[----:B------:R-:W-:Y:S02]  /*6cb0*/  FMUL.FTZ R153, R132, R16 ;  /* 0x0000001084997220 */ /* 0x000fe40000410000 */
[----:B------:R-:W-:Y:S02]  /*6cc0*/  FADD.FTZ R21, -R144, R37 ;  /* 0x0000002590157221 */ /* 0x000fe40000010100 */
[----:B------:R-:W-:Y:S02]  /*6cd0*/  FFMA.FTZ R16, -R177, R177, 1 ;  /* 0x3f800000b1107423 */ /* 0x000fe400000101b1 */
[----:B------:R-:W-:Y:S02]  /*6ce0*/  FMUL.FTZ R5, R5, c[0x0][0x2ec] ;  /* 0x0000bb0005057a20 */ /* 0x000fe40000410000 */
[----:B------:R-:W-:Y:S02]  /*6cf0*/  FFMA.FTZ R20, -R172, R172, 1 ;  /* 0x3f800000ac147423 */ /* 0x000fe400000101ac */
[----:B------:R-:W-:Y:S02]  /*6d00*/  FMUL.FTZ R132, R223, R32 ;  /* 0x00000020df847220 */ /* 0x000fe40000410000 */
[----:B------:R-:W-:Y:S02]  /*6d10*/  FADD.FTZ R32, -R144, R36 ;  /* 0x0000002490207221 */ /* 0x000fe40000010100 */
[----:B------:R-:W-:Y:S02]  /*6d20*/  FMUL.FTZ R21, R209, R21 ;  /* 0x00000015d1157220 */ /* 0x000fe40000410000 */
[----:B------:R-:W-:Y:S02]  /*6d30*/  FMUL.FTZ R16, R16, c[0x0][0x2ec] ;  /* 0x0000bb0010107a20 */ /* 0x000fe40000410000 */
[----:B------:R-:W-:Y:S02]  /*6d40*/  FFMA.FTZ R17, -R173, R173, 1 ;  /* 0x3f800000ad117423 */ /* 0x000fe400000101ad */
[----:B------:R-:W-:Y:S02]  /*6d50*/  FMUL.FTZ R150, R33, R5 ;  /* 0x0000000521967220 */ /* 0x000fe40000410000 */
[----:B------:R-:W-:Y:S02]  /*6d60*/  FMUL.FTZ R5, R20, c[0x0][0x2ec] ;  /* 0x0000bb0014057a20 */ /* 0x000fe40000410000 */
[----:B------:R-:W-:Y:S02]  /*6d70*/  FMUL.FTZ R32, R215, R32 ;  /* 0x00000020d7207220 */ /* 0x000fe40000410000 */
[----:B------:R-:W-:Y:S02]  /*6d80*/  FMUL.FTZ R151, R132, R16 ;  /* 0x0000001084977220 */ /* 0x000fe40000410000 */
[----:B------:R-:W-:Y:S02]  /*6d90*/  FMUL.FTZ R16, R17, c[0x0][0x2ec] ;  /* 0x0000bb0011107a20 */ /* 0x000fe40000410000 */
[----:B------:R-:W-:Y:S02]  /*6da0*/  FADD.FTZ R17, -R144, R49 ;  /* 0x0000003190117221 */ /* 0x000fe40000010100 */
[----:B------:R-:W-:Y:S02]  /*6db0*/  FMUL.FTZ R148, R21, R5 ;  /* 0x0000000515947220 */ /* 0x000fe40000410000 */
[----:B------:R-:W-:Y:S02]  /*6dc0*/  FFMA.FTZ R5, -R164, R164, 1 ;  /* 0x3f800000a4057423 */ /* 0x000fe400000101a4 */
[----:B------:R-:W-:Y:S02]  /*6dd0*/  FADD.FTZ R20, -R144, R48 ;  /* 0x0000003090147221 */ /* 0x000fe40000010100 */
[----:B------:R-:W-:Y:S02]  /*6de0*/  FMUL.FTZ R149, R32, R16 ;  /* 0x0000001020957220 */ /* 0x000fe40000410000 */
[----:B------:R-:W-:Y:S02]  /*6df0*/  FMUL.FTZ R17, R170, R17 ;  /* 0x00000011aa117220 */ /* 0x000fe40000410000 */
[----:B------:R-:W-:Y:S02]  /*6e00*/  FFMA.FTZ R16, -R165, R165, 1 ;  /* 0x3f800000a5107423 */ /* 0x000fe400000101a5 */
[----:B------:R-:W-:Y:S02]  /*6e10*/  FMUL.FTZ R5, R5, c[0x0][0x2ec] ;  /* 0x0000bb0005057a20 */ /* 0x000fe40000410000 */
[----:B------:R-:W-:Y:S02]  /*6e20*/  FMUL.FTZ R20, R171, R20 ;  /* 0x00000014ab147220 */ /* 0x000fe40000410000 */
[----:B------:R-:W-:Y:S02]  /*6e30*/  FMUL.FTZ R16, R16, c[0x0][0x2ec] ;  /* 0x0000bb0010107a20 */ /* 0x000fe40000410000 */
[----:B------:R-:W-:Y:S02]  /*6e40*/  FADD.FTZ R21, -R144, R65 ;  /* 0x0000004190157221 */ /* 0x000fe40000010100 */
[----:B--2---:R-:W-:Y:S02]  /*6e50*/  FMUL.FTZ R146, R17, R5 ;  /* 0x0000000511927220 */ /* 0x004fe40000410000 */
[----:B------:R-:W-:Y:S01]  /*6e60*/  FFMA.FTZ R5, -R158, R158, 1 ;  /* 0x3f8000009e057423 */ /* 0x000fe2000001019e */
[----:B------:R-:W-:Y:S01]  /*6e70*/  MOV R158, R195 ;  /* 0x000000c3009e7202 */ /* 0x000fe20000000f00 */
[----:B------:R-:W-:Y:S02]  /*6e80*/  FADD.FTZ R32, -R144, R64 ;  /* 0x0000004090207221 */ /* 0x000fe40000010100 */
[----:B------:R-:W-:Y:S02]  /*6e90*/  FMUL.FTZ R147, R20, R16 ;  /* 0x0000001014937220 */ /* 0x000fe40000410000 */
[----:B------:R-:W-:Y:S02]  /*6ea0*/  FMUL.FTZ R21, R166, R21 ;  /* 0x00000015a6157220 */ /* 0x000fe40000410000 */
[----:B------:R-:W-:Y:S01]  /*6eb0*/  FFMA.FTZ R16, -R159, R159, 1 ;  /* 0x3f8000009f107423 */ /* 0x000fe2000001019f */
[----:B------:R-:W-:Y:S01]  /*6ec0*/  MOV R159, R194 ;  /* 0x000000c2009f7202 */ /* 0x000fe20000000f00 */
[----:B------:R-:W-:Y:S02]  /*6ed0*/  FMUL.FTZ R5, R5, c[0x0][0x2ec] ;  /* 0x0000bb0005057a20 */ /* 0x000fe40000410000 */
[----:B------:R-:W-:Y:S02]  /*6ee0*/  FMUL.FTZ R32, R167, R32 ;  /* 0x00000020a7207220 */ /* 0x000fe40000410000 */
[----:B------:R-:W-:Y:S02]  /*6ef0*/  FMUL.FTZ R16, R16, c[0x0][0x2ec] ;  /* 0x0000bb0010107a20 */ /* 0x000fe40000410000 */
[----:B------:R-:W-:Y:S02]  /*6f00*/  FMUL.FTZ R141, R21, R5 ;  /* 0x00000005158d7220 */ /* 0x000fe40000410000 */
[----:B------:R-:W-:Y:S02]  /*6f10*/  FFMA.FTZ R5, -R241, R241, 1 ;  /* 0x3f800000f1057423 */ /* 0x000fe400000101f1 */
[----:B------:R-:W-:Y:S02]  /*6f20*/  FADD.FTZ R33, -R144, R53 ;  /* 0x0000003590217221 */ /* 0x000fe40000010100 */
[----:B------:R-:W-:Y:S02]  /*6f30*/  FFMA.FTZ R17, -R160, R160, 1 ;  /* 0x3f800000a0117423 */ /* 0x000fe400000101a0 */
[----:B------:R-:W-:Y:S02]  /*6f40*/  FMUL.FTZ R142, R32, R16 ;  /* 0x00000010208e7220 */ /* 0x000fe40000410000 */
[----:B------:R-:W-:Y:S02]  /*6f50*/  FMUL.FTZ R5, R5, c[0x0][0x2ec] ;  /* 0x0000bb0005057a20 */ /* 0x000fe40000410000 */
[C---:B---3--:R-:W-:Y:S02]  /*6f60*/  FADD.FTZ R7, -R4.reuse, R7 ;  /* 0x0000000704077221 */ /* 0x048fe40000010100 */
[----:B------:R-:W-:Y:S02]  /*6f70*/  FADD.FTZ R16, -R4, R6 ;  /* 0x0000000604107221 */ /* 0x000fe40000010100 */
[----:B------:R-:W-:Y:S02]  /*6f80*/  FFMA.FTZ R6, -R242, R242, 1 ;  /* 0x3f800000f2067423 */ /* 0x000fe400000101f2 */
[----:B------:R-:W-:Y:S02]  /*6f90*/  FMUL.FTZ R7, R237, R7 ;  /* 0x00000007ed077220 */ /* 0x000fe40000410000 */
[----:B------:R-:W-:Y:S02]  /*6fa0*/  FADD.FTZ R36, -R144, R52 ;  /* 0x0000003490247221 */ /* 0x000fe40000010100 */
[----:B------:R-:W-:Y:S02]  /*6fb0*/  FMUL.FTZ R33, R168, R33 ;  /* 0x00000021a8217220 */ /* 0x000fe40000410000 */
[----:B------:R-:W-:Y:S02]  /*6fc0*/  FFMA.FTZ R20, -R161, R161, 1 ;  /* 0x3f800000a1147423 */ /* 0x000fe400000101a1 */
[----:B------:R-:W-:Y:S02]  /*6fd0*/  FMUL.FTZ R17, R17, c[0x0][0x2ec] ;  /* 0x0000bb0011117a20 */ /* 0x000fe40000410000 */
[----:B------:R-:W-:Y:S02]  /*6fe0*/  FMUL.FTZ R16, R137, R16 ;  /* 0x0000001089107220 */ /* 0x000fe40000410000 */
[----:B------:R-:W-:Y:S02]  /*6ff0*/  FMUL.FTZ R6, R6, c[0x0][0x2ec] ;  /* 0x0000bb0006067a20 */ /* 0x000fe40000410000 */
[----:B------:R-:W-:Y:S02]  /*7000*/  FADD.FTZ R19, -R4, R19 ;  /* 0x0000001304137221 */ /* 0x000fe40000010100 */
[----:B------:R-:W-:Y:S02]  /*7010*/  FMUL.FTZ R139, R7, R5 ;  /* 0x00000005078b7220 */ /* 0x000fe40000410000 */
[----:B------:R-:W-:Y:S02]  /*7020*/  FFMA.FTZ R5, -R233, R233, 1 ;  /* 0x3f800000e9057423 */ /* 0x000fe400000101e9 */
[----:B------:R-:W-:Y:S02]  /*7030*/  FMUL.FTZ R36, R169, R36 ;  /* 0x00000024a9247220 */ /* 0x000fe40000410000 */
[----:B------:R-:W-:Y:S02]  /*7040*/  FMUL.FTZ R20, R20, c[0x0][0x2ec] ;  /* 0x0000bb0014147a20 */ /* 0x000fe40000410000 */
[----:B------:R-:W-:Y:S02]  /*7050*/  FMUL.FTZ R143, R33, R17 ;  /* 0x00000011218f7220 */ /* 0x000fe40000410000 */
[----:B------:R-:W-:Y:S02]  /*7060*/  FADD.FTZ R18, -R4, R18 ;  /* 0x0000001204127221 */ /* 0x000fe40000010100 */
[----:B------:R-:W-:Y:S02]  /*7070*/  FMUL.FTZ R140, R16, R6 ;  /* 0x00000006108c7220 */ /* 0x000fe40000410000 */
[----:B------:R-:W-:Y:S02]  /*7080*/  FMUL.FTZ R19, R115, R19 ;  /* 0x0000001373137220 */ /* 0x000fe40000410000 */
[----:B------:R-:W-:Y:S02]  /*7090*/  FADD.FTZ R17, -R4, R23 ;  /* 0x0000001704117221 */ /* 0x000fe40000010100 */
[----:B------:R-:W-:Y:S02]  /*70a0*/  FFMA.FTZ R6, -R235, R235, 1 ;  /* 0x3f800000eb067423 */ /* 0x000fe400000101eb */
[----:B------:R-:W-:Y:S02]  /*70b0*/  FMUL.FTZ R5, R5, c[0x0][0x2ec] ;  /* 0x0000bb0005057a20 */ /* 0x000fe40000410000 */
[----:B------:R-:W-:Y:S02]  /*70c0*/  FFMA.FTZ R16, -R230, R230, 1 ;  /* 0x3f800000e6107423 */ /* 0x000fe400000101e6 */
[----:B------:R-:W-:Y:S02]  /*70d0*/  FMUL.FTZ R144, R36, R20 ;  /* 0x0000001424907220 */ /* 0x000fe40000410000 */
[----:B------:R-:W-:Y:S02]  /*70e0*/  FMUL.FTZ R20, R116, R18 ;  /* 0x0000001274147220 */ /* 0x000fe40000410000 */
[----:B------:R-:W-:Y:S01]  /*70f0*/  FADD.FTZ R18, -R4, R22 ;  /* 0x0000001604127221 */ /* 0x000fe20000010100 */
[----:B------:R1:W5:Y:S01]  /*7100*/  LDL.LU R116, [R1+0x15c] ;  /* 0x00015c0001747983 */ /* 0x0003620000300800 */
[----:B------:R-:W-:Y:S02]  /*7110*/  FMUL.FTZ R17, R113, R17 ;  /* 0x0000001171117220 */ /* 0x000fe40000410000 */
[----:B------:R-:W-:Y:S01]  /*7120*/  FMUL.FTZ R6, R6, c[0x0][0x2ec] ;  /* 0x0000bb0006067a20 */ /* 0x000fe20000410000 */
[----:B------:R1:W5:Y:S01]  /*7130*/  LDL.LU R115, [R1+0x158] ;  /* 0x0001580001737983 */ /* 0x0003620000300800 */
[----:B------:R-:W-:Y:S02]  /*7140*/  FFMA.FTZ R7, -R231, R231, 1 ;  /* 0x3f800000e7077423 */ /* 0x000fe400000101e7 */
[----:B------:R-:W-:Y:S02]  /*7150*/  FMUL.FTZ R23, R19, R5 ;  /* 0x0000000513177220 */ /* 0x000fe40000410000 */
[----:B------:R-:W-:Y:S02]  /*7160*/  FMUL.FTZ R5, R16, c[0x0][0x2ec] ;  /* 0x0000bb0010057a20 */ /* 0x000fe40000410000 */
[----:B------:R-:W-:Y:S02]  /*7170*/  FMUL.FTZ R18, R114, R18 ;  /* 0x0000001272127220 */ /* 0x000fe40000410000 */
[----:B------:R-:W-:Y:S01]  /*7180*/  FMUL.FTZ R138, R20, R6 ;  /* 0x00000006148a7220 */ /* 0x000fe20000410000 */
[----:B------:R1:W5:Y:S01]  /*7190*/  LDL.LU R114, [R1+0x154] ;  /* 0x0001540001727983 */ /* 0x0003620000300800 */
[----:B------:R-:W-:Y:S02]  /*71a0*/  FMUL.FTZ R6, R7, c[0x0][0x2ec] ;  /* 0x0000bb0007067a20 */ /* 0x000fe40000410000 */
[----:B------:R-:W-:Y:S01]  /*71b0*/  FADD.FTZ R19, -R4, R35 ;  /* 0x0000002304137221 */ /* 0x000fe20000010100 */
[----:B------:R1:W5:Y:S01]  /*71c0*/  LDL.LU R113, [R1+0x150] ;  /* 0x0001500001717983 */ /* 0x0003620000300800 */
[----:B------:R-:W-:Y:S02]  /*71d0*/  FMUL.FTZ R136, R17, R5 ;  /* 0x0000000511887220 */ /* 0x000fe40000410000 */
[----:B------:R-:W-:Y:S02]  /*71e0*/  FFMA.FTZ R5, -R216, R216, 1 ;  /* 0x3f800000d8057423 */ /* 0x000fe400000101d8 */
        /* <DEDUP_REMOVED lines=9> */
[----:B------:R-:W-:Y:S02]  /*7280*/  FMUL.FTZ R6, R6, c[0x0][0x2ec] ;  /* 0x0000bb0006067a20 */ /* 0x000fe40000410000 */
[----:B------:R-:W-:Y:S02]  /*7290*/  FFMA.FTZ R7, -R214, R214, 1 ;  /* 0x3f800000d6077423 */ /* 0x000fe400000101d6 */
[----:B------:R-:W-:Y:S02]  /*72a0*/  FMUL.FTZ R134, R19, R5 ;  /* 0x0000000513867220 */ /* 0x000fe40000410000 */
[----:B------:R-:W-:Y:S02]  /*72b0*/  FMUL.FTZ R5, R16, c[0x0][0x2ec] ;  /* 0x0000bb0010057a20 */ /* 0x000fe40000410000 */
[----:B------:R-:W-:Y:S02]  /*72c0*/  FADD.FTZ R18, -R4, R38 ;  /* 0x0000002604127221 */ /* 0x000fe40000010100 */
[----:B------:R-:W-:Y:S02]  /*72d0*/  FMUL.FTZ R135, R20, R6 ;  /* 0x0000000614877220 */ /* 0x000fe40000410000 */
[----:B------:R-:W-:Y:S02]  /*72e0*/  FMUL.FTZ R6, R7, c[0x0][0x2ec] ;  /* 0x0000bb0007067a20 */ /* 0x000fe40000410000 */
[----:B------:R-:W-:Y:S02]  /*72f0*/  FADD.FTZ R7, -R4, R51 ;  /* 0x0000003304077221 */ /* 0x000fe40000010100 */
[----:B------:R-:W-:Y:S02]  /*7300*/  FMUL.FTZ R132, R17, R5 ;  /* 0x0000000511847220 */ /* 0x000fe40000410000 */
[----:B------:R-:W-:Y:S02]  /*7310*/  FFMA.FTZ R5, -R178, R178, 1 ;  /* 0x3f800000b2057423 */ /* 0x000fe400000101b2 */
        /* <DEDUP_REMOVED lines=8> */
[----:B------:R-:W-:Y:S02]  /*73a0*/  FFMA.FTZ R5, -R163, R163, 1 ;  /* 0x3f800000a3057423 */ /* 0x000fe400000101a3 */
[----:B------:R-:W-:Y:S02]  /*73b0*/  FMUL.FTZ R16, R222, R16 ;  /* 0x00000010de107220 */ /* 0x000fe40000410000 */
[C---:B------:R-:W-:Y:S02]  /*73c0*/  FADD.FTZ R19, -R4.reuse, R54 ;  /* 0x0000003604137221 */ /* 0x040fe40000010100 */
[----:B------:R-:W-:Y:S02]  /*73d0*/  FADD.FTZ R18, -R4, R55 ;  /* 0x0000003704127221 */ /* 0x000fe40000010100 */
[----:B------:R-:W-:Y:S02]  /*73e0*/  FMUL.FTZ R6, R6, c[0x0][0x2ec] ;  /* 0x0000bb0006067a20 */ /* 0x000fe40000410000 */
[----:B------:R-:W-:Y:S02]  /*73f0*/  FADD.FTZ R67, -R4, R67 ;  /* 0x0000004304437221 */ /* 0x000fe40000010100 */
[----:B------:R-:W-:Y:S02]  /*7400*/  FMUL.FTZ R17, R208, R17 ;  /* 0x00000011d0117220 */ /* 0x000fe40000410000 */
[----:B------:R-:W-:Y:S02]  /*7410*/  FFMA.FTZ R4, -R162, R162, 1 ;  /* 0x3f800000a2047423 */ /* 0x000fe400000101a2 */
[----:B------:R-:W-:Y:S02]  /*7420*/  FMUL.FTZ R5, R5, c[0x0][0x2ec] ;  /* 0x0000bb0005057a20 */ /* 0x000fe40000410000 */
[----:B------:R-:W-:Y:S02]  /*7430*/  FMUL.FTZ R66, R16, R6 ;  /* 0x0000000610427220 */ /* 0x000fe40000410000 */
[----:B------:R-:W-:Y:S02]  /*7440*/  FMUL.FTZ R16, R205, R67 ;  /* 0x00000043cd107220 */ /* 0x000fe40000410000 */
[----:B------:R-:W-:Y:S02]  /*7450*/  FMUL.FTZ R4, R4, c[0x0][0x2ec] ;  /* 0x0000bb0004047a20 */ /* 0x000fe40000410000 */
[----:B------:R-:W-:Y:S02]  /*7460*/  FMUL.FTZ R54, R17, R5 ;  /* 0x0000000511367220 */ /* 0x000fe40000410000 */
[----:B------:R-:W-:Y:S02]  /*7470*/  FADD.FTZ R5, -R2, R8 ;  /* 0x0000000802057221 */ /* 0x000fe40000010100 */
[----:B------:R-:W-:Y:S02]  /*7480*/  FMUL.FTZ R53, R16, R4 ;  /* 0x0000000410357220 */ /* 0x000fe40000410000 */
[C---:B------:R-:W-:Y:S02]  /*7490*/  FADD.FTZ R4, -R2.reuse, R9 ;  /* 0x0000000902047221 */ /* 0x040fe40000010100 */
[----:B------:R-:W-:Y:S02]  /*74a0*/  FADD.FTZ R8, -R2, R13 ;  /* 0x0000000d02087221 */ /* 0x000fe40000010100 */
[----:B------:R-:W-:Y:S02]  /*74b0*/  FMUL.FTZ R13, R112, R5 ;  /* 0x00000005700d7220 */ /* 0x000fe40000410000 */
[----:B------:R-:W-:Y:S01]  /*74c0*/  FADD.FTZ R9, -R2, R12 ;  /* 0x0000000c02097221 */ /* 0x000fe20000010100 */
[----:B------:R1:W5:Y:S01]  /*74d0*/  LDL.LU R112, [R1+0x14c] ;  /* 0x00014c0001707983 */ /* 0x0003620000300800 */
[----:B------:R-:W-:Y:S02]  /*74e0*/  FMUL.FTZ R12, R111, R4 ;  /* 0x000000046f0c7220 */ /* 0x000fe40000410000 */
[----:B------:R-:W-:Y:S01]  /*74f0*/  FFMA.FTZ R7, -R175, R175, 1 ;  /* 0x3f800000af077423 */ /* 0x000fe200000101af */
[----:B------:R1:W5:Y:S01]  /*7500*/  LDL.LU R111, [R1+0x148] ;  /* 0x00014800016f7983 */ /* 0x0003620000300800 */
[----:B------:R-:W-:Y:S02]  /*7510*/  FMUL.FTZ R9, R110, R9 ;  /* 0x000000096e097220 */ /* 0x000fe40000410000 */
[----:B------:R-:W-:Y:S01]  /*7520*/  FMUL.FTZ R19, R220, R19 ;  /* 0x00000013dc137220 */ /* 0x000fe20000410000 */
[----:B------:R1:W5:Y:S01]  /*7530*/  LDL.LU R110, [R1+0x144] ;  /* 0x00014400016e7983 */ /* 0x0003620000300800 */
[----:B------:R-:W-:Y:S02]  /*7540*/  FFMA.FTZ R6, -R174, R174, 1 ;  /* 0x3f800000ae067423 */ /* 0x000fe400000101ae */
[----:B------:R-:W-:Y:S02]  /*7550*/  FMUL.FTZ R7, R7, c[0x0][0x2ec] ;  /* 0x0000bb0007077a20 */ /* 0x000fe40000410000 */
[----:B------:R-:W-:Y:S02]  /*7560*/  FMUL.FTZ R8, R109, R8 ;  /* 0x000000086d087220 */ /* 0x000fe40000410000 */
[----:B------:R-:W-:Y:S01]  /*7570*/  FMUL.FTZ R18, R218, R18 ;  /* 0x00000012da127220 */ /* 0x000fe20000410000 */
[----:B------:R1:W5:Y:S01]  /*7580*/  LDL.LU R109, [R1+0x140] ;  /* 0x00014000016d7983 */ /* 0x0003620000300800 */
[----:B------:R-:W-:Y:S02]  /*7590*/  FMUL.FTZ R6, R6, c[0x0][0x2ec] ;  /* 0x0000bb0006067a20 */ /* 0x000fe40000410000 */
[----:B------:R-:W-:Y:S02]  /*75a0*/  FMUL.FTZ R64, R19, R7 ;  /* 0x0000000713407220 */ /* 0x000fe40000410000 */
[----:B------:R-:W-:Y:S02]  /*75b0*/  FFMA.FTZ R7, -R108, R108, 1 ;  /* 0x3f8000006c077423 */ /* 0x000fe4000001016c */
[----:B------:R-:W-:Y:S01]  /*75c0*/  FMUL.FTZ R55, R18, R6 ;  /* 0x0000000612377220 */ /* 0x000fe20000410000 */
[----:B------:R1:W5:Y:S01]  /*75d0*/  LDL.LU R108, [R1+0x13c] ;  /* 0x00013c00016c7983 */ /* 0x0003620000300800 */
[----:B------:R-:W-:Y:S02]  /*75e0*/  FFMA.FTZ R6, -R107, R107, 1 ;  /* 0x3f8000006b067423 */ /* 0x000fe4000001016b */
[----:B------:R-:W-:Y:S01]  /*75f0*/  FFMA.FTZ R5, -R106, R106, 1 ;  /* 0x3f8000006a057423 */ /* 0x000fe2000001016a */
[----:B------:R1:W5:Y:S01]  /*7600*/  LDL.LU R107, [R1+0x138] ;  /* 0x00013800016b7983 */ /* 0x0003620000300800 */
[----:B------:R-:W-:Y:S02]  /*7610*/  FMUL.FTZ R7, R7, c[0x0][0x2ec] ;  /* 0x0000bb0007077a20 */ /* 0x000fe40000410000 */
[----:B------:R-:W-:Y:S01]  /*7620*/  FFMA.FTZ R4, -R105, R105, 1 ;  /* 0x3f80000069047423 */ /* 0x000fe20000010169 */
[----:B------:R1:W5:Y:S01]  /*7630*/  LDL.LU R106, [R1+0x134] ;  /* 0x00013400016a7983 */ /* 0x0003620000300800 */
[----:B------:R-:W-:Y:S02]  /*7640*/  FMUL.FTZ R6, R6, c[0x0][0x2ec] ;  /* 0x0000bb0006067a20 */ /* 0x000fe40000410000 */
[----:B------:R-:W-:Y:S01]  /*7650*/  FMUL.FTZ R52, R13, R7 ;  /* 0x000000070d347220 */ /* 0x000fe20000410000 */
[----:B------:R1:W5:Y:S01]  /*7660*/  LDL.LU R105, [R1+0x130] ;  /* 0x0001300001697983 */ /* 0x0003620000300800 */
[----:B------:R-:W-:Y:S02]  /*7670*/  FADD.FTZ R13, -R2, R24 ;  /* 0x00000018020d7221 */ /* 0x000fe40000010100 */
[----:B------:R-:W-:Y:S02]  /*7680*/  FMUL.FTZ R5, R5, c[0x0][0x2ec] ;  /* 0x0000bb0005057a20 */ /* 0x000fe40000410000 */
[----:B------:R-:W-:Y:S02]  /*7690*/  FMUL.FTZ R20, R12, R6 ;  /* 0x000000060c147220 */ /* 0x000fe40000410000 */
[----:B------:R-:W-:Y:S02]  /*76a0*/  FADD.FTZ R12, -R2, R25 ;  /* 0x00000019020c7221 */ /* 0x000fe40000010100 */
[----:B------:R-:W-:Y:S02]  /*76b0*/  FMUL.FTZ R13, R104, R13 ;  /* 0x0000000d680d7220 */ /* 0x000fe40000410000 */
[----:B------:R-:W-:Y:S01]  /*76c0*/  FMUL.FTZ R4, R4, c[0x0][0x2ec] ;  /* 0x0000bb0004047a20 */ /* 0x000fe20000410000 */
[----:B------:R1:W5:Y:S01]  /*76d0*/  LDL.LU R104, [R1+0x12c] ;  /* 0x00012c0001687983 */ /* 0x0003620000300800 */
[----:B------:R-:W-:Y:S02]  /*76e0*/  FMUL.FTZ R19, R9, R5 ;  /* 0x0000000509137220 */ /* 0x000fe40000410000 */
[----:B------:R-:W-:Y:S02]  /*76f0*/  FADD.FTZ R9, -R2, R28 ;  /* 0x0000001c02097221 */ /* 0x000fe40000010100 */
[----:B------:R-:W-:Y:S02]  /*7700*/  FMUL.FTZ R12, R103, R12 ;  /* 0x0000000c670c7220 */ /* 0x000fe40000410000 */
[----:B------:R-:W-:Y:S01]  /*7710*/  FMUL.FTZ R22, R8, R4 ;  /* 0x0000000408167220 */ /* 0x000fe20000410000 */
[----:B------:R1:W5:Y:S01]  /*7720*/  LDL.LU R103, [R1+0x128] ;  /* 0x0001280001677983 */ /* 0x0003620000300800 */
[----:B------:R-:W-:Y:S02]  /*7730*/  FADD.FTZ R8, -R2, R29 ;  /* 0x0000001d02087221 */ /* 0x000fe40000010100 */
[----:B------:R-:W-:Y:S02]  /*7740*/  FMUL.FTZ R9, R102, R9 ;  /* 0x0000000966097220 */ /* 0x000fe40000410000 */
        /* <DEDUP_REMOVED lines=12> */
[----:B------:R-:W-:Y:S02]  /*7810*/  FFMA.FTZ R4, -R245, R245, 1 ;  /* 0x3f800000f5047423 */ /* 0x000fe400000101f5 */
        /* <DEDUP_REMOVED lines=9> */
[----:B------:R-:W-:Y:S01]  /*78b0*/  FFMA.FTZ R6, -R228, R228, 1 ;  /* 0x3f800000e4067423 */ /* 0x000fe200000101e4 */
[----:B------:R1:W5:Y:S01]  /*78c0*/  LDL.LU R97, [R1+0x110] ;  /* 0x0001100001617983 */ /* 0x0003620000300800 */
[----:B------:R-:W-:Y:S02]  /*78d0*/  FMUL.FTZ R49, R8, R4 ;  /* 0x0000000408317220 */ /* 0x000fe40000410000 */
[----:B------:R-:W-:Y:S02]  /*78e0*/  FADD.FTZ R8, -R2, R45 ;  /* 0x0000002d02087221 */ /* 0x000fe40000010100 */
[----:B------:R-:W-:Y:S02]  /*78f0*/  FMUL.FTZ R9, R96, R9 ;  /* 0x0000000960097220 */ /* 0x000fe40000410000 */
[----:B------:R-:W-:Y:S01]  /*7900*/  FFMA.FTZ R5, -R225, R225, 1 ;  /* 0x3f800000e1057423 */ /* 0x000fe200000101e1 */
[----:B------:R1:W5:Y:S01]  /*7910*/  LDL.LU R96, [R1+0x10c] ;  /* 0x00010c0001607983 */ /* 0x0003620000300800 */
[----:B------:R-:W-:Y:S02]  /*7920*/  FMUL.FTZ R6, R6, c[0x0][0x2ec] ;  /* 0x0000bb0006067a20 */ /* 0x000fe40000410000 */
[----:B------:R-:W-:Y:S02]  /*7930*/  FMUL.FTZ R8, R95, R8 ;  /* 0x000000085f087220 */ /* 0x000fe40000410000 */
[----:B------:R-:W-:Y:S01]  /*7940*/  FFMA.FTZ R4, -R224, R224, 1 ;  /* 0x3f800000e0047423 */ /* 0x000fe200000101e0 */
[----:B------:R1:W5:Y:S01]  /*7950*/  LDL.LU R95, [R1+0x108] ;  /* 0x00010800015f7983 */ /* 0x0003620000300800 */
[----:B------:R-:W-:Y:S02]  /*7960*/  FMUL.FTZ R5, R5, c[0x0][0x2ec] ;  /* 0x0000bb0005057a20 */ /* 0x000fe40000410000 */
[----:B------:R-:W-:Y:S02]  /*7970*/  FMUL.FTZ R45, R12, R6 ;  /* 0x000000060c2d7220 */ /* 0x000fe40000410000 */
[----:B------:R-:W-:Y:S02]  /*7980*/  FADD.FTZ R12, -R2, R56 ;  /* 0x00000038020c7221 */ /* 0x000fe40000010100 */
[----:B------:R-:W-:Y:S02]  /*7990*/  FFMA.FTZ R7, -R229, R229, 1 ;  /* 0x3f800000e5077423 */ /* 0x000fe400000101e5 */
[----:B------:R-:W-:Y:S02]  /*79a0*/  FMUL.FTZ R4, R4, c[0x0][0x2ec] ;  /* 0x0000bb0004047a20 */ /* 0x000fe40000410000 */
[----:B------:R-:W-:Y:S02]  /*79b0*/  FMUL.FTZ R44, R9, R5 ;  /* 0x00000005092c7220 */ /* 0x000fe40000410000 */
[----:B------:R-:W-:Y:S02]  /*79c0*/  FADD.FTZ R9, -R2, R57 ;  /* 0x0000003902097221 */ /* 0x000fe40000010100 */
[----:B------:R-:W-:Y:S02]  /*79d0*/  FMUL.FTZ R12, R94, R12 ;  /* 0x0000000c5e0c7220 */ /* 0x000fe40000410000 */
[----:B------:R-:W-:Y:S01]  /*79e0*/  FFMA.FTZ R5, -R210, R210, 1 ;  /* 0x3f800000d2057423 */ /* 0x000fe200000101d2 */
[----:B------:R1:W5:Y:S01]  /*79f0*/  LDL.LU R94, [R1+0x104] ;  /* 0x00010400015e7983 */ /* 0x0003620000300800 */
[----:B------:R-:W-:Y:S02]  /*7a00*/  FMUL.FTZ R7, R7, c[0x0][0x2ec] ;  /* 0x0000bb0007077a20 */ /* 0x000fe40000410000 */
[----:B------:R-:W-:Y:S02]  /*7a10*/  FMUL.FTZ R41, R8, R4 ;  /* 0x0000000408297220 */ /* 0x000fe40000410000 */
[----:B------:R-:W-:Y:S02]  /*7a20*/  FADD.FTZ R8, -R2, R60 ;  /* 0x0000003c02087221 */ /* 0x000fe40000010100 */
[----:B------:R-:W-:Y:S02]  /*7a30*/  FMUL.FTZ R9, R93, R9 ;  /* 0x000000095d097220 */ /* 0x000fe40000410000 */
[----:B------:R-:W-:Y:S01]  /*7a40*/  FFMA.FTZ R4, -R207, R207, 1 ;  /* 0x3f800000cf047423 */ /* 0x000fe200000101cf */
[----:B------:R1:W5:Y:S01]  /*7a50*/  LDL.LU R93, [R1+0x100] ;  /* 0x00010000015d7983 */ /* 0x0003620000300800 */
[----:B------:R-:W-:Y:S02]  /*7a60*/  FMUL.FTZ R5, R5, c[0x0][0x2ec] ;  /* 0x0000bb0005057a20 */ /* 0x000fe40000410000 */
[----:B----4-:R-:W-:Y:S02]  /*7a70*/  FADD.FTZ R10, -R0, R10 ;  /* 0x0000000a000a7221 */ /* 0x010fe40000010100 */
[----:B------:R-:W-:Y:S02]  /*7a80*/  FMUL.FTZ R48, R13, R7 ;  /* 0x000000070d307220 */ /* 0x000fe40000410000 */
[----:B------:R-:W-:Y:S02]  /*7a90*/  FADD.FTZ R7, -R2, R61 ;  /* 0x0000003d02077221 */ /* 0x000fe40000010100 */
[----:B------:R-:W-:Y:S02]  /*7aa0*/  FMUL.FTZ R8, R248, R8 ;  /* 0x00000008f8087220 */ /* 0x000fe40000410000 */
[----:B------:R-:W-:Y:S02]  /*7ab0*/  FFMA.FTZ R2, -R206, R206, 1 ;  /* 0x3f800000ce027423 */ /* 0x000fe400000101ce */
[----:B------:R-:W-:Y:S02]  /*7ac0*/  FMUL.FTZ R4, R4, c[0x0][0x2ec] ;  /* 0x0000bb0004047a20 */ /* 0x000fe40000410000 */
[----:B------:R-:W-:Y:S02]  /*7ad0*/  FMUL.FTZ R39, R9, R5 ;  /* 0x0000000509277220 */ /* 0x000fe40000410000 */
[----:B------:R-:W-:Y:S02]  /*7ae0*/  FADD.FTZ R9, -R0, R11 ;  /* 0x0000000b00097221 */ /* 0x000fe40000010100 */
[----:B------:R-:W-:Y:S02]  /*7af0*/  FMUL.FTZ R10, R92, R10 ;  /* 0x0000000a5c0a7220 */ /* 0x000fe40000410000 */
[----:B------:R-:W-:Y:S01]  /*7b00*/  FMUL.FTZ R7, R244, R7 ;  /* 0x00000007f4077220 */ /* 0x000fe20000410000 */
[----:B------:R1:W5:Y:S01]  /*7b10*/  LDL.LU R92, [R1+0xfc] ;  /* 0x0000fc00015c7983 */ /* 0x0003620000300800 */
[----:B------:R-:W-:Y:S02]  /*7b20*/  FMUL.FTZ R2, R2, c[0x0][0x2ec] ;  /* 0x0000bb0002027a20 */ /* 0x000fe40000410000 */
        /* <DEDUP_REMOVED lines=8> */
[----:B------:R-:W-:Y:S01]  /*7bb0*/  FMUL.FTZ R6, R6, c[0x0][0x2ec] ;  /* 0x0000bb0006067a20 */ /* 0x000fe20000410000 */
[----:B------:R1:W5:Y:S01]  /*7bc0*/  LDL.LU R90, [R1+0xf4] ;  /* 0x0000f400015a7983 */ /* 0x0003620000300800 */
[----:B------:R-:W-:Y:S02]  /*7bd0*/  FMUL.FTZ R7, R89, R7 ;  /* 0x0000000759077220 */ /* 0x000fe40000410000 */
[----:B------:R-:W-:Y:S01]  /*7be0*/  FMUL.FTZ R40, R12, R6 ;  /* 0x000000060c287220 */ /* 0x000fe20000410000 */
[----:B------:R1:W5:Y:S01]  /*7bf0*/  LDL.LU R89, [R1+0xf0] ;  /* 0x0000f00001597983 */ /* 0x0003620000300800 */
[----:B------:R-:W-:Y:S02]  /*7c00*/  FFMA.FTZ R6, -R88, R88, 1 ;  /* 0x3f80000058067423 */ /* 0x000fe40000010158 */
[----:B------:R-:W-:Y:S01]  /*7c10*/  FFMA.FTZ R5, -R87, R87, 1 ;  /* 0x3f80000057057423 */ /* 0x000fe20000010157 */
[----:B------:R1:W5:Y:S01]  /*7c20*/  LDL.LU R88, [R1+0xec] ;  /* 0x0000ec0001587983 */ /* 0x0003620000300800 */
[----:B------:R-:W-:Y:S02]  /*7c30*/  FFMA.FTZ R4, -R86, R86, 1 ;  /* 0x3f80000056047423 */ /* 0x000fe40000010156 */
[----:B------:R-:W-:Y:S01]  /*7c40*/  FMUL.FTZ R6, R6, c[0x0][0x2ec] ;  /* 0x0000bb0006067a20 */ /* 0x000fe20000410000 */
[----:B------:R1:W5:Y:S01]  /*7c50*/  LDL.LU R87, [R1+0xe8] ;  /* 0x0000e80001577983 */ /* 0x0003620000300800 */
[----:B------:R-:W-:Y:S02]  /*7c60*/  FFMA.FTZ R2, -R85, R85, 1 ;  /* 0x3f80000055027423 */ /* 0x000fe40000010155 */
[----:B------:R-:W-:Y:S01]  /*7c70*/  FMUL.FTZ R5, R5, c[0x0][0x2ec] ;  /* 0x0000bb0005057a20 */ /* 0x000fe20000410000 */
[----:B------:R1:W5:Y:S01]  /*7c80*/  LDL.LU R86, [R1+0xe4] ;  /* 0x0000e40001567983 */ /* 0x0003620000300800 */
[----:B------:R-:W-:Y:S02]  /*7c90*/  FMUL.FTZ R16, R10, R6 ;  /* 0x000000060a107220 */ /* 0x000fe40000410000 */
[----:B------:R-:W-:Y:S01]  /*7ca0*/  FADD.FTZ R10, -R0, R26 ;  /* 0x0000001a000a7221 */ /* 0x000fe20000010100 */
[----:B------:R1:W5:Y:S01]  /*7cb0*/  LDL.LU R85, [R1+0xe0] ;  /* 0x0000e00001557983 */ /* 0x0003620000300800 */
[----:B------:R-:W-:Y:S02]  /*7cc0*/  FMUL.FTZ R4, R4, c[0x0][0x2ec] ;  /* 0x0000bb0004047a20 */ /* 0x000fe40000410000 */
[----:B------:R-:W-:Y:S02]  /*7cd0*/  FMUL.FTZ R25, R9, R5 ;  /* 0x0000000509197220 */ /* 0x000fe40000410000 */
[----:B------:R-:W-:Y:S02]  /*7ce0*/  FADD.FTZ R9, -R0, R27 ;  /* 0x0000001b00097221 */ /* 0x000fe40000010100 */
[----:B------:R-:W-:Y:S02]  /*7cf0*/  FMUL.FTZ R10, R84, R10 ;  /* 0x0000000a540a7220 */ /* 0x000fe40000410000 */
[----:B------:R-:W-:Y:S01]  /*7d00*/  FMUL.FTZ R2, R2, c[0x0][0x2ec] ;  /* 0x0000bb0002027a20 */ /* 0x000fe20000410000 */
[----:B------:R1:W5:Y:S01]  /*7d10*/  LDL.LU R84, [R1+0xdc] ;  /* 0x0000dc0001547983 */ /* 0x0003620000300800 */
[----:B------:R-:W-:Y:S02]  /*7d20*/  FMUL.FTZ R15, R8, R4 ;  /* 0x00000004080f7220 */ /* 0x000fe40000410000 */
[C---:B------:R-:W-:Y:S02]  /*7d30*/  FADD.FTZ R8, -R0.reuse, R30 ;  /* 0x0000001e00087221 */ /* 0x040fe40000010100 */
        /* <DEDUP_REMOVED lines=10> */
[----:B------:R-:W-:Y:S02]  /*7de0*/  FFMA.FTZ R2, -R77, R77, 1 ;  /* 0x3f8000004d027423 */ /* 0x000fe4000001014d */
[----:B------:R-:W-:Y:S01]  /*7df0*/  FFMA.FTZ R4, -R78, R78, 1 ;  /* 0x3f8000004e047423 */ /* 0x000fe2000001014e */
[----:B------:R1:W5:Y:S01]  /*7e00*/  LDL.LU R80, [R1+0xcc] ;  /* 0x0000cc0001507983 */ /* 0x0003620000300800 */
[----:B------:R-:W-:Y:S02]  /*7e10*/  FMUL.FTZ R2, R2, c[0x0][0x2ec] ;  /* 0x0000bb0002027a20 */ /* 0x000fe40000410000 */
[C---:B------:R-:W-:Y:S01]  /*7e20*/  FADD.FTZ R31, -R0.reuse, R43 ;  /* 0x0000002b001f7221 */ /* 0x040fe20000010100 */
[----:B------:R1:W5:Y:S01]  /*7e30*/  LDL.LU R79, [R1+0xc8] ;  /* 0x0000c800014f7983 */ /* 0x0003620000300800 */
[----:B------:R-:W-:Y:S02]  /*7e40*/  FMUL.FTZ R13, R7, R2 ;  /* 0x00000002070d7220 */ /* 0x000fe40000410000 */
[C---:B------:R-:W-:Y:S01]  /*7e50*/  FADD.FTZ R7, -R0.reuse, R42 ;  /* 0x0000002a00077221 */ /* 0x040fe20000010100 */
[----:B------:R1:W5:Y:S01]  /*7e60*/  LDL.LU R78, [R1+0xc4] ;  /* 0x0000c400014e7983 */ /* 0x0003620000300800 */
[----:B------:R-:W-:Y:S02]  /*7e70*/  FADD.FTZ R35, -R0, R46 ;  /* 0x0000002e00237221 */ /* 0x000fe40000010100 */
[----:B------:R-:W-:Y:S01]  /*7e80*/  FMUL.FTZ R7, R76, R7 ;  /* 0x000000074c077220 */ /* 0x000fe20000410000 */
[----:B------:R1:W5:Y:S01]  /*7e90*/  LDL.LU R77, [R1+0xc0] ;  /* 0x0000c000014d7983 */ /* 0x0003620000300800 */
[----:B------:R-:W-:Y:S02]  /*7ea0*/  FMUL.FTZ R31, R75, R31 ;  /* 0x0000001f4b1f7220 */ /* 0x000fe40000410000 */
[----:B------:R-:W-:Y:S01]  /*7eb0*/  FADD.FTZ R29, -R0, R47 ;  /* 0x0000002f001d7221 */ /* 0x000fe20000010100 */
[----:B------:R1:W5:Y:S01]  /*7ec0*/  LDL.LU R76, [R1+0xbc] ;  /* 0x0000bc00014c7983 */ /* 0x0003620000300800 */
[----:B------:R-:W-:Y:S02]  /*7ed0*/  FMUL.FTZ R35, R74, R35 ;  /* 0x000000234a237220 */ /* 0x000fe40000410000 */
[----:B------:R-:W-:Y:S01]  /*7ee0*/  FMUL.FTZ R6, R6, c[0x0][0x2ec] ;  /* 0x0000bb0006067a20 */ /* 0x000fe20000410000 */
[----:B------:R1:W5:Y:S01]  /*7ef0*/  LDL.LU R75, [R1+0xb8] ;  /* 0x0000b800014b7983 */ /* 0x0003620000300800 */
[----:B------:R-:W-:Y:S02]  /*7f00*/  FMUL.FTZ R29, R73, R29 ;  /* 0x0000001d491d7220 */ /* 0x000fe40000410000 */
[----:B------:R-:W-:Y:S01]  /*7f10*/  FMUL.FTZ R5, R5, c[0x0][0x2ec] ;  /* 0x0000bb0005057a20 */ /* 0x000fe20000410000 */
[----:B------:R1:W5:Y:S01]  /*7f20*/  LDL.LU R74, [R1+0xb4] ;  /* 0x0000b400014a7983 */ /* 0x0003620000300800 */
[----:B------:R-:W-:Y:S02]  /*7f30*/  FMUL.FTZ R14, R10, R6 ;  /* 0x000000060a0e7220 */ /* 0x000fe40000410000 */
[----:B------:R-:W-:Y:S01]  /*7f40*/  FFMA.FTZ R6, -R72, R72, 1 ;  /* 0x3f80000048067423 */ /* 0x000fe20000010148 */
[----:B------:R1:W5:Y:S01]  /*7f50*/  LDL.LU R73, [R1+0xb0] ;  /* 0x0000b00001497983 */ /* 0x0003620000300800 */
[----:B------:R-:W-:Y:S02]  /*7f60*/  FMUL.FTZ R17, R9, R5 ;  /* 0x0000000509117220 */ /* 0x000fe40000410000 */
[----:B------:R-:W-:Y:S01]  /*7f70*/  FFMA.FTZ R5, -R71, R71, 1 ;  /* 0x3f80000047057423 */ /* 0x000fe20000010147 */
[----:B------:R1:W5:Y:S01]  /*7f80*/  LDL.LU R72, [R1+0xac] ;  /* 0x0000ac0001487983 */ /* 0x0003620000300800 */
[C---:B------:R-:W-:Y:S02]  /*7f90*/  FADD.FTZ R33, -R0.reuse, R58 ;  /* 0x0000003a00217221 */ /* 0x040fe40000010100 */
[----:B------:R-:W-:Y:S01]  /*7fa0*/  FADD.FTZ R30, -R0, R59 ;  /* 0x0000003b001e7221 */ /* 0x000fe20000010100 */
[----:B------:R1:W5:Y:S01]  /*7fb0*/  LDL.LU R71, [R1+0xa8] ;  /* 0x0000a80001477983 */ /* 0x0003620000300800 */
[----:B------:R-:W-:Y:S02]  /*7fc0*/  FMUL.FTZ R33, R70, R33 ;  /* 0x0000002146217220 */ /* 0x000fe40000410000 */
[C---:B------:R-:W-:Y:S01]  /*7fd0*/  FADD.FTZ R34, -R0.reuse, R62 ;  /* 0x0000003e00227221 */ /* 0x040fe20000010100 */
[----:B------:R1:W5:Y:S01]  /*7fe0*/  LDL.LU R70, [R1+0xa4] ;  /* 0x0000a40001467983 */ /* 0x0003620000300800 */
[----:B------:R-:W-:Y:S02]  /*7ff0*/  FMUL.FTZ R30, R69, R30 ;  /* 0x0000001e451e7220 */ /* 0x000fe40000410000 */
[----:B------:R-:W-:Y:S01]  /*8000*/  FADD.FTZ R32, -R0, R63 ;  /* 0x0000003f00207221 */ /* 0x000fe20000010100 */
[----:B------:R1:W5:Y:S01]  /*8010*/  LDL.LU R69, [R1+0xa0] ;  /* 0x0000a00001457983 */ /* 0x0003620000300800 */
[----:B------:R-:W-:Y:S02]  /*8020*/  FMUL.FTZ R34, R68, R34 ;  /* 0x0000002244227220 */ /* 0x000fe40000410000 */
[----:B------:R-:W-:Y:S01]  /*8030*/  FMUL.FTZ R32, R3, R32 ;  /* 0x0000002003207220 */ /* 0x000fe20000410000 */
[----:B------:R1:W5:Y:S01]  /*8040*/  LDL.LU R68, [R1+0x9c] ;  /* 0x00009c0001447983 */ /* 0x0003620000300800 */
[----:B------:R-:W-:Y:S02]  /*8050*/  FMUL.FTZ R4, R4, c[0x0][0x2ec] ;  /* 0x0000bb0004047a20 */ /* 0x000fe40000410000 */
[----:B------:R-:W-:Y:S01]  /*8060*/  FFMA.FTZ R2, -R250, R250, 1 ;  /* 0x3f800000fa027423 */ /* 0x000fe200000101fa */
[----:B------:R1:W5:Y:S01]  /*8070*/  LDL.LU R3, [R1+0x98] ;  /* 0x0000980001037983 */ /* 0x0003620000300800 */
[----:B------:R-:W-:Y:S02]  /*8080*/  FMUL.FTZ R12, R8, R4 ;  /* 0x00000004080c7220 */ /* 0x000fe40000410000 */
[----:B------:R-:W-:Y:S02]  /*8090*/  FFMA.FTZ R4, -R252, R252, 1 ;  /* 0x3f800000fc047423 */ /* 0x000fe400000101fc */
[----:B------:R-:W-:Y:S02]  /*80a0*/  FMUL.FTZ R5, R5, c[0x0][0x2ec] ;  /* 0x0000bb0005057a20 */ /* 0x000fe40000410000 */
[----:B------:R-:W-:Y:S02]  /*80b0*/  FMUL.FTZ R4, R4, c[0x0][0x2ec] ;  /* 0x0000bb0004047a20 */ /* 0x000fe40000410000 */
[----:B------:R-:W-:Y:S02]  /*80c0*/  FMUL.FTZ R2, R2, c[0x0][0x2ec] ;  /* 0x0000bb0002027a20 */ /* 0x000fe40000410000 */
        /* <DEDUP_REMOVED lines=18> */
[----:B-1----:R-:W2:Y:S01]  /*81f0*/  LDL.LU R9, [R1] ;  /* 0x0000000001097983 */ /* 0x002ea20000300800 */
[----:B------:R-:W-:Y:S01]  /*8200*/  IMAD.MOV.U32 R2, RZ, RZ, c[0x0][0x190] ;  /* 0x00006400ff027624 */ /* 0x000fe200078e00ff */
[----:B------:R-:W-:Y:S02]  /*8210*/  ULOP3.LUT UR12, UR7, 0x1, URZ, 0xc0, !UPT ;  /* 0x00000001070c7892 */ /* 0x000fe4000f8ec03f */
[----:B------:R-:W3:Y:S01]  /*8220*/  LDL.LU R8, [R1+0x4] ;  /* 0x0000040001087983 */ /* 0x000ee20000300800 */
[C---:B------:R-:W-:Y:S01]  /*8230*/  IMAD.U32 R0, R2.reuse, -0x80, RZ ;  /* 0xffffff8002007824 */ /* 0x040fe200078e00ff */
[----:B------:R-:W-:Y:S01]  /*8240*/  UISETP.NE.U32.AND UP1, UPT, UR12, 0x1, UPT ;  /* 0x000000010c00788c */ /* 0x000fe2000bf25070 */
[----:B------:R-:W-:Y:S03]  /*8250*/  IMAD.SHL.U32 R10, R2, 0x40, RZ ;  /* 0x00000040020a7824 */ /* 0x000fe600078e00ff */
[----:B------:R-:W-:Y:S06]  /*8260*/  USEL UR12, UR41, 0x4000, !UP1 ;  /* 0x00004000290c7887 */ /* 0x000fec000c800000 */
[----:B------:R-:W-:Y:S02]  /*8270*/  IADD3 R196, R196, UR12, RZ ;  /* 0x0000000cc4c47c10 */ /* 0x000fe4000fffe0ff */
[----:B------:R-:W-:Y:S01]  /*8280*/  IADD3 R187, R187, UR12, RZ ;  /* 0x0000000cbbbb7c10 */ /* 0x000fe2000fffe0ff */
[----:B---3--:R-:W-:Y:S01]  /*8290*/  IMAD.MOV.U32 R4, RZ, RZ, R8 ;  /* 0x000000ffff047224 */ /* 0x008fe200078e0008 */
[----:B--2---:R-:W-:Y:S04]  /*82a0*/  MOV R5, R9 ;  /* 0x0000000900057202 */ /* 0x004fe80000000f00 */
[C---:B------:R-:W-:Y:S01]  /*82b0*/  LEA R6, P2, R0.reuse, R4, 0x1 ;  /* 0x0000000400067211 */ /* 0x040fe200078408ff */
[----:B------:R-:W-:Y:S03]  /*82c0*/  IMAD.MOV.U32 R4, RZ, RZ, 0x6 ;  /* 0x00000006ff047424 */ /* 0x000fe600078e00ff */
[----:B------:R-:W-:Y:S01]  /*82d0*/  LEA.HI.X.SX32 R8, R0, R5, 0x1, P2 ;  /* 0x0000000500087211 */ /* 0x000fe200010f0eff */
[----:B------:R-:W-:Y:S01]  /*82e0*/  STL [R1+0x4], R6 ;  /* 0x0000040601007387 */ /* 0x000fe20000100800 */
[----:B------:R-:W-:Y:S02]  /*82f0*/  SHF.L.U64.HI R0, R2, R4, c[0x0][0x194] ;  /* 0x0000650002007619 */ /* 0x000fe40000010204 */
[----:B------:R-:W-:Y:S01]  /*8300*/  MOV R9, R8 ;  /* 0x0000000800097202 */ /* 0x000fe20000000f00 */
[----:B------:R1:W-:Y:S02]  /*8310*/  STL [R1], R8 ;  /* 0x0000000801007387 */ /* 0x0003e40000100800 */
[----:B-1----:R-:W-:Y:S05]  /*8320*/  IMAD.MOV.U32 R8, RZ, RZ, R6 ;  /* 0x000000ffff087224 */ /* 0x002fea00078e0006 */
[----:B------:R-:W-:Y:S01]  /*8330*/  @!PT LDS RZ, [RZ] ;  /* 0x00000000fffff984 */ /* 0x000fe20000000800 */
[----:B------:R-:W-:Y:S01]  /*8340*/  @!PT LDS RZ, [RZ] ;  /* 0x00000000fffff984 */ /* 0x000fe20000000800 */
[----:B------:R-:W-:Y:S01]  /*8350*/  @!PT LDS RZ, [RZ] ;  /* 0x00000000fffff984 */ /* 0x000fe20000000800 */
[----:B------:R1:W-:Y:S01]  /*8360*/  LDGSTS.E.BYPASS.LTC128B.128 [R196], [R8.64] ;  /* 0x0000000008c47fae */ /* 0x0003e2000b901d44 */
[-C--:B------:R-:W-:Y:S04]  /*8370*/  IADD3 R6, P2, R8, R10.reuse, RZ ;  /* 0x0000000a08067210 */ /* 0x080fe80007f5e0ff */
[-C--:B------:R-:W-:Y:S01]  /*8380*/  IADD3 R4, P3, R6, R10.reuse, RZ ;  /* 0x0000000a06047210 */ /* 0x080fe20007f7e0ff */
[--C-:B------:R-:W-:Y:S03]  /*8390*/  IMAD.X R7, R9, 0x1, R0.reuse, P2 ;  /* 0x0000000109077824 */ /* 0x100fe600010e0600 */
[----:B------:R-:W-:Y:S02]  /*83a0*/  IADD3 R10, P2, R4, R10, RZ ;  /* 0x0000000a040a7210 */ /* 0x000fe40007f5e0ff */
[----:B------:R1:W-:Y:S01]  /*83b0*/  LDGSTS.E.BYPASS.LTC128B.128 [R196+0x1000], [R6.64] ;  /* 0x0100000006c47fae */ /* 0x0003e2000b901d44 */
[----:B------:R-:W-:Y:S05]  /*83c0*/  IADD3.X R5, R7, R0, RZ, P3, !PT ;  /* 0x0000000007057210 */ /* 0x000fea0001ffe4ff */
[----:B------:R1:W-:Y:S01]  /*83d0*/  LDGSTS.E.BYPASS.LTC128B.128 [R196+0x2000], [R4.64] ;  /* 0x0200000004c47fae */ /* 0x0003e2000b901d44 */
[----:B------:R-:W-:Y:S05]  /*83e0*/  IMAD.X R11, R5, 0x1, R0, P2 ;  /* 0x00000001050b7824 */ /* 0x000fea00010e0600 */
[----:B------:R1:W-:Y:S04]  /*83f0*/  LDGSTS.E.BYPASS.LTC128B.128 [R196+0x3000], [R10.64] ;  /* 0x030000000ac47fae */ /* 0x0003e8000b901d44 */
[----:B------:R-:W0:Y:S02]  /*8400*/  LDGDEPBAR ;  /* 0x00000000000079af */ /* 0x000e240000000000 */
.L_x_1658:
[----:B-1----:R-:W-:Y:S01]  /*8410*/  F2FP.PACK_AB R28, R156, R157 ;  /* 0x0000009d9c1c723e */ /* 0x002fe200000000ff */
        /* <DEDUP_REMOVED lines=67> */
[----:B-----5:R-:W-:Y:S04]  /*8850*/  LDSM.16.MT88.4 R4, [R3+0x1c000] ;  /* 0x01c000000304783b */ /* 0x020fe80000004200 */
[----:B------:R-:W1:Y:S04]  /*8860*/  LDSM.16.MT88.4 R8, [R0+0x8000] ;  /* 0x008000000008783b */ /* 0x000e680000004200 */
[----:B------:R-:W3:Y:S04]  /*8870*/  LDSM.16.MT88.4 R12, [R3+0x20000] ;  /* 0x02000000030c783b */ /* 0x000ee80000004200 */
[----:B------:R-:W4:Y:S04]  /*8880*/  LDSM.16.MT88.4 R16, [R2+0x8000] ;  /* 0x008000000210783b */ /* 0x000f280000004200 */
[----:B------:R-:W-:Y:S04]  /*8890*/  LDSM.16.MT88.4 R20, [R3+0x1c800] ;  /* 0x01c800000314783b */ /* 0x000fe80000004200 */
[----:B------:R-:W4:Y:S04]  /*88a0*/  LDSM.16.MT88.4 R24, [R0+0x8800] ;  /* 0x008800000018783b */ /* 0x000f280000004200 */
        /* <DEDUP_REMOVED lines=14> */
[-C--:B------:R-:W-:Y:S08]  /*8990*/  HMMA.16816.F32 R68, R20, R24.reuse, R68 ;  /* 0x000000181444723c */ /* 0x080ff00000001844 */
        /* <DEDUP_REMOVED lines=78> */
[----:B------:R-:W2:Y:S01]  /*8e80*/  LDL.LU R43, [R1+0x8] ;  /* 0x00000800012b7983 */ /* 0x000ea20000300800 */
[----:B------:R-:W-:Y:S03]  /*8e90*/  IMAD.MOV.U32 R11, RZ, RZ, c[0x0][0x370] ;  /* 0x0000dc00ff0b7624 */ /* 0x000fe600078e00ff */
[----:B------:R-:W3:Y:S01]  /*8ea0*/  LDL.LU R42, [R1+0xc] ;  /* 0x00000c00012a7983 */ /* 0x000ee20000300800 */
[C---:B------:R-:W-:Y:S02]  /*8eb0*/  IMAD.U32 R6, R11.reuse, -0x80, RZ ;  /* 0xffffff800b067824 */ /* 0x040fe400078e00ff */
[C---:B------:R-:W-:Y:S02]  /*8ec0*/  IMAD.SHL.U32 R10, R11.reuse, 0x40, RZ ;  /* 0x000000400b0a7824 */ /* 0x040fe400078e00ff */
[----:B---3--:R-:W-:Y:S01]  /*8ed0*/  IMAD.MOV.U32 R4, RZ, RZ, R42 ;  /* 0x000000ffff047224 */ /* 0x008fe200078e002a */
[----:B--2---:R-:W-:Y:S04]  /*8ee0*/  MOV R5, R43 ;  /* 0x0000002b00057202 */ /* 0x004fe80000000f00 */
[C---:B------:R-:W-:Y:S01]  /*8ef0*/  LEA R8, P2, R6.reuse, R4, 0x1 ;  /* 0x0000000406087211 */ /* 0x040fe200078408ff */
[----:B------:R-:W-:Y:S03]  /*8f00*/  IMAD.MOV.U32 R4, RZ, RZ, 0x6 ;  /* 0x00000006ff047424 */ /* 0x000fe600078e00ff */
[----:B------:R-:W-:Y:S01]  /*8f10*/  LEA.HI.X.SX32 R9, R6, R5, 0x1, P2 ;  /* 0x0000000506097211 */ /* 0x000fe200010f0eff */
[----:B------:R1:W-:Y:S01]  /*8f20*/  STL [R1+0xc], R8 ;  /* 0x00000c0801007387 */ /* 0x0003e20000100800 */
[----:B------:R-:W-:Y:S02]  /*8f30*/  IADD3 R6, P2, R8, R10, RZ ;  /* 0x0000000a08067210 */ /* 0x000fe40007f5e0ff */
[----:B------:R-:W-:Y:S01]  /*8f40*/  SHF.L.U64.HI R11, R11, R4, c[0x0][0x374] ;  /* 0x0000dd000b0b7619 */ /* 0x000fe20000010204 */
[----:B------:R-:W-:Y:S01]  /*8f50*/  @!PT LDS RZ, [RZ] ;  /* 0x00000000fffff984 */ /* 0x000fe20000000800 */
[----:B------:R-:W-:Y:S01]  /*8f60*/  @!PT LDS RZ, [RZ] ;  /* 0x00000000fffff984 */ /* 0x000fe20000000800 */
[----:B------:R-:W-:Y:S01]  /*8f70*/  @!PT LDS RZ, [RZ] ;  /* 0x00000000fffff984 */ /* 0x000fe20000000800 */
[----:B------:R1:W-:Y:S01]  /*8f80*/  LDGSTS.E.BYPASS.LTC128B.128 [R146+0x8000], [R8.64] ;  /* 0x0800000008927fae */ /* 0x0003e2000b901d44 */
[-C--:B------:R-:W-:Y:S02]  /*8f90*/  IADD3 R4, P3, R6, R10.reuse, RZ ;  /* 0x0000000a06047210 */ /* 0x080fe40007f7e0ff */
[-C--:B------:R-:W-:Y:S01]  /*8fa0*/  IADD3.X R7, R9, R11.reuse, RZ, P2, !PT ;  /* 0x0000000b09077210 */ /* 0x080fe200017fe4ff */
[----:B------:R1:W-:Y:S01]  /*8fb0*/  STL [R1+0x8], R9 ;  /* 0x0000080901007387 */ /* 0x0003e20000100800 */
[----:B------:R-:W-:Y:S03]  /*8fc0*/  IADD3 R10, P2, R4, R10, RZ ;  /* 0x0000000a040a7210 */ /* 0x000fe60007f5e0ff */
[----:B------:R1:W-:Y:S01]  /*8fd0*/  LDGSTS.E.BYPASS.LTC128B.128 [R146+0x9000], [R6.64] ;  /* 0x0900000006927fae */ /* 0x0003e2000b901d44 */
[----:B------:R-:W-:Y:S05]  /*8fe0*/  IMAD.X R5, R7, 0x1, R11, P3 ;  /* 0x0000000107057824 */ /* 0x000fea00018e060b */
[----:B------:R1:W-:Y:S01]  /*8ff0*/  LDGSTS.E.BYPASS.LTC128B.128 [R146+0xa000], [R4.64] ;  /* 0x0a00000004927fae */ /* 0x0003e2000b901d44 */
[----:B------:R-:W-:Y:S05]  /*9000*/  IADD3.X R11, R5, R11, RZ, P2, !PT ;  /* 0x0000000b050b7210 */ /* 0x000fea00017fe4ff */
[----:B------:R1:W-:Y:S04]  /*9010*/  LDGSTS.E.BYPASS.LTC128B.128 [R146+0xb000], [R10.64] ;  /* 0x0b0000000a927fae */ /* 0x0003e8000b901d44 */
[----:B------:R-:W0:Y:S02]  /*9020*/  LDGDEPBAR ;  /* 0x00000000000079af */ /* 0x000e240000000000 */
.L_x_1659:
        /* <DEDUP_REMOVED lines=25> */
[----:B------:R2:W2:Y:S02]  /*91c0*/  LDL R150, [R1+0x10] ;  /* 0x0000100001967983 */ /* 0x0004a40000100800 */
        /* <DEDUP_REMOVED lines=116> */
[----:B----4-:R3:W-:Y:S04]  /*9910*/  @P0 STL [R1+0x10], R150 ;  /* 0x0000109601000387 */ /* 0x0107e80000100800 */
        /* <DEDUP_REMOVED lines=39> */
[C---:B------:R-:W-:Y:S02]  /*9b90*/  IMAD.IADD R60, R147.reuse, 0x1, R60 ;  /* 0x00000001933c7824 */ /* 0x040fe400078e023c */
[C---:B------:R-:W-:Y:S02]  /*9ba0*/  IMAD.IADD R61, R147.reuse, 0x1, R61 ;  /* 0x00000001933d7824 */ /* 0x040fe400078e023d */
[C---:B------:R-:W-:Y:S01]  /*9bb0*/  IMAD.IADD R60, R147.reuse, 0x1, R60 ;  /* 0x00000001933c7824 */ /* 0x040fe200078e023c */
[CC--:B-1----:R-:W-:Y:S03]  /*9bc0*/  LEA R6, P0, R0.reuse, R36.reuse, 0x2 ;  /* 0x0000002400067211 */ /* 0x0c2fe600078010ff */
        /* <DEDUP_REMOVED lines=19> */
[----:B------:R-:W-:Y:S02]  /*9d00*/  IMAD R41, R41, 0x68, RZ ;  /* 0x0000006829297824 */ /* 0x000fe400078e02ff */
[----:B------:R1:W-:Y:S01]  /*9d10*/  RED.E.ADD.F32.FTZ.RN.STRONG.GPU [R8.64], R16 ;  /* 0x000000100800798e */ /* 0x0003e2000c10e784 */
[----:B------:R-:W-:Y:S02]  /*9d20*/  IMAD R0, R0, c[0x0][0x1c0], RZ ;  /* 0x0000700000007a24 */ /* 0x000fe400078e02ff */
[----:B------:R-:W-:Y:S02]  /*9d30*/  IMAD.MOV.U32 R40, RZ, RZ, c[0x0][0x22c] ;  /* 0x00008b00ff287624 */ /* 0x000fe400078e00ff */
[----:B------:R-:W-:Y:S01]  /*9d40*/  IMAD R0, R0, 0x50, RZ ;  /* 0x0000005000007824 */ /* 0x000fe200078e02ff */
[-C--:B-1----:R-:W-:Y:S01]  /*9d50*/  LEA R6, P2, R48, R36.reuse, 0x2 ;  /* 0x0000002430067211 */ /* 0x082fe200078410ff */
[----:B------:R-:W-:Y:S03]  /*9d60*/  IMAD R40, R40, c[0x0][0x1c0], RZ ;  /* 0x0000700028287a24 */ /* 0x000fe600078e02ff */
[-C--:B------:R-:W-:Y:S01]  /*9d70*/  LEA.HI.X.SX32 R7, R48, R37.reuse, 0x2, P2 ;  /* 0x0000002530077211 */ /* 0x080fe200010f16ff */
[----:B------:R-:W-:Y:S01]  /*9d80*/  IMAD R40, R40, 0x78, RZ ;  /* 0x0000007828287824 */ /* 0x000fe200078e02ff */
[CC--:B------:R-:W-:Y:S03]  /*9d90*/  LEA R4, P0, R0.reuse, R36.reuse, 0x2 ;  /* 0x0000002400047211 */ /* 0x0c0fe600078010ff */
[----:B------:R1:W-:Y:S01]  /*9da0*/  RED.E.ADD.F32.FTZ.RN.STRONG.GPU [R6.64], R17 ;  /* 0x000000110600798e */ /* 0x0003e2000c10e784 */
[-C--:B------:R-:W-:Y:S01]  /*9db0*/  LEA.HI.X.SX32 R5, R0, R37.reuse, 0x2, P0 ;  /* 0x0000002500057211 */ /* 0x080fe200000f16ff */
[----:B------:R-:W-:Y:S04]  /*9dc0*/  IMAD.MOV.U32 R0, RZ, RZ, c[0x0][0x22c] ;  /* 0x00008b00ff007624 */ /* 0x000fe800078e00ff */
[----:B------:R-:W-:Y:S01]  /*9dd0*/  IMAD R0, R0, c[0x0][0x1c0], RZ ;  /* 0x0000700000007a24 */ /* 0x000fe200078e02ff */
[----:B------:R1:W-:Y:S01]  /*9de0*/  RED.E.ADD.F32.FTZ.RN.STRONG.GPU [R4.64], R18 ;  /* 0x000000120400798e */ /* 0x0003e2000c10e784 */
[-C--:B------:R-:W-:Y:S02]  /*9df0*/  LEA R16, P2, R2, R36.reuse, 0x2 ;  /* 0x0000002402107211 */ /* 0x080fe400078410ff */
[----:B------:R-:W-:Y:S01]  /*9e00*/  IMAD R0, R0, 0x60, RZ ;  /* 0x0000006000007824 */ /* 0x000fe200078e02ff */
[CC--:B------:R-:W-:Y:S04]  /*9e10*/  LEA R8, P3, R41.reuse, R36.reuse, 0x2 ;  /* 0x0000002429087211 */ /* 0x0c0fe800078610ff */
[CC--:B------:R-:W-:Y:S02]  /*9e20*/  LEA R10, P0, R0.reuse, R36.reuse, 0x2 ;  /* 0x00000024000a7211 */ /* 0x0c0fe400078010ff */
[-C--:B------:R-:W-:Y:S02]  /*9e30*/  LEA.HI.X.SX32 R9, R41, R37.reuse, 0x2, P3 ;  /* 0x0000002529097211 */ /* 0x080fe400018f16ff */
[-C--:B------:R-:W-:Y:S02]  /*9e40*/  LEA.HI.X.SX32 R11, R0, R37.reuse, 0x2, P0 ;  /* 0x00000025000b7211 */ /* 0x080fe400000f16ff */
[----:B------:R-:W4:Y:S01]  /*9e50*/  LDL R0, [R1+0x44] ;  /* 0x0000440001007983 */ /* 0x000f220000100800 */
[-C--:B-1----:R-:W-:Y:S03]  /*9e60*/  LEA.HI.X.SX32 R17, R2, R37.reuse, 0x2, P2 ;  /* 0x0000002502117211 */ /* 0x082fe600010f16ff */
[----:B------:R-:W4:Y:S01]  /*9e70*/  LDL R2, [R1+0x20] ;  /* 0x0000200001027983 */ /* 0x000f220000100800 */
[CC--:B------:R-:W-:Y:S03]  /*9e80*/  LEA R6, P2, R42.reuse, R36.reuse, 0x2 ;  /* 0x000000242a067211 */ /* 0x0c0fe600078410ff */
[----:B------:R1:W-:Y:S01]  /*9e90*/  RED.E.ADD.F32.FTZ.RN.STRONG.GPU [R16.64], R19 ;  /* 0x000000131000798e */ /* 0x0003e2000c10e784 */
[-C--:B------:R-:W-:Y:S02]  /*9ea0*/  LEA.HI.X.SX32 R7, R42, R37.reuse, 0x2, P2 ;  /* 0x000000252a077211 */ /* 0x080fe400010f16ff */
[CC--:B------:R-:W-:Y:S01]  /*9eb0*/  LEA R4, P0, R40.reuse, R36.reuse, 0x2 ;  /* 0x0000002428047211 */ /* 0x0c0fe200078010ff */
[----:B------:R-:W-:Y:S01]  /*9ec0*/  RED.E.ADD.F32.FTZ.RN.STRONG.GPU [R10.64], R12 ;  /* 0x0000000c0a00798e */ /* 0x000fe2000c10e784 */
[CC--:B------:R-:W-:Y:S02]  /*9ed0*/  LEA R50, P2, R63.reuse, R36.reuse, 0x2 ;  /* 0x000000243f327211 */ /* 0x0c0fe400078410ff */
[-C--:B------:R-:W-:Y:S01]  /*9ee0*/  LEA.HI.X.SX32 R5, R40, R37.reuse, 0x2, P0 ;  /* 0x0000002528057211 */ /* 0x080fe200000f16ff */
[----:B------:R-:W-:Y:S01]  /*9ef0*/  RED.E.ADD.F32.FTZ.RN.STRONG.GPU [R8.64], R13 ;  /* 0x0000000d0800798e */ /* 0x000fe2000c10e784 */
[CC--:B------:R-:W-:Y:S02]  /*9f00*/  LEA R48, P0, R62.reuse, R36.reuse, 0x2 ;  /* 0x000000243e307211 */ /* 0x0c0fe400078010ff */
[-C--:B------:R-:W-:Y:S01]  /*9f10*/  LEA.HI.X.SX32 R51, R63, R37.reuse, 0x2, P2 ;  /* 0x000000253f337211 */ /* 0x080fe200010f16ff */
[----:B------:R2:W-:Y:S01]  /*9f20*/  RED.E.ADD.F32.FTZ.RN.STRONG.GPU [R6.64], R14 ;  /* 0x0000000e0600798e */ /* 0x0005e2000c10e784 */
[-C--:B------:R-:W-:Y:S02]  /*9f30*/  LEA.HI.X.SX32 R49, R62, R37.reuse, 0x2, P0 ;  /* 0x000000253e317211 */ /* 0x080fe400000f16ff */
[CC--:B------:R-:W-:Y:S01]  /*9f40*/  LEA R42, P5, R60.reuse, R36.reuse, 0x2 ;  /* 0x000000243c2a7211 */ /* 0x0c0fe200078a10ff */
[----:B------:R1:W-:Y:S03]  /*9f50*/  RED.E.ADD.F32.FTZ.RN.STRONG.GPU [R4.64], R15 ;  /* 0x0000000f0400798e */ /* 0x0003e6000c10e784 */
[-C--:B------:R-:W-:Y:S01]  /*9f60*/  LEA.HI.X.SX32 R43, R60, R37.reuse, 0x2, P5 ;  /* 0x000000253c2b7211 */ /* 0x080fe200028f16ff */
        /* <DEDUP_REMOVED lines=37> */
[----:B------:R-:W-:Y:S01]  /*a1c0*/  IMAD.MOV.U32 R0, RZ, RZ, 0x40 ;  /* 0x00000040ff007424 */ /* 0x000fe200078e00ff */
[C---:B------:R-:W-:Y:S02]  /*a1d0*/  LEA R6, P2, R2.reuse, R36, 0x2 ;  /* 0x0000002402067211 */ /* 0x040fe400078410ff */
[----:B------:R-:W-:Y:S01]  /*a1e0*/  PLOP3.LUT P0, PT, PT, PT, UP1, 0x80, 0x0 ;  /* 0x000000000000781c */ /* 0x000fe20003f0f018 */
[----:B------:R-:W-:Y:S01]  /*a1f0*/  @UP5 UIADD3 UR11, UP1, UR11, -0x200, URZ ;  /* 0xfffffe000b0b5890 */ /* 0x000fe2000ff3e03f */
[----:B------:R-:W-:Y:S02]  /*a200*/  LEA.HI.X.SX32 R7, R2, R37, 0x2, P2 ;  /* 0x0000002502077211 */ /* 0x000fe400010f16ff */
[----:B------:R-:W-:Y:S01]  /*a210*/  SEL R181, R0, 0xffffffc0, !P1 ;  /* 0xffffffc000b57807 */ /* 0x000fe20004800000 */
[----:B------:R-:W-:Y:S01]  /*a220*/  LDSM.16.MT88.4 R36, [R3+0x19000] ;  /* 0x019000000324783b */ /* 0x000fe20000004200 */
[----:B------:R-:W-:Y:S01]  /*a230*/  ISETP.LT.AND P2, PT, RZ, UR7, PT ;  /* 0x00000007ff007c0c */ /* 0x000fe2000bf41270 */
[----:B------:R-:W-:Y:S02]  /*a240*/  @UP5 UIADD3.X UR10, UR10, -0x1, URZ, UP1, !UPT ;  /* 0xffffffff0a0a5890 */ /* 0x000fe40008ffe43f */
[----:B------:R-:W-:Y:S01]  /*a250*/  RED.E.ADD.F32.FTZ.RN.STRONG.GPU [R6.64], R30 ;  /* 0x0000001e0600798e */ /* 0x000fe2000c10e784 */
[----:B------:R-:W-:Y:S01]  /*a260*/  IMAD.IADD R0, R181, 0x1, R180 ;  /* 0x00000001b5007824 */ /* 0x000fe200078e02b4 */
[----:B------:R-:W-:Y:S02]  /*a270*/  UMOV UR7, UR12 ;  /* 0x0000000c00077c82 */ /* 0x000fe40008000000 */
[----:B------:R-:W-:Y:S04]  /*a280*/  RED.E.ADD.F32.FTZ.RN.STRONG.GPU [R4.64], R31 ;  /* 0x0000001f0400798e */ /* 0x000fe8000c10e784 */
[----:B------:R-:W1:Y:S04]  /*a290*/  LDSM.16.MT88.4 R4, [R3+0x14000] ;  /* 0x014000000304783b */ /* 0x000e680000004200 */
[----:B------:R-:W2:Y:S04]  /*a2a0*/  LDSM.16.MT88.4 R16, [R0] ;  /* 0x000000000010783b */ /* 0x000ea80000004200 */
[----:B------:R-:W3:Y:S04]  /*a2b0*/  LDSM.16.MT88.4 R28, [R0+0x800] ;  /* 0x00080000001c783b */ /* 0x000ee80000004200 */
        /* <DEDUP_REMOVED lines=11> */
[----:B------:R-:W-:Y:S04]  /*a370*/  LDSM.16.MT88.4 R4, [R3+0x15800] ;  /* 0x015800000304783b */ /* 0x000fe80000004200 */
[----:B------:R-:W2:Y:S03]  /*a380*/  LDSM.16.MT88.4 R16, [R180+0x1800] ;  /* 0x00180000b410783b */ /* 0x000ea60000004200 */
        /* <DEDUP_REMOVED lines=48> */
[-C--:B--2---:R-:W-:Y:S08]  /*a690*/  HMMA.16816.F32 R100, R8, R16.reuse, R100 ;  /* 0x000000100864723c */ /* 0x084ff00000001864 */
[C---:B---3--:R-:W-:Y:S08]  /*a6a0*/  HMMA.16816.F32 R104, R24.reuse, R16, R104 ;  /* 0x000000101868723c */ /* 0x048ff00000001868 */
        /* <DEDUP_REMOVED lines=158> */
.L_x_1661:
        /* <DEDUP_REMOVED lines=18> */
.L_x_1662:
        /* <DEDUP_REMOVED lines=8> */
[----:B------:R-:W-:-:S04]  /*b230*/  UIMAD UR8, UR10, UR8, URZ ;  /* 0x000000080a0872a4 */ /* 0x000fc8000f8e023f */
        /* <DEDUP_REMOVED lines=38> */
.L_x_1664:
[----:B--234-:R-:W-:Y:S05]  /*b4a0*/  BSYNC B0 ;  /* 0x0000000000007941 */ /* 0x01cfea0003800000 */
.L_x_1663:
        /* <DEDUP_REMOVED lines=15> */
.L_x_1666:
[----:B------:R-:W-:Y:S05]  /*b5a0*/  BSYNC B0 ;  /* 0x0000000000007941 */ /* 0x000fea0003800000 */
.L_x_1665:
        /* <DEDUP_REMOVED lines=15> */
.L_x_1668:
[----:B------:R-:W-:Y:S05]  /*b6a0*/  BSYNC B0 ;  /* 0x0000000000007941 */ /* 0x000fea0003800000 */
.L_x_1667:
        /* <DEDUP_REMOVED lines=14> */
.L_x_1670:
[----:B------:R-:W-:Y:S05]  /*b790*/  BSYNC B0 ;  /* 0x0000000000007941 */ /* 0x000fea0003800000 */
.L_x_1669:
        /* <DEDUP_REMOVED lines=24> */
.L_x_1672:
[----:B------:R-:W-:Y:S05]  /*b920*/  BSYNC B0 ;  /* 0x0000000000007941 */ /* 0x000fea0003800000 */
.L_x_1671:
        /* <DEDUP_REMOVED lines=13> */
.L_x_1674:
[----:B------:R-:W-:Y:S05]  /*ba00*/  BSYNC B0 ;  /* 0x0000000000007941 */ /* 0x000fea0003800000 */
.L_x_1673:
        /* <DEDUP_REMOVED lines=13> */
.L_x_1676:
[----:B------:R-:W-:Y:S05]  /*bae0*/  BSYNC B0 ;  /* 0x0000000000007941 */ /* 0x000fea0003800000 */
.L_x_1675:
        /* <DEDUP_REMOVED lines=12> */
.L_x_1657:
        /* <DEDUP_REMOVED lines=20> */
.L_x_1678:
        /* <DEDUP_REMOVED lines=18> */
.L_x_1679:
        /* <DEDUP_REMOVED lines=34> */
.L_x_1681:
[----:B------:R-:W-:Y:S05]  /*c030*/  BSYNC B0 ;  /* 0x0000000000007941 */ /* 0x000fea0003800000 */
.L_x_1680:
        /* <DEDUP_REMOVED lines=15> */
.L_x_1683:
[----:B------:R-:W-:Y:S05]  /*c130*/  BSYNC B0 ;  /* 0x0000000000007941 */ /* 0x000fea0003800000 */
.L_x_1682:
        /* <DEDUP_REMOVED lines=15> */
.L_x_1685:
[----:B------:R-:W-:Y:S05]  /*c230*/  BSYNC B0 ;  /* 0x0000000000007941 */ /* 0x000fea0003800000 */
.L_x_1684:
        /* <DEDUP_REMOVED lines=14> */
.L_x_1687:
[----:B------:R-:W-:Y:S05]  /*c320*/  BSYNC B0 ;  /* 0x0000000000007941 */ /* 0x000fea0003800000 */
.L_x_1686:
        /* <DEDUP_REMOVED lines=24> */
.L_x_1689:
[----:B------:R-:W-:Y:S05]  /*c4b0*/  BSYNC B0 ;  /* 0x0000000000007941 */ /* 0x000fea0003800000 */
.L_x_1688:
        /* <DEDUP_REMOVED lines=13> */
.L_x_1691:
[----:B------:R-:W-:Y:S05]  /*c590*/  BSYNC B0 ;  /* 0x0000000000007941 */ /* 0x000fea0003800000 */
.L_x_1690:
        /* <DEDUP_REMOVED lines=13> */
.L_x_1693:
[----:B------:R-:W-:Y:S05]  /*c670*/  BSYNC B0 ;  /* 0x0000000000007941 */ /* 0x000fea0003800000 */
.L_x_1692:
        /* <DEDUP_REMOVED lines=11> */
.L_x_1677:
[----:B------:R-:W-:Y:S05]  /*c730*/  BSYNC B1 ;  /* 0x0000000000017941 */ /* 0x000fea0003800000 */
.L_x_1652:
        /* <DEDUP_REMOVED lines=11> */
.L_x_1694:
[----:B------:R-:W-:Y:S05]  /*c7f0*/  EXIT ;  /* 0x000000000000794d */ /* 0x000fea0003800000 */
.L_x_1696:
        /* <DEDUP_REMOVED lines=16> */
.L_x_2484:


//--------------------- .text._ZN5flash44flash_bwd_dq_dk_dv_loop_seqk_parallel_kernelI23Flash_bwd_kernel_traitsILi64ELi128ELi128ELi8ELi4ELi4ELi4ELb0ELb0EN7cutlass6half_tE19Flash_kernel_traitsILi64ELi128ELi128ELi8ES3_EELb1ELb0ELb0ELb0ELb0ELb0ELb0EEEvNS_16Flash_bwd_paramsE --------------------------
	.section	.text._ZN5flash44flash_bwd_dq_dk_dv_loop_seqk_parallel_kernelI23Flash_bwd_kernel_traitsILi64ELi128ELi128ELi8ELi4ELi4ELi4ELb0ELb0EN7cutlass6half_tE19Flash_kernel_traitsILi64ELi128ELi128ELi8ES3_EELb1ELb0ELb0ELb0ELb0ELb0ELb0EEEvNS_16Flash_bwd_paramsE,"ax",@progbits
	.sectioninfo	@"SHI_REGISTERS=255"
	.align	128
        .global         _ZN5flash44flash_bwd_dq_dk_dv_loop_seqk_parallel_kernelI23Flash_bwd_kernel_traitsILi64ELi128ELi128ELi8ELi4ELi4ELi4ELb0ELb0EN7cutlass6half_tE19Flash_kernel_traitsILi64ELi128ELi128ELi8ES3_EELb1ELb0ELb0ELb0ELb0ELb0ELb0EEEvNS_16Flash_bwd_paramsE
        .type           _ZN5flash44flash_bwd_dq_dk_dv_loop_seqk_parallel_kernelI23Flash_bwd_kernel_traitsILi64ELi128ELi128ELi8ELi4ELi4ELi4ELb0ELb0EN7cutlass6half_tE19Flash_kernel_traitsILi64ELi128ELi128ELi8ES3_EELb1ELb0ELb0ELb0ELb0ELb0ELb0EEEvNS_16Flash_bwd_paramsE,@function
        .size           _ZN5flash44flash_bwd_dq_dk_dv_loop_seqk_parallel_kernelI23Flash_bwd_kernel_traitsILi64ELi128ELi128ELi8ELi4ELi4ELi4ELb0ELb0EN7cutlass6half_tE19Flash_kernel_traitsILi64ELi128ELi128ELi8ES3_EELb1ELb0ELb0ELb0ELb0ELb0ELb0EEEvNS_16Flash_bwd_paramsE,(.L_x_2485 - _ZN5flash44flash_bwd_dq_dk_dv_loop_seqk_parallel_kernelI23Flash_bwd_kernel_traitsILi64ELi128ELi128ELi8ELi4ELi4ELi4ELb0ELb0EN7cutlass6half_tE19Flash_kernel_traitsILi64ELi128ELi128ELi8ES3_EELb1ELb0ELb0ELb0ELb0ELb0ELb0EEEvNS_16Flash_bwd_paramsE)
        .other          _ZN5flash44flash_bwd_dq_dk_dv_loop_seqk_parallel_kernelI23Flash_bwd_kernel_traitsILi64ELi128ELi128ELi8ELi4ELi4ELi4ELb0ELb0EN7cutlass6half_tE19Flash_kernel_traitsILi64ELi128ELi128ELi8ES3_EELb1ELb0ELb0ELb0ELb0ELb0ELb0EEEvNS_16Flash_bwd_paramsE,@"STO_CUDA_ENTRY STV_DEFAULT"
_ZN5flash44flash_bwd_dq_dk_dv_loop_seqk_parallel_kernelI23Flash_bwd_kernel_traitsILi64ELi128ELi128ELi8ELi4ELi4ELi4ELb0ELb0EN7cutlass6half_tE19Flash_kernel_traitsILi64ELi128ELi128ELi8ES3_EELb1ELb0ELb0ELb0ELb0ELb0ELb0EEEvNS_16Flash_bwd_paramsE:
.text._ZN5flash44flash_bwd_dq_dk_dv_loop_seqk_parallel_kernelI23Flash_bwd_kernel_traitsILi64ELi128ELi128ELi8ELi4ELi4ELi4ELb0ELb0EN7cutlass6half_tE19Flash_kernel_traitsILi64ELi128ELi128ELi8ES3_EELb1ELb0ELb0ELb0ELb0ELb0ELb0EEEvNS_16Flash_bwd_paramsE:
        /* <DEDUP_REMOVED lines=21> */
[----:B------:R-:W-:Y:S02]  /*0150*/  UMOV UR5, 0x80 ;  /* 0x0000008000057882 */ /* 0x000fe40000000000 */
[----:B------:R-:W-:Y:S02]  /*0160*/  ULDC UR4, c[0x0][0x210] ;  /* 0x0000840000047ab9 */ /* 0x000fe40000000800 */
[----:B------:R-:W-:Y:S02]  /*0170*/  ULDC UR57, c[0x0][0x234] ;  /* 0x00008d0000397ab9 */ /* 0x000fe40000000800 */
[----:B------:R-:W-:Y:S02]  /*0180*/  ULDC UR10, c[0x0][0x1c0] ;  /* 0x00007000000a7ab9 */ /* 0x000fe40000000800 */
[----:B------:R-:W-:Y:S02]  /*0190*/  ULDC UR11, c[0x0][0x1c0] ;  /* 0x00007000000b7ab9 */ /* 0x000fe40000000800 */
[----:B------:R-:W-:Y:S01]  /*01a0*/  UIMAD.WIDE UR34, UR47, UR34, URZ ;  /* 0x000000222f2272a5 */ /* 0x000fe2000f8e023f */
[----:B-1----:R-:W-:Y:S01]  /*01b0*/  SHF.R.S32.HI R5, RZ, 0x1f, R11 ;  /* 0x0000001fff057819 */ /* 0x002fe2000001140b */
[----:B--2---:R-:W-:-:S02]  /*01c0*/  USHF.R.S32.HI UR6, URZ, 0x1f, UR36 ;  /* 0x0000001f3f067899 */ /* 0x004fc40008011424 */
[----:B------:R-:W-:Y:S01]  /*01d0*/  UIMAD UR48, UR36, UR47, URZ ;  /* 0x0000002f243072a4 */ /* 0x000fe2000f8e023f */
[CC--:B------:R-:W-:Y:S01]  /*01e0*/  LEA.HI R2, R5.reuse, R11.reuse, RZ, 0x4 ;  /* 0x0000000b05027211 */ /* 0x0c0fe200078f20ff */
[----:B------:R-:W-:Y:S01]  /*01f0*/  UIMAD UR57, UR5, UR4, UR57 ;  /* 0x00000004053972a4 */ /* 0x000fe2000f8e0239 */
[CC--:B------:R-:W-:Y:S01]  /*0200*/  LEA.HI R0, R5.reuse, R11.reuse, RZ, 0x5 ;  /* 0x0000000b05007211 */ /* 0x0c0fe200078f28ff */
[----:B------:R-:W-:Y:S01]  /*0210*/  UIMAD UR47, UR47, UR10, URZ ;  /* 0x0000000a2f2f72a4 */ /* 0x000fe2000f8e023f */
[C---:B------:R-:W-:Y:S01]  /*0220*/  LOP3.LUT R4, R2.reuse, 0xfffffff0, RZ, 0xc0, !PT ;  /* 0xfffffff002047812 */ /* 0x040fe200078ec0ff */
[----:B---3--:R-:W-:Y:S01]  /*0230*/  UIMAD.WIDE.U32 UR44, UR32, UR13, URZ ;  /* 0x0000000d202c72a5 */ /* 0x008fe2000f8e003f */
[----:B------:R-:W-:Y:S01]  /*0240*/  SHF.R.S32.HI R3, RZ, 0x4, R2 ;  /* 0x00000004ff037819 */ /* 0x000fe20000011402 */
[----:B------:R-:W-:Y:S01]  /*0250*/  USHF.R.S32.HI UR7, URZ, 0x1f, UR32 ;  /* 0x0000001f3f077899 */ /* 0x000fe20008011420 */
[-C--:B------:R-:W-:Y:S01]  /*0260*/  LEA.HI R14, R5, R11.reuse, RZ, 0x7 ;  /* 0x0000000b050e7211 */ /* 0x080fe200078f38ff */
[----:B------:R-:W-:Y:S01]  /*0270*/  IMAD.IADD R8, R11, 0x1, -R4 ;  /* 0x000000010b087824 */ /* 0x000fe200078e0a04 */
[CC--:B------:R-:W-:Y:S01]  /*0280*/  LEA.HI R9, R5.reuse, R11.reuse, RZ, 0x3 ;  /* 0x0000000b05097211 */ /* 0x0c0fe200078f18ff */
[----:B------:R-:W-:Y:S01]  /*0290*/  UIMAD UR4, UR32, UR11, UR36 ;  /* 0x0000000b200472a4 */ /* 0x000fe2000f8e0224 */
[CC--:B------:R-:W-:Y:S01]  /*02a0*/  LEA.HI R13, R5.reuse, R11.reuse, RZ, 0x6 ;  /* 0x0000000b050d7211 */ /* 0x0c0fe200078f30ff */
[----:B------:R-:W-:Y:S01]  /*02b0*/  ULDC UR12, c[0x0][0x1c0] ;  /* 0x00007000000c7ab9 */ /* 0x000fe20000000800 */
[----:B------:R-:W-:Y:S01]  /*02c0*/  LEA.HI R5, R5, R11, RZ, 0x2 ;  /* 0x0000000b05057211 */ /* 0x000fe200078f10ff */
[----:B------:R-:W-:Y:S01]  /*02d0*/  ULDC UR9, c[0x0][0x1c0] ;  /* 0x0000700000097ab9 */ /* 0x000fe20000000800 */
[----:B------:R-:W-:Y:S01]  /*02e0*/  LEA.HI R2, R2, R3, RZ, 0x1 ;  /* 0x0000000302027211 */ /* 0x000fe200078f08ff */
[----:B------:R-:W-:Y:S01]  /*02f0*/  UIMAD UR5, UR32, UR9, UR36 ;  /* 0x00000009200572a4 */ /* 0x000fe2000f8e0224 */
[----:B------:R-:W-:Y:S01]  /*0300*/  LOP3.LUT R6, R0, 0xffffffe0, RZ, 0xc0, !PT ;  /* 0xffffffe000067812 */ /* 0x000fe200078ec0ff */
[----:B------:R-:W-:Y:S01]  /*0310*/  USHF.L.U32 UR46, UR47, 0x7, URZ ;  /* 0x000000072f2e7899 */ /* 0x000fe2000800063f */
[--C-:B------:R-:W-:Y:S01]  /*0320*/  SHF.R.S32.HI R4, RZ, 0x5, R0.reuse ;  /* 0x00000005ff047819 */ /* 0x100fe20000011400 */
[----:B------:R-:W-:Y:S01]  /*0330*/  USHF.L.U32 UR39, UR4, 0x5, URZ ;  /* 0x0000000504277899 */ /* 0x000fe2000800063f */
[----:B------:R-:W-:Y:S01]  /*0340*/  SHF.R.S32.HI R0, RZ, 0x1f, R0 ;  /* 0x0000001fff007819 */ /* 0x000fe20000011400 */
[----:B------:R-:W-:Y:S01]  /*0350*/  IMAD.IADD R6, R11, 0x1, -R6 ;  /* 0x000000010b067824 */ /* 0x000fe200078e0a06 */
[----:B------:R-:W-:Y:S01]  /*0360*/  LOP3.LUT R10, R5, 0x7ffffffc, RZ, 0xc0, !PT ;  /* 0x7ffffffc050a7812 */ /* 0x000fe200078ec0ff */
[----:B------:R-:W-:Y:S01]  /*0370*/  ULDC UR51, c[0x0][0x214] ;  /* 0x0000850000337ab9 */ /* 0x000fe20000000800 */
[----:B------:R-:W-:Y:S01]  /*0380*/  LOP3.LUT R2, R2, 0xfffffffe, RZ, 0xc0, !PT ;  /* 0xfffffffe02027812 */ /* 0x000fe200078ec0ff */
[----:B------:R-:W-:Y:S01]  /*0390*/  ULDC UR58, c[0x0][0x1c8] ;  /* 0x00007200003a7ab9 */ /* 0x000fe20000000800 */
[----:B------:R-:W-:Y:S01]  /*03a0*/  LEA.HI R0, R0, R4, RZ, 0x2 ;  /* 0x0000000400007211 */ /* 0x000fe200078f10ff */
[----:B------:R-:W-:Y:S01]  /*03b0*/  IMAD.IADD R15, R11, 0x1, -R10 ;  /* 0x000000010b0f7824 */ /* 0x000fe200078e0a0a */
[----:B------:R-:W-:Y:S01]  /*03c0*/  LOP3.LUT R7, R9, 0xfffffff8, RZ, 0xc0, !PT ;  /* 0xfffffff809077812 */ /* 0x000fe200078ec0ff */
[----:B------:R-:W-:Y:S01]  /*03d0*/  IMAD.IADD R10, R3, 0x1, -R2 ;  /* 0x00000001030a7824 */ /* 0x000fe200078e0a02 */
[----:B------:R-:W-:Y:S01]  /*03e0*/  LOP3.LUT R2, R0, 0xfffffffc, RZ, 0xc0, !PT ;  /* 0xfffffffc00027812 */ /* 0x000fe200078ec0ff */
[----:B------:R-:W-:Y:S01]  /*03f0*/  ULDC.U8 UR8, c[0x0][0x3d0] ;  /* 0x0000f40000087ab9 */ /* 0x000fe20000000000 */
[----:B------:R-:W-:Y:S01]  /*0400*/  SHF.R.S32.HI R3, RZ, 0x2, R5 ;  /* 0x00000002ff037819 */ /* 0x000fe20000011405 */
[----:B------:R-:W-:Y:S01]  /*0410*/  IMAD.IADD R7, R11, 0x1, -R7 ;  /* 0x000000010b077824 */ /* 0x000fe200078e0a07 */
[----:B------:R-:W-:Y:S01]  /*0420*/  SHF.R.S32.HI R0, RZ, 0x1f, R5 ;  /* 0x0000001fff007819 */ /* 0x000fe20000011405 */
[----:B------:R-:W-:Y:S01]  /*0430*/  IMAD.IADD R16, R4, 0x1, -R2 ;  /* 0x0000000104107824 */ /* 0x000fe200078e0a02 */
[----:B------:R-:W-:Y:S01]  /*0440*/  SHF.R.S32.HI R2, RZ, 0x1f, R6 ;  /* 0x0000001fff027819 */ /* 0x000fe20000011406 */
[C---:B------:R-:W-:Y:S01]  /*0450*/  IMAD.SHL.U32 R238, R7.reuse, 0x8, RZ ;  /* 0x0000000807ee7824 */ /* 0x040fe200078e00ff */
[----:B------:R-:W-:Y:S01]  /*0460*/  LEA.HI R0, R0, R3, RZ, 0x3 ;  /* 0x0000000300007211 */ /* 0x000fe200078f18ff */
[----:B------:R-:W-:Y:S01]  /*0470*/  ULDC UR52, c[0x0][0x224] ;  /* 0x0000890000347ab9 */ /* 0x000fe20000000800 */
[--C-:B------:R-:W-:Y:S01]  /*0480*/  SHF.R.S32.HI R4, RZ, 0x3, R9.reuse ;  /* 0x00000003ff047819 */ /* 0x100fe20000011409 */
[----:B------:R-:W-:Y:S01]  /*0490*/  STL [R1+0x28], R16 ;  /* 0x0000281001007387 */ /* 0x000fe20000100800 */
[----:B------:R-:W-:Y:S01]  /*04a0*/  LOP3.LUT R0, R0, 0xfffffff8, RZ, 0xc0, !PT ;  /* 0xfffffff800007812 */ /* 0x000fe200078ec0ff */
[----:B------:R-:W-:Y:S01]  /*04b0*/  ULDC UR60, c[0x0][0x374] ;  /* 0x0000dd00003c7ab9 */ /* 0x000fe20000000800 */
[----:B------:R-:W-:Y:S01]  /*04c0*/  LEA.HI R251, R2, R6, RZ, 0x2 ;  /* 0x0000000602fb7211 */ /* 0x000fe200078f10ff */
[----:B------:R-:W-:Y:S01]  /*04d0*/  IMAD.SHL.U32 R2, R4, 0x40, RZ ;  /* 0x0000004004027824 */ /* 0x000fe200078e00ff */
[----:B------:R-:W-:Y:S01]  /*04e0*/  LOP3.LUT P4, RZ, R7, 0x2, RZ, 0xc0, !PT ;  /* 0x0000000207ff7812 */ /* 0x000fe2000788c0ff */
[----:B------:R-:W-:Y:S01]  /*04f0*/  IMAD.IADD R6, R3, 0x1, -R0 ;  /* 0x0000000103067824 */ /* 0x000fe200078e0a00 */
[----:B------:R-:W-:Y:S01]  /*0500*/  SHF.R.S32.HI R3, RZ, 0x1f, R8 ;  /* 0x0000001fff037819 */ /* 0x000fe20000011408 */
[----:B------:R-:W-:Y:S01]  /*0510*/  IMAD.U32 R4, RZ, RZ, UR6 ;  /* 0x00000006ff047e24 */ /* 0x000fe2000f8e00ff */
[----:B------:R-:W-:Y:S01]  /*0520*/  LOP3.LUT R0, R2, 0x1c0, RZ, 0xc0, !PT ;  /* 0x000001c002007812 */ /* 0x000fe200078ec0ff */
[----:B------:R-:W-:Y:S01]  /*0530*/  USHF.R.S32.HI UR6, URZ, 0x1f, UR13 ;  /* 0x0000001f3f067899 */ /* 0x000fe2000801140d */
[----:B------:R-:W-:Y:S01]  /*0540*/  LEA.HI R11, R3, R8, RZ, 0x3 ;  /* 0x00000008030b7211 */ /* 0x000fe200078f18ff */
[----:B------:R-:W-:Y:S01]  /*0550*/  USHF.L.U32 UR13, UR32, 0x7, URZ ;  /* 0x00000007200d7899 */ /* 0x000fe2000800063f */
[----:B------:R-:W-:Y:S01]  /*0560*/  SHF.R.U32.HI R3, RZ, 0x3, R0 ;  /* 0x00000003ff037819 */ /* 0x000fe20000011600 */
[----:B------:R-:W-:Y:S01]  /*0570*/  UIMAD UR54, UR6, UR32, URZ ;  /* 0x00000020063672a4 */ /* 0x000fe2000f8e023f */
[----:B------:R-:W-:Y:S01]  /*0580*/  LOP3.LUT R2, R0, 0x38, R238, 0xf8, !PT ;  /* 0x0000003800027812 */ /* 0x000fe200078ef8ee */
[----:B------:R-:W-:Y:S01]  /*0590*/  @!UP2 UIMAD UR6, UR32, UR12, UR36 ;  /* 0x0000000c2006a2a4 */ /* 0x000fe2000f8e0224 */
[----:B------:R-:W-:Y:S01]  /*05a0*/  LOP3.LUT R0, R11, 0xfffffff8, RZ, 0xc0, !PT ;  /* 0xfffffff80b007812 */ /* 0x000fe200078ec0ff */
[----:B------:R-:W-:Y:S01]  /*05b0*/  IMAD.U32 R4, RZ, RZ, UR13 ;  /* 0x0000000dff047e24 */ /* 0x000fe2000f8e00ff */
[----:B------:R-:W-:Y:S01]  /*05c0*/  LOP3.LUT R3, R2, R3, RZ, 0x3c, !PT ;  /* 0x0000000302037212 */ /* 0x000fe200078e3cff */
[----:B------:R-:W-:Y:S01]  /*05d0*/  IMAD.SHL.U32 R2, R13, 0x8, RZ ;  /* 0x000000080d027824 */ /* 0x000fe200078e00ff */
[----:B------:R-:W-:Y:S01]  /*05e0*/  LOP3.LUT R4, R6, 0x1, RZ, 0xc0, !PT ;  /* 0x0000000106047812 */ /* 0x000fe200078ec0ff */
[----:B------:R-:W-:Y:S01]  /*05f0*/  IMAD.IADD R12, R8, 0x1, -R0 ;  /* 0x00000001080c7824 */ /* 0x000fe200078e0a00 */
[C---:B------:R-:W-:Y:S01]  /*0600*/  LOP3.LUT P3, RZ, R7.reuse, 0x4, RZ, 0xc0, !PT ;  /* 0x0000000407ff7812 */ /* 0x040fe2000786c0ff */
[----:B------:R-:W-:Y:S01]  /*0610*/  IMAD.SHL.U32 R0, R7, 0x40, RZ ;  /* 0x0000004007007824 */ /* 0x000fe200078e00ff */
[----:B------:R-:W-:Y:S01]  /*0620*/  LOP3.LUT R2, R3, 0xfffffe00, R2, 0xf8, !PT ;  /* 0xfffffe0003027812 */ /* 0x000fe200078ef802 */
[C---:B------:R-:W-:Y:S01]  /*0630*/  IMAD.SHL.U32 R3, R10.reuse, 0x200, RZ ;  /* 0x000002000a037824 */ /* 0x040fe200078e00ff */
[----:B------:R-:W-:Y:S01]  /*0640*/  SHF.R.S32.HI R7, RZ, 0x7, R14 ;  /* 0x00000007ff077819 */ /* 0x000fe2000001140e */
[----:B------:R-:W-:Y:S01]  /*0650*/  IMAD.SHL.U32 R8, R10, 0x10, RZ ;  /* 0x000000100a087824 */ /* 0x000fe200078e00ff */
[----:B------:R-:W-:Y:S01]  /*0660*/  LOP3.LUT R0, R0, 0x1c0, RZ, 0xc0, !PT ;  /* 0x000001c000007812 */ /* 0x000fe200078ec0ff */
[----:B------:R1:W-:Y:S01]  /*0670*/  STL [R1+0x24], R2 ;  /* 0x0000240201007387 */ /* 0x0003e20000100800 */
[----:B------:R-:W-:Y:S01]  /*0680*/  ISETP.NE.U32.AND P0, PT, R4, 0x1, PT ;  /* 0x000000010400780c */ /* 0x000fe20003f05070 */
[----:B------:R-:W-:Y:S01]  /*0690*/  ULDC UR59, c[0x0][0x194] ;  /* 0x00006500003b7ab9 */ /* 0x000fe20000000800 */
[----:B------:R-:W-:Y:S01]  /*06a0*/  LOP3.LUT R170, R0, 0x8, R9, 0xf8, !PT ;  /* 0x0000000800aa7812 */ /* 0x000fe200078ef809 */
[----:B------:R-:W-:Y:S01]  /*06b0*/  @UP2 UIMAD UR56, UR32, UR51, URZ ;  /* 0x00000033203822a4 */ /* 0x000fe2000f8e023f */
[----:B------:R-:W-:Y:S01]  /*06c0*/  R2P PR, R6, 0x6 ;  /* 0x0000000606007804 */ /* 0x000fe20000000000 */
[----:B------:R-:W-:Y:S01]  /*06d0*/  UMOV UR38, 0xffffc000 ;  /* 0xffffc00000267882 */ /* 0x000fe20000000000 */
[----:B------:R-:W-:Y:S01]  /*06e0*/  SEL R172, R232, 0xffffffe0, !P4 ;  /* 0xffffffe0e8ac7807 */ /* 0x000fe20006000000 */
[----:B------:R-:W-:Y:S01]  /*06f0*/  ULOP3.LUT UR58, UR36, UR58, URZ, 0x3c, !UPT ;  /* 0x0000003a243a7292 */ /* 0x000fe2000f8e3c3f */
[----:B------:R-:W-:Y:S01]  /*0700*/  SEL R230, R230, 0x10, !P0 ;  /* 0x00000010e6e67807 */ /* 0x000fe20004000000 */
[----:B------:R-:W-:Y:S01]  /*0710*/  UISETP.NE.AND UP3, UPT, UR8, URZ, UPT ;  /* 0x0000003f0800728c */ /* 0x000fe2000bf65270 */
[----:B------:R-:W-:Y:S01]  /*0720*/  SEL R232, R232, 0xffffffe0, !P1 ;  /* 0xffffffe0e8e87807 */ /* 0x000fe20004800000 */
[----:B------:R-:W-:-:S02]  /*0730*/  UIMAD UR60, UR60, 0xc0, URZ ;  /* 0x000000c03c3c78a4 */ /* 0x000fc4000f8e023f */
[----:B------:R-:W-:Y:S02]  /*0740*/  UIMAD UR59, UR59, 0xc0, URZ ;  /* 0x000000c03b3b78a4 */ /* 0x000fe4000f8e023f */
[----:B------:R-:W-:Y:S02]  /*0750*/  USHF.R.S32.HI UR61, URZ, 0x1f, UR36 ;  /* 0x0000001f3f3d7899 */ /* 0x000fe40008011424 */
[----:B------:R-:W-:Y:S02]  /*0760*/  UIMAD.WIDE.U32 UR40, UR34, UR44, URZ ;  /* 0x0000002c222872a5 */ /* 0x000fe4000f8e003f */
[----:B------:R-:W-:Y:S02]  /*0770*/  UIMAD UR53, UR35, UR44, URZ ;  /* 0x0000002c233572a4 */ /* 0x000fe4000f8e023f */
[----:B------:R-:W-:Y:S02]  /*0780*/  USHF.R.S32.HI UR55, URZ, 0x1f, UR48 ;  /* 0x0000001f3f377899 */ /* 0x000fe40008011430 */
[----:B------:R-:W-:Y:S01]  /*0790*/  UIMAD UR52, UR5, UR52, URZ ;  /* 0x00000034053472a4 */ /* 0x000fe2000f8e023f */
[----:B-1----:R-:W-:Y:S01]  /*07a0*/  IMAD.SHL.U32 R2, R16, 0x10, RZ ;  /* 0x0000001010027824 */ /* 0x002fe200078e00ff */
[----:B------:R-:W-:-:S02]  /*07b0*/  @!UP2 UIMAD UR51, UR6, UR51, URZ ;  /* 0x000000330633a2a4 */ /* 0x000fc4000f8e023f */
[----:B------:R-:W-:Y:S02]  /*07c0*/  USHF.R.S32.HI UR50, URZ, 0x1f, UR46 ;  /* 0x0000001f3f327899 */ /* 0x000fe4000801142e */
[----:B------:R-:W-:Y:S01]  /*07d0*/  LOP3.LUT R5, R0, 0x30, R2, 0xf8, !PT ;  /* 0x0000003000057812 */ /* 0x000fe200078ef802 */
[----:B------:R-:W-:Y:S01]  /*07e0*/  USHF.R.S32.HI UR49, URZ, 0x1f, UR39 ;  /* 0x0000001f3f317899 */ /* 0x000fe20008011427 */
[----:B------:R-:W-:Y:S01]  /*07f0*/  SHF.R.U32.HI R0, RZ, 0x3, R0 ;  /* 0x00000003ff007819 */ /* 0x000fe20000011600 */
[----:B------:R-:W-:Y:S01]  /*0800*/  ULDC.64 UR42, c[0x0][0x118] ;  /* 0x00004600002a7ab9 */ /* 0x000fe20000000a00 */
[----:B------:R-:W-:Y:S02]  /*0810*/  LOP3.LUT R4, R5, 0x8, R9, 0xf8, !PT ;  /* 0x0000000805047812 */ /* 0x000fe400078ef809 */
[----:B------:R-:W-:Y:S01]  /*0820*/  LEA.HI.SX32 R251, R251, R2, 0x1e ;  /* 0x00000002fbfb7211 */ /* 0x000fe200078ff2ff */
[----:B------:R-:W-:Y:S01]  /*0830*/  IMAD R2, R7, 0x1000, R3 ;  /* 0x0000100007027824 */ /* 0x000fe200078e0203 */
[----:B------:R-:W-:-:S02]  /*0840*/  LOP3.LUT R170, R170, R0, RZ, 0x3c, !PT ;  /* 0x00000000aaaa7212 */ /* 0x000fc400078e3cff */
[----:B------:R-:W-:Y:S01]  /*0850*/  LOP3.LUT R3, R3, R4, R0, 0xf6, !PT ;  /* 0x0000000403037212 */ /* 0x000fe200078ef600 */
[----:B------:R-:W-:Y:S02]  /*0860*/  IMAD.SHL.U32 R0, R6, 0x40, RZ ;  /* 0x0000004006007824 */ /* 0x000fe400078e00ff */
[----:B------:R-:W-:Y:S02]  /*0870*/  IMAD.IADD R170, R2, 0x1, R170 ;  /* 0x0000000102aa7824 */ /* 0x000fe400078e02aa */
[----:B------:R-:W-:Y:S01]  /*0880*/  IMAD.SHL.U32 R6, R15, 0x2, RZ ;  /* 0x000000020f067824 */ /* 0x000fe200078e00ff */
[----:B------:R-:W-:Y:S01]  /*0890*/  LOP3.LUT R0, R0, 0x1c0, RZ, 0xc0, !PT ;  /* 0x000001c000007812 */ /* 0x000fe200078ec0ff */
[C---:B------:R-:W-:Y:S02]  /*08a0*/  IMAD.SHL.U32 R2, R7.reuse, 0x8, RZ ;  /* 0x0000000807027824 */ /* 0x040fe400078e00ff */
[----:B------:R-:W-:Y:S01]  /*08b0*/  IMAD R5, R7, 0x2000, R6 ;  /* 0x0000200007057824 */ /* 0x000fe200078e0206 */
[----:B------:R-:W-:Y:S01]  /*08c0*/  SHF.R.U32.HI R4, RZ, 0x3, R0 ;  /* 0x00000003ff047819 */ /* 0x000fe20000011600 */
[----:B------:R-:W-:Y:S01]  /*08d0*/  IMAD.U32 R7, RZ, RZ, UR7 ;  /* 0x00000007ff077e24 */ /* 0x000fe2000f8e00ff */
[----:B------:R-:W-:Y:S01]  /*08e0*/  LOP3.LUT R2, R2, 0x8, RZ, 0xc0, !PT ;  /* 0x0000000802027812 */ /* 0x000fe200078ec0ff */
[----:B------:R-:W-:Y:S01]  /*08f0*/  USHF.R.S32.HI UR7, URZ, 0x1f, UR36 ;  /* 0x0000001f3f077899 */ /* 0x000fe20008011424 */
[-C--:B------:R-:W-:Y:S01]  /*0900*/  LOP3.LUT R7, R4, R0.reuse, RZ, 0xfc, !PT ;  /* 0x0000000004077212 */ /* 0x080fe200078efcff */
[----:B------:R-:W-:Y:S01]  /*0910*/  IMAD R5, R16, 0x400, R5 ;  /* 0x0000040010057824 */ /* 0x000fe200078e0205 */
[----:B------:R-:W-:Y:S01]  /*0920*/  LOP3.LUT R9, R2, 0x10, R8, 0xf8, !PT ;  /* 0x0000001002097812 */ /* 0x000fe200078ef808 */
[----:B------:R-:W-:Y:S01]  /*0930*/  IMAD R6, R16, 0x400, R6 ;  /* 0x0000040010067824 */ /* 0x000fe200078e0206 */
[----:B------:R-:W-:Y:S01]  /*0940*/  LOP3.LUT R8, R4, R0, R2, 0x1e, !PT ;  /* 0x0000000004087212 */ /* 0x000fe200078e1e02 */
[----:B------:R-:W-:Y:S01]  /*0950*/  IMAD.U32 R13, RZ, RZ, UR7 ;  /* 0x00000007ff0d7e24 */ /* 0x000fe2000f8e00ff */
[----:B------:R-:W-:Y:S01]  /*0960*/  USHF.R.S32.HI UR7, URZ, 0x1f, UR32 ;  /* 0x0000001f3f077899 */ /* 0x000fe20008011420 */
[----:B------:R-:W-:-:S02]  /*0970*/  IMAD.SHL.U32 R2, R12, 0x40, RZ ;  /* 0x000000400c027824 */ /* 0x000fc400078e00ff */
[----:B------:R-:W-:Y:S02]  /*0980*/  IMAD.IADD R7, R7, 0x1, R5 ;  /* 0x0000000107077824 */ /* 0x000fe400078e0205 */
[----:B------:R-:W-:Y:S01]  /*0990*/  IMAD.SHL.U32 R5, R10, 0x8, RZ ;  /* 0x000000080a057824 */ /* 0x000fe200078e00ff */
[----:B------:R-:W-:Y:S01]  /*09a0*/  LOP3.LUT R2, R2, 0x1c0, RZ, 0xc0, !PT ;  /* 0x000001c002027812 */ /* 0x000fe200078ec0ff */
[----:B------:R-:W-:Y:S02]  /*09b0*/  IMAD.U32 R0, RZ, RZ, UR7 ;  /* 0x00000007ff007e24 */ /* 0x000fe4000f8e00ff */
[----:B------:R-:W-:Y:S01]  /*09c0*/  IMAD.SHL.U32 R0, R11, 0x40, RZ ;  /* 0x000000400b007824 */ /* 0x000fe200078e00ff */
[----:B------:R-:W-:Y:S01]  /*09d0*/  LOP3.LUT R5, R2, 0x8, R5, 0xf8, !PT ;  /* 0x0000000802057812 */ /* 0x000fe200078ef805 */
[----:B------:R-:W-:Y:S01]  /*09e0*/  IMAD.IADD R6, R6, 0x1, R8 ;  /* 0x0000000106067824 */ /* 0x000fe200078e0208 */
[----:B------:R-:W-:Y:S01]  /*09f0*/  SHF.R.U32.HI R4, RZ, 0x3, R2 ;  /* 0x00000003ff047819 */ /* 0x000fe20000011602 */
[----:B------:R-:W-:Y:S01]  /*0a00*/  IMAD.SHL.U32 R228, R7, 0x2, RZ ;  /* 0x0000000207e47824 */ /* 0x000fe200078e00ff */
[----:B------:R-:W-:Y:S01]  /*0a10*/  LOP3.LUT R0, R0, 0xfffffe00, RZ, 0xc0, !PT ;  /* 0xfffffe0000007812 */ /* 0x000fe200078ec0ff */
[----:B------:R-:W-:Y:S01]  /*0a20*/  IMAD.SHL.U32 R170, R170, 0x2, RZ ;  /* 0x00000002aaaa7824 */ /* 0x000fe200078e00ff */
        /* <DEDUP_REMOVED lines=13> */
[----:B------:R-:W-:Y:S01]  /*0b00*/  IADD3 R12, R0, 0x420, RZ ;  /* 0x00000420000c7810 */ /* 0x000fe20007ffe0ff */
[--C-:B------:R-:W-:Y:S01]  /*0b10*/  IMAD.IADD R7, R232, 0x1, R0.reuse ;  /* 0x00000001e8077824 */ /* 0x100fe200078e0200 */
[----:B------:R-:W-:Y:S01]  /*0b20*/  IADD3 R8, R0, 0x2020, RZ ;  /* 0x0000202000087810 */ /* 0x000fe20007ffe0ff */
[----:B------:R-:W-:Y:S01]  /*0b30*/  IMAD.IADD R10, R4, 0x1, R0 ;  /* 0x00000001040a7824 */ /* 0x000fe200078e0200 */
[----:B------:R-:W-:Y:S01]  /*0b40*/  @P1 IADD3 R12, R0, 0x3e0, RZ ;  /* 0x000003e0000c1810 */ /* 0x000fe20007ffe0ff */
[----:B------:R-:W-:Y:S01]  /*0b50*/  IMAD.IADD R229, R228, 0x1, R4 ;  /* 0x00000001e4e57824 */ /* 0x000fe200078e0204 */
[C---:B------:R-:W-:Y:S01]  /*0b60*/  IADD3 R11, R0.reuse, 0x2420, RZ ;  /* 0x00002420000b7810 */ /* 0x040fe20007ffe0ff */
[----:B------:R-:W-:Y:S01]  /*0b70*/  STL [R1+0x58], R7 ;  /* 0x0000580701007387 */ /* 0x000fe20000100800 */
[----:B------:R-:W-:Y:S01]  /*0b80*/  @P1 IADD3 R8, R0, 0x1fe0, RZ ;  /* 0x00001fe000081810 */ /* 0x000fe20007ffe0ff */
[----:B------:R-:W-:Y:S01]  /*0b90*/  IMAD.IADD R230, R230, 0x1, R229 ;  /* 0x00000001e6e67824 */ /* 0x000fe200078e02e5 */
[C---:B------:R-:W-:Y:S01]  /*0ba0*/  IADD3 R5, R0.reuse, 0x2440, RZ ;  /* 0x0000244000057810 */ /* 0x040fe20007ffe0ff */
[----:B------:R-:W-:Y:S01]  /*0bb0*/  STL [R1+0x3c], R10 ;  /* 0x00003c0a01007387 */ /* 0x000fe20000100800 */
[----:B------:R-:W-:Y:S01]  /*0bc0*/  @P1 IADD3 R11, R0, 0x23e0, RZ ;  /* 0x000023e0000b1810 */ /* 0x000fe20007ffe0ff */
[----:B------:R-:W-:Y:S01]  /*0bd0*/  IMAD.IADD R4, R4, 0x1, R8 ;  /* 0x0000000104047824 */ /* 0x000fe200078e0208 */
[----:B------:R-:W-:Y:S01]  /*0be0*/  @P2 IADD3 R5, R0, 0x23c0, RZ ;  /* 0x000023c000052810 */ /* 0x000fe20007ffe0ff */
[----:B------:R-:W-:Y:S01]  /*0bf0*/  STL [R1+0x44], R12 ;  /* 0x0000440c01007387 */ /* 0x000fe20000100800 */
[----:B------:R-:W-:Y:S01]  /*0c00*/  SEL R2, R2, 0x3c0, !P2 ;  /* 0x000003c002027807 */ /* 0x000fe20005000000 */
[--C-:B------:R-:W-:Y:S01]  /*0c10*/  IMAD.IADD R235, R228, 0x1, R232.reuse ;  /* 0x00000001e4eb7824 */ /* 0x100fe200078e02e8 */
[C---:B------:R-:W-:Y:S01]  /*0c20*/  IADD3 R6, R0.reuse, 0x2040, RZ ;  /* 0x0000204000067810 */ /* 0x040fe20007ffe0ff */
[----:B------:R-:W-:Y:S01]  /*0c30*/  STL [R1+0x2c], R8 ;  /* 0x00002c0801007387 */ /* 0x000fe20000100800 */
[----:B------:R-:W-:Y:S01]  /*0c40*/  @P2 IADD3 R6, R0, 0x1fc0, RZ ;  /* 0x00001fc000062810 */ /* 0x000fe20007ffe0ff */
[----:B------:R-:W-:-:S02]  /*0c50*/  IMAD.IADD R234, R231, 0x1, R232 ;  /* 0x00000001e7ea7824 */ /* 0x000fc400078e02e8 */
[----:B------:R-:W-:Y:S01]  /*0c60*/  STL [R1+0x40], R11 ;  /* 0x0000400b01007387 */ /* 0x000fe20000100800 */
[----:B------:R-:W-:Y:S02]  /*0c70*/  IMAD.IADD R233, R232, 0x1, R229 ;  /* 0x00000001e8e97824 */ /* 0x000fe400078e02e5 */
[----:B------:R-:W-:Y:S01]  /*0c80*/  IMAD.SHL.U32 R3, R3, 0x2, RZ ;  /* 0x0000000203037824 */ /* 0x000fe200078e00ff */
[----:B------:R1:W-:Y:S01]  /*0c90*/  STL [R1+0x34], R5 ;  /* 0x0000340501007387 */ /* 0x0003e20000100800 */
[----:B------:R-:W-:-:S03]  /*0ca0*/  IMAD.IADD R172, R172, 0x1, R171 ;  /* 0x00000001acac7824 */ /* 0x000fc600078e02ab */
        /* <DEDUP_REMOVED lines=11> */
.L_x_1773:
[----:B------:R-:W-:Y:S02]  /*0d60*/  ULDC.64 UR4, c[0x0][0x240] ;  /* 0x0000900000047ab9 */ /* 0x000fe40000000a00 */
[----:B------:R-:W-:Y:S02]  /*0d70*/  UISETP.NE.U32.AND UP6, UPT, URZ, UR4, UPT ;  /* 0x000000043f00728c */ /* 0x000fe4000bfc5070 */
[----:B------:R-:W-:Y:S02]  /*0d80*/  USHF.R.S32.HI UR18, URZ, 0x1f, UR32 ;  /* 0x0000001f3f127899 */ /* 0x000fe40008011420 */
[----:B------:R-:W-:Y:S02]  /*0d90*/  USHF.L.U32 UR13, UR32, 0x2, URZ ;  /* 0x00000002200d7899 */ /* 0x000fe4000800063f */
        /* <DEDUP_REMOVED lines=9> */
[----:B------:R-:W-:-:S02]  /*0e30*/  ULDC.U8 UR4, c[0x0][0x312] ;  /* 0x0000c48000047ab9 */ /* 0x000fc40000000000 */
[----:B------:R-:W-:Y:S01]  /*0e40*/  UISETP.NE.AND UP5, UPT, UR4, URZ, UPT ;  /* 0x0000003f0400728c */ /* 0x000fe2000bfa5270 */
[----:B------:R-:W-:Y:S01]  /*0e50*/  IMAD.U32 R5, RZ, RZ, UR5 ;  /* 0x00000005ff057e24 */ /* 0x000fe2000f8e00ff */
[----:B------:R-:W-:Y:S02]  /*0e60*/  ULDC.64 UR20, c[0x0][0x118] ;  /* 0x0000460000147ab9 */ /* 0x000fe40000000a00 */
[----:B------:R-:W-:Y:S01]  /*0e70*/  @UP4 UIADD3 UR4, UP0, UR13, UR8, URZ ;  /* 0x000000080d044290 */ /* 0x000fe2000ff1e03f */
[----:B------:R-:W-:Y:S01]  /*0e80*/  PLOP3.LUT P0, PT, PT, PT, UP4, 0x80, 0x0 ;  /* 0x000000000000781c */ /* 0x000fe20003f0f048 */
[----:B------:R1:W2:Y:S01]  /*0e90*/  @P2 LDG.E R8, [R4.64] ;  /* 0x0000001404082981 */ /* 0x0002a2000c1e1900 */
[----:B------:R-:W-:Y:S02]  /*0ea0*/  ULDC.64 UR6, c[0x0][0x248] ;  /* 0x0000920000067ab9 */ /* 0x000fe40000000a00 */
[----:B------:R-:W-:Y:S01]  /*0eb0*/  @UP4 UIADD3.X UR5, UR10, UR9, URZ, UP0, !UPT ;  /* 0x000000090a054290 */ /* 0x000fe200087fe43f */
[----:B---3--:R1:W3:Y:S01]  /*0ec0*/  @P2 LDG.E R2, [R4.64+0x4] ;  /* 0x0000041404022981 */ /* 0x0082e2000c1e1900 */
        /* <DEDUP_REMOVED lines=31> */
.L_x_1697:
        /* <DEDUP_REMOVED lines=23> */
[----:B------:R-:W-:Y:S02]  /*1230*/  UIMAD.WIDE.U32 UR8, UR32, UR4, URZ ;  /* 0x00000004200872a5 */ /* 0x000fe4000f8e003f */
[----:B------:R-:W-:Y:S02]  /*1240*/  UIMAD UR5, UR32, UR5, UR6 ;  /* 0x00000005200572a4 */ /* 0x000fe4000f8e0206 */
[----:B------:R-:W-:Y:S02]  /*1250*/  UISETP.NE.AND UP1, UPT, UR12, -0x1, UPT ;  /* 0xffffffff0c00788c */ /* 0x000fe4000bf25270 */
[----:B------:R-:W-:-:S02]  /*1260*/  ULDC.64 UR10, c[0x0][0x190] ;  /* 0x00006400000a7ab9 */ /* 0x000fc40000000a00 */
[----:B------:R-:W-:Y:S02]  /*1270*/  UIADD3 UR33, UR9, UR5, URZ ;  /* 0x0000000509217290 */ /* 0x000fe4000fffe03f */
[----:B------:R-:W-:Y:S02]  /*1280*/  UIMAD.WIDE.U32 UR4, UR12, UR10, URZ ;  /* 0x0000000a0c0472a5 */ /* 0x000fe4000f8e003f */
[----:B-1----:R-:W-:Y:S02]  /*1290*/  UISETP.NE.AND UP0, UPT, UR22, -0x1, UPT ;  /* 0xffffffff1600788c */ /* 0x002fe4000bf05270 */
[----:B------:R-:W-:Y:S02]  /*12a0*/  USEL UR37, UR8, UR4, !UP1 ;  /* 0x0000000408257287 */ /* 0x000fe4000c800000 */
[----:B------:R-:W-:Y:S02]  /*12b0*/  UIMAD UR4, UR12, UR11, URZ ;  /* 0x0000000b0c0472a4 */ /* 0x000fe4000f8e023f */
[----:B------:R-:W-:Y:S01]  /*12c0*/  ULDC.64 UR8, c[0x0][0x198] ;  /* 0x0000660000087ab9 */ /* 0x000fe20000000a00 */
[----:B------:R-:W-:Y:S01]  /*12d0*/  PLOP3.LUT P0, PT, PT, PT, UP0, 0x80, 0x0 ;  /* 0x000000000000781c */ /* 0x000fe20003f0f008 */
[----:B------:R-:W-:-:S02]  /*12e0*/  @UP1 UIADD3 UR33, UR5, UR4, URZ ;  /* 0x0000000405211290 */ /* 0x000fc4000fffe03f */
        /* <DEDUP_REMOVED lines=23> */
.L_x_1699:
        /* <DEDUP_REMOVED lines=18> */
.L_x_1700:
        /* <DEDUP_REMOVED lines=30> */
[----:B------:R-:W-:Y:S01]  /*1760*/  UIMAD UR9, UR11, UR9, UR5 ;  /* 0x000000090b0972a4 */ /* 0x000fe2000f8e0205 */
[----:B------:R-:W-:Y:S01]  /*1770*/  IMAD.MOV.U32 R4, RZ, RZ, RZ ;  /* 0x000000ffff047224 */ /* 0x000fe200078e00ff */
[----:B------:R-:W-:Y:S01]  /*1780*/  USHF.L.U32 UR11, UR32, 0x7, URZ ;  /* 0x00000007200b7899 */ /* 0x000fe2000800063f */
[----:B------:R-:W-:Y:S01]  /*1790*/  IMAD R0, R0, R6, RZ ;  /* 0x0000000600007224 */ /* 0x000fe200078e02ff */
[----:B------:R-:W-:Y:S02]  /*17a0*/  USEL UR14, UR4, URZ, UP3 ;  /* 0x0000003f040e7287 */ /* 0x000fe40009800000 */
[----:B------:R-:W-:Y:S01]  /*17b0*/  USHF.L.U64.HI UR4, UR32, 0x7, UR18 ;  /* 0x0000000720047899 */ /* 0x000fe20008010212 */
[----:B------:R-:W-:Y:S01]  /*17c0*/  IMAD.HI.U32 R0, R5, R0, R4 ;  /* 0x0000000005007227 */ /* 0x000fe200078e0004 */
[----:B------:R-:W-:Y:S02]  /*17d0*/  USEL UR5, UR11, URZ, UP6 ;  /* 0x0000003f0b057287 */ /* 0x000fe4000b000000 */
[----:B------:R-:W-:-:S02]  /*17e0*/  USEL UR4, UR4, URZ, UP6 ;  /* 0x0000003f04047287 */ /* 0x000fc4000b000000 */
[----:B------:R-:W-:Y:S01]  /*17f0*/  UIADD3 UR6, UP0, UR13, UR5, URZ ;  /* 0x000000050d067290 */ /* 0x000fe2000ff1e03f */
[----:B------:R-:W-:Y:S01]  /*1800*/  IMAD.HI.U32 R0, R0, R2, RZ ;  /* 0x0000000200007227 */ /* 0x000fe200078e00ff */
[----:B------:R-:W-:Y:S02]  /*1810*/  ULDC UR11, c[0x0][0x234] ;  /* 0x00008d00000b7ab9 */ /* 0x000fe40000000800 */
[----:B------:R-:W-:Y:S01]  /*1820*/  UIADD3.X UR5, UR30, UR4, URZ, UP0, !UPT ;  /* 0x000000041e057290 */ /* 0x000fe200087fe43f */
[----:B------:R-:W-:Y:S01]  /*1830*/  IMAD.MOV R4, RZ, RZ, -R0 ;  /* 0x000000ffff047224 */ /* 0x000fe200078e0a00 */
[----:B------:R-:W-:Y:S02]  /*1840*/  UIMAD UR4, UR35, UR6, URZ ;  /* 0x00000006230472a4 */ /* 0x000fe4000f8e023f */
[----:B------:R-:W-:Y:S01]  /*1850*/  USEL UR9, UR9, URZ, UP3 ;  /* 0x0000003f09097287 */ /* 0x000fe20009800000 */
[----:B------:R-:W-:Y:S01]  /*1860*/  IMAD R2, R6, R4, R2 ;  /* 0x0000000406027224 */ /* 0x000fe200078e0202 */
[----:B------:R-:W-:-:S02]  /*1870*/  UIMAD UR8, UR34, UR5, UR4 ;  /* 0x00000005220872a4 */ /* 0x000fc4000f8e0204 */
[----:B------:R-:W-:Y:S02]  /*1880*/  @UP2 USEL UR4, UR56, UR12, !UP1 ;  /* 0x0000000c38042287 */ /* 0x000fe4000c800000 */
[----:B------:R-:W-:Y:S01]  /*1890*/  ISETP.GT.U32.AND P0, PT, R6, R2, PT ;  /* 0x000000020600720c */ /* 0x000fe20003f04070 */
[----:B------:R-:W-:Y:S02]  /*18a0*/  USHF.R.S32.HI UR18, URZ, 0x1f, UR19 ;  /* 0x0000001f3f127899 */ /* 0x000fe40008011413 */
[----:B------:R-:W-:Y:S02]  /*18b0*/  @UP2 UIMAD UR11, UR36, UR11, UR4 ;  /* 0x0000000b240b22a4 */ /* 0x000fe4000f8e0204 */
[----:B------:R-:W-:-:S04]  /*18c0*/  UIMAD.WIDE.U32 UR4, UR34, UR6, URZ ;  /* 0x00000006220472a5 */ /* 0x000fc8000f8e003f */
[----:B------:R-:W-:Y:S02]  /*18d0*/  UIADD3 UR8, UR5, UR8, URZ ;  /* 0x0000000805087290 */ /* 0x000fe4000fffe03f */
[----:B------:R-:W-:Y:S02]  /*18e0*/  @!UP2 UMOV UR11, UR51 ;  /* 0x00000033000bac82 */ /* 0x000fe40008000000 */
        /* <DEDUP_REMOVED lines=16> */
.L_x_1701:
[----:B------:R-:W-:Y:S02]  /*19f0*/  UMOV UR6, UR52 ;  /* 0x0000003400067c82 */ /* 0x000fe40008000000 */
.L_x_1702:
[----:B------:R-:W1:Y:S01]  /*1a00*/  S2R R19, SR_TID.X ;  /* 0x0000000000137919 */ /* 0x000e620000002100 */
[----:B------:R-:W-:Y:S01]  /*1a10*/  UIADD3 UR4, UP5, UP4, UR4, UR46, UR48 ;  /* 0x0000002e04047290 */ /* 0x000fe2000fcbe030 */
[----:B------:R-:W-:Y:S01]  /*1a20*/  SHF.R.S32.HI R239, RZ, 0x1f, R238 ;  /* 0x0000001fffef7819 */ /* 0x000fe200000114ee */
[----:B------:R-:W-:Y:S01]  /*1a30*/  USHF.R.S32.HI UR12, URZ, 0x1f, UR36 ;  /* 0x0000001f3f0c7899 */ /* 0x000fe20008011424 */
[----:B------:R-:W-:Y:S01]  /*1a40*/  IMAD.U32 R9, RZ, RZ, UR13 ;  /* 0x0000000dff097e24 */ /* 0x000fe2000f8e00ff */
[----:B------:R-:W-:Y:S01]  /*1a50*/  UIADD3 UR14, UP1, UP0, UR14, UR4, UR15 ;  /* 0x000000040e0e7290 */ /* 0x000fe2000f83e00f */
[----:B------:R-:W-:Y:S01]  /*1a60*/  BSSY B1, `(.L_x_1698) ;  /* 0x0000b9c000017945 */ /* 0x000fe20003800000 */
[----:B------:R-:W-:Y:S02]  /*1a70*/  UIADD3.X UR4, UR8, UR50, UR55, UP5, UP4 ;  /* 0x0000003208047290 */ /* 0x000fe4000afe8437 */
[----:B------:R-:W-:-:S02]  /*1a80*/  UIADD3 UR6, UR13, UR6, URZ ;  /* 0x000000060d067290 */ /* 0x000fc4000fffe03f */
[----:B------:R-:W-:Y:S02]  /*1a90*/  UIADD3.X UR10, UR9, UR4, UR10, UP1, UP0 ;  /* 0x00000004090a7290 */ /* 0x000fe40008fe040a */
[----:B------:R-:W-:Y:S02]  /*1aa0*/  UISETP.GE.AND UP0, UPT, UR29, 0x1, UPT ;  /* 0x000000011d00788c */ /* 0x000fe4000bf06270 */
[----:B------:R-:W-:Y:S02]  /*1ab0*/  ULDC.64 UR4, c[0x0][0x1a8] ;  /* 0x00006a0000047ab9 */ /* 0x000fe40000000a00 */
[----:B------:R-:W-:Y:S02]  /*1ac0*/  UIMAD UR4, UR12, UR4, URZ ;  /* 0x000000040c0472a4 */ /* 0x000fe4000f8e023f */
[----:B------:R-:W-:Y:S02]  /*1ad0*/  UMOV UR15, 0x4 ;  /* 0x00000004000f7882 */ /* 0x000fe40000000000 */
[----:B------:R-:W-:Y:S01]  /*1ae0*/  UIMAD UR9, UR36, UR5, UR4 ;  /* 0x00000005240972a4 */ /* 0x000fe2000f8e0204 */
[----:B-1----:R-:W-:-:S02]  /*1af0*/  SHF.R.S32.HI R20, RZ, 0x1f, R19 ;  /* 0x0000001fff147819 */ /* 0x002fc40000011413 */
[----:B------:R-:W-:Y:S02]  /*1b00*/  ULDC.64 UR4, c[0x0][0x378] ;  /* 0x0000de0000047ab9 */ /* 0x000fe40000000a00 */
[----:B------:R-:W-:Y:S01]  /*1b10*/  UIMAD UR4, UR12, UR4, URZ ;  /* 0x000000040c0472a4 */ /* 0x000fe2000f8e023f */
[CC--:B------:R-:W-:Y:S02]  /*1b20*/  LEA.HI R2, R20.reuse, R19.reuse, RZ, 0x3 ;  /* 0x0000001314027211 */ /* 0x0c0fe400078f18ff */
[----:B------:R-:W-:Y:S01]  /*1b30*/  LEA.HI R8, R20, R19, RZ, 0x5 ;  /* 0x0000001314087211 */ /* 0x000fe200078f28ff */
[----:B------:R-:W-:Y:S01]  /*1b40*/  UIMAD UR8, UR36, UR5, UR4 ;  /* 0x00000005240872a4 */ /* 0x000fe2000f8e0204 */
[----:B------:R-:W-:Y:S02]  /*1b50*/  SHF.R.S32.HI R2, RZ, 0x3, R2 ;  /* 0x00000003ff027819 */ /* 0x000fe40000011402 */
[----:B------:R-:W-:Y:S02]  /*1b60*/  ULDC.64 UR4, c[0x0][0x370] ;  /* 0x0000dc0000047ab9 */ /* 0x000fe40000000a00 */
[----:B------:R-:W-:Y:S01]  /*1b70*/  SHF.R.S32.HI R18, RZ, 0x1f, R2 ;  /* 0x0000001fff127819 */ /* 0x000fe20000011402 */
[----:B------:R-:W-:Y:S01]  /*1b80*/  UIMAD UR4, UR30, UR4, URZ ;  /* 0x000000041e0472a4 */ /* 0x000fe2000f8e023f */
[----:B------:R-:W-:-:S03]  /*1b90*/  IADD3 R0, P0, R2, UR13, RZ ;  /* 0x0000000d02007c10 */ /* 0x000fc6000ff1e0ff */
[----:B------:R-:W-:Y:S01]  /*1ba0*/  UIMAD UR4, UR13, UR5, UR4 ;  /* 0x000000050d0472a4 */ /* 0x000fe2000f8e0204 */
[----:B------:R-:W-:Y:S01]  /*1bb0*/  IADD3.X R7, R18, UR30, RZ, P0, !PT ;  /* 0x0000001e12077c10 */ /* 0x000fe200087fe4ff */
[----:B------:R-:W-:Y:S01]  /*1bc0*/  IMAD.WIDE.U32 R4, R0, c[0x0][0x190], R238 ;  /* 0x0000640000047a25 */ /* 0x000fe200078e00ee */
[----:B------:R-:W-:-:S03]  /*1bd0*/  UIADD3 UR5, UR13, UR11, URZ ;  /* 0x0000000b0d057290 */ /* 0x000fc6000fffe03f */
[----:B------:R-:W-:Y:S01]  /*1be0*/  IMAD R7, R7, c[0x0][0x190], RZ ;  /* 0x0000640007077a24 */ /* 0x000fe200078e02ff */
[----:B------:R-:W-:Y:S01]  /*1bf0*/  IADD3 R6, P0, R4, UR37, RZ ;  /* 0x0000002504067c10 */ /* 0x000fe2000ff1e0ff */
[----:B------:R-:W-:Y:S02]  /*1c00*/  ULDC.64 UR12, c[0x0][0x200] ;  /* 0x00008000000c7ab9 */ /* 0x000fe40000000a00 */
[----:B------:R-:W-:Y:S01]  /*1c10*/  IMAD R0, R0, c[0x0][0x194], R7 ;  /* 0x0000650000007a24 */ /* 0x000fe200078e0207 */
[----:B------:R-:W-:-:S04]  /*1c20*/  UIMAD.WIDE UR12, UR5, UR15, UR12 ;  /* 0x0000000f050c72a5 */ /* 0x000fc8000f8e020c */
        /* <DEDUP_REMOVED lines=9> */
[----:B------:R-:W-:Y:S02]  /*1cc0*/  IADD3 R5, R5, UR4, RZ ;  /* 0x0000000405057c10 */ /* 0x000fe4000fffe0ff */
[----:B------:R-:W-:Y:S01]  /*1cd0*/  LEA.HI.X.SX32 R10, R0, UR10, 0x1, P0 ;  /* 0x0000000a000a7c11 */ /* 0x000fe200080f0eff */
[----:B------:R-:W-:Y:S01]  /*1ce0*/  IMAD.U32 R0, RZ, RZ, UR36 ;  /* 0x00000024ff007e24 */ /* 0x000fe2000f8e00ff */
[----:B------:R-:W-:Y:S01]  /*1cf0*/  LEA R9, P0, R8, c[0x0][0x350], 0x2 ;  /* 0x0000d40008097a11 */ /* 0x000fe200078010ff */
[----:B------:R-:W-:Y:S02]  /*1d00*/  ULDC.64 UR10, c[0x0][0x3c8] ;  /* 0x0000f200000a7ab9 */ /* 0x000fe40000000a00 */
[----:B------:R-:W-:Y:S01]  /*1d10*/  IMAD.WIDE.U32 R4, R0, c[0x0][0x378], R4 ;  /* 0x0000de0000047a25 */ /* 0x000fe200078e0004 */
[----:B------:R-:W-:Y:S01]  /*1d20*/  LEA.HI.X R8, R8, c[0x0][0x354], R10, 0x2, P0 ;  /* 0x0000d50008087a11 */ /* 0x000fe200000f140a */
[----:B------:R-:W-:Y:S01]  /*1d30*/  UIMAD.WIDE UR4, UR6, UR15, UR10 ;  /* 0x0000000f060472a5 */ /* 0x000fe2000f8e020a */
[----:B------:R-:W-:Y:S01]  /*1d40*/  PLOP3.LUT P0, PT, PT, PT, UP0, 0x80, 0x0 ;  /* 0x000000000000781c */ /* 0x000fe20003f0f008 */
[----:B------:R-:W-:Y:S01]  /*1d50*/  IMAD.WIDE.U32 R6, R0, c[0x0][0x1a8], R6 ;  /* 0x00006a0000067a25 */ /* 0x000fe200078e0006 */
[----:B------:R-:W-:Y:S01]  /*1d60*/  IADD3 R5, R5, UR8, RZ ;  /* 0x0000000805057c10 */ /* 0x000fe2000fffe0ff */
[----:B------:R-:W-:-:S02]  /*1d70*/  ULEA.HI.SX32 UR8, UR31, 0xffffffff, 0x19 ;  /* 0xffffffff1f087891 */ /* 0x000fc4000f8fca3f */
[----:B------:R-:W-:Y:S01]  /*1d80*/  IMAD R0, R18, c[0x0][0x370], RZ ;  /* 0x0000dc0012007a24 */ /* 0x000fe200078e02ff */
[----:B------:R-:W-:Y:S01]  /*1d90*/  IADD3 R11, R7, UR9, RZ ;  /* 0x00000009070b7c10 */ /* 0x000fe2000fffe0ff */
[----:B------:R-:W-:-:S04]  /*1da0*/  IMAD.WIDE.U32 R4, R2, c[0x0][0x370], R4 ;  /* 0x0000dc0002047a25 */ /* 0x000fc800078e0004 */
        /* <DEDUP_REMOVED lines=11> */
[----:B------:R-:W-:Y:S01]  /*1e60*/  ULEA.HI UR4, UR8, UR8, URZ, 0x1 ;  /* 0x0000000808047291 */ /* 0x000fe2000f8f083f */
[----:B------:R-:W-:Y:S01]  /*1e70*/  MOV R242, R5 ;  /* 0x0000000500f27202 */ /* 0x000fe20000000f00 */
[----:B------:R-:W-:Y:S01]  /*1e80*/  UMOV UR14, UR5 ;  /* 0x00000005000e7c82 */ /* 0x000fe20008000000 */
[----:B------:R-:W-:Y:S01]  /*1e90*/  IMAD.MOV.U32 R244, RZ, RZ, R6 ;  /* 0x000000fffff47224 */ /* 0x000fe200078e0006 */
[----:B------:R-:W-:Y:S01]  /*1ea0*/  ULOP3.LUT UR4, UR4, 0xfffffffe, URZ, 0xc0, !UPT ;  /* 0xfffffffe04047892 */ /* 0x000fe2000f8ec03f */
[----:B------:R-:W-:Y:S01]  /*1eb0*/  MOV R241, R7 ;  /* 0x0000000700f17202 */ /* 0x000fe20000000f00 */
[----:B------:R-:W-:Y:S01]  /*1ec0*/  IMAD.MOV.U32 R243, RZ, RZ, R4 ;  /* 0x000000fffff37224 */ /* 0x000fe200078e0004 */
[----:B------:R-:W-:Y:S01]  /*1ed0*/  MOV R237, R9 ;  /* 0x0000000900ed7202 */ /* 0x000fe20000000f00 */
[----:B------:R-:W-:Y:S01]  /*1ee0*/  UIADD3 UR4, UR8, -UR4, URZ ;  /* 0x8000000408047290 */ /* 0x000fe2000fffe03f */
[----:B------:R-:W-:-:S03]  /*1ef0*/  IMAD.MOV.U32 R236, RZ, RZ, R8 ;  /* 0x000000ffffec7224 */ /* 0x000fc600078e0008 */
        /* <DEDUP_REMOVED lines=16> */
.L_x_1705:
[----:B------:R-:W-:Y:S05]  /*2000*/  BSYNC B0 ;  /* 0x0000000000007941 */ /* 0x000fea0003800000 */
.L_x_1704:
        /* <DEDUP_REMOVED lines=16> */
.L_x_1707:
[----:B------:R-:W-:Y:S05]  /*2110*/  BSYNC B0 ;  /* 0x0000000000007941 */ /* 0x000fea0003800000 */
.L_x_1706:
        /* <DEDUP_REMOVED lines=16> */
.L_x_1709:
[----:B------:R-:W-:Y:S05]  /*2220*/  BSYNC B0 ;  /* 0x0000000000007941 */ /* 0x000fea0003800000 */
.L_x_1708:
        /* <DEDUP_REMOVED lines=17> */
.L_x_1711:
[----:B------:R-:W-:Y:S05]  /*2340*/  BSYNC B0 ;  /* 0x0000000000007941 */ /* 0x000fea0003800000 */
.L_x_1710:
        /* <DEDUP_REMOVED lines=22> */
.L_x_1713:
[----:B------:R-:W-:Y:S05]  /*24b0*/  BSYNC B0 ;  /* 0x0000000000007941 */ /* 0x000fea0003800000 */
.L_x_1712:
        /* <DEDUP_REMOVED lines=20> */
.L_x_1715:
[----:B------:R-:W-:Y:S05]  /*2600*/  BSYNC B0 ;  /* 0x0000000000007941 */ /* 0x000fea0003800000 */
.L_x_1714:
        /* <DEDUP_REMOVED lines=20> */
.L_x_1717:
[----:B------:R-:W-:Y:S05]  /*2750*/  BSYNC B0 ;  /* 0x0000000000007941 */ /* 0x000fea0003800000 */
.L_x_1716:
        /* <DEDUP_REMOVED lines=21> */
.L_x_1719:
[----:B------:R-:W-:Y:S05]  /*28b0*/  BSYNC B0 ;  /* 0x0000000000007941 */ /* 0x000fea0003800000 */
.L_x_1718:
[----:B------:R-:W-:Y:S01]  /*28c0*/  ULDC.64 UR10, c[0x0][0x198] ;  /* 0x00006600000a7ab9 */ /* 0x000fe20000000a00 */
[----:B------:R-:W-:Y:S01]  /*28d0*/  IMAD.U32 R13, RZ, RZ, UR19 ;  /* 0x00000013ff0d7e24 */ /* 0x000fe2000f8e00ff */
[----:B------:R-:W-:Y:S01]  /*28e0*/  UIMAD UR5, UR18, UR10, URZ ;  /* 0x0000000a120572a4 */ /* 0x000fe2000f8e023f */
[C---:B------:R-:W-:Y:S01]  /*28f0*/  IADD3 R8, R251.reuse, 0x48, RZ ;  /* 0x00000048fb087810 */ /* 0x040fe20007ffe0ff */
[----:B------:R-:W-:Y:S01]  /*2900*/  IMAD.MOV.U32 R249, RZ, RZ, 0x7f800000 ;  /* 0x7f800000fff97424 */ /* 0x000fe200078e00ff */
[----:B------:R-:W-:Y:S01]  /*2910*/  IADD3 R7, R251, 0x8, RZ ;  /* 0x00000008fb077810 */ /* 0x000fe20007ffe0ff */
[----:B------:R-:W-:Y:S01]  /*2920*/  UIMAD UR5, UR19, UR11, UR5 ;  /* 0x0000000b130572a4 */ /* 0x000fe2000f8e0205 */
[----:B-1----:R-:W-:Y:S01]  /*2930*/  IMAD.WIDE.U32 R4, R13, c[0x0][0x198], R238 ;  /* 0x000066000d047a25 */ /* 0x002fe200078e00ee */
[----:B------:R-:W-:Y:S02]  /*2940*/  ISETP.GE.AND P1, PT, R8, UR4, PT ;  /* 0x0000000408007c0c */ /* 0x000fe4000bf26270 */
[----:B------:R-:W-:Y:S01]  /*2950*/  ISETP.GE.AND P4, PT, R7, UR4, PT ;  /* 0x0000000407007c0c */ /* 0x000fe2000bf86270 */
[----:B------:R-:W-:Y:S01]  /*2960*/  IMAD.MOV.U32 R245, RZ, RZ, 0x7f800000 ;  /* 0x7f800000fff57424 */ /* 0x000fe200078e00ff */
[----:B------:R-:W-:Y:S01]  /*2970*/  IADD3 R6, P0, R4, UR26, RZ ;  /* 0x0000001a04067c10 */ /* 0x000fe2000ff1e0ff */
[----:B------:R-:W-:Y:S01]  /*2980*/  IMAD.U32 R9, RZ, RZ, UR5 ;  /* 0x00000005ff097e24 */ /* 0x000fe2000f8e00ff */
[----:B------:R-:W-:-:S02]  /*2990*/  MOV R248, 0x7f800000 ;  /* 0x7f80000000f87802 */ /* 0x000fc40000000f00 */
[----:B------:R-:W-:Y:S02]  /*29a0*/  IADD3 R4, R251, 0x40, RZ ;  /* 0x00000040fb047810 */ /* 0x000fe40007ffe0ff */
[----:B------:R-:W-:Y:S01]  /*29b0*/  IADD3.X R7, R5, UR27, R9, P0, !PT ;  /* 0x0000001b05077c10 */ /* 0x000fe200087fe409 */
[----:B------:R-:W-:Y:S01]  /*29c0*/  IMAD.MOV.U32 R9, RZ, RZ, 0x4 ;  /* 0x00000004ff097424 */ /* 0x000fe200078e00ff */
[----:B------:R-:W-:Y:S02]  /*29d0*/  ISETP.GE.AND P5, PT, R251, UR4, PT ;  /* 0x00000004fb007c0c */ /* 0x000fe4000bfa6270 */
[----:B------:R-:W-:Y:S01]  /*29e0*/  ISETP.GE.AND P3, PT, R4, UR4, PT ;  /* 0x0000000404007c0c */ /* 0x000fe2000bf66270 */
[----:B------:R-:W-:Y:S01]  /*29f0*/  @!P1 IMAD.WIDE R8, R8, R9, UR12 ;  /* 0x0000000c08089e25 */ /* 0x000fe2000f8e0209 */
[----:B------:R-:W-:Y:S02]  /*2a00*/  MOV R4, 0x4 ;  /* 0x0000000400047802 */ /* 0x000fe40000000f00 */
[----:B------:R-:W-:-:S02]  /*2a10*/  MOV R250, 0x7f800000 ;  /* 0x7f80000000fa7802 */ /* 0x000fc40000000f00 */
[----:B------:R1:W5:Y:S01]  /*2a20*/  @!P1 LDG.E R248, [R8.64] ;  /* 0x0000001408f89981 */ /* 0x000362000c1e1900 */
[----:B------:R-:W-:Y:S01]  /*2a30*/  IMAD.WIDE R4, R251, R4, UR12 ;  /* 0x0000000cfb047e25 */ /* 0x000fe2000f8e0204 */
[----:B------:R-:W-:-:S04]  /*2a40*/  UIMAD UR4, UR16, -0x80, UR7 ;  /* 0xffffff80100478a4 */ /* 0x000fc8000f8e0207 */
[----:B------:R2:W5:Y:S02]  /*2a50*/  @!P5 LDG.E R249, [R4.64] ;  /* 0x0000001404f9d981 */ /* 0x000564000c1e1900 */
[----:B------:R-:W-:Y:S02]  /*2a60*/  ISETP.GE.AND P5, PT, R2, UR4, PT ;  /* 0x0000000402007c0c */ /* 0x000fe4000bfa6270 */
[----:B------:R2:W5:Y:S04]  /*2a70*/  @!P4 LDG.E R250, [R4.64+0x20] ;  /* 0x0000201404fac981 */ /* 0x000568000c1e1900 */
[----:B------:R2:W5:Y:S07]  /*2a80*/  @!P3 LDG.E R245, [R4.64+0x100] ;  /* 0x0001001404f5b981 */ /* 0x00056e000c1e1900 */
[----:B------:R1:W-:Y:S01]  /*2a90*/  @P5 STS.128 [R0+0xc000], RZ ;  /* 0x00c000ff00005388 */ /* 0x0003e20000000c00 */
[----:B------:R-:W-:Y:S01]  /*2aa0*/  BSSY B0, `(.L_x_1720) ;  /* 0x0000015000007945 */ /* 0x000fe20003800000 */
[----:B--2---:R-:W-:-:S04]  /*2ab0*/  IMAD R4, R15, c[0x0][0x1b0], RZ ;  /* 0x00006c000f047a24 */ /* 0x004fc800078e02ff */
[C---:B------:R-:W-:Y:S02]  /*2ac0*/  IMAD R10, R12.reuse, c[0x0][0x1b4], R4 ;  /* 0x00006d000c0a7a24 */ /* 0x040fe400078e0204 */
[----:B------:R-:W-:-:S05]  /*2ad0*/  IMAD.WIDE.U32 R4, R12, c[0x0][0x1b0], R6 ;  /* 0x00006c000c047a25 */ /* 0x000fca00078e0006 */
[----:B------:R-:W-:Y:S01]  /*2ae0*/  IADD3 R10, R5, R10, RZ ;  /* 0x0000000a050a7210 */ /* 0x000fe20007ffe0ff */
        /* <DEDUP_REMOVED lines=16> */
.L_x_1721:
[----:B-1----:R-:W-:Y:S05]  /*2bf0*/  BSYNC B0 ;  /* 0x0000000000007941 */ /* 0x002fea0003800000 */
.L_x_1720:
        /* <DEDUP_REMOVED lines=21> */
.L_x_1723:
[----:B------:R-:W-:Y:S05]  /*2d50*/  BSYNC B0 ;  /* 0x0000000000007941 */ /* 0x000fea0003800000 */
.L_x_1722:
        /* <DEDUP_REMOVED lines=21> */
.L_x_1725:
[----:B------:R-:W-:Y:S05]  /*2eb0*/  BSYNC B0 ;  /* 0x0000000000007941 */ /* 0x000fea0003800000 */
.L_x_1724:
        /* <DEDUP_REMOVED lines=21> */
.L_x_1727:
[----:B------:R-:W-:Y:S05]  /*3010*/  BSYNC B0 ;  /* 0x0000000000007941 */ /* 0x000fea0003800000 */
.L_x_1726:
        /* <DEDUP_REMOVED lines=29> */
.L_x_1729:
[----:B------:R-:W-:Y:S05]  /*31f0*/  BSYNC B0 ;  /* 0x0000000000007941 */ /* 0x000fea0003800000 */
.L_x_1728:
        /* <DEDUP_REMOVED lines=20> */
.L_x_1731:
[----:B------:R-:W-:Y:S05]  /*3340*/  BSYNC B0 ;  /* 0x0000000000007941 */ /* 0x000fea0003800000 */
.L_x_1730:
        /* <DEDUP_REMOVED lines=20> */
.L_x_1733:
[----:B------:R-:W-:Y:S05]  /*3490*/  BSYNC B0 ;  /* 0x0000000000007941 */ /* 0x000fea0003800000 */
.L_x_1732:
        /* <DEDUP_REMOVED lines=19> */
.L_x_1735:
[----:B------:R-:W-:Y:S05]  /*35d0*/  BSYNC B0 ;  /* 0x0000000000007941 */ /* 0x000fea0003800000 */
.L_x_1734:
[----:B------:R-:W-:Y:S02]  /*35e0*/  IMAD.MOV.U32 R6, RZ, RZ, c[0x0][0x308] ;  /* 0x0000c200ff067624 */ /* 0x000fe400078e00ff */
[----:B------:R-:W-:Y:S01]  /*35f0*/  IMAD.MOV.U32 R7, RZ, RZ, c[0x0][0x30c] ;  /* 0x0000c300ff077624 */ /* 0x000fe200078e00ff */
[----:B-12-4-:R-:W-:Y:S01]  /*3600*/  LEA.HI R0, R20, R19, RZ, 0x4 ;  /* 0x0000001314007211 */ /* 0x016fe200078f20ff */
[----:B------:R-:W0:Y:S04]  /*3610*/  LDGDEPBAR ;  /* 0x00000000000079af */ /* 0x000e280000000000 */
[----:B------:R1:W2:Y:S04]  /*3620*/  LDG.E.64 R4, [R6.64+0x8] ;  /* 0x0000081406047981 */ /* 0x0002a8000c1e1b00 */
[----:B-1----:R-:W4:Y:S01]  /*3630*/  LDG.E.64 R6, [R6.64] ;  /* 0x0000001406067981 */ /* 0x002f22000c1e1b00 */
[----:B------:R-:W-:Y:S01]  /*3640*/  LOP3.LUT R0, R0, 0xfffffff0, RZ, 0xc0, !PT ;  /* 0xfffffff000007812 */ /* 0x000fe200078ec0ff */
[----:B------:R-:W-:Y:S01]  /*3650*/  IMAD.MOV.U32 R178, RZ, RZ, 0x20 ;  /* 0x00000020ffb27424 */ /* 0x000fe200078e00ff */
[----:B------:R-:W-:Y:S01]  /*3660*/  UIADD3 UR4, UR19, 0x80, URZ ;  /* 0x0000008013047890 */ /* 0x000fe2000fffe03f */
[----:B------:R-:W-:Y:S01]  /*3670*/  IMAD.MOV.U32 R169, RZ, RZ, 0x40 ;  /* 0x00000040ffa97424 */ /* 0x000fe200078e00ff */
[----:B------:R-:W-:Y:S01]  /*3680*/  CS2R R126, SRZ ;  /* 0x00000000007e7805 */ /* 0x000fe2000001ff00 */
[----:B------:R-:W-:Y:S01]  /*3690*/  IMAD.IADD R0, R19, 0x1, -R0 ;  /* 0x0000000113007824 */ /* 0x000fe200078e0a00 */
[----:B------:R-:W-:Y:S01]  /*36a0*/  CS2R R124, SRZ ;  /* 0x00000000007c7805 */ /* 0x000fe2000001ff00 */
[----:B------:R-:W-:Y:S01]  /*36b0*/  IMAD.SHL.U32 R177, R180, 0x2, RZ ;  /* 0x00000002b4b17824 */ /* 0x000fe200078e00ff */
[----:B------:R-:W-:Y:S01]  /*36c0*/  CS2R R130, SRZ ;  /* 0x0000000000827805 */ /* 0x000fe2000001ff00 */
[----:B------:R-:W-:Y:S01]  /*36d0*/  IMAD.MOV.U32 R240, RZ, RZ, R199 ;  /* 0x000000fffff07224 */ /* 0x000fe200078e00c7 */
        /* <DEDUP_REMOVED lines=12> */
[----:B------:R-:W-:Y:S01]  /*37a0*/  IADD3 R0, R0, -R2, RZ ;  /* 0x8000000200007210 */ /* 0x000fe20007ffe0ff */
[----:B------:R-:W-:Y:S01]  /*37b0*/  CS2R R106, SRZ ;  /* 0x00000000006a7805 */ /* 0x000fe2000001ff00 */
[--C-:B------:R-:W-:Y:S01]  /*37c0*/  SHF.R.S32.HI R2, RZ, 0x1f, R14.reuse ;  /* 0x0000001fff027819 */ /* 0x100fe2000001140e */
[----:B------:R-:W-:Y:S01]  /*37d0*/  CS2R R104, SRZ ;  /* 0x0000000000687805 */ /* 0x000fe2000001ff00 */
[C---:B------:R-:W-:Y:S01]  /*37e0*/  LOP3.LUT P0, RZ, R0.reuse, 0x2, RZ, 0xc0, !PT ;  /* 0x0000000200ff7812 */ /* 0x040fe2000780c0ff */
[----:B------:R-:W-:Y:S01]  /*37f0*/  CS2R R102, SRZ ;  /* 0x0000000000667805 */ /* 0x000fe2000001ff00 */
[----:B------:R-:W-:Y:S01]  /*3800*/  LOP3.LUT P1, RZ, R0, 0x4, RZ, 0xc0, !PT ;  /* 0x0000000400ff7812 */ /* 0x000fe2000782c0ff */
        /* <DEDUP_REMOVED lines=20> */
[----:B------:R-:W-:Y:S01]  /*3950*/  SHF.L.U32 R176, R180, 0x1, RZ ;  /* 0x00000001b4b07819 */ /* 0x000fe200000006ff */
[----:B------:R-:W-:Y:S01]  /*3960*/  UISETP.GE.AND UP1, UPT, UR4, UR7, UPT ;  /* 0x000000070400728c */ /* 0x000fe2000bf26270 */
[----:B--2---:R-:W-:-:S04]  /*3970*/  IADD3 R246, P4, P3, R4, UR39, R14 ;  /* 0x0000002704f67c10 */ /* 0x004fc8000fb9e00e */
[----:B------:R-:W-:Y:S01]  /*3980*/  IADD3.X R0, R5, UR49, R2, P4, P3 ;  /* 0x0000003105007c10 */ /* 0x000fe2000a7e6402 */
[----:B------:R-:W-:Y:S01]  /*3990*/  IMAD.WIDE.U32 R246, R246, -0x2daee0ad, RZ ;  /* 0xd2511f53f6f67825 */ /* 0x000fe200078e00ff */
[----:B------:R-:W-:-:S03]  /*39a0*/  IADD3 R2, R179, 0x2000, RZ ;  /* 0x00002000b3027810 */ /* 0x000fc60007ffe0ff */
[----:B------:R1:W-:Y:S01]  /*39b0*/  STL [R1+0x20], R0 ;  /* 0x0000200001007387 */ /* 0x0003e20000100800 */
[----:B------:R-:W-:-:S05]  /*39c0*/  SEL R2, R2, R179, !P2 ;  /* 0x000000b302027207 */ /* 0x000fca0005000000 */
[----:B------:R-:W-:Y:S01]  /*39d0*/  IMAD.SHL.U32 R168, R2, 0x2, RZ ;  /* 0x0000000202a87824 */ /* 0x000fe200078e00ff */
[----:B----4-:R2:W4:Y:S08]  /*39e0*/  R2UR UR9, R7 ;  /* 0x00000000070973c2 */ /* 0x01053000000e0000 */
[----:B------:R2:W3:Y:S01]  /*39f0*/  R2UR UR10, R6 ;  /* 0x00000000060a73c2 */ /* 0x0004e200000e0000 */
[----:B-1----:R-:W-:-:S04]  /*3a00*/  IADD3 R0, R180, 0x2000, RZ ;  /* 0x00002000b4007810 */ /* 0x002fc80007ffe0ff */
[----:B------:R-:W-:-:S04]  /*3a10*/  SEL R0, R0, R180, !P2 ;  /* 0x000000b400007207 */ /* 0x000fc80005000000 */
[----:B------:R-:W-:Y:S01]  /*3a20*/  SHF.L.U32 R175, R0, 0x1, RZ ;  /* 0x0000000100af7819 */ /* 0x000fe200000006ff */
[----:B------:R-:W-:-:S04]  /*3a30*/  IMAD.MOV.U32 R0, RZ, RZ, c[0x0][0x22c] ;  /* 0x00008b00ff007624 */ /* 0x000fc800078e00ff */
[----:B------:R-:W-:-:S04]  /*3a40*/  IMAD R0, R0, c[0x0][0x1c0], RZ ;  /* 0x0000700000007a24 */ /* 0x000fc800078e02ff */
[C---:B------:R-:W-:Y:S01]  /*3a50*/  IMAD.SHL.U32 R9, R0.reuse, 0x10, RZ ;  /* 0x0000001000097824 */ /* 0x040fe200078e00ff */
[----:B------:R-:W-:-:S04]  /*3a60*/  SHF.L.U32 R8, R0, 0x3, RZ ;  /* 0x0000000300087819 */ /* 0x000fc800000006ff */
[----:B------:R-:W-:-:S05]  /*3a70*/  IADD3 R2, R9, 0x20, RZ ;  /* 0x0000002009027810 */ /* 0x000fca0007ffe0ff */
[----:B------:R-:W-:-:S04]  /*3a80*/  IMAD.IADD R0, R8, 0x1, R2 ;  /* 0x0000000108007824 */ /* 0x000fc800078e0202 */
[----:B------:R-:W-:-:S05]  /*3a90*/  IMAD.IADD R0, R8, 0x1, R0 ;  /* 0x0000000108007824 */ /* 0x000fca00078e0200 */
[----:B------:R-:W-:-:S05]  /*3aa0*/  IADD3 R0, R8, R0, RZ ;  /* 0x0000000008007210 */ /* 0x000fca0007ffe0ff */
[----:B------:R-:W-:-:S05]  /*3ab0*/  IMAD.IADD R0, R8, 0x1, R0 ;  /* 0x0000000108007824 */ /* 0x000fca00078e0200 */
[----:B------:R1:W-:Y:S02]  /*3ac0*/  STL [R1+0x1c], R0 ;  /* 0x00001c0001007387 */ /* 0x0003e40000100800 */
[----:B-1----:R-:W-:-:S05]  /*3ad0*/  IMAD.IADD R0, R8, 0x1, R0 ;  /* 0x0000000108007824 */ /* 0x002fca00078e0200 */
[----:B------:R1:W-:Y:S02]  /*3ae0*/  STL [R1+0x18], R0 ;  /* 0x0000180001007387 */ /* 0x0003e40000100800 */
[----:B-1----:R-:W-:-:S05]  /*3af0*/  IADD3 R0, R8, R0, RZ ;  /* 0x0000000008007210 */ /* 0x002fca0007ffe0ff */
[----:B------:R1:W-:Y:S02]  /*3b00*/  STL [R1+0x14], R0 ;  /* 0x0000140001007387 */ /* 0x0003e40000100800 */
[----:B-1----:R-:W-:-:S04]  /*3b10*/  IMAD.IADD R0, R8, 0x1, R0 ;  /* 0x0000000108007824 */ /* 0x002fc800078e0200 */
[C---:B------:R-:W-:Y:S01]  /*3b20*/  IMAD.IADD R2, R8.reuse, 0x1, R0 ;  /* 0x0000000108027824 */ /* 0x040fe200078e0200 */
[----:B------:R-:W-:Y:S04]  /*3b30*/  STL [R1+0x10], R0 ;  /* 0x0000100001007387 */ /* 0x000fe80000100800 */
[----:B------:R1:W-:Y:S02]  /*3b40*/  STL [R1+0xc], R2 ;  /* 0x00000c0201007387 */ /* 0x0003e40000100800 */
[----:B-1----:R-:W-:-:S05]  /*3b50*/  IADD3 R2, R8, R2, RZ ;  /* 0x0000000208027210 */ /* 0x002fca0007ffe0ff */
[----:B------:R1:W-:Y:S02]  /*3b60*/  STL [R1+0x8], R2 ;  /* 0x0000080201007387 */ /* 0x0003e40000100800 */
[----:B-1----:R-:W-:-:S05]  /*3b70*/  IMAD.IADD R2, R8, 0x1, R2 ;  /* 0x0000000108027824 */ /* 0x002fca00078e0202 */
[----:B------:R1:W-:Y:S02]  /*3b80*/  STL [R1+0x4], R2 ;  /* 0x0000040201007387 */ /* 0x0003e40000100800 */
[----:B-1----:R-:W-:-:S05]  /*3b90*/  IMAD.IADD R2, R8, 0x1, R2 ;  /* 0x0000000108027824 */ /* 0x002fca00078e0202 */
[----:B------:R2:W-:Y:S01]  /*3ba0*/  STL [R1], R2 ;  /* 0x0000000201007387 */ /* 0x0005e20000100800 */
[----:B------:R-:W-:-:S05]  /*3bb0*/  IADD3 R252, R8, R2, RZ ;  /* 0x0000000208fc7210 */ /* 0x000fca0007ffe0ff */
[----:B--234-:R-:W-:Y:S02]  /*3bc0*/  IMAD.IADD R0, R8, 0x1, R252 ;  /* 0x0000000108007824 */ /* 0x01cfe400078e02fc */
.L_x_1738:
[----:B------:R-:W-:Y:S01]  /*3bd0*/  PLOP3.LUT P0, PT, PT, PT, UP1, 0x80, 0x0 ;  /* 0x000000000000781c */ /* 0x000fe20003f0f018 */
[----:B------:R-:W0:Y:S01]  /*3be0*/  LDGDEPBAR ;  /* 0x00000000000079af */ /* 0x000e220000000000 */
[----:B------:R-:W-:Y:S01]  /*3bf0*/  PLOP3.LUT P4, PT, PT, PT, UP1, 0x80, 0x0 ;  /* 0x000000000000781c */ /* 0x000fe20003f8f018 */
[C---:B------:R-:W-:Y:S01]  /*3c00*/  IMAD.IADD R0, R175.reuse, 0x1, R178 ;  /* 0x00000001af007824 */ /* 0x040fe200078e02b2 */
[----:B------:R-:W-:Y:S01]  /*3c10*/  PLOP3.LUT P3, PT, PT, PT, UP1, 0x80, 0x0 ;  /* 0x000000000000781c */ /* 0x000fe20003f6f018 */
[----:B------:R-:W-:Y:S01]  /*3c20*/  IMAD.IADD R164, R175, 0x1, R169 ;  /* 0x00000001afa47824 */ /* 0x000fe200078e02a9 */
        /* <DEDUP_REMOVED lines=94> */
[C---:B------:R-:W-:Y:S03]  /*4210*/  @P4 ISETP.GE.AND P4, PT, R148.reuse, UR7, PT ;  /* 0x0000000794004c0c */ /* 0x040fe6000bf86270 */
[----:B------:R-:W-:Y:S02]  /*4220*/  @P3 IADD3 R0, R148, 0x1, RZ ;  /* 0x0000000194003810 */ /* 0x000fe40007ffe0ff */
[----:B------:R-:W-:Y:S02]  /*4230*/  PLOP3.LUT P3, PT, PT, PT, UP1, 0x80, 0x0 ;  /* 0x000000000000781c */ /* 0x000fe40003f6f018 */
[----:B------:R-:W-:Y:S01]  /*4240*/  @P6 ISETP.GE.AND P6, PT, R0, UR7, PT ;  /* 0x0000000700006c0c */ /* 0x000fe2000bfc6270 */
[-C--:B------:R-:W-:Y:S08]  /*4250*/  HMMA.16816.F32 R52, R156, R132.reuse, R52 ;  /* 0x000000849c34723c */ /* 0x080ff00000001834 */
[C---:B------:R-:W-:Y:S08]  /*4260*/  HMMA.16816.F32 R56, R164.reuse, R132, R56 ;  /* 0x00000084a438723c */ /* 0x040ff00000001838 */
[-C--:B------:R-:W-:Y:S08]  /*4270*/  HMMA.16816.F32 R60, R164, R134.reuse, R60 ;  /* 0x00000086a43c723c */ /* 0x080ff0000000183c */
[----:B------:R-:W-:Y:S01]  /*4280*/  HMMA.16816.F32 R64, R156, R134, R64 ;  /* 0x000000869c40723c */ /* 0x000fe20000001840 */
[----:B------:R-:W2:Y:S07]  /*4290*/  LDSM.16.M88.4 R132, [R172+0xc800] ;  /* 0x00c80000ac84783b */ /* 0x000eae0000000200 */
[-C--:B-1----:R-:W-:Y:S08]  /*42a0*/  HMMA.16816.F32 R4, R136, R140.reuse, R4 ;  /* 0x0000008c8804723c */ /* 0x082ff00000001804 */
[C---:B------:R-:W-:Y:S07]  /*42b0*/  HMMA.16816.F32 R8, R144.reuse, R140, R8 ;  /* 0x0000008c9008723c */ /* 0x040fee0000001808 */
[----:B------:R-:W-:Y:S01]  /*42c0*/  FMUL.FTZ R141, R249, 1.4426950216293334961 ;  /* 0x3fb8aa3bf98d7820 */ /* 0x000fe20000410000 */
[-C--:B------:R-:W-:Y:S01]  /*42d0*/  HMMA.16816.F32 R12, R144, R142.reuse, R12 ;  /* 0x0000008e900c723c */ /* 0x080fe2000000180c */
[----:B------:R-:W-:Y:S07]  /*42e0*/  FMUL.FTZ R140, R250, 1.4426950216293334961 ;  /* 0x3fb8aa3bfa8c7820 */ /* 0x000fee0000410000 */
[----:B------:R-:W-:Y:S01]  /*42f0*/  @P0 FSEL R4, R4, -INF , !P4 ;  /* 0xff80000004040808 */ /* 0x000fe20006000000 */
[C---:B------:R-:W-:Y:S01]  /*4300*/  HMMA.16816.F32 R16, R136.reuse, R142, R16 ;  /* 0x0000008e8810723c */ /* 0x040fe20000001810 */
[----:B------:R-:W-:Y:S02]  /*4310*/  PLOP3.LUT P0, PT, PT, PT, UP1, 0x80, 0x0 ;  /* 0x000000000000781c */ /* 0x000fe40003f0f018 */
[----:B------:R-:W-:Y:S02]  /*4320*/  @P2 FSEL R6, R6, -INF , !P4 ;  /* 0xff80000006062808 */ /* 0x000fe40006000000 */
[----:B------:R-:W-:Y:S02]  /*4330*/  PLOP3.LUT P2, PT, PT, PT, UP1, 0x80, 0x0 ;  /* 0x000000000000781c */ /* 0x000fe40003f4f018 */
[----:B------:R-:W-:Y:S01]  /*4340*/  @P5 FSEL R8, R8, -INF , !P4 ;  /* 0xff80000008085808 */ /* 0x000fe20006000000 */
[-C--:B--2---:R-:W-:Y:S01]  /*4350*/  HMMA.16816.F32 R20, R136, R132.reuse, R20 ;  /* 0x000000848814723c */ /* 0x084fe20000001814 */
[----:B------:R-:W-:Y:S03]  /*4360*/  PLOP3.LUT P5, PT, PT, PT, UP1, 0x80, 0x0 ;  /* 0x000000000000781c */ /* 0x000fe60003faf018 */
[----:B------:R-:W-:Y:S02]  /*4370*/  @P3 FSEL R10, R10, -INF , !P4 ;  /* 0xff8000000a0a3808 */ /* 0x000fe40006000000 */
[----:B------:R-:W-:Y:S02]  /*4380*/  PLOP3.LUT P4, PT, PT, PT, UP1, 0x80, 0x0 ;  /* 0x000000000000781c */ /* 0x000fe40003f8f018 */
[----:B------:R-:W-:Y:S01]  /*4390*/  @P0 IADD3 R0, R148, 0x8, RZ ;  /* 0x0000000894000810 */ /* 0x000fe20007ffe0ff */
[C---:B------:R-:W-:Y:S01]  /*43a0*/  HMMA.16816.F32 R24, R144.reuse, R132, R24 ;  /* 0x000000849018723c */ /* 0x040fe20000001818 */
[----:B------:R-:W-:Y:S02]  /*43b0*/  PLOP3.LUT P0, PT, PT, PT, UP1, 0x80, 0x0 ;  /* 0x000000000000781c */ /* 0x000fe40003f0f018 */
[----:B------:R-:W-:Y:S02]  /*43c0*/  PLOP3.LUT P3, PT, PT, PT, UP1, 0x80, 0x0 ;  /* 0x000000000000781c */ /* 0x000fe40003f6f018 */
[----:B------:R-:W-:Y:S02]  /*43d0*/  @P2 FSEL R5, R5, -INF , !P6 ;  /* 0xff80000005052808 */ /* 0x000fe40007000000 */
[----:B------:R-:W-:Y:S01]  /*43e0*/  PLOP3.LUT P2, PT, PT, PT, UP1, 0x80, 0x0 ;  /* 0x000000000000781c */ /* 0x000fe20003f4f018 */
[-C--:B------:R-:W-:Y:S01]  /*43f0*/  HMMA.16816.F32 R28, R144, R134.reuse, R28 ;  /* 0x00000086901c723c */ /* 0x080fe2000000181c */
[----:B------:R-:W-:Y:S03]  /*4400*/  @P5 ISETP.GE.AND P5, PT, R0, UR7, PT ;  /* 0x0000000700005c0c */ /* 0x000fe6000bfa6270 */
[----:B------:R-:W-:Y:S02]  /*4410*/  @P4 FSEL R9, R9, -INF , !P6 ;  /* 0xff80000009094808 */ /* 0x000fe40007000000 */
[----:B------:R-:W-:Y:S02]  /*4420*/  PLOP3.LUT P4, PT, PT, PT, UP1, 0x80, 0x0 ;  /* 0x000000000000781c */ /* 0x000fe40003f8f018 */
[----:B------:R-:W-:Y:S01]  /*4430*/  @P0 FSEL R11, R11, -INF , !P6 ;  /* 0xff8000000b0b0808 */ /* 0x000fe20007000000 */
[C---:B------:R-:W-:Y:S01]  /*4440*/  HMMA.16816.F32 R32, R136.reuse, R134, R32 ;  /* 0x000000868820723c */ /* 0x040fe20000001820 */
[----:B------:R-:W-:Y:S01]  /*4450*/  PLOP3.LUT P0, PT, PT, PT, UP1, 0x80, 0x0 ;  /* 0x000000000000781c */ /* 0x000fe20003f0f018 */
[----:B------:R-:W1:Y:S01]  /*4460*/  LDSM.16.M88.4 R132, [R172+0xd000] ;  /* 0x00d00000ac84783b */ /* 0x000e620000000200 */
[----:B------:R-:W-:Y:S02]  /*4470*/  @P3 FSEL R7, R7, -INF , !P6 ;  /* 0xff80000007073808 */ /* 0x000fe40007000000 */
[----:B------:R-:W-:Y:S02]  /*4480*/  PLOP3.LUT P3, PT, PT, PT, UP1, 0x80, 0x0 ;  /* 0x000000000000781c */ /* 0x000fe40003f6f018 */
[----:B------:R-:W-:Y:S02]  /*4490*/  @P2 IADD3 R0, R148, 0x9, RZ ;  /* 0x0000000994002810 */ /* 0x000fe40007ffe0ff */
[----:B------:R-:W-:Y:S02]  /*44a0*/  PLOP3.LUT P6, PT, PT, PT, UP1, 0x80, 0x0 ;  /* 0x000000000000781c */ /* 0x000fe40003fcf018 */
[----:B------:R-:W-:Y:S02]  /*44b0*/  PLOP3.LUT P2, PT, PT, PT, UP1, 0x80, 0x0 ;  /* 0x000000000000781c */ /* 0x000fe40003f4f018 */
[----:B------:R-:W-:Y:S02]  /*44c0*/  @P4 ISETP.GE.AND P4, PT, R0, UR7, PT ;  /* 0x0000000700004c0c */ /* 0x000fe4000bf86270 */
[----:B------:R-:W-:Y:S02]  /*44d0*/  @P0 FSEL R14, R14, -INF , !P5 ;  /* 0xff8000000e0e0808 */ /* 0x000fe40006800000 */
[----:B------:R-:W-:Y:S02]  /*44e0*/  PLOP3.LUT P0, PT, PT, PT, UP1, 0x80, 0x0 ;  /* 0x000000000000781c */ /* 0x000fe40003f0f018 */
[----:B------:R-:W-:Y:S02]  /*44f0*/  @P3 FSEL R12, R12, -INF , !P5 ;  /* 0xff8000000c0c3808 */ /* 0x000fe40006800000 */
[----:B------:R-:W-:Y:S02]  /*4500*/  PLOP3.LUT P3, PT, PT, PT, UP1, 0x80, 0x0 ;  /* 0x000000000000781c */ /* 0x000fe40003f6f018 */
[----:B------:R-:W-:Y:S02]  /*4510*/  @P6 FSEL R16, R16, -INF , !P5 ;  /* 0xff80000010106808 */ /* 0x000fe40006800000 */
[----:B------:R-:W-:Y:S02]  /*4520*/  PLOP3.LUT P6, PT, PT, PT, UP1, 0x80, 0x0 ;  /* 0x000000000000781c */ /* 0x000fe40003fcf018 */
[----:B------:R-:W-:Y:S02]  /*4530*/  @P2 FSEL R18, R18, -INF , !P5 ;  /* 0xff80000012122808 */ /* 0x000fe40006800000 */
[----:B------:R-:W-:Y:S02]  /*4540*/  PLOP3.LUT P2, PT, PT, PT, UP1, 0x80, 0x0 ;  /* 0x000000000000781c */ /* 0x000fe40003f4f018 */
[----:B------:R-:W-:Y:S02]  /*4550*/  PLOP3.LUT P5, PT, PT, PT, UP1, 0x80, 0x0 ;  /* 0x000000000000781c */ /* 0x000fe40003faf018 */
[----:B------:R-:W-:Y:S02]  /*4560*/  @P0 FSEL R13, R13, -INF , !P4 ;  /* 0xff8000000d0d0808 */ /* 0x000fe40006000000 */
[----:B------:R-:W-:Y:S02]  /*4570*/  PLOP3.LUT P0, PT, PT, PT, UP1, 0x80, 0x0 ;  /* 0x000000000000781c */ /* 0x000fe40003f0f018 */
[----:B------:R-:W-:Y:S02]  /*4580*/  @P3 IADD3 R0, R148, 0x10, RZ ;  /* 0x0000001094003810 */ /* 0x000fe40007ffe0ff */
[----:B------:R-:W-:Y:S02]  /*4590*/  PLOP3.LUT P3, PT, PT, PT, UP1, 0x80, 0x0 ;  /* 0x000000000000781c */ /* 0x000fe40003f6f018 */
[----:B------:R-:W-:Y:S01]  /*45a0*/  @P6 ISETP.GE.AND P6, PT, R0, UR7, PT ;  /* 0x0000000700006c0c */ /* 0x000fe2000bfc6270 */
[-C--:B-1----:R-:W-:Y:S01]  /*45b0*/  HMMA.16816.F32 R36, R136, R132.reuse, R36 ;  /* 0x000000848824723c */ /* 0x082fe20000001824 */
[----:B------:R-:W-:Y:S02]  /*45c0*/  @P2 FSEL R17, R17, -INF , !P4 ;  /* 0xff80000011112808 */ /* 0x000fe40006000000 */
[----:B------:R-:W-:Y:S02]  /*45d0*/  PLOP3.LUT P2, PT, PT, PT, UP1, 0x80, 0x0 ;  /* 0x000000000000781c */ /* 0x000fe40003f4f018 */
[----:B------:R-:W-:Y:S02]  /*45e0*/  @P5 FSEL R15, R15, -INF , !P4 ;  /* 0xff8000000f0f5808 */ /* 0x000fe40006000000 */
[----:B------:R-:W-:Y:S01]  /*45f0*/  PLOP3.LUT P5, PT, PT, PT, UP1, 0x80, 0x0 ;  /* 0x000000000000781c */ /* 0x000fe20003faf018 */
[C---:B------:R-:W-:Y:S01]  /*4600*/  HMMA.16816.F32 R40, R144.reuse, R132, R40 ;  /* 0x000000849028723c */ /* 0x040fe20000001828 */
[----:B------:R-:W-:Y:S02]  /*4610*/  @P0 IADD3 R0, R148, 0x11, RZ ;  /* 0x0000001194000810 */ /* 0x000fe40007ffe0ff */
[----:B------:R-:W-:Y:S02]  /*4620*/  PLOP3.LUT P0, PT, PT, PT, UP1, 0x80, 0x0 ;  /* 0x000000000000781c */ /* 0x000fe40003f0f018 */
[----:B------:R-:W-:Y:S02]  /*4630*/  @P3 FSEL R19, R19, -INF , !P4 ;  /* 0xff80000013133808 */ /* 0x000fe40006000000 */
[----:B------:R-:W-:Y:S01]  /*4640*/  PLOP3.LUT P3, PT, PT, PT, UP1, 0x80, 0x0 ;  /* 0x000000000000781c */ /* 0x000fe20003f6f018 */
[-C--:B------:R-:W-:Y:S01]  /*4650*/  HMMA.16816.F32 R44, R144, R134.reuse, R44 ;  /* 0x00000086902c723c */ /* 0x080fe2000000182c */
[----:B------:R-:W-:Y:S03]  /*4660*/  PLOP3.LUT P4, PT, PT, PT, UP1, 0x80, 0x0 ;  /* 0x000000000000781c */ /* 0x000fe60003f8f018 */
[----:B------:R-:W-:Y:S02]  /*4670*/  @P2 FSEL R20, R20, -INF , !P6 ;  /* 0xff80000014142808 */ /* 0x000fe40007000000 */
[----:B------:R-:W-:Y:S02]  /*4680*/  PLOP3.LUT P2, PT, PT, PT, UP1, 0x80, 0x0 ;  /* 0x000000000000781c */ /* 0x000fe40003f4f018 */
[----:B------:R-:W-:Y:S01]  /*4690*/  @P5 ISETP.GE.AND P5, PT, R0, UR7, PT ;  /* 0x0000000700005c0c */ /* 0x000fe2000bfa6270 */
[C---:B------:R-:W-:Y:S03]  /*46a0*/  HMMA.16816.F32 R48, R136.reuse, R134, R48 ;  /* 0x000000868830723c */ /* 0x040fe60000001830 */
[----:B------:R-:W-:Y:S02]  /*46b0*/  @P0 FSEL R26, R26, -INF , !P6 ;  /* 0xff8000001a1a0808 */ /* 0x000fe40007000000 */
[----:B------:R-:W-:Y:S02]  /*46c0*/  PLOP3.LUT P0, PT, PT, PT, UP1, 0x80, 0x0 ;  /* 0x000000000000781c */ /* 0x000fe40003f0f018 */
[----:B------:R-:W-:Y:S02]  /*46d0*/  @P3 FSEL R22, R22, -INF , !P6 ;  /* 0xff80000016163808 */ /* 0x000fe40007000000 */
[----:B------:R-:W-:Y:S03]  /*46e0*/  FSETP.NEU.FTZ.AND P3, PT, R249, -INF , PT ;  /* 0xff800000f900780b */ /* 0x000fe60003f7d000 */
[----:B------:R-:W-:Y:S02]  /*46f0*/  @P4 FSEL R24, R24, -INF , !P6 ;  /* 0xff80000018184808 */ /* 0x000fe40007000000 */
[----:B------:R-:W-:Y:S02]  /*4700*/  PLOP3.LUT P6, PT, PT, PT, UP1, 0x80, 0x0 ;  /* 0x000000000000781c */ /* 0x000fe40003fcf018 */
[----:B------:R-:W-:Y:S02]  /*4710*/  PLOP3.LUT P4, PT, PT, PT, UP1, 0x80, 0x0 ;  /* 0x000000000000781c */ /* 0x000fe40003f8f018 */
[----:B------:R-:W-:Y:S02]  /*4720*/  FSEL R141, R141, RZ, P3 ;  /* 0x000000ff8d8d7208 */ /* 0x000fe40001800000 */
[----:B------:R-:W-:Y:S02]  /*4730*/  PLOP3.LUT P3, PT, PT, PT, UP1, 0x80, 0x0 ;  /* 0x000000000000781c */ /* 0x000fe40003f6f018 */
        /* <DEDUP_REMOVED lines=9> */
[--C-:B------:R-:W-:Y:S01]  /*47d0*/  FFMA.FTZ R20, R20, c[0x0][0x23c], -R141.reuse ;  /* 0x00008f0014147a23 */ /* 0x100fe2000001088d */
[----:B------:R-:W-:Y:S01]  /*47e0*/  FSETP.NEU.FTZ.AND P6, PT, R250, -INF , PT ;  /* 0xff800000fa00780b */ /* 0x000fe20003fdd000 */
[--C-:B------:R-:W-:Y:S01]  /*47f0*/  FFMA.FTZ R21, R21, c[0x0][0x23c], -R141.reuse ;  /* 0x00008f0015157a23 */ /* 0x100fe2000001088d */
[----:B------:R-:W-:Y:S01]  /*4800*/  @P4 ISETP.GE.AND P4, PT, R0, UR7, PT ;  /* 0x0000000700004c0c */ /* 0x000fe2000bf86270 */
[----:B------:R1:W-:Y:S01]  /*4810*/  MUFU.EX2 R206, R5 ;  /* 0x0000000500ce7308 */ /* 0x0003e20000000800 */
[----:B------:R-:W-:Y:S02]  /*4820*/  @P3 FSEL R25, R25, -INF , !P5 ;  /* 0xff80000019193808 */ /* 0x000fe40006800000 */
[----:B------:R-:W-:Y:S02]  /*4830*/  @P2 FSEL R27, R27, -INF , !P5 ;  /* 0xff8000001b1b2808 */ /* 0x000fe40006800000 */
[----:B------:R-:W-:Y:S02]  /*4840*/  PLOP3.LUT P5, PT, PT, PT, UP1, 0x80, 0x0 ;  /* 0x000000000000781c */ /* 0x000fe40003faf018 */
[----:B------:R-:W-:Y:S02]  /*4850*/  PLOP3.LUT P3, PT, PT, PT, UP1, 0x80, 0x0 ;  /* 0x000000000000781c */ /* 0x000fe40003f6f018 */
[----:B------:R-:W-:Y:S01]  /*4860*/  PLOP3.LUT P2, PT, PT, PT, UP1, 0x80, 0x0 ;  /* 0x000000000000781c */ /* 0x000fe20003f4f018 */
[----:B------:R2:W4:Y:S01]  /*4870*/  MUFU.EX2 R207, R4 ;  /* 0x0000000400cf7308 */ /* 0x0005220000000800 */
        /* <DEDUP_REMOVED lines=11> */
[--C-:B------:R-:W-:Y:S01]  /*4930*/  FFMA.FTZ R22, R22, c[0x0][0x23c], -R140.reuse ;  /* 0x00008f0016167a23 */ /* 0x100fe2000001088c */
[----:B------:R-:W-:Y:S01]  /*4940*/  @P2 FSEL R30, R30, -INF , !P4 ;  /* 0xff8000001e1e2808 */ /* 0x000fe20006000000 */
[----:B------:R-:W-:Y:S01]  /*4950*/  FFMA.FTZ R23, R23, c[0x0][0x23c], -R140 ;  /* 0x00008f0017177a23 */ /* 0x000fe2000001088c */
[----:B------:R-:W-:Y:S01]  /*4960*/  @P6 FSEL R32, R32, -INF , !P4 ;  /* 0xff80000020206808 */ /* 0x000fe20006000000 */
[----:B------:R-:W2:Y:S01]  /*4970*/  MUFU.EX2 R203, R6 ;  /* 0x0000000600cb7308 */ /* 0x000ea20000000800 */
[----:B------:R-:W-:Y:S01]  /*4980*/  FSEL R2, R2, RZ, P5 ;  /* 0x000000ff02027208 */ /* 0x000fe20002800000 */
[----:B------:R-:W-:Y:S01]  /*4990*/  FMUL.FTZ R0, R248, 1.4426950216293334961 ;  /* 0x3fb8aa3bf8007820 */ /* 0x000fe20000410000 */
[----:B------:R-:W-:Y:S01]  /*49a0*/  @P0 FSEL R34, R34, -INF , !P4 ;  /* 0xff80000022220808 */ /* 0x000fe20006000000 */
[--C-:B------:R-:W-:Y:S01]  /*49b0*/  FFMA.FTZ R32, R32, c[0x0][0x23c], -R141.reuse ;  /* 0x00008f0020207a23 */ /* 0x100fe2000001088d */
[----:B------:R-:W-:Y:S01]  /*49c0*/  PLOP3.LUT P4, PT, PT, PT, UP1, 0x80, 0x0 ;  /* 0x000000000000781c */ /* 0x000fe20003f8f018 */
[----:B------:R-:W-:Y:S01]  /*49d0*/  FFMA.FTZ R8, R8, c[0x0][0x23c], -R2 ;  /* 0x00008f0008087a23 */ /* 0x000fe20000010802 */
[----:B------:R-:W-:Y:S01]  /*49e0*/  PLOP3.LUT P0, PT, PT, PT, UP1, 0x80, 0x0 ;  /* 0x000000000000781c */ /* 0x000fe20003f0f018 */
[----:B------:R-:W-:Y:S01]  /*49f0*/  FFMA.FTZ R34, R34, c[0x0][0x23c], -R140 ;  /* 0x00008f0022227a23 */ /* 0x000fe2000001088c */
[----:B------:R-:W-:Y:S01]  /*4a00*/  FSETP.NEU.FTZ.AND P2, PT, R248, -INF , PT ;  /* 0xff800000f800780b */ /* 0x000fe20003f5d000 */
[----:B------:R-:W-:Y:S01]  /*4a10*/  MUFU.EX2 R191, R32 ;  /* 0x0000002000bf7308 */ /* 0x000fe20000000800 */
[----:B------:R-:W-:Y:S01]  /*4a20*/  PLOP3.LUT P6, PT, PT, PT, UP1, 0x80, 0x0 ;  /* 0x000000000000781c */ /* 0x000fe20003fcf018 */
[--C-:B------:R-:W-:Y:S01]  /*4a30*/  FFMA.FTZ R9, R9, c[0x0][0x23c], -R2.reuse ;  /* 0x00008f0009097a23 */ /* 0x100fe20000010802 */
[----:B------:R-:W-:Y:S01]  /*4a40*/  PLOP3.LUT P5, PT, PT, PT, UP1, 0x80, 0x0 ;  /* 0x000000000000781c */ /* 0x000fe20003faf018 */
[--C-:B------:R-:W-:Y:S01]  /*4a50*/  FFMA.FTZ R12, R12, c[0x0][0x23c], -R2.reuse ;  /* 0x00008f000c0c7a23 */ /* 0x100fe20000010802 */
[----:B------:R-:W-:Y:S01]  /*4a60*/  FSEL R0, R0, RZ, P2 ;  /* 0x000000ff00007208 */ /* 0x000fe20001000000 */
[--C-:B------:R-:W-:Y:S01]  /*4a70*/  FFMA.FTZ R13, R13, c[0x0][0x23c], -R2.reuse ;  /* 0x00008f000d0d7a23 */ /* 0x100fe20000010802 */
[----:B------:R-:W-:Y:S01]  /*4a80*/  PLOP3.LUT P2, PT, PT, PT, UP1, 0x80, 0x0 ;  /* 0x000000000000781c */ /* 0x000fe20003f4f018 */
[----:B------:R-:W-:Y:S01]  /*4a90*/  FFMA.FTZ R24, R24, c[0x0][0x23c], -R2 ;  /* 0x00008f0018187a23 */ /* 0x000fe20000010802 */
[----:B-1----:R-:W-:Y:S01]  /*4aa0*/  @P4 IADD3 R5, R148, 0x21, RZ ;  /* 0x0000002194054810 */ /* 0x002fe20007ffe0ff */
[----:B------:R1:W-:Y:S01]  /*4ab0*/  MUFU.EX2 R222, R8 ;  /* 0x0000000800de7308 */ /* 0x0003e20000000800 */
[----:B------:R-:W-:Y:S01]  /*4ac0*/  PLOP3.LUT P4, PT, PT, PT, UP1, 0x80, 0x0 ;  /* 0x000000000000781c */ /* 0x000fe20003f8f018 */
[--C-:B------:R-:W-:Y:S01]  /*4ad0*/  FFMA.FTZ R10, R10, c[0x0][0x23c], -R0.reuse ;  /* 0x00008f000a0a7a23 */ /* 0x100fe20000010800 */
[----:B------:R-:W-:Y:S01]  /*4ae0*/  @P0 FSEL R29, R29, -INF , !P3 ;  /* 0xff8000001d1d0808 */ /* 0x000fe20005800000 */
[--C-:B------:R-:W-:Y:S01]  /*4af0*/  FFMA.FTZ R11, R11, c[0x0][0x23c], -R0.reuse ;  /* 0x00008f000b0b7a23 */ /* 0x100fe20000010800 */
[----:B------:R-:W-:Y:S01]  /*4b00*/  PLOP3.LUT P0, PT, PT, PT, UP1, 0x80, 0x0 ;  /* 0x000000000000781c */ /* 0x000fe20003f0f018 */
[--C-:B------:R-:W-:Y:S01]  /*4b10*/  FFMA.FTZ R14, R14, c[0x0][0x23c], -R0.reuse ;  /* 0x00008f000e0e7a23 */ /* 0x100fe20000010800 */
[----:B--2---:R-:W-:Y:S01]  /*4b20*/  @P6 IADD3 R4, R148, 0x20, RZ ;  /* 0x0000002094046810 */ /* 0x004fe20007ffe0ff */
[----:B------:R-:W-:Y:S01]  /*4b30*/  FFMA.FTZ R15, R15, c[0x0][0x23c], -R0 ;  /* 0x00008f000f0f7a23 */ /* 0x000fe20000010800 */
[----:B------:R-:W-:Y:S01]  /*4b40*/  PLOP3.LUT P6, PT, PT, PT, UP1, 0x80, 0x0 ;  /* 0x000000000000781c */ /* 0x000fe20003fcf018 */
[----:B------:R3:W-:Y:S01]  /*4b50*/  MUFU.EX2 R223, R9 ;  /* 0x0000000900df7308 */ /* 0x0007e20000000800 */
[----:B------:R-:W-:Y:S01]  /*4b60*/  @P5 ISETP.GE.AND P5, PT, R4, UR7, PT ;  /* 0x0000000704005c0c */ /* 0x000fe2000bfa6270 */
[----:B------:R-:W-:Y:S01]  /*4b70*/  FFMA.FTZ R25, R25, c[0x0][0x23c], -R2 ;  /* 0x00008f0019197a23 */ /* 0x000fe20000010802 */
[----:B------:R-:W-:Y:S01]  /*4b80*/  @P2 FSEL R31, R31, -INF , !P3 ;  /* 0xff8000001f1f2808 */ /* 0x000fe20005800000 */
[--C-:B------:R-:W-:Y:S01]  /*4b90*/  FFMA.FTZ R26, R26, c[0x0][0x23c], -R0.reuse ;  /* 0x00008f001a1a7a23 */ /* 0x100fe20000010800 */
[----:B------:R-:W-:Y:S01]  /*4ba0*/  PLOP3.LUT P2, PT, PT, PT, UP1, 0x80, 0x0 ;  /* 0x000000000000781c */ /* 0x000fe20003f4f018 */
[--C-:B------:R-:W-:Y:S01]  /*4bb0*/  FFMA.FTZ R27, R27, c[0x0][0x23c], -R0.reuse ;  /* 0x00008f001b1b7a23 */ /* 0x100fe20000010800 */
[----:B------:R-:W-:Y:S01]  /*4bc0*/  @P4 FSEL R33, R33, -INF , !P3 ;  /* 0xff80000021214808 */ /* 0x000fe20005800000 */
[----:B------:R-:W-:Y:S01]  /*4bd0*/  FFMA.FTZ R30, R30, c[0x0][0x23c], -R0 ;  /* 0x00008f001e1e7a23 */ /* 0x000fe20000010800 */
[----:B------:R-:W-:Y:S01]  /*4be0*/  @P0 FSEL R35, R35, -INF , !P3 ;  /* 0xff80000023230808 */ /* 0x000fe20005800000 */
[----:B------:R-:W-:Y:S01]  /*4bf0*/  MUFU.EX2 R192, R34 ;  /* 0x0000002200c07308 */ /* 0x000fe20000000800 */
[----:B------:R-:W-:Y:S01]  /*4c00*/  PLOP3.LUT P3, PT, PT, PT, UP1, 0x80, 0x0 ;  /* 0x000000000000781c */ /* 0x000fe20003f6f018 */
[----:B------:R-:W-:Y:S01]  /*4c10*/  FFMA.FTZ R33, R33, c[0x0][0x23c], -R141 ;  /* 0x00008f0021217a23 */ /* 0x000fe2000001088d */
[----:B------:R-:W-:Y:S01]  /*4c20*/  PLOP3.LUT P4, PT, PT, PT, UP1, 0x80, 0x0 ;  /* 0x000000000000781c */ /* 0x000fe20003f8f018 */
[----:B------:R-:W-:Y:S01]  /*4c30*/  FFMA.FTZ R35, R35, c[0x0][0x23c], -R140 ;  /* 0x00008f0023237a23 */ /* 0x000fe2000001088c */
[----:B------:R-:W-:Y:S01]  /*4c40*/  PLOP3.LUT P0, PT, PT, PT, UP1, 0x80, 0x0 ;  /* 0x000000000000781c */ /* 0x000fe20003f0f018 */
[----:B------:R-:W-:Y:S01]  /*4c50*/  FFMA.FTZ R31, R31, c[0x0][0x23c], -R0 ;  /* 0x00008f001f1f7a23 */ /* 0x000fe20000010800 */
[----:B------:R-:W-:Y:S01]  /*4c60*/  @P6 ISETP.GE.AND P6, PT, R5, UR7, PT ;  /* 0x0000000705006c0c */ /* 0x000fe2000bfc6270 */
[----:B------:R-:W-:Y:S01]  /*4c70*/  FFMA.FTZ R28, R28, c[0x0][0x23c], -R2 ;  /* 0x00008f001c1c7a23 */ /* 0x000fe20000010802 */
[----:B------:R-:W-:Y:S01]  /*4c80*/  @P2 FSEL R36, R36, -INF , !P5 ;  /* 0xff80000024242808 */ /* 0x000fe20006800000 */
[----:B------:R2:W2:Y:S01]  /*4c90*/  MUFU.EX2 R219, R7 ;  /* 0x0000000700db7308 */ /* 0x0004a20000000800 */
[----:B------:R-:W-:Y:S01]  /*4ca0*/  PLOP3.LUT P2, PT, PT, PT, UP1, 0x80, 0x0 ;  /* 0x000000000000781c */ /* 0x000fe20003f4f018 */
[----:B-1----:R-:W-:Y:S02]  /*4cb0*/  IMAD.U32 R8, RZ, RZ, UR8 ;  /* 0x00000008ff087e24 */ /* 0x002fe4000f8e00ff */
[----:B------:R-:W-:Y:S01]  /*4cc0*/  @P3 FSEL R40, R40, -INF , !P5 ;  /* 0xff80000028283808 */ /* 0x000fe20006800000 */
[----:B------:R-:W-:Y:S01]  /*4cd0*/  IMAD.U32 R4, RZ, RZ, UR16 ;  /* 0x00000010ff047e24 */ /* 0x000fe2000f8e00ff */
[----:B------:R-:W-:Y:S01]  /*4ce0*/  PLOP3.LUT P3, PT, PT, PT, UP1, 0x80, 0x0 ;  /* 0x000000000000781c */ /* 0x000fe20003f6f018 */
[----:B------:R-:W-:Y:S01]  /*4cf0*/  IMAD R8, R8, 0x8, R182 ;  /* 0x0000000808087824 */ /* 0x000fe200078e02b6 */
[----:B------:R-:W-:Y:S01]  /*4d00*/  @P4 FSEL R38, R38, -INF , !P5 ;  /* 0xff80000026264808 */ /* 0x000fe20006800000 */
[----:B------:R-:W-:Y:S01]  /*4d10*/  IMAD R4, R4, 0x2, R183 ;  /* 0x0000000204047824 */ /* 0x000fe200078e02b7 */
[----:B------:R-:W-:Y:S01]  /*4d20*/  PLOP3.LUT P4, PT, PT, PT, UP1, 0x80, 0x0 ;  /* 0x000000000000781c */ /* 0x000fe20003f8f018 */
[----:B------:R1:W-:Y:S01]  /*4d30*/  MUFU.EX2 R226, R10 ;  /* 0x0000000a00e27308 */ /* 0x0003e20000000800 */
[----:B------:R-:W-:Y:S01]  /*4d40*/  @P0 FSEL R42, R42, -INF , !P5 ;  /* 0xff8000002a2a0808 */ /* 0x000fe20006800000 */
[----:B------:R-:W-:Y:S01]  /*4d50*/  IMAD.SHL.U32 R6, R4, 0x2, RZ ;  /* 0x0000000204067824 */ /* 0x000fe200078e00ff */
[----:B------:R-:W-:Y:S01]  /*4d60*/  PLOP3.LUT P0, PT, PT, PT, UP1, 0x80, 0x0 ;  /* 0x000000000000781c */ /* 0x000fe20003f0f018 */
[----:B------:R-:W-:Y:S01]  /*4d70*/  IMAD.WIDE.U32 R4, R8, -0x326172a9, RZ ;  /* 0xcd9e8d5708047825 */ /* 0x000fe200078e00ff */
[----:B---3--:R-:W-:Y:S02]  /*4d80*/  LOP3.LUT R9, R181, UR10, RZ, 0x3c, !PT ;  /* 0x0000000ab5097c12 */ /* 0x008fe4000f8e3cff */
[----:B------:R-:W-:Y:S01]  /*4d90*/  PLOP3.LUT P5, PT, PT, PT, UP1, 0x80, 0x0 ;  /* 0x000000000000781c */ /* 0x000fe20003faf018 */
[----:B------:R-:W-:Y:S01]  /*4da0*/  FFMA.FTZ R29, R29, c[0x0][0x23c], -R2 ;  /* 0x00008f001d1d7a23 */ /* 0x000fe20000010802 */
[-C--:B------:R-:W-:Y:S01]  /*4db0*/  LOP3.LUT R132, R5, R9.reuse, RZ, 0x3c, !PT ;  /* 0x0000000905847212 */ /* 0x080fe200078e3cff */
[----:B------:R3:W3:Y:S01]  /*4dc0*/  MUFU.EX2 R227, R11 ;  /* 0x0000000b00e37308 */ /* 0x0006e20000000800 */
[----:B------:R-:W-:Y:S01]  /*4dd0*/  @P2 IADD3 R5, R148, 0x28, RZ ;  /* 0x0000002894052810 */ /* 0x000fe20007ffe0ff */
[----:B------:R-:W-:Y:S01]  /*4de0*/  FFMA.FTZ R36, R36, c[0x0][0x23c], -R141 ;  /* 0x00008f0024247a23 */ /* 0x000fe2000001088d */
[----:B------:R-:W-:Y:S01]  /*4df0*/  PLOP3.LUT P2, PT, PT, PT, UP1, 0x80, 0x0 ;  /* 0x000000000000781c */ /* 0x000fe20003f4f018 */
[----:B------:R-:W-:Y:S01]  /*4e00*/  FFMA.FTZ R38, R38, c[0x0][0x23c], -R140 ;  /* 0x00008f0026267a23 */ /* 0x000fe2000001088c */
[----:B--2---:R-:W-:Y:S01]  /*4e10*/  IADD3 R7, R6, 0x1, RZ ;  /* 0x0000000106077810 */ /* 0x004fe20007ffe0ff */
[----:B------:R-:W-:Y:S01]  /*4e20*/  FFMA.FTZ R40, R40, c[0x0][0x23c], -R2 ;  /* 0x00008f0028287a23 */ /* 0x000fe20000010802 */
[----:B------:R-:W-:Y:S01]  /*4e30*/  @P3 FSEL R37, R37, -INF , !P6 ;  /* 0xff80000025253808 */ /* 0x000fe20007000000 */
[----:B------:R-:W-:Y:S01]  /*4e40*/  FFMA.FTZ R42, R42, c[0x0][0x23c], -R0 ;  /* 0x00008f002a2a7a23 */ /* 0x000fe20000010800 */
[----:B------:R-:W-:Y:S01]  /*4e50*/  PLOP3.LUT P3, PT, PT, PT, UP1, 0x80, 0x0 ;  /* 0x000000000000781c */ /* 0x000fe20003f6f018 */
[----:B------:R-:W-:Y:S01]  /*4e60*/  MUFU.EX2 R189, R33 ;  /* 0x0000002100bd7308 */ /* 0x000fe20000000800 */
[----:B------:R-:W-:Y:S01]  /*4e70*/  LOP3.LUT R7, R247, UR9, R7, 0x96, !PT ;  /* 0x00000009f7077c12 */ /* 0x000fe2000f8e9607 */
[--C-:B------:R-:W-:Y:S01]  /*4e80*/  FFMA.FTZ R37, R37, c[0x0][0x23c], -R141.reuse ;  /* 0x00008f0025257a23 */ /* 0x100fe2000001088d */
[----:B------:R-:W-:Y:S02]  /*4e90*/  @P4 ISETP.GE.AND P4, PT, R5, UR7, PT ;  /* 0x0000000705004c0c */ /* 0x000fe4000bf86270 */
[----:B-1----:R-:W-:Y:S01]  /*4ea0*/  LOP3.LUT R10, R247, UR9, R6, 0x96, !PT ;  /* 0x00000009f70a7c12 */ /* 0x002fe2000f8e9606 */
[----:B------:R-:W-:Y:S01]  /*4eb0*/  IMAD.WIDE.U32 R6, R7, -0x326172a9, RZ ;  /* 0xcd9e8d5707067825 */ /* 0x000fe200078e00ff */
[----:B------:R-:W-:Y:S02]  /*4ec0*/  @P0 FSEL R39, R39, -INF , !P6 ;  /* 0xff80000027270808 */ /* 0x000fe40007000000 */
[----:B------:R-:W-:Y:S01]  /*4ed0*/  PLOP3.LUT P0, PT, PT, PT, UP1, 0x80, 0x0 ;  /* 0x000000000000781c */ /* 0x000fe20003f0f018 */
[----:B------:R1:W-:Y:S01]  /*4ee0*/  MUFU.EX2 R221, R12 ;  /* 0x0000000c00dd7308 */ /* 0x0003e20000000800 */
[----:B------:R-:W-:Y:S01]  /*4ef0*/  LOP3.LUT R149, R7, UR4, R4, 0x96, !PT ;  /* 0x0000000407957c12 */ /* 0x000fe2000f8e9604 */
[----:B------:R-:W-:Y:S01]  /*4f00*/  FFMA.FTZ R39, R39, c[0x0][0x23c], -R140 ;  /* 0x00008f0027277a23 */ /* 0x000fe2000001088c */
[----:B------:R-:W-:Y:S01]  /*4f10*/  @P5 FSEL R41, R41, -INF , !P6 ;  /* 0xff80000029295808 */ /* 0x000fe20007000000 */
[----:B---3--:R-:W-:Y:S01]  /*4f20*/  IMAD.WIDE.U32 R10, R10, -0x326172a9, RZ ;  /* 0xcd9e8d570a0a7825 */ /* 0x008fe200078e00ff */
[----:B------:R-:W-:Y:S02]  /*4f30*/  @P2 FSEL R43, R43, -INF , !P6 ;  /* 0xff8000002b2b2808 */ /* 0x000fe40007000000 */
[----:B------:R-:W-:Y:S01]  /*4f40*/  PLOP3.LUT P6, PT, PT, PT, UP1, 0x80, 0x0 ;  /* 0x000000000000781c */ /* 0x000fe20003fcf018 */
[----:B------:R-:W-:Y:S01]  /*4f50*/  FFMA.FTZ R41, R41, c[0x0][0x23c], -R2 ;  /* 0x00008f0029297a23 */ /* 0x000fe20000010802 */
[----:B------:R-:W-:Y:S01]  /*4f60*/  LOP3.LUT R143, R11, UR4, R4, 0x96, !PT ;  /* 0x000000040b8f7c12 */ /* 0x000fe2000f8e9604 */
[----:B------:R-:W2:Y:S01]  /*4f70*/  MUFU.EX2 R225, R14 ;  /* 0x0000000e00e17308 */ /* 0x000ea20000000800 */
[----:B------:R-:W-:Y:S01]  /*4f80*/  IADD3 R4, R8, 0x4, RZ ;  /* 0x0000000408047810 */ /* 0x000fe20007ffe0ff */
[----:B------:R-:W-:Y:S01]  /*4f90*/  FFMA.FTZ R43, R43, c[0x0][0x23c], -R0 ;  /* 0x00008f002b2b7a23 */ /* 0x000fe20000010800 */
[----:B------:R-:W-:Y:S02]  /*4fa0*/  @P3 IADD3 R8, R148, 0x29, RZ ;  /* 0x0000002994083810 */ /* 0x000fe40007ffe0ff */
[----:B------:R-:W-:Y:S01]  /*4fb0*/  PLOP3.LUT P3, PT, PT, PT, UP1, 0x80, 0x0 ;  /* 0x000000000000781c */ /* 0x000fe20003f6f018 */
[----:B------:R-:W-:Y:S01]  /*4fc0*/  IMAD.WIDE.U32 R4, R4, -0x326172a9, RZ ;  /* 0xcd9e8d5704047825 */ /* 0x000fe200078e00ff */
[----:B------:R-:W-:Y:S02]  /*4fd0*/  PLOP3.LUT P5, PT, PT, PT, UP1, 0x80, 0x0 ;  /* 0x000000000000781c */ /* 0x000fe40003faf018 */
[----:B------:R-:W-:Y:S01]  /*4fe0*/  @P0 FSEL R44, R44, -INF , !P4 ;  /* 0xff8000002c2c0808 */ /* 0x000fe20006000000 */
[----:B------:R3:W-:Y:S01]  /*4ff0*/  MUFU.EX2 R224, R15 ;  /* 0x0000000f00e07308 */ /* 0x0007e20000000800 */
[----:B------:R-:W-:Y:S02]  /*5000*/  PLOP3.LUT P0, PT, PT, PT, UP1, 0x80, 0x0 ;  /* 0x000000000000781c */ /* 0x000fe40003f0f018 */
[----:B------:R-:W-:Y:S01]  /*5010*/  @P6 FSEL R48, R48, -INF , !P4 ;  /* 0xff80000030306808 */ /* 0x000fe20006000000 */
[----:B------:R-:W-:Y:S01]  /*5020*/  FFMA.FTZ R44, R44, c[0x0][0x23c], -R2 ;  /* 0x00008f002c2c7a23 */ /* 0x000fe20000010802 */
[----:B------:R-:W-:Y:S02]  /*5030*/  PLOP3.LUT P6, PT, PT, PT, UP1, 0x80, 0x0 ;  /* 0x000000000000781c */ /* 0x000fe40003fcf018 */
[----:B------:R-:W-:Y:S01]  /*5040*/  LOP3.LUT R133, R11, UR4, R4, 0x96, !PT ;  /* 0x000000040b857c12 */ /* 0x000fe2000f8e9604 */
[--C-:B------:R-:W-:Y:S01]  /*5050*/  FFMA.FTZ R48, R48, c[0x0][0x23c], -R141.reuse ;  /* 0x00008f0030307a23 */ /* 0x100fe2000001088d */
[----:B------:R-:W-:Y:S01]  /*5060*/  @P3 FSEL R50, R50, -INF , !P4 ;  /* 0xff80000032323808 */ /* 0x000fe20006000000 */
[----:B------:R2:W2:Y:S01]  /*5070*/  MUFU.EX2 R220, R13 ;  /* 0x0000000d00dc7308 */ /* 0x0004a20000000800 */
[----:B------:R-:W-:Y:S02]  /*5080*/  PLOP3.LUT P3, PT, PT, PT, UP1, 0x80, 0x0 ;  /* 0x000000000000781c */ /* 0x000fe40003f6f018 */
[----:B------:R-:W-:Y:S01]  /*5090*/  @P5 FSEL R46, R46, -INF , !P4 ;  /* 0xff8000002e2e5808 */ /* 0x000fe20006000000 */
[----:B------:R-:W-:Y:S01]  /*50a0*/  FFMA.FTZ R50, R50, c[0x0][0x23c], -R140 ;  /* 0x00008f0032327a23 */ /* 0x000fe2000001088c */
[----:B------:R-:W-:Y:S02]  /*50b0*/  PLOP3.LUT P5, PT, PT, PT, UP1, 0x80, 0x0 ;  /* 0x000000000000781c */ /* 0x000fe40003faf018 */
[----:B------:R-:W-:Y:S01]  /*50c0*/  LOP3.LUT R135, R7, UR4, R4, 0x96, !PT ;  /* 0x0000000407877c12 */ /* 0x000fe2000f8e9604 */
[----:B------:R-:W-:Y:S01]  /*50d0*/  UIADD3 UR4, UR9, -0x4498517b, URZ ;  /* 0xbb67ae8509047890 */ /* 0x000fe2000fffe03f */
[----:B------:R-:W-:Y:S01]  /*50e0*/  PLOP3.LUT P2, PT, PT, PT, UP1, 0x80, 0x0 ;  /* 0x000000000000781c */ /* 0x000fe20003f4f018 */
[----:B------:R-:W-:Y:S01]  /*50f0*/  MUFU.EX2 R213, R16 ;  /* 0x0000001000d57308 */ /* 0x000fe20000000800 */
[----:B-1----:R-:W-:Y:S01]  /*5100*/  LOP3.LUT R12, R5, R9, RZ, 0x3c, !PT ;  /* 0x00000009050c7212 */ /* 0x002fe200078e3cff */
[----:B------:R-:W-:Y:S01]  /*5110*/  FFMA.FTZ R46, R46, c[0x0][0x23c], -R0 ;  /* 0x00008f002e2e7a23 */ /* 0x000fe20000010800 */
[----:B------:R-:W-:Y:S01]  /*5120*/  @P0 IADD3 R5, R148, 0x30, RZ ;  /* 0x0000003094050810 */ /* 0x000fe20007ffe0ff */
[----:B---3--:R-:W-:Y:S01]  /*5130*/  IMAD.WIDE.U32 R14, R132, -0x2daee0ad, RZ ;  /* 0xd2511f53840e7825 */ /* 0x008fe200078e00ff */
[----:B------:R-:W-:Y:S02]  /*5140*/  PLOP3.LUT P0, PT, PT, PT, UP1, 0x80, 0x0 ;  /* 0x000000000000781c */ /* 0x000fe40003f0f018 */
[----:B------:R-:W-:Y:S01]  /*5150*/  LOP3.LUT R4, R246, UR4, RZ, 0x3c, !PT ;  /* 0x00000004f6047c12 */ /* 0x000fe2000f8e3cff */
[----:B------:R-:W-:Y:S01]  /*5160*/  UIADD3 UR4, UR10, 0x3c6ef372, URZ ;  /* 0x3c6ef3720a047890 */ /* 0x000fe2000fffe03f */
[----:B------:R-:W-:Y:S01]  /*5170*/  @P6 IADD3 R11, R148, 0x38, RZ ;  /* 0x00000038940b6810 */ /* 0x000fe20007ffe0ff */
[----:B------:R1:W-:Y:S01]  /*5180*/  MUFU.EX2 R212, R17 ;  /* 0x0000001100d47308 */ /* 0x0003e20000000800 */
[----:B------:R-:W-:Y:S02]  /*5190*/  PLOP3.LUT P6, PT, PT, PT, UP1, 0x80, 0x0 ;  /* 0x000000000000781c */ /* 0x000fe40003fcf018 */
[----:B------:R-:W-:Y:S01]  /*51a0*/  @P3 ISETP.GE.AND P3, PT, R5, UR7, PT ;  /* 0x0000000705003c0c */ /* 0x000fe2000bf66270 */
[----:B--2---:R-:W-:Y:S01]  /*51b0*/  IMAD.WIDE.U32 R12, R12, -0x2daee0ad, RZ ;  /* 0xd2511f530c0c7825 */ /* 0x004fe200078e00ff */
[----:B------:R-:W-:Y:S02]  /*51c0*/  LOP3.LUT R5, R4, R15, RZ, 0x3c, !PT ;  /* 0x0000000f04057212 */ /* 0x000fe400078e3cff */
[----:B------:R-:W-:Y:S02]  /*51d0*/  PLOP3.LUT P4, PT, PT, PT, UP1, 0x80, 0x0 ;  /* 0x000000000000781c */ /* 0x000fe40003f8f018 */
[----:B------:R-:W-:Y:S01]  /*51e0*/  @P5 IADD3 R7, R148, 0x31, RZ ;  /* 0x0000003194075810 */ /* 0x000fe20007ffe0ff */
[----:B------:R-:W-:Y:S01]  /*51f0*/  MUFU.EX2 R216, R18 ;  /* 0x0000001200d87308 */ /* 0x000fe20000000800 */
[----:B------:R-:W-:Y:S02]  /*5200*/  PLOP3.LUT P5, PT, PT, PT, UP1, 0x80, 0x0 ;  /* 0x000000000000781c */ /* 0x000fe40003faf018 */
[----:B------:R-:W-:Y:S02]  /*5210*/  @P2 ISETP.GE.AND P2, PT, R8, UR7, PT ;  /* 0x0000000708002c0c */ /* 0x000fe4000bf46270 */
[----:B------:R-:W-:Y:S01]  /*5220*/  LOP3.LUT R8, R4, R13, RZ, 0x3c, !PT ;  /* 0x0000000d04087212 */ /* 0x000fe200078e3cff */
[----:B------:R-:W-:Y:S01]  /*5230*/  IMAD.WIDE.U32 R4, R5, -0x326172a9, RZ ;  /* 0xcd9e8d5705047825 */ /* 0x000fe200078e00ff */
[----:B------:R-:W-:Y:S02]  /*5240*/  @P0 IADD3 R148, R148, 0x39, RZ ;  /* 0x0000003994940810 */ /* 0x000fe40007ffe0ff */
[----:B------:R-:W-:Y:S01]  /*5250*/  PLOP3.LUT P0, PT, PT, PT, UP1, 0x80, 0x0 ;  /* 0x000000000000781c */ /* 0x000fe20003f0f018 */
[----:B------:R2:W3:Y:S01]  /*5260*/  MUFU.EX2 R215, R19 ;  /* 0x0000001300d77308 */ /* 0x0004e20000000800 */
[----:B------:R-:W-:Y:S01]  /*5270*/  @P6 ISETP.GE.AND P6, PT, R148, UR7, PT ;  /* 0x0000000794006c0c */ /* 0x000fe2000bfc6270 */
[----:B------:R-:W-:Y:S01]  /*5280*/  IMAD.WIDE.U32 R8, R8, -0x326172a9, RZ ;  /* 0xcd9e8d5708087825 */ /* 0x000fe200078e00ff */
[C---:B------:R-:W-:Y:S02]  /*5290*/  LOP3.LUT R142, R5.reuse, UR4, R10, 0x96, !PT ;  /* 0x00000004058e7c12 */ /* 0x040fe4000f8e960a */
[----:B------:R-:W-:Y:S01]  /*52a0*/  LOP3.LUT R148, R5, UR4, R6, 0x96, !PT ;  /* 0x0000000405947c12 */ /* 0x000fe2000f8e9606 */
[----:B-1----:R-:W-:Y:S01]  /*52b0*/  IMAD.WIDE.U32 R16, R149, -0x2daee0ad, RZ ;  /* 0xd2511f5395107825 */ /* 0x002fe200078e00ff */
[----:B------:R-:W-:Y:S02]  /*52c0*/  @P4 ISETP.GE.AND P4, PT, R7, UR7, PT ;  /* 0x0000000707004c0c */ /* 0x000fe4000bf86270 */
[----:B------:R-:W-:Y:S01]  /*52d0*/  @P5 ISETP.GE.AND P5, PT, R11, UR7, PT ;  /* 0x000000070b005c0c */ /* 0x000fe2000bfa6270 */
[----:B------:R1:W1:Y:S01]  /*52e0*/  MUFU.EX2 R204, R20 ;  /* 0x0000001400cc7308 */ /* 0x0002620000000800 */
[C---:B------:R-:W-:Y:S01]  /*52f0*/  LOP3.LUT R132, R9.reuse, UR4, R10, 0x96, !PT ;  /* 0x0000000409847c12 */ /* 0x040fe2000f8e960a */
[----:B------:R-:W-:Y:S01]  /*5300*/  IMAD.WIDE.U32 R148, R148, -0x2daee0ad, RZ ;  /* 0xd2511f5394947825 */ /* 0x000fe200078e00ff */
[----:B------:R-:W-:Y:S01]  /*5310*/  LOP3.LUT R134, R9, UR4, R6, 0x96, !PT ;  /* 0x0000000409867c12 */ /* 0x000fe2000f8e9606 */
[----:B------:R-:W-:Y:S01]  /*5320*/  UIADD3 UR4, UR9, 0x32370b8f, URZ ;  /* 0x32370b8f09047890 */ /* 0x000fe2000fffe03f */
[----:B------:R-:W-:Y:S01]  /*5330*/  @P0 FSEL R45, R45, -INF , !P2 ;  /* 0xff8000002d2d0808 */ /* 0x000fe20005000000 */
[----:B------:R-:W-:Y:S01]  /*5340*/  IMAD.WIDE.U32 R6, R135, -0x2daee0ad, RZ ;  /* 0xd2511f5387067825 */ /* 0x000fe200078e00ff */
[----:B------:R-:W-:Y:S03]  /*5350*/  PLOP3.LUT P0, PT, PT, PT, UP1, 0x80, 0x0 ;  /* 0x000000000000781c */ /* 0x000fe60003f0f018 */
[----:B------:R-:W-:Y:S01]  /*5360*/  LOP3.LUT R150, R149, UR4, R16, 0x96, !PT ;  /* 0x0000000495967c12 */ /* 0x000fe2000f8e9610 */
[----:B------:R-:W-:Y:S01]  /*5370*/  IMAD.WIDE.U32 R10, R133, -0x2daee0ad, RZ ;  /* 0xd2511f53850a7825 */ /* 0x000fe200078e00ff */
[----:B------:R-:W-:Y:S03]  /*5380*/  MUFU.EX2 R190, R35 ;  /* 0x0000002300be7308 */ /* 0x000fe60000000800 */
[----:B--2---:R-:W-:Y:S04]  /*5390*/  IMAD.WIDE.U32 R18, R143, -0x2daee0ad, RZ ;  /* 0xd2511f538f127825 */ /* 0x004fe800078e00ff */
[----:B------:R-:W-:Y:S01]  /*53a0*/  IMAD.WIDE.U32 R142, R142, -0x2daee0ad, RZ ;  /* 0xd2511f538e8e7825 */ /* 0x000fe200078e00ff */
[--C-:B------:R-:W-:Y:S02]  /*53b0*/  LOP3.LUT R5, R19, UR5, R14.reuse, 0x96, !PT ;  /* 0x0000000513057c12 */ /* 0x100fe4000f8e960e */
[----:B------:R-:W-:Y:S01]  /*53c0*/  LOP3.LUT R19, R17, UR5, R14, 0x96, !PT ;  /* 0x0000000511137c12 */ /* 0x000fe2000f8e960e */
[----:B------:R-:W-:Y:S01]  /*53d0*/  MUFU.EX2 R161, R48 ;  /* 0x0000003000a17308 */ /* 0x000fe20000000800 */
[--C-:B------:R-:W-:Y:S01]  /*53e0*/  LOP3.LUT R14, R11, UR5, R12.reuse, 0x96, !PT ;  /* 0x000000050b0e7c12 */ /* 0x100fe2000f8e960c */
[----:B------:R-:W-:Y:S01]  /*53f0*/  IMAD.WIDE.U32 R16, R5, -0x326172a9, RZ ;  /* 0xcd9e8d5705107825 */ /* 0x000fe200078e00ff */
[----:B------:R-:W-:Y:S01]  /*5400*/  LOP3.LUT R12, R7, UR5, R12, 0x96, !PT ;  /* 0x00000005070c7c12 */ /* 0x000fe2000f8e960c */
[----:B------:R-:W-:Y:S01]  /*5410*/  UIADD3 UR5, UR10, -0x255992d5, URZ ;  /* 0xdaa66d2b0a057890 */ /* 0x000fe2000fffe03f */
[----:B------:R-:W-:Y:S01]  /*5420*/  LOP3.LUT R152, R143, UR4, R18, 0x96, !PT ;  /* 0x000000048f987c12 */ /* 0x000fe2000f8e9612 */
[----:B------:R-:W-:Y:S01]  /*5430*/  IMAD.WIDE.U32 R132, R132, -0x2daee0ad, RZ ;  /* 0xd2511f5384847825 */ /* 0x000fe200078e00ff */
[----:B------:R-:W-:Y:S02]  /*5440*/  @P0 FSEL R47, R47, -INF , !P2 ;  /* 0xff8000002f2f0808 */ /* 0x000fe40005000000 */
[----:B------:R-:W-:Y:S01]  /*5450*/  PLOP3.LUT P0, PT, PT, PT, UP1, 0x80, 0x0 ;  /* 0x000000000000781c */ /* 0x000fe20003f0f018 */
[----:B------:R-:W-:Y:S01]  /*5460*/  IMAD.WIDE.U32 R134, R134, -0x2daee0ad, RZ ;  /* 0xd2511f5386867825 */ /* 0x000fe200078e00ff */
[----:B-1----:R-:W-:Y:S01]  /*5470*/  LOP3.LUT R20, R133, UR4, R10, 0x96, !PT ;  /* 0x0000000485147c12 */ /* 0x002fe2000f8e960a */
[----:B------:R-:W-:Y:S01]  /*5480*/  MUFU.EX2 R167, R50 ;  /* 0x0000003200a77308 */ /* 0x000fe20000000800 */
[----:B------:R-:W-:Y:S01]  /*5490*/  LOP3.LUT R17, R17, UR5, R4, 0x96, !PT ;  /* 0x0000000511117c12 */ /* 0x000fe2000f8e9604 */
[----:B------:R-:W-:Y:S01]  /*54a0*/  IMAD.WIDE.U32 R18, R19, -0x326172a9, RZ ;  /* 0xcd9e8d5713127825 */ /* 0x000fe200078e00ff */
[----:B------:R-:W-:Y:S01]  /*54b0*/  LOP3.LUT R10, R135, UR4, R6, 0x96, !PT ;  /* 0x00000004870a7c12 */ /* 0x000fe2000f8e9606 */
[----:B------:R-:W-:Y:S02]  /*54c0*/  UIADD3 UR4, UR10, 0x78dde6e4, URZ ;  /* 0x78dde6e40a047890 */ /* 0x000fe4000fffe03f */
[----:B------:R-:W-:Y:S01]  /*54d0*/  IMAD.WIDE.U32 R150, R150, -0x326172a9, RZ ;  /* 0xcd9e8d5796967825 */ /* 0x000fe200078e00ff */
[----:B------:R-:W-:Y:S02]  /*54e0*/  LOP3.LUT R11, R19, UR5, R4, 0x96, !PT ;  /* 0x00000005130b7c12 */ /* 0x000fe4000f8e9604 */
[----:B------:R-:W1:Y:S01]  /*54f0*/  LDSM.16.M88.4 R4, [R172+0xd800] ;  /* 0x00d80000ac04783b */ /* 0x000e620000000200 */
[----:B------:R-:W-:Y:S01]  /*5500*/  @P0 FSEL R49, R49, -INF , !P2 ;  /* 0xff80000031310808 */ /* 0x000fe20005000000 */
[----:B------:R-:W-:Y:S01]  /*5510*/  IMAD.WIDE.U32 R152, R152, -0x326172a9, RZ ;  /* 0xcd9e8d5798987825 */ /* 0x000fe200078e00ff */
[----:B------:R-:W-:Y:S01]  /*5520*/  PLOP3.LUT P0, PT, PT, PT, UP1, 0x80, 0x0 ;  /* 0x000000000000781c */ /* 0x000fe20003f0f018 */
[----:B------:R-:W-:Y:S01]  /*5530*/  MUFU.EX2 R210, R30 ;  /* 0x0000001e00d27308 */ /* 0x000fe20000000800 */
[----:B------:R-:W-:Y:S01]  /*5540*/  LOP3.LUT R143, R151, UR4, R18, 0x96, !PT ;  /* 0x00000004978f7c12 */ /* 0x000fe2000f8e9612 */
[--C-:B------:R-:W-:Y:S02]  /*5550*/  FFMA.FTZ R49, R49, c[0x0][0x23c], -R141.reuse ;  /* 0x00008f0031317a23 */ /* 0x100fe4000001088d */
[----:B------:R-:W-:Y:S04]  /*5560*/  IMAD.WIDE.U32 R18, R10, -0x326172a9, RZ ;  /* 0xcd9e8d570a127825 */ /* 0x000fe800078e00ff */
[----:B------:R-:W-:Y:S02]  /*5570*/  FFMA.FTZ R45, R45, c[0x0][0x23c], -R2 ;  /* 0x00008f002d2d7a23 */ /* 0x000fe40000010802 */
[----:B------:R-:W-:Y:S01]  /*5580*/  MUFU.EX2 R160, R49 ;  /* 0x0000003100a07308 */ /* 0x000fe20000000800 */
[----:B------:R-:W-:Y:S01]  /*5590*/  FFMA.FTZ R47, R47, c[0x0][0x23c], -R0 ;  /* 0x00008f002f2f7a23 */ /* 0x000fe20000010800 */
[----:B------:R-:W-:Y:S01]  /*55a0*/  @P0 FSEL R51, R51, -INF , !P2 ;  /* 0xff80000033330808 */ /* 0x000fe20005000000 */
[----:B------:R-:W-:Y:S01]  /*55b0*/  IMAD.WIDE.U32 R10, R11, -0x2daee0ad, RZ ;  /* 0xd2511f530b0a7825 */ /* 0x000fe200078e00ff */
[----:B------:R-:W-:Y:S02]  /*55c0*/  PLOP3.LUT P0, PT, PT, PT, UP1, 0x80, 0x0 ;  /* 0x000000000000781c */ /* 0x000fe40003f0f018 */
[----:B------:R-:W-:Y:S01]  /*55d0*/  PLOP3.LUT P2, PT, PT, PT, UP1, 0x80, 0x0 ;  /* 0x000000000000781c */ /* 0x000fe20003f4f018 */
[----:B------:R-:W-:Y:S03]  /*55e0*/  IMAD.WIDE.U32 R14, R14, -0x326172a9, RZ ;  /* 0xcd9e8d570e0e7825 */ /* 0x000fe600078e00ff */
[----:B------:R2:W-:Y:S01]  /*55f0*/  MUFU.EX2 R201, R21 ;  /* 0x0000001500c97308 */ /* 0x0005e20000000800 */
[----:B------:R-:W-:Y:S01]  /*5600*/  IMAD.WIDE.U32 R12, R12, -0x326172a9, RZ ;  /* 0xcd9e8d570c0c7825 */ /* 0x000fe200078e00ff */
[----:B------:R-:W-:Y:S02]  /*5610*/  LOP3.LUT R9, R15, UR5, R8, 0x96, !PT ;  /* 0x000000050f097c12 */ /* 0x000fe4000f8e9608 */
[----:B------:R-:W-:Y:S01]  /*5620*/  LOP3.LUT R15, R153, UR4, R16, 0x96, !PT ;  /* 0x00000004990f7c12 */ /* 0x000fe2000f8e9610 */
[----:B------:R-:W-:Y:S01]  /*5630*/  FFMA.FTZ R51, R51, c[0x0][0x23c], -R140 ;  /* 0x00008f0033337a23 */ /* 0x000fe2000001088c */
[----:B------:R-:W-:Y:S01]  /*5640*/  LOP3.LUT R13, R13, UR5, R8, 0x96, !PT ;  /* 0x000000050d0d7c12 */ /* 0x000fe2000f8e9608 */
[----:B------:R-:W-:Y:S01]  /*5650*/  UIADD3 UR5, UR9, -0x126145ec, URZ ;  /* 0xed9eba1409057890 */ /* 0x000fe2000fffe03f */
[----:B------:R-:W-:Y:S02]  /*5660*/  IMAD.WIDE.U32 R8, R9, -0x2daee0ad, RZ ;  /* 0xd2511f5309087825 */ /* 0x000fe400078e00ff */
[----:B------:R3:W-:Y:S02]  /*5670*/  MUFU.EX2 R208, R22 ;  /* 0x0000001600d07308 */ /* 0x0007e40000000800 */
[----:B------:R-:W-:Y:S01]  /*5680*/  IMAD.WIDE.U32 R16, R17, -0x2daee0ad, RZ ;  /* 0xd2511f5311107825 */ /* 0x000fe200078e00ff */
[-C--:B-1----:R-:W-:Y:S07]  /*5690*/  HMMA.16816.F32 R52, R136, R4.reuse, R52 ;  /* 0x000000048834723c */ /* 0x082fee0000001834 */
[----:B------:R-:W-:Y:S01]  /*56a0*/  MUFU.EX2 R166, R51 ;  /* 0x0000003300a67308 */ /* 0x000fe20000000800 */
[C---:B------:R-:W-:Y:S01]  /*56b0*/  HMMA.16816.F32 R56, R144.reuse, R4, R56 ;  /* 0x000000049038723c */ /* 0x040fe20000001838 */
[----:B--2---:R-:W-:Y:S08]  /*56c0*/  IMAD.WIDE.U32 R20, R20, -0x326172a9, RZ ;  /* 0xcd9e8d5714147825 */ /* 0x004ff000078e00ff */
[----:B------:R-:W-:Y:S01]  /*56d0*/  MUFU.EX2 R209, R31 ;  /* 0x0000001f00d17308 */ /* 0x000fe20000000800 */
[-C--:B------:R-:W-:Y:S02]  /*56e0*/  HMMA.16816.F32 R60, R144, R6.reuse, R60 ;  /* 0x00000006903c723c */ /* 0x080fe4000000183c */
[----:B---3--:R-:W-:Y:S02]  /*56f0*/  LOP3.LUT R22, R9, UR5, R132, 0x96, !PT ;  /* 0x0000000509167c12 */ /* 0x008fe4000f8e9684 */
[----:B------:R-:W-:Y:S01]  /*5700*/  LOP3.LUT R9, R19, UR4, R12, 0x96, !PT ;  /* 0x0000000413097c12 */ /* 0x000fe2000f8e960c */
[----:B------:R-:W-:Y:S01]  /*5710*/  IMAD.WIDE.U32 R12, R13, -0x2daee0ad, RZ ;  /* 0xd2511f530d0c7825 */ /* 0x000fe200078e00ff */
[----:B------:R-:W-:Y:S02]  /*5720*/  @P0 FSEL R52, R52, -INF , !P3 ;  /* 0xff80000034340808 */ /* 0x000fe40005800000 */
[----:B------:R-:W-:Y:S01]  /*5730*/  HMMA.16816.F32 R64, R136, R6, R64 ;  /* 0x000000068840723c */ /* 0x000fe20000001840 */
[----:B------:R-:W-:Y:S01]  /*5740*/  PLOP3.LUT P0, PT, PT, PT, UP1, 0x80, 0x0 ;  /* 0x000000000000781c */ /* 0x000fe20003f0f018 */
[----:B------:R1:W2:Y:S02]  /*5750*/  MUFU.EX2 R214, R24 ;  /* 0x0000001800d67308 */ /* 0x0002a40000000800 */
[----:B------:R-:W-:Y:S01]  /*5760*/  @P2 FSEL R54, R54, -INF , !P3 ;  /* 0xff80000036362808 */ /* 0x000fe20005800000 */
[----:B------:R-:W-:Y:S01]  /*5770*/  IMAD.WIDE.U32 R132, R9, -0x2daee0ad, RZ ;  /* 0xd2511f5309847825 */ /* 0x000fe200078e00ff */
[----:B------:R-:W-:Y:S03]  /*5780*/  PLOP3.LUT P2, PT, PT, PT, UP1, 0x80, 0x0 ;  /* 0x000000000000781c */ /* 0x000fe60003f4f018 */
[--C-:B------:R-:W-:Y:S03]  /*5790*/  FFMA.FTZ R52, R52, c[0x0][0x23c], -R141.reuse ;  /* 0x00008f0034347a23 */ /* 0x100fe6000001088d */
[----:B------:R3:W-:Y:S01]  /*57a0*/  MUFU.EX2 R205, R23 ;  /* 0x0000001700cd7308 */ /* 0x0007e20000000800 */
[----:B------:R-:W-:Y:S01]  /*57b0*/  FFMA.FTZ R54, R54, c[0x0][0x23c], -R140 ;  /* 0x00008f0036367a23 */ /* 0x000fe2000001088c */
[----:B------:R-:W-:Y:S02]  /*57c0*/  @P0 FSEL R56, R56, -INF , !P3 ;  /* 0xff80000038380808 */ /* 0x000fe40005800000 */
[----:B------:R-:W-:Y:S03]  /*57d0*/  PLOP3.LUT P0, PT, PT, PT, UP1, 0x80, 0x0 ;  /* 0x000000000000781c */ /* 0x000fe60003f0f018 */
[----:B------:R-:W-:Y:S01]  /*57e0*/  @P2 FSEL R58, R58, -INF , !P3 ;  /* 0xff8000003a3a2808 */ /* 0x000fe20005800000 */
[----:B------:R-:W-:Y:S01]  /*57f0*/  FFMA.FTZ R56, R56, c[0x0][0x23c], -R2 ;  /* 0x00008f0038387a23 */ /* 0x000fe20000010802 */
[----:B------:R-:W-:Y:S02]  /*5800*/  PLOP3.LUT P2, PT, PT, PT, UP1, 0x80, 0x0 ;  /* 0x000000000000781c */ /* 0x000fe40003f4f018 */
[----:B------:R-:W-:Y:S01]  /*5810*/  PLOP3.LUT P3, PT, PT, PT, UP1, 0x80, 0x0 ;  /* 0x000000000000781c */ /* 0x000fe20003f6f018 */
[----:B------:R2:W-:Y:S01]  /*5820*/  MUFU.EX2 R211, R25 ;  /* 0x0000001900d37308 */ /* 0x0005e20000000800 */
[----:B------:R-:W-:Y:S01]  /*5830*/  FFMA.FTZ R58, R58, c[0x0][0x23c], -R0 ;  /* 0x00008f003a3a7a23 */ /* 0x000fe20000010800 */
[----:B-1----:R-:W-:Y:S01]  /*5840*/  LOP3.LUT R24, R21, UR4, R14, 0x96, !PT ;  /* 0x0000000415187c12 */ /* 0x002fe2000f8e960e */
[----:B------:R-:W-:Y:S01]  /*5850*/  UIADD3 UR4, UR9, -0x56f99767, URZ ;  /* 0xa906689909047890 */ /* 0x000fe2000fffe03f */
[----:B------:R-:W-:Y:S01]  /*5860*/  IMAD.WIDE.U32 R14, R15, -0x2daee0ad, RZ ;  /* 0xd2511f530f0e7825 */ /* 0x000fe200078e00ff */
[----:B------:R-:W-:Y:S02]  /*5870*/  @P0 FSEL R53, R53, -INF , !P4 ;  /* 0xff80000035350808 */ /* 0x000fe40006000000 */
[----:B------:R-:W-:Y:S03]  /*5880*/  PLOP3.LUT P0, PT, PT, PT, UP1, 0x80, 0x0 ;  /* 0x000000000000781c */ /* 0x000fe60003f0f018 */
[----:B------:R-:W-:Y:S01]  /*5890*/  @P2 FSEL R55, R55, -INF , !P4 ;  /* 0xff80000037372808 */ /* 0x000fe20006000000 */
[----:B------:R1:W-:Y:S01]  /*58a0*/  MUFU.EX2 R218, R26 ;  /* 0x0000001a00da7308 */ /* 0x0003e20000000800 */
[----:B------:R-:W-:Y:S01]  /*58b0*/  PLOP3.LUT P2, PT, PT, PT, UP1, 0x80, 0x0 ;  /* 0x000000000000781c */ /* 0x000fe20003f4f018 */
[--C-:B------:R-:W-:Y:S01]  /*58c0*/  FFMA.FTZ R53, R53, c[0x0][0x23c], -R141.reuse ;  /* 0x00008f0035357a23 */ /* 0x100fe2000001088d */
[----:B---3--:R-:W-:Y:S01]  /*58d0*/  LOP3.LUT R23, R17, UR5, R142, 0x96, !PT ;  /* 0x0000000511177c12 */ /* 0x008fe2000f8e968e */
[----:B------:R-:W-:Y:S01]  /*58e0*/  IMAD.WIDE.U32 R142, R143, -0x2daee0ad, RZ ;  /* 0xd2511f538f8e7825 */ /* 0x000fe200078e00ff */
[----:B------:R-:W-:Y:S02]  /*58f0*/  LOP3.LUT R17, R11, UR5, R148, 0x96, !PT ;  /* 0x000000050b117c12 */ /* 0x000fe4000f8e9694 */
[----:B------:R-:W-:Y:S01]  /*5900*/  LOP3.LUT R11, R15, UR4, R16, 0x96, !PT ;  /* 0x000000040f0b7c12 */ /* 0x000fe2000f8e9610 */
[----:B------:R-:W-:Y:S01]  /*5910*/  FFMA.FTZ R55, R55, c[0x0][0x23c], -R140 ;  /* 0x00008f0037377a23 */ /* 0x000fe2000001088c */
[----:B------:R-:W-:Y:S01]  /*5920*/  @P3 FSEL R57, R57, -INF , !P4 ;  /* 0xff80000039393808 */ /* 0x000fe20006000000 */
[----:B------:R3:W3:Y:S01]  /*5930*/  MUFU.EX2 R217, R27 ;  /* 0x0000001b00d97308 */ /* 0x0006e20000000800 */
[----:B------:R-:W-:Y:S01]  /*5940*/  @P0 FSEL R59, R59, -INF , !P4 ;  /* 0xff8000003b3b0808 */ /* 0x000fe20006000000 */
[----:B------:R-:W-:Y:S01]  /*5950*/  IMAD.WIDE.U32 R16, R17, -0x326172a9, RZ ;  /* 0xcd9e8d5711107825 */ /* 0x000fe200078e00ff */
[----:B------:R-:W-:Y:S02]  /*5960*/  PLOP3.LUT P0, PT, PT, PT, UP1, 0x80, 0x0 ;  /* 0x000000000000781c */ /* 0x000fe40003f0f018 */
[----:B------:R-:W-:Y:S01]  /*5970*/  PLOP3.LUT P3, PT, PT, PT, UP1, 0x80, 0x0 ;  /* 0x000000000000781c */ /* 0x000fe20003f6f018 */
[----:B--2---:R-:W-:Y:S01]  /*5980*/  IMAD.WIDE.U32 R24, R24, -0x2daee0ad, RZ ;  /* 0xd2511f5318187825 */ /* 0x004fe200078e00ff */
[----:B------:R-:W-:Y:S02]  /*5990*/  PLOP3.LUT P4, PT, PT, PT, UP1, 0x80, 0x0 ;  /* 0x000000000000781c */ /* 0x000fe40003f8f018 */
[----:B------:R-:W-:Y:S01]  /*59a0*/  @P2 FSEL R60, R60, -INF , !P5 ;  /* 0xff8000003c3c2808 */ /* 0x000fe20006800000 */
[----:B------:R-:W-:Y:S01]  /*59b0*/  MUFU.EX2 R158, R52 ;  /* 0x00000034009e7308 */ /* 0x000fe20000000800 */
[----:B------:R-:W-:Y:S01]  /*59c0*/  LOP3.LUT R21, R25, UR4, R8, 0x96, !PT ;  /* 0x0000000419157c12 */ /* 0x000fe2000f8e9608 */
[----:B------:R-:W-:Y:S01]  /*59d0*/  FFMA.FTZ R57, R57, c[0x0][0x23c], -R2 ;  /* 0x00008f0039397a23 */ /* 0x000fe20000010802 */
[----:B------:R-:W-:Y:S01]  /*59e0*/  LOP3.LUT R25, R133, UR4, R12, 0x96, !PT ;  /* 0x0000000485197c12 */ /* 0x000fe2000f8e960c */
[----:B------:R-:W-:Y:S01]  /*59f0*/  FFMA.FTZ R60, R60, c[0x0][0x23c], -R2 ;  /* 0x00008f003c3c7a23 */ /* 0x000fe20000010802 */
[----:B-1----:R-:W-:Y:S01]  /*5a00*/  LOP3.LUT R26, R13, UR5, R134, 0x96, !PT ;  /* 0x000000050d1a7c12 */ /* 0x002fe2000f8e9686 */
[----:B------:R-:W-:Y:S01]  /*5a10*/  UIADD3 UR5, UR9, 0x646e171e, URZ ;  /* 0x646e171e09057890 */ /* 0x000fe2000fffe03f */
[----:B------:R-:W-:Y:S01]  /*5a20*/  LOP3.LUT R13, R143, UR4, R10, 0x96, !PT ;  /* 0x000000048f0d7c12 */ /* 0x000fe2000f8e960a */
[----:B------:R-:W-:Y:S01]  /*5a30*/  IMAD.WIDE.U32 R8, R23, -0x326172a9, RZ ;  /* 0xcd9e8d5717087825 */ /* 0x000fe200078e00ff */
[----:B------:R-:W-:Y:S01]  /*5a40*/  PLOP3.LUT P2, PT, PT, PT, UP1, 0x80, 0x0 ;  /* 0x000000000000781c */ /* 0x000fe20003f4f018 */
[----:B------:R-:W-:Y:S01]  /*5a50*/  UIADD3 UR4, UR10, 0x1715609d, URZ ;  /* 0x1715609d0a047890 */ /* 0x000fe2000fffe03f */
[----:B------:R-:W-:Y:S01]  /*5a60*/  @P0 FSEL R66, R66, -INF , !P5 ;  /* 0xff80000042420808 */ /* 0x000fe20006800000 */
[----:B------:R-:W-:Y:S01]  /*5a70*/  IMAD.WIDE.U32 R10, R11, -0x326172a9, RZ ;  /* 0xcd9e8d570b0a7825 */ /* 0x000fe200078e00ff */
[----:B------:R-:W-:Y:S01]  /*5a80*/  PLOP3.LUT P0, PT, PT, PT, UP1, 0x80, 0x0 ;  /* 0x000000000000781c */ /* 0x000fe20003f0f018 */
[----:B------:R-:W-:Y:S01]  /*5a90*/  MUFU.EX2 R155, R60 ;  /* 0x0000003c009b7308 */ /* 0x000fe20000000800 */
[----:B------:R-:W-:Y:S01]  /*5aa0*/  @P3 FSEL R62, R62, -INF , !P5 ;  /* 0xff8000003e3e3808 */ /* 0x000fe20006800000 */
[----:B------:R-:W-:Y:S01]  /*5ab0*/  IMAD.WIDE.U32 R22, R22, -0x326172a9, RZ ;  /* 0xcd9e8d5716167825 */ /* 0x000fe200078e00ff */
[----:B------:R-:W-:Y:S02]  /*5ac0*/  LOP3.LUT R15, R11, UR6, R8, 0x96, !PT ;  /* 0x000000060b0f7c12 */ /* 0x000fe4000f8e9608 */
[----:B------:R-:W-:Y:S01]  /*5ad0*/  LOP3.LUT R9, R9, UR4, R152, 0x96, !PT ;  /* 0x0000000409097c12 */ /* 0x000fe2000f8e9698 */
[----:B---3--:R-:W-:Y:S01]  /*5ae0*/  IMAD.WIDE.U32 R26, R26, -0x326172a9, RZ ;  /* 0xcd9e8d571a1a7825 */ /* 0x008fe200078e00ff */
[----:B------:R-:W-:Y:S02]  /*5af0*/  LOP3.LUT R20, R23, UR4, R20, 0x96, !PT ;  /* 0x0000000417147c12 */ /* 0x000fe4000f8e9614 */
[----:B------:R-:W-:Y:S01]  /*5b00*/  LOP3.LUT R6, R15, 0xff, RZ, 0xc0, !PT ;  /* 0x000000ff0f067812 */ /* 0x000fe200078ec0ff */
[----:B------:R1:W2:Y:S01]  /*5b10*/  MUFU.EX2 R202, R28 ;  /* 0x0000001c00ca7308 */ /* 0x0002a20000000800 */
[----:B------:R-:W-:Y:S01]  /*5b20*/  LOP3.LUT R150, R17, UR4, R150, 0x96, !PT ;  /* 0x0000000411967c12 */ /* 0x000fe2000f8e9696 */
[----:B------:R-:W-:Y:S01]  /*5b30*/  FFMA.FTZ R62, R62, c[0x0][0x23c], -R0 ;  /* 0x00008f003e3e7a23 */ /* 0x000fe20000010800 */
[----:B------:R-:W-:Y:S01]  /*5b40*/  LOP3.LUT R143, R27, UR4, R18, 0x96, !PT ;  /* 0x000000041b8f7c12 */ /* 0x000fe2000f8e9612 */
[----:B------:R-:W-:Y:S01]  /*5b50*/  ULDC.U8 UR4, c[0x0][0x2d8] ;  /* 0x0000b60000047ab9 */ /* 0x000fe20000000000 */
[----:B------:R-:W-:Y:S01]  /*5b60*/  SHF.R.U32.HI R27, RZ, 0x10, R10 ;  /* 0x00000010ff1b7819 */ /* 0x000fe2000001160a */
[----:B------:R-:W-:Y:S01]  /*5b70*/  IMAD.WIDE.U32 R8, R9, -0x2daee0ad, RZ ;  /* 0xd2511f5309087825 */ /* 0x000fe200078e00ff */
[----:B------:R-:W-:Y:S02]  /*5b80*/  @P4 FSEL R64, R64, -INF , !P5 ;  /* 0xff80000040404808 */ /* 0x000fe40006800000 */
[----:B------:R-:W-:Y:S01]  /*5b90*/  ISETP.LE.U32.AND P5, PT, R6, UR4, PT ;  /* 0x0000000406007c0c */ /* 0x000fe2000bfa3070 */
[----:B------:R-:W-:Y:S01]  /*5ba0*/  IMAD.WIDE.U32 R4, R20, -0x2daee0ad, RZ ;  /* 0xd2511f5314047825 */ /* 0x000fe200078e00ff */
[--C-:B------:R-:W-:Y:S01]  /*5bb0*/  SHF.R.U32.HI R30, RZ, 0x18, R8.reuse ;  /* 0x00000018ff1e7819 */ /* 0x100fe20000011608 */
[----:B------:R-:W-:Y:S01]  /*5bc0*/  MUFU.EX2 R163, R62 ;  /* 0x0000003e00a37308 */ /* 0x000fe20000000800 */
[----:B------:R-:W-:Y:S01]  /*5bd0*/  LOP3.LUT R6, R15, 0xffff, RZ, 0xc0, !PT ;  /* 0x0000ffff0f067812 */ /* 0x000fe200078ec0ff */
[----:B------:R-:W-:Y:S01]  /*5be0*/  FFMA.FTZ R64, R64, c[0x0][0x23c], -R141 ;  /* 0x00008f0040407a23 */ /* 0x000fe2000001088d */
[----:B------:R-:W-:Y:S01]  /*5bf0*/  SHF.R.U32.HI R31, RZ, 0x10, R8 ;  /* 0x00000010ff1f7819 */ /* 0x000fe20000011608 */
[----:B------:R-:W-:Y:S01]  /*5c00*/  FFMA.FTZ R66, R66, c[0x0][0x23c], -R140 ;  /* 0x00008f0042427a23 */ /* 0x000fe2000001088c */
[----:B------:R-:W-:Y:S01]  /*5c10*/  PLOP3.LUT P3, PT, PT, PT, UP1, 0x80, 0x0 ;  /* 0x000000000000781c */ /* 0x000fe20003f6f018 */
[----:B------:R-:W-:Y:S01]  /*5c20*/  FFMA.FTZ R59, R59, c[0x0][0x23c], -R0 ;  /* 0x00008f003b3b7a23 */ /* 0x000fe20000010800 */
[----:B------:R-:W-:Y:S02]  /*5c30*/  @P2 FSEL R61, R61, -INF , !P6 ;  /* 0xff8000003d3d2808 */ /* 0x000fe40007000000 */
[----:B------:R-:W-:Y:S01]  /*5c40*/  PLOP3.LUT P2, PT, PT, PT, UP1, 0x80, 0x0 ;  /* 0x000000000000781c */ /* 0x000fe20003f4f018 */
[----:B------:R-:W-:Y:S01]  /*5c50*/  MUFU.EX2 R153, R64 ;  /* 0x0000004000997308 */ /* 0x000fe20000000800 */
[----:B------:R-:W-:Y:S01]  /*5c60*/  LOP3.LUT R14, R9, UR5, R14, 0x96, !PT ;  /* 0x00000005090e7c12 */ /* 0x000fe2000f8e960e */
[----:B------:R-:W-:Y:S01]  /*5c70*/  FFMA.FTZ R2, R61, c[0x0][0x23c], -R2 ;  /* 0x00008f003d027a23 */ /* 0x000fe20000010802 */
[----:B-1----:R-:W-:Y:S01]  /*5c80*/  SHF.R.U32.HI R28, RZ, 0x18, R4 ;  /* 0x00000018ff1c7819 */ /* 0x002fe20000011604 */
[----:B----4-:R-:W-:Y:S01]  /*5c90*/  @!P5 FADD.FTZ R207, -R207, -RZ ;  /* 0x800000ffcfcfd221 */ /* 0x010fe20000010100 */
[----:B------:R-:W-:Y:S02]  /*5ca0*/  LOP3.LUT R12, R5, UR5, R24, 0x96, !PT ;  /* 0x00000005050c7c12 */ /* 0x000fe4000f8e9618 */
[C---:B------:R-:W-:Y:S02]  /*5cb0*/  LOP3.LUT R24, R8.reuse, 0xff, RZ, 0xc0, !PT ;  /* 0x000000ff08187812 */ /* 0x040fe400078ec0ff */
[----:B------:R-:W-:Y:S01]  /*5cc0*/  LOP3.LUT R135, R8, 0xffff, RZ, 0xc0, !PT ;  /* 0x0000ffff08877812 */ /* 0x000fe200078ec0ff */
[----:B------:R-:W-:Y:S01]  /*5cd0*/  MUFU.EX2 R151, R66 ;  /* 0x0000004200977308 */ /* 0x000fe20000000800 */
[----:B------:R-:W-:Y:S01]  /*5ce0*/  SHF.R.U32.HI R6, RZ, 0x8, R6 ;  /* 0x00000008ff067819 */ /* 0x000fe20000011606 */
[----:B------:R-:W-:Y:S01]  /*5cf0*/  IMAD.WIDE.U32 R8, R21, -0x326172a9, RZ ;  /* 0xcd9e8d5715087825 */ /* 0x000fe200078e00ff */
[--C-:B------:R-:W-:Y:S02]  /*5d00*/  SHF.R.U32.HI R7, RZ, 0x18, R15.reuse ;  /* 0x00000018ff077819 */ /* 0x100fe4000001160f */
[----:B------:R-:W-:Y:S02]  /*5d10*/  LOP3.LUT R6, R6, 0xffff, RZ, 0xc0, !PT ;  /* 0x0000ffff06067812 */ /* 0x000fe400078ec0ff */
[----:B------:R-:W-:Y:S02]  /*5d20*/  SHF.R.U32.HI R15, RZ, 0x10, R15 ;  /* 0x00000010ff0f7819 */ /* 0x000fe4000001160f */
[----:B------:R-:W-:Y:S01]  /*5d30*/  LOP3.LUT R20, R10, 0xffff, RZ, 0xc0, !PT ;  /* 0x0000ffff0a147812 */ /* 0x000fe200078ec0ff */
[----:B------:R-:W-:Y:S01]  /*5d40*/  MUFU.EX2 R154, R2 ;  /* 0x00000002009a7308 */ /* 0x000fe20000000800 */
[----:B------:R-:W-:Y:S02]  /*5d50*/  LOP3.LUT R11, R9, UR6, R22, 0x96, !PT ;  /* 0x00000006090b7c12 */ /* 0x000fe4000f8e9616 */
[----:B------:R-:W-:Y:S02]  /*5d60*/  @P0 FSEL R65, R65, -INF , !P6 ;  /* 0xff80000041410808 */ /* 0x000fe40007000000 */
[----:B------:R-:W-:Y:S02]  /*5d70*/  ISETP.LE.U32.AND P0, PT, R6, UR4, PT ;  /* 0x0000000406007c0c */ /* 0x000fe4000bf03070 */
[----:B------:R-:W-:Y:S01]  /*5d80*/  LOP3.LUT R15, R15, 0xff, RZ, 0xc0, !PT ;  /* 0x000000ff0f0f7812 */ /* 0x000fe200078ec0ff */
[----:B------:R-:W-:Y:S01]  /*5d90*/  FFMA.FTZ R141, R65, c[0x0][0x23c], -R141 ;  /* 0x00008f00418d7a23 */ /* 0x000fe2000001088d */
[----:B------:R-:W-:Y:S01]  /*5da0*/  LOP3.LUT R6, R11, 0xffff, RZ, 0xc0, !PT ;  /* 0x0000ffff0b067812 */ /* 0x000fe200078ec0ff */
[----:B------:R-:W-:Y:S01]  /*5db0*/  MUFU.EX2 R162, R54 ;  /* 0x0000003600a27308 */ /* 0x000fe20000000800 */
[----:B------:R-:W-:Y:S02]  /*5dc0*/  @P3 FSEL R63, R63, -INF , !P6 ;  /* 0xff8000003f3f3808 */ /* 0x000fe40007000000 */
[----:B------:R-:W-:Y:S02]  /*5dd0*/  @P2 FSEL R67, R67, -INF , !P6 ;  /* 0xff80000043432808 */ /* 0x000fe40007000000 */
[----:B------:R-:W-:Y:S01]  /*5de0*/  ISETP.LE.U32.AND P6, PT, R15, UR4, PT ;  /* 0x000000040f007c0c */ /* 0x000fe2000bfc3070 */
[----:B------:R-:W-:Y:S01]  /*5df0*/  FFMA.FTZ R0, R63, c[0x0][0x23c], -R0 ;  /* 0x00008f003f007a23 */ /* 0x000fe20000010800 */
[----:B------:R-:W-:Y:S01]  /*5e00*/  ISETP.LE.U32.AND P3, PT, R7, UR4, PT ;  /* 0x0000000407007c0c */ /* 0x000fe2000bf63070 */
[----:B------:R-:W-:Y:S01]  /*5e10*/  FFMA.FTZ R140, R67, c[0x0][0x23c], -R140 ;  /* 0x00008f00438c7a23 */ /* 0x000fe2000001088c */
[----:B------:R-:W-:Y:S01]  /*5e20*/  LOP3.LUT R7, R11, 0xff, RZ, 0xc0, !PT ;  /* 0x000000ff0b077812 */ /* 0x000fe200078ec0ff */
[----:B------:R-:W-:Y:S01]  /*5e30*/  MUFU.EX2 R152, R141 ;  /* 0x0000008d00987308 */ /* 0x000fe20000000800 */
[----:B------:R-:W-:Y:S01]  /*5e40*/  SHF.R.U32.HI R6, RZ, 0x8, R6 ;  /* 0x00000008ff067819 */ /* 0x000fe20000011606 */
[----:B------:R-:W-:Y:S01]  /*5e50*/  @!P0 FADD.FTZ R206, -R206, -RZ ;  /* 0x800000ffcece8221 */ /* 0x000fe20000010100 */
[C---:B------:R-:W-:Y:S02]  /*5e60*/  LOP3.LUT R19, R4.reuse, 0xff, RZ, 0xc0, !PT ;  /* 0x000000ff04137812 */ /* 0x040fe400078ec0ff */
[----:B------:R-:W-:Y:S02]  /*5e70*/  LOP3.LUT R133, R4, 0xffff, RZ, 0xc0, !PT ;  /* 0x0000ffff04857812 */ /* 0x000fe400078ec0ff */
[----:B------:R-:W-:Y:S01]  /*5e80*/  SHF.R.U32.HI R134, RZ, 0x10, R4 ;  /* 0x00000010ff867819 */ /* 0x000fe20000011604 */
[----:B------:R-:W-:Y:S01]  /*5e90*/  @!P6 FADD.FTZ R203, -R203, -RZ ;  /* 0x800000ffcbcbe221 */ /* 0x000fe20000010100 */
[----:B------:R-:W-:Y:S01]  /*5ea0*/  ISETP.LE.U32.AND P2, PT, R7, UR4, PT ;  /* 0x0000000407007c0c */ /* 0x000fe2000bf43070 */
[----:B------:R-:W-:Y:S01]  /*5eb0*/  IMAD.WIDE.U32 R4, R13, -0x326172a9, RZ ;  /* 0xcd9e8d570d047825 */ /* 0x000fe200078e00ff */
[--C-:B------:R-:W-:Y:S01]  /*5ec0*/  SHF.R.U32.HI R7, RZ, 0x18, R11.reuse ;  /* 0x00000018ff077819 */ /* 0x100fe2000001160b */
[----:B------:R-:W-:Y:S01]  /*5ed0*/  MUFU.EX2 R156, R53 ;  /* 0x00000035009c7308 */ /* 0x000fe20000000800 */
[----:B------:R-:W-:Y:S01]  /*5ee0*/  SHF.R.U32.HI R11, RZ, 0x10, R11 ;  /* 0x00000010ff0b7819 */ /* 0x000fe2000001160b */
[----:B------:R-:W-:Y:S01]  /*5ef0*/  @!P3 FADD.FTZ R219, -R219, -RZ ;  /* 0x800000ffdbdbb221 */ /* 0x000fe20000010100 */
[----:B------:R-:W-:Y:S02]  /*5f00*/  LOP3.LUT R13, R5, UR6, R16, 0x96, !PT ;  /* 0x00000006050d7c12 */ /* 0x000fe4000f8e9610 */
[----:B------:R-:W-:Y:S02]  /*5f10*/  LOP3.LUT R6, R6, 0xffff, RZ, 0xc0, !PT ;  /* 0x0000ffff06067812 */ /* 0x000fe400078ec0ff */
[----:B------:R-:W-:Y:S02]  /*5f20*/  ISETP.LE.U32.AND P5, PT, R7, UR4, PT ;  /* 0x0000000407007c0c */ /* 0x000fe4000bfa3070 */
[----:B------:R-:W-:Y:S01]  /*5f30*/  LOP3.LUT R11, R11, 0xff, RZ, 0xc0, !PT ;  /* 0x000000ff0b0b7812 */ /* 0x000fe200078ec0ff */
[----:B------:R-:W-:Y:S01]  /*5f40*/  @!P2 FADD.FTZ R222, -R222, -RZ ;  /* 0x800000ffdedea221 */ /* 0x000fe20000010100 */
[----:B------:R-:W-:Y:S01]  /*5f50*/  ISETP.LE.U32.AND P0, PT, R6, UR4, PT ;  /* 0x0000000406007c0c */ /* 0x000fe2000bf03070 */
[----:B------:R-:W-:Y:S01]  /*5f60*/  MUFU.EX2 R164, R57 ;  /* 0x0000003900a47308 */ /* 0x000fe20000000800 */
[----:B------:R-:W-:Y:S02]  /*5f70*/  LOP3.LUT R9, R8, 0xffff, RZ, 0xc0, !PT ;  /* 0x0000ffff08097812 */ /* 0x000fe400078ec0ff */
[--C-:B------:R-:W-:Y:S02]  /*5f80*/  SHF.R.U32.HI R16, RZ, 0x10, R8.reuse ;  /* 0x00000010ff107819 */ /* 0x100fe40000011608 */
[----:B------:R-:W-:Y:S02]  /*5f90*/  ISETP.LE.U32.AND P6, PT, R11, UR4, PT ;  /* 0x000000040b007c0c */ /* 0x000fe4000bfc3070 */
[----:B------:R-:W-:Y:S01]  /*5fa0*/  SHF.R.U32.HI R6, RZ, 0x8, R9 ;  /* 0x00000008ff067819 */ /* 0x000fe20000011609 */
[----:B------:R-:W-:Y:S01]  /*5fb0*/  @!P5 FADD.FTZ R227, -R227, -RZ ;  /* 0x800000ffe3e3d221 */ /* 0x000fe20000010100 */
[----:B------:R-:W-:Y:S01]  /*5fc0*/  LOP3.LUT R7, R16, 0xff, RZ, 0xc0, !PT ;  /* 0x000000ff10077812 */ /* 0x000fe200078ec0ff */
[----:B------:R-:W-:Y:S01]  /*5fd0*/  MUFU.EX2 R182, R58 ;  /* 0x0000003a00b67308 */ /* 0x000fe20000000800 */
[----:B------:R-:W-:Y:S01]  /*5fe0*/  LOP3.LUT R17, R8, 0xff, RZ, 0xc0, !PT ;  /* 0x000000ff08117812 */ /* 0x000fe200078ec0ff */
[----:B------:R-:W-:Y:S01]  /*5ff0*/  @!P0 FADD.FTZ R223, -R223, -RZ ;  /* 0x800000ffdfdf8221 */ /* 0x000fe20000010100 */
[----:B------:R-:W-:Y:S02]  /*6000*/  ISETP.LE.U32.AND P2, PT, R7, UR4, PT ;  /* 0x0000000407007c0c */ /* 0x000fe4000bf43070 */
[----:B------:R-:W-:Y:S02]  /*6010*/  SHF.R.U32.HI R8, RZ, 0x18, R8 ;  /* 0x00000018ff087819 */ /* 0x000fe40000011608 */
[----:B------:R-:W-:Y:S01]  /*6020*/  LOP3.LUT R7, R27, 0xff, RZ, 0xc0, !PT ;  /* 0x000000ff1b077812 */ /* 0x000fe200078ec0ff */
[----:B------:R-:W-:Y:S01]  /*6030*/  @!P6 FADD.FTZ R226, -R226, -RZ ;  /* 0x800000ffe2e2e221 */ /* 0x000fe20000010100 */
[----:B------:R-:W-:Y:S01]  /*6040*/  LOP3.LUT R6, R6, 0xffff, RZ, 0xc0, !PT ;  /* 0x0000ffff06067812 */ /* 0x000fe200078ec0ff */
[----:B------:R-:W-:Y:S01]  /*6050*/  MUFU.EX2 R181, R59 ;  /* 0x0000003b00b57308 */ /* 0x000fe20000000800 */
[----:B------:R-:W-:Y:S02]  /*6060*/  SHF.R.U32.HI R23, RZ, 0x18, R10 ;  /* 0x00000018ff177819 */ /* 0x000fe4000001160a */
[----:B------:R-:W-:Y:S02]  /*6070*/  ISETP.LE.U32.AND P0, PT, R6, UR4, PT ;  /* 0x0000000406007c0c */ /* 0x000fe4000bf03070 */
[----:B------:R-:W-:Y:S01]  /*6080*/  ISETP.LE.U32.AND P5, PT, R8, UR4, PT ;  /* 0x0000000408007c0c */ /* 0x000fe2000bfa3070 */
[----:B------:R-:W-:Y:S01]  /*6090*/  @!P2 FADD.FTZ R225, -R225, -RZ ;  /* 0x800000ffe1e1a221 */ /* 0x000fe20000010100 */
[----:B------:R-:W-:Y:S02]  /*60a0*/  SHF.R.U32.HI R6, RZ, 0x8, R20 ;  /* 0x00000008ff067819 */ /* 0x000fe40000011614 */
[----:B------:R-:W-:Y:S01]  /*60b0*/  ISETP.LE.U32.AND P6, PT, R23, UR4, PT ;  /* 0x0000000417007c0c */ /* 0x000fe2000bfc3070 */
[----:B------:R-:W-:Y:S01]  /*60c0*/  MUFU.EX2 R157, R0 ;  /* 0x00000000009d7308 */ /* 0x000fe20000000800 */
[----:B------:R-:W-:Y:S02]  /*60d0*/  LOP3.LUT R6, R6, 0xffff, RZ, 0xc0, !PT ;  /* 0x0000ffff06067812 */ /* 0x000fe400078ec0ff */
[----:B------:R-:W-:Y:S02]  /*60e0*/  LOP3.LUT R8, R14, 0xffff, RZ, 0xc0, !PT ;  /* 0x0000ffff0e087812 */ /* 0x000fe400078ec0ff */
[----:B------:R-:W-:Y:S01]  /*60f0*/  ISETP.LE.U32.AND P2, PT, R6, UR4, PT ;  /* 0x0000000406007c0c */ /* 0x000fe2000bf43070 */
[----:B------:R-:W-:Y:S01]  /*6100*/  @!P0 FADD.FTZ R220, -R220, -RZ ;  /* 0x800000ffdcdc8221 */ /* 0x000fe20000010100 */
[----:B------:R-:W-:Y:S01]  /*6110*/  LOP3.LUT R6, R14, 0xff, RZ, 0xc0, !PT ;  /* 0x000000ff0e067812 */ /* 0x000fe200078ec0ff */
[----:B------:R-:W-:Y:S01]  /*6120*/  @!P5 FADD.FTZ R224, -R224, -RZ ;  /* 0x800000ffe0e0d221 */ /* 0x000fe20000010100 */
[----:B------:R-:W-:Y:S01]  /*6130*/  ISETP.LE.U32.AND P0, PT, R7, UR4, PT ;  /* 0x0000000407007c0c */ /* 0x000fe2000bf03070 */
[----:B------:R-:W-:Y:S01]  /*6140*/  MUFU.EX2 R159, R55 ;  /* 0x00000037009f7308 */ /* 0x000fe20000000800 */
[----:B------:R-:W-:Y:S01]  /*6150*/  ISETP.LE.U32.AND P5, PT, R6, UR4, PT ;  /* 0x0000000406007c0c */ /* 0x000fe2000bfa3070 */
[----:B------:R-:W-:Y:S01]  /*6160*/  @!P6 FADD.FTZ R215, -R215, -RZ ;  /* 0x800000ffd7d7e221 */ /* 0x000fe20000010100 */
[----:B------:R-:W-:Y:S02]  /*6170*/  SHF.R.U32.HI R6, RZ, 0x8, R8 ;  /* 0x00000008ff067819 */ /* 0x000fe40000011608 */
[----:B------:R-:W-:Y:S02]  /*6180*/  LOP3.LUT R8, R12, 0xff, RZ, 0xc0, !PT ;  /* 0x000000ff0c087812 */ /* 0x000fe400078ec0ff */
[----:B------:R-:W-:Y:S01]  /*6190*/  LOP3.LUT R18, R10, 0xff, RZ, 0xc0, !PT ;  /* 0x000000ff0a127812 */ /* 0x000fe200078ec0ff */
[----:B------:R-:W-:Y:S01]  /*61a0*/  @!P2 FADD.FTZ R212, -R212, -RZ ;  /* 0x800000ffd4d4a221 */ /* 0x000fe20000010100 */
[----:B------:R-:W-:Y:S01]  /*61b0*/  ISETP.LE.U32.AND P6, PT, R8, UR4, PT ;  /* 0x0000000408007c0c */ /* 0x000fe2000bfc3070 */
[----:B------:R-:W-:Y:S01]  /*61c0*/  MUFU.EX2 R165, R56 ;  /* 0x0000003800a57308 */ /* 0x000fe20000000800 */
[----:B------:R-:W-:Y:S01]  /*61d0*/  SHF.R.U32.HI R7, RZ, 0x10, R14 ;  /* 0x00000010ff077819 */ /* 0x000fe2000001160e */
[----:B------:R-:W-:Y:S01]  /*61e0*/  @!P0 FADD.FTZ R216, -R216, -RZ ;  /* 0x800000ffd8d88221 */ /* 0x000fe20000010100 */
[----:B------:R-:W-:Y:S01]  /*61f0*/  ISETP.LE.U32.AND P4, PT, R18, UR4, PT ;  /* 0x0000000412007c0c */ /* 0x000fe2000bf83070 */
[----:B------:R-:W-:Y:S01]  /*6200*/  @!P5 FADD.FTZ R204, -R204, -RZ ;  /* 0x800000ffccccd221 */ /* 0x000fe20000010100 */
[----:B------:R-:W-:Y:S02]  /*6210*/  LOP3.LUT R7, R7, 0xff, RZ, 0xc0, !PT ;  /* 0x000000ff07077812 */ /* 0x000fe400078ec0ff */
[----:B------:R-:W-:Y:S02]  /*6220*/  LOP3.LUT R6, R6, 0xffff, RZ, 0xc0, !PT ;  /* 0x0000ffff06067812 */ /* 0x000fe400078ec0ff */
[----:B------:R-:W-:Y:S01]  /*6230*/  ISETP.LE.U32.AND P2, PT, R7, UR4, PT ;  /* 0x0000000407007c0c */ /* 0x000fe2000bf43070 */
[----:B------:R1:W3:Y:S01]  /*6240*/  MUFU.EX2 R200, R29 ;  /* 0x0000001d00c87308 */ /* 0x0002e20000000800 */
[----:B------:R-:W-:Y:S01]  /*6250*/  ISETP.LE.U32.AND P0, PT, R6, UR4, PT ;  /* 0x0000000406007c0c */ /* 0x000fe2000bf03070 */
[----:B------:R-:W-:Y:S01]  /*6260*/  @!P6 FADD.FTZ R214, -R214, -RZ ;  /* 0x800000ffd6d6e221 */ /* 0x000fe20000010100 */
[----:B------:R-:W-:Y:S02]  /*6270*/  LOP3.LUT R6, R12, 0xffff, RZ, 0xc0, !PT ;  /* 0x0000ffff0c067812 */ /* 0x000fe400078ec0ff */
[--C-:B------:R-:W-:Y:S01]  /*6280*/  SHF.R.U32.HI R7, RZ, 0x10, R12.reuse ;  /* 0x00000010ff077819 */ /* 0x100fe2000001160c */
[----:B------:R-:W-:Y:S01]  /*6290*/  @!P4 FADD.FTZ R213, -R213, -RZ ;  /* 0x800000ffd5d5c221 */ /* 0x000fe20000010100 */
[----:B------:R-:W-:Y:S02]  /*62a0*/  SHF.R.U32.HI R12, RZ, 0x18, R12 ;  /* 0x00000018ff0c7819 */ /* 0x000fe4000001160c */
[----:B------:R-:W-:Y:S01]  /*62b0*/  SHF.R.U32.HI R9, RZ, 0x18, R14 ;  /* 0x00000018ff097819 */ /* 0x000fe2000001160e */
[----:B------:R-:W4:Y:S01]  /*62c0*/  MUFU.EX2 R184, R36 ;  /* 0x0000002400b87308 */ /* 0x000f220000000800 */
[----:B------:R-:W-:Y:S01]  /*62d0*/  ISETP.LE.U32.AND P6, PT, R12, UR4, PT ;  /* 0x000000040c007c0c */ /* 0x000fe2000bfc3070 */
[----:B------:R-:W-:Y:S01]  /*62e0*/  @!P2 FADD.FTZ R208, -R208, -RZ ;  /* 0x800000ffd0d0a221 */ /* 0x000fe20000010100 */
[----:B------:R-:W-:Y:S01]  /*62f0*/  ISETP.LE.U32.AND P2, PT, R28, UR4, PT ;  /* 0x000000041c007c0c */ /* 0x000fe2000bf43070 */
[----:B------:R-:W-:Y:S01]  /*6300*/  @!P0 FADD.FTZ R201, -R201, -RZ ;  /* 0x800000ffc9c98221 */ /* 0x000fe20000010100 */
[----:B------:R-:W-:Y:S02]  /*6310*/  ISETP.LE.U32.AND P4, PT, R9, UR4, PT ;  /* 0x0000000409007c0c */ /* 0x000fe4000bf83070 */
[----:B------:R-:W-:Y:S02]  /*6320*/  LOP3.LUT R12, R31, 0xff, RZ, 0xc0, !PT ;  /* 0x000000ff1f0c7812 */ /* 0x000fe400078ec0ff */
[----:B------:R-:W-:Y:S01]  /*6330*/  ISETP.LE.U32.AND P3, PT, R17, UR4, PT ;  /* 0x0000000411007c0c */ /* 0x000fe2000bf63070 */
[----:B------:R-:W-:Y:S01]  /*6340*/  MUFU.EX2 R193, R41 ;  /* 0x0000002900c17308 */ /* 0x000fe20000000800 */
[----:B------:R-:W-:Y:S02]  /*6350*/  SHF.R.U32.HI R6, RZ, 0x8, R6 ;  /* 0x00000008ff067819 */ /* 0x000fe40000011606 */
[----:B------:R-:W-:Y:S01]  /*6360*/  LOP3.LUT R7, R7, 0xff, RZ, 0xc0, !PT ;  /* 0x000000ff07077812 */ /* 0x000fe200078ec0ff */
[----:B------:R-:W-:Y:S01]  /*6370*/  @!P6 FADD.FTZ R217, -R217, -RZ ;  /* 0x800000ffd9d9e221 */ /* 0x000fe20000010100 */
[--C-:B-1----:R-:W-:Y:S01]  /*6380*/  SHF.R.U32.HI R29, RZ, 0x18, R4.reuse ;  /* 0x00000018ff1d7819 */ /* 0x102fe20000011604 */
[----:B------:R-:W-:Y:S01]  /*6390*/  @!P2 FADD.FTZ R209, -R209, -RZ ;  /* 0x800000ffd1d1a221 */ /* 0x000fe20000010100 */
[----:B------:R-:W-:Y:S01]  /*63a0*/  LOP3.LUT R6, R6, 0xffff, RZ, 0xc0, !PT ;  /* 0x0000ffff06067812 */ /* 0x000fe200078ec0ff */
[----:B------:R-:W-:Y:S01]  /*63b0*/  @!P4 FADD.FTZ R205, -R205, -RZ ;  /* 0x800000ffcdcdc221 */ /* 0x000fe20000010100 */
[----:B------:R-:W-:Y:S01]  /*63c0*/  ISETP.LE.U32.AND P4, PT, R24, UR4, PT ;  /* 0x0000000418007c0c */ /* 0x000fe2000bf83070 */
[----:B------:R-:W1:Y:S01]  /*63d0*/  MUFU.EX2 R185, R39 ;  /* 0x0000002700b97308 */ /* 0x000e620000000800 */
[----:B------:R-:W-:Y:S01]  /*63e0*/  LOP3.LUT R8, R134, 0xff, RZ, 0xc0, !PT ;  /* 0x000000ff86087812 */ /* 0x000fe200078ec0ff */
[----:B------:R-:W-:Y:S01]  /*63f0*/  @!P3 FADD.FTZ R221, -R221, -RZ ;  /* 0x800000ffddddb221 */ /* 0x000fe20000010100 */
[----:B------:R-:W-:Y:S02]  /*6400*/  ISETP.LE.U32.AND P5, PT, R7, UR4, PT ;  /* 0x0000000407007c0c */ /* 0x000fe4000bfa3070 */
[----:B------:R-:W-:Y:S02]  /*6410*/  ISETP.LE.U32.AND P0, PT, R6, UR4, PT ;  /* 0x0000000406007c0c */ /* 0x000fe4000bf03070 */
[----:B------:R-:W-:Y:S02]  /*6420*/  ISETP.LE.U32.AND P6, PT, R8, UR4, PT ;  /* 0x0000000408007c0c */ /* 0x000fe4000bfc3070 */
[----:B------:R-:W-:Y:S01]  /*6430*/  SHF.R.U32.HI R11, RZ, 0x8, R135 ;  /* 0x00000008ff0b7819 */ /* 0x000fe20000011687 */
[----:B------:R-:W-:Y:S01]  /*6440*/  MUFU.EX2 R194, R40 ;  /* 0x0000002800c27308 */ /* 0x000fe20000000800 */
[----:B------:R-:W-:Y:S01]  /*6450*/  ISETP.LE.U32.AND P3, PT, R19, UR4, PT ;  /* 0x0000000413007c0c */ /* 0x000fe2000bf63070 */
[----:B------:R-:W-:Y:S01]  /*6460*/  @!P4 FADD.FTZ R191, -R191, -RZ ;  /* 0x800000ffbfbfc221 */ /* 0x000fe20000010100 */
[----:B------:R-:W-:Y:S02]  /*6470*/  SHF.R.U32.HI R6, RZ, 0x8, R133 ;  /* 0x00000008ff067819 */ /* 0x000fe40000011685 */
[----:B------:R-:W-:Y:S01]  /*6480*/  LOP3.LUT R11, R11, 0xffff, RZ, 0xc0, !PT ;  /* 0x0000ffff0b0b7812 */ /* 0x000fe200078ec0ff */
[----:B------:R-:W-:Y:S01]  /*6490*/  @!P5 FADD.FTZ R218, -R218, -RZ ;  /* 0x800000ffdadad221 */ /* 0x000fe20000010100 */
[----:B------:R-:W-:Y:S01]  /*64a0*/  LOP3.LUT R6, R6, 0xffff, RZ, 0xc0, !PT ;  /* 0x0000ffff06067812 */ /* 0x000fe200078ec0ff */
[----:B------:R-:W-:Y:S01]  /*64b0*/  @!P0 FADD.FTZ R211, -R211, -RZ ;  /* 0x800000ffd3d38221 */ /* 0x000fe20000010100 */
[----:B------:R-:W-:Y:S01]  /*64c0*/  ISETP.LE.U32.AND P2, PT, R11, UR4, PT ;  /* 0x000000040b007c0c */ /* 0x000fe2000bf43070 */
[----:B------:R-:W-:Y:S01]  /*64d0*/  @!P6 FADD.FTZ R210, -R210, -RZ ;  /* 0x800000ffd2d2e221 */ /* 0x000fe20000010100 */
[----:B------:R-:W-:Y:S01]  /*64e0*/  ISETP.LE.U32.AND P5, PT, R6, UR4, PT ;  /* 0x0000000406007c0c */ /* 0x000fe2000bfa3070 */
[----:B------:R-:W-:Y:S01]  /*64f0*/  IMAD.WIDE.U32 R6, R150, -0x2daee0ad, RZ ;  /* 0xd2511f5396067825 */ /* 0x000fe200078e00ff */
[----:B------:R-:W-:Y:S01]  /*6500*/  ISETP.LE.U32.AND P0, PT, R30, UR4, PT ;  /* 0x000000041e007c0c */ /* 0x000fe2000bf03070 */
[----:B------:R-:W-:Y:S01]  /*6510*/  MUFU.EX2 R183, R37 ;  /* 0x0000002500b77308 */ /* 0x000fe20000000800 */
[----:B------:R-:W-:Y:S01]  /*6520*/  ISETP.LE.U32.AND P6, PT, R12, UR4, PT ;  /* 0x000000040c007c0c */ /* 0x000fe2000bfc3070 */
[----:B--2---:R-:W-:Y:S01]  /*6530*/  @!P3 FADD.FTZ R202, -R202, -RZ ;  /* 0x800000ffcacab221 */ /* 0x004fe20000010100 */
[----:B------:R-:W-:Y:S02]  /*6540*/  LOP3.LUT R12, R13, 0xff, RZ, 0xc0, !PT ;  /* 0x000000ff0d0c7812 */ /* 0x000fe400078ec0ff */
[C---:B------:R-:W-:Y:S02]  /*6550*/  LOP3.LUT R21, R4.reuse, 0xff, RZ, 0xc0, !PT ;  /* 0x000000ff04157812 */ /* 0x040fe400078ec0ff */
[----:B------:R-:W-:Y:S01]  /*6560*/  LOP3.LUT R144, R4, 0xffff, RZ, 0xc0, !PT ;  /* 0x0000ffff04907812 */ /* 0x000fe200078ec0ff */
[----:B------:R-:W-:Y:S01]  /*6570*/  @!P2 FADD.FTZ R189, -R189, -RZ ;  /* 0x800000ffbdbda221 */ /* 0x000fe20000010100 */
[----:B------:R-:W-:Y:S01]  /*6580*/  SHF.R.U32.HI R32, RZ, 0x10, R4 ;  /* 0x00000010ff207819 */ /* 0x000fe20000011604 */
[----:B------:R-:W-:Y:S01]  /*6590*/  IMAD.WIDE.U32 R4, R25, -0x326172a9, RZ ;  /* 0xcd9e8d5719047825 */ /* 0x000fe200078e00ff */
[----:B------:R-:W-:Y:S01]  /*65a0*/  LOP3.LUT R11, R13, 0xffff, RZ, 0xc0, !PT ;  /* 0x0000ffff0d0b7812 */ /* 0x000fe200078ec0ff */
[----:B------:R-:W2:Y:S01]  /*65b0*/  MUFU.EX2 R188, R38 ;  /* 0x0000002600bc7308 */ /* 0x000ea20000000800 */
[----:B------:R-:W-:Y:S01]  /*65c0*/  ISETP.LE.U32.AND P4, PT, R12, UR4, PT ;  /* 0x000000040c007c0c */ /* 0x000fe2000bf83070 */
[----:B------:R-:W-:Y:S01]  /*65d0*/  @!P0 FADD.FTZ R190, -R190, -RZ ;  /* 0x800000ffbebe8221 */ /* 0x000fe20000010100 */
[----:B------:R-:W-:Y:S01]  /*65e0*/  LOP3.LUT R19, R6, 0xffff, RZ, 0xc0, !PT ;  /* 0x0000ffff06137812 */ /* 0x000fe200078ec0ff */
[----:B------:R-:W-:Y:S01]  /*65f0*/  @!P6 FADD.FTZ R192, -R192, -RZ ;  /* 0x800000ffc0c0e221 */ /* 0x000fe20000010100 */
[--C-:B------:R-:W-:Y:S01]  /*6600*/  SHF.R.U32.HI R18, RZ, 0x10, R6.reuse ;  /* 0x00000010ff127819 */ /* 0x100fe20000011606 */
[----:B---3--:R-:W-:Y:S01]  /*6610*/  @!P5 FADD.FTZ R200, -R200, -RZ ;  /* 0x800000ffc8c8d221 */ /* 0x008fe20000010100 */
[----:B------:R-:W-:Y:S02]  /*6620*/  ISETP.LE.U32.AND P3, PT, R21, UR4, PT ;  /* 0x0000000415007c0c */ /* 0x000fe4000bf63070 */
[----:B------:R-:W-:Y:S01]  /*6630*/  LOP3.LUT R20, R6, 0xff, RZ, 0xc0, !PT ;  /* 0x000000ff06147812 */ /* 0x000fe200078ec0ff */
[----:B------:R-:W-:Y:S01]  /*6640*/  MUFU.EX2 R198, R42 ;  /* 0x0000002a00c67308 */ /* 0x000fe20000000800 */
[----:B------:R-:W-:Y:S02]  /*6650*/  SHF.R.U32.HI R21, RZ, 0x18, R6 ;  /* 0x00000018ff157819 */ /* 0x000fe40000011606 */
[----:B------:R-:W-:Y:S01]  /*6660*/  SHF.R.U32.HI R6, RZ, 0x10, R13 ;  /* 0x00000010ff067819 */ /* 0x000fe2000001160d */
[----:B----4-:R-:W-:Y:S01]  /*6670*/  @!P4 FADD.FTZ R184, -R184, -RZ ;  /* 0x800000ffb8b8c221 */ /* 0x010fe20000010100 */
[----:B------:R-:W-:Y:S02]  /*6680*/  LOP3.LUT R9, R7, UR5, R142, 0x96, !PT ;  /* 0x0000000507097c12 */ /* 0x000fe4000f8e968e */
[----:B------:R-:W-:Y:S02]  /*6690*/  SHF.R.U32.HI R7, RZ, 0x8, R11 ;  /* 0x00000008ff077819 */ /* 0x000fe4000001160b */
[----:B------:R-:W-:Y:S01]  /*66a0*/  SHF.R.U32.HI R11, RZ, 0x18, R13 ;  /* 0x00000018ff0b7819 */ /* 0x000fe2000001160d */
[----:B------:R-:W-:Y:S01]  /*66b0*/  MUFU.EX2 R187, R45 ;  /* 0x0000002d00bb7308 */ /* 0x000fe20000000800 */
[----:B------:R-:W-:Y:S01]  /*66c0*/  LOP3.LUT R10, R5, UR6, R26, 0x96, !PT ;  /* 0x00000006050a7c12 */ /* 0x000fe2000f8e961a */
[----:B------:R-:W-:Y:S01]  /*66d0*/  @!P3 FADD.FTZ R161, -R161, -RZ ;  /* 0x800000ffa1a1b221 */ /* 0x000fe20000010100 */
[----:B------:R-:W-:Y:S02]  /*66e0*/  LOP3.LUT R6, R6, 0xff, RZ, 0xc0, !PT ;  /* 0x000000ff06067812 */ /* 0x000fe400078ec0ff */
[----:B------:R-:W-:Y:S02]  /*66f0*/  ISETP.LE.U32.AND P2, PT, R11, UR4, PT ;  /* 0x000000040b007c0c */ /* 0x000fe4000bf43070 */
[----:B------:R-:W-:Y:S02]  /*6700*/  ISETP.LE.U32.AND P0, PT, R6, UR4, PT ;  /* 0x0000000406007c0c */ /* 0x000fe4000bf03070 */
[C---:B------:R-:W-:Y:S01]  /*6710*/  LOP3.LUT R6, R10.reuse, 0xff, RZ, 0xc0, !PT ;  /* 0x000000ff0a067812 */ /* 0x040fe200078ec0ff */
[----:B------:R-:W-:Y:S01]  /*6720*/  MUFU.EX2 R186, R44 ;  /* 0x0000002c00ba7308 */ /* 0x000fe20000000800 */
[----:B------:R-:W-:Y:S02]  /*6730*/  LOP3.LUT R11, R10, 0xffff, RZ, 0xc0, !PT ;  /* 0x0000ffff0a0b7812 */ /* 0x000fe400078ec0ff */
[----:B------:R-:W-:Y:S02]  /*6740*/  LOP3.LUT R7, R7, 0xffff, RZ, 0xc0, !PT ;  /* 0x0000ffff07077812 */ /* 0x000fe400078ec0ff */
[----:B------:R-:W-:Y:S02]  /*6750*/  ISETP.LE.U32.AND P4, PT, R6, UR4, PT ;  /* 0x0000000406007c0c */ /* 0x000fe4000bf83070 */
[----:B------:R-:W-:Y:S01]  /*6760*/  ISETP.LE.U32.AND P6, PT, R7, UR4, PT ;  /* 0x0000000407007c0c */ /* 0x000fe2000bfc3070 */
[----:B-1----:R-:W-:Y:S01]  /*6770*/  @!P2 FADD.FTZ R185, -R185, -RZ ;  /* 0x800000ffb9b9a221 */ /* 0x002fe20000010100 */
[----:B------:R-:W-:Y:S01]  /*6780*/  SHF.R.U32.HI R6, RZ, 0x8, R11 ;  /* 0x00000008ff067819 */ /* 0x000fe2000001160b */
[----:B--2---:R-:W-:Y:S01]  /*6790*/  @!P0 FADD.FTZ R188, -R188, -RZ ;  /* 0x800000ffbcbc8221 */ /* 0x004fe20000010100 */
[----:B------:R-:W-:Y:S01]  /*67a0*/  SHF.R.U32.HI R7, RZ, 0x10, R10 ;  /* 0x00000010ff077819 */ /* 0x000fe2000001160a */
[----:B------:R-:W1:Y:S01]  /*67b0*/  MUFU.EX2 R197, R43 ;  /* 0x0000002b00c57308 */ /* 0x000e620000000800 */
[----:B------:R-:W-:Y:S02]  /*67c0*/  LOP3.LUT R6, R6, 0xffff, RZ, 0xc0, !PT ;  /* 0x0000ffff06067812 */ /* 0x000fe400078ec0ff */
[--C-:B------:R-:W-:Y:S02]  /*67d0*/  SHF.R.U32.HI R17, RZ, 0x10, R4.reuse ;  /* 0x00000010ff117819 */ /* 0x100fe40000011604 */
[----:B------:R-:W-:Y:S01]  /*67e0*/  SHF.R.U32.HI R16, RZ, 0x18, R4 ;  /* 0x00000018ff107819 */ /* 0x000fe20000011604 */
[----:B------:R-:W-:Y:S01]  /*67f0*/  @!P4 FADD.FTZ R194, -R194, -RZ ;  /* 0x800000ffc2c2c221 */ /* 0x000fe20000010100 */
[C---:B------:R-:W-:Y:S01]  /*6800*/  LOP3.LUT R14, R4.reuse, 0xffff, RZ, 0xc0, !PT ;  /* 0x0000ffff040e7812 */ /* 0x040fe200078ec0ff */
[----:B------:R-:W-:Y:S01]  /*6810*/  @!P6 FADD.FTZ R183, -R183, -RZ ;  /* 0x800000ffb7b7e221 */ /* 0x000fe20000010100 */
[----:B------:R-:W-:Y:S01]  /*6820*/  LOP3.LUT R15, R4, 0xff, RZ, 0xc0, !PT ;  /* 0x000000ff040f7812 */ /* 0x000fe200078ec0ff */
[----:B------:R-:W-:Y:S01]  /*6830*/  IMAD.WIDE.U32 R4, R143, -0x2daee0ad, RZ ;  /* 0xd2511f538f047825 */ /* 0x000fe200078e00ff */
[----:B------:R-:W-:Y:S01]  /*6840*/  ISETP.LE.U32.AND P2, PT, R6, UR4, PT ;  /* 0x0000000406007c0c */ /* 0x000fe2000bf43070 */
[----:B------:R-:W2:Y:S01]  /*6850*/  MUFU.EX2 R195, R46 ;  /* 0x0000002e00c37308 */ /* 0x000ea20000000800 */
[----:B------:R-:W-:Y:S02]  /*6860*/  SHF.R.U32.HI R12, RZ, 0x18, R10 ;  /* 0x00000018ff0c7819 */ /* 0x000fe4000001160a */
[----:B------:R-:W-:Y:S02]  /*6870*/  LOP3.LUT R7, R7, 0xff, RZ, 0xc0, !PT ;  /* 0x000000ff07077812 */ /* 0x000fe400078ec0ff */
[----:B------:R-:W-:Y:S02]  /*6880*/  LOP3.LUT R8, R5, UR5, R132, 0x96, !PT ;  /* 0x0000000505087c12 */ /* 0x000fe4000f8e9684 */
[----:B------:R-:W-:Y:S02]  /*6890*/  ISETP.LE.U32.AND P6, PT, R12, UR4, PT ;  /* 0x000000040c007c0c */ /* 0x000fe4000bfc3070 */
[C---:B------:R-:W-:Y:S01]  /*68a0*/  LOP3.LUT R12, R4.reuse, 0xffff, RZ, 0xc0, !PT ;  /* 0x0000ffff040c7812 */ /* 0x040fe200078ec0ff */
[----:B------:R-:W3:Y:S01]  /*68b0*/  MUFU.EX2 R196, R47 ;  /* 0x0000002f00c47308 */ /* 0x000ee20000000800 */
[----:B------:R-:W-:Y:S01]  /*68c0*/  SHF.R.U32.HI R5, RZ, 0x8, R14 ;  /* 0x00000008ff057819 */ /* 0x000fe2000001160e */
[----:B------:R-:W-:Y:S01]  /*68d0*/  @!P2 FADD.FTZ R193, -R193, -RZ ;  /* 0x800000ffc1c1a221 */ /* 0x000fe20000010100 */
[----:B------:R-:W-:Y:S02]  /*68e0*/  ISETP.LE.U32.AND P0, PT, R7, UR4, PT ;  /* 0x0000000407007c0c */ /* 0x000fe4000bf03070 */
[----:B------:R-:W-:Y:S02]  /*68f0*/  LOP3.LUT R5, R5, 0xffff, RZ, 0xc0, !PT ;  /* 0x0000ffff05057812 */ /* 0x000fe400078ec0ff */
[----:B------:R-:W-:Y:S02]  /*6900*/  LOP3.LUT R11, R4, 0xff, RZ, 0xc0, !PT ;  /* 0x000000ff040b7812 */ /* 0x000fe400078ec0ff */
[----:B------:R-:W-:Y:S01]  /*6910*/  ISETP.LE.U32.AND P2, PT, R5, UR4, PT ;  /* 0x0000000405007c0c */ /* 0x000fe2000bf43070 */
[----:B-1----:R-:W-:Y:S01]  /*6920*/  @!P6 FADD.FTZ R197, -R197, -RZ ;  /* 0x800000ffc5c5e221 */ /* 0x002fe20000010100 */
[--C-:B------:R-:W-:Y:S01]  /*6930*/  SHF.R.U32.HI R7, RZ, 0x18, R4.reuse ;  /* 0x00000018ff077819 */ /* 0x100fe20000011604 */
[----:B------:R-:W1:Y:S01]  /*6940*/  MUFU.EX2 R150, R140 ;  /* 0x0000008c00967308 */ /* 0x000e620000000800 */
        /* <DEDUP_REMOVED lines=77> */
[----:B------:R-:W-:Y:S01]  /*6e20*/  ISETP.LE.U32.AND P4, PT, R11, UR4, PT ;  /* 0x000000040b007c0c */ /* 0x000fe2000bf83070 */
[----:B------:R-:W-:Y:S01]  /*6e30*/  ULDC.64 UR4, c[0x0][0x118] ;  /* 0x0000460000047ab9 */ /* 0x000fe20000000a00 */
[----:B------:R-:W-:Y:S01]  /*6e40*/  FSETP.GE.FTZ.AND P3, PT, R207, RZ, PT ;  /* 0x000000ffcf00720b */ /* 0x000fe20003f76000 */
[----:B------:R-:W-:Y:S01]  /*6e50*/  @!P0 FADD.FTZ R154, -R154, -RZ ;  /* 0x800000ff9a9a8221 */ /* 0x000fe20000010100 */
[----:B------:R-:W-:Y:S02]  /*6e60*/  FSETP.GE.FTZ.AND P2, PT, R206, RZ, PT ;  /* 0x000000ffce00720b */ /* 0x000fe40003f56000 */
[----:B------:R-:W-:Y:S05]  /*6e70*/  FSETP.GE.FTZ.AND P5, PT, R191, RZ, PT ;  /* 0x000000ffbf00720b */ /* 0x000fea0003fb6000 */
[----:B-1----:R-:W-:Y:S02]  /*6e80*/  @!P6 FADD.FTZ R150, -R150, -RZ ;  /* 0x800000ff9696e221 */ /* 0x002fe40000010100 */
[----:B------:R-:W-:Y:S01]  /*6e90*/  @!P4 FADD.FTZ R155, -R155, -RZ ;  /* 0x800000ff9b9bc221 */ /* 0x000fe20000010100 */
[----:B--2---:R-:W-:Y:S02]  /*6ea0*/  F2FP.RELU.PACK_AB R6, R223, R222 ;  /* 0x000000dedf06723e */ /* 0x004fe400000008ff */
[----:B------:R-:W-:Y:S02]  /*6eb0*/  FSETP.GE.FTZ.AND P4, PT, R213, RZ, PT ;  /* 0x000000ffd500720b */ /* 0x000fe40003f96000 */
[----:B---3--:R-:W-:Y:S01]  /*6ec0*/  F2FP.RELU.PACK_AB R5, R227, R226 ;  /* 0x000000e2e305723e */ /* 0x008fe200000008ff */
[----:B------:R1:W-:Y:S01]  /*6ed0*/  STS [R228+0x1e000], R6 ;  /* 0x01e00006e4007388 */ /* 0x0003e20000000800 */
[----:B----4-:R-:W-:Y:S03]  /*6ee0*/  F2FP.RELU.PACK_AB R4, R220, R221 ;  /* 0x000000dddc04723e */ /* 0x010fe600000008ff */
        /* <DEDUP_REMOVED lines=98> */
[C---:B------:R-:W-:Y:S01]  /*7510*/  LEA R148, P0, R251.reuse, R146, 0x2 ;  /* 0x00000092fb947211 */ /* 0x040fe200078010ff */
        /* <DEDUP_REMOVED lines=31> */
[C---:B----4-:R-:W-:Y:S02]  /*7710*/  FADD.FTZ R140, -R146.reuse, R4 ;  /* 0x00000004928c7221 */ /* 0x050fe40000010100 */
[C---:B---3--:R-:W-:Y:S02]  /*7720*/  FADD.FTZ R2, -R145.reuse, R6 ;  /* 0x0000000691027221 */ /* 0x048fe40000010100 */
[----:B------:R-:W-:Y:S01]  /*7730*/  FADD.FTZ R4, -R146, R5 ;  /* 0x0000000592047221 */ /* 0x000fe20000010100 */
[-C--:B------:R-:W-:Y:S01]  /*7740*/  FSEL R5, R140, R146.reuse, P3 ;  /* 0x000000928c057208 */ /* 0x080fe20001800000 */
        /* <DEDUP_REMOVED lines=22> */
[C---:B------:R-:W-:Y:S01]  /*78b0*/  FADD.FTZ R19, -R145.reuse, R19 ;  /* 0x0000001391137221 */ /* 0x040fe20000010100 */
        /* <DEDUP_REMOVED lines=15> */
[----:B------:R-:W-:Y:S01]  /*79b0*/  FADD.FTZ R23, -R145, R23 ;  /* 0x0000001791177221 */ /* 0x000fe20000010100 */
        /* <DEDUP_REMOVED lines=8> */
[C---:B------:R-:W-:Y:S01]  /*7a40*/  FADD.FTZ R35, -R145.reuse, R35 ;  /* 0x0000002391237221 */ /* 0x040fe20000010100 */
        /* <DEDUP_REMOVED lines=44> */
[----:B------:R-:W-:Y:S01]  /*7d10*/  FSEL R6, R6, R145, P4 ;  /* 0x0000009106067208 */ /* 0x000fe20002000000 */
[----:B------:R-:W-:Y:S01]  /*7d20*/  FMUL.FTZ R156, R156, R53 ;  /* 0x000000359c9c7220 */ /* 0x000fe20000410000 */
[-C--:B------:R-:W-:Y:S02]  /*7d30*/  FSEL R7, R7, R145.reuse, P2 ;  /* 0x0000009107077208 */ /* 0x080fe40001000000 */
[----:B------:R-:W-:Y:S01]  /*7d40*/  FSETP.GE.FTZ.AND P2, PT, R216, RZ, PT ;  /* 0x000000ffd800720b */ /* 0x000fe20003f56000 */
[----:B------:R-:W-:Y:S01]  /*7d50*/  FMUL.FTZ R159, R159, R6 ;  /* 0x000000069f9f7220 */ /* 0x000fe20000410000 */
[----:B------:R-:W-:Y:S02]  /*7d60*/  FSETP.GE.FTZ.AND P4, PT, R221, RZ, PT ;  /* 0x000000ffdd00720b */ /* 0x000fe40003f96000 */
[-C--:B------:R-:W-:Y:S01]  /*7d70*/  FSEL R18, R18, R145.reuse, P2 ;  /* 0x0000009112127208 */ /* 0x080fe20001000000 */
[----:B------:R-:W-:Y:S01]  /*7d80*/  FADD.FTZ R64, -R146, R64 ;  /* 0x0000004092407221 */ /* 0x000fe20000010100 */
[----:B------:R-:W-:Y:S01]  /*7d90*/  FSETP.GE.FTZ.AND P2, PT, R208, RZ, PT ;  /* 0x000000ffd000720b */ /* 0x000fe20003f56000 */
[----:B------:R-:W-:Y:S02]  /*7da0*/  FADD.FTZ R5, -R145, R66 ;  /* 0x0000004291057221 */ /* 0x000fe40000010100 */
[----:B------:R-:W-:Y:S01]  /*7db0*/  FMUL.FTZ R216, R216, R18 ;  /* 0x00000012d8d87220 */ /* 0x000fe20000410000 */
[----:B------:R-:W-:Y:S01]  /*7dc0*/  FSEL R64, R64, R146, P3 ;  /* 0x0000009240407208 */ /* 0x000fe20001800000 */
[----:B------:R-:W-:Y:S01]  /*7dd0*/  @P0 FADD.FTZ R146, -R146, R65 ;  /* 0x0000004192920221 */ /* 0x000fe20000010100 */
[----:B------:R-:W-:Y:S02]  /*7de0*/  FSETP.GE.FTZ.AND P0, PT, R215, RZ, PT ;  /* 0x000000ffd700720b */ /* 0x000fe40003f16000 */
[-C--:B------:R-:W-:Y:S01]  /*7df0*/  FSEL R22, R22, R145.reuse, P2 ;  /* 0x0000009116167208 */ /* 0x080fe20001000000 */
        /* <DEDUP_REMOVED lines=43> */
[----:B------:R-:W-:Y:S01]  /*80b0*/  FADD.FTZ R26, -R0, R26 ;  /* 0x0000001a001a7221 */ /* 0x000fe20000010100 */
        /* <DEDUP_REMOVED lines=41> */
[C---:B------:R-:W-:Y:S01]  /*8350*/  FADD.FTZ R4, -R0.reuse, R14 ;  /* 0x0000000e00047221 */ /* 0x040fe20000010100 */
[-C--:B------:R-:W-:Y:S01]  /*8360*/  FSEL R7, R7, R2.reuse, P4 ;  /* 0x0000000207077208 */ /* 0x080fe20002000000 */
        /* <DEDUP_REMOVED lines=90> */
[C---:B------:R-:W-:Y:S02]  /*8910*/  IADD3 R14, R240.reuse, UR6, RZ ;  /* 0x00000006f00e7c10 */ /* 0x040fe4000fffe0ff */
[C---:B------:R-:W-:Y:S01]  /*8920*/  @!P2 IADD3 R17, R240.reuse, UR6, RZ ;  /* 0x00000006f011ac10 */ /* 0x040fe2000fffe0ff */
[----:B------:R1:W-:Y:S01]  /*8930*/  @P2 STS [R199], RZ ;  /* 0x000000ffc7002388 */ /* 0x0003e20000000800 */
[C---:B------:R-:W-:Y:S02]  /*8940*/  @!P2 IADD3 R16, R240.reuse, UR6, RZ ;  /* 0x00000006f010ac10 */ /* 0x040fe4000fffe0ff */
[----:B------:R-:W-:Y:S01]  /*8950*/  @!P2 IADD3 R15, R240, UR6, RZ ;  /* 0x00000006f00fac10 */ /* 0x000fe2000fffe0ff */
[----:B------:R1:W-:Y:S01]  /*8960*/  @P2 STS [R199+0x4], RZ ;  /* 0x000004ffc7002388 */ /* 0x0003e20000000800 */
[CC--:B------:R-:W-:Y:S01]  /*8970*/  @!P2 LEA.HI.X R8, R11.reuse, R5.reuse, R8, 0x5, P4 ;  /* 0x000000050b08a211 */ /* 0x0c0fe200020f2c08 */
[----:B------:R-:W-:Y:S01]  /*8980*/  IMAD.MOV.U32 R240, RZ, RZ, R14 ;  /* 0x000000fffff07224 */ /* 0x000fe200078e000e */
[C---:B------:R-:W-:Y:S01]  /*8990*/  @!P2 LEA R12, P4, R0.reuse, R242, 0x1 ;  /* 0x000000f2000ca211 */ /* 0x040fe200078808ff */
[----:B------:R1:W-:Y:S01]  /*89a0*/  @P2 STS [R199+0x8], RZ ;  /* 0x000008ffc7002388 */ /* 0x0003e20000000800 */
[C---:B------:R-:W-:Y:S02]  /*89b0*/  @!P2 LEA R2, P3, R11.reuse, R4, 0x6 ;  /* 0x000000040b02a211 */ /* 0x040fe400078630ff */
[----:B------:R-:W-:Y:S01]  /*89c0*/  @!P2 LEA.HI.X R13, R0, R244, R8, 0x1, P4 ;  /* 0x000000f4000da211 */ /* 0x000fe200020f0c08 */
[----:B------:R1:W-:Y:S01]  /*89d0*/  @P2 STS [R199+0xc], RZ ;  /* 0x00000cffc7002388 */ /* 0x0003e20000000800 */
[C---:B------:R-:W-:Y:S01]  /*89e0*/  @!P2 LEA.HI.X R9, R11.reuse, R5, R9, 0x6, P3 ;  /* 0x000000050b09a211 */ /* 0x040fe200018f3409 */
[----:B------:R-:W-:Y:S01]  /*89f0*/  @!P2 IMAD.WIDE.U32 R4, R11, 0x60, R4 ;  /* 0x000000600b04a825 */ /* 0x000fe200078e0004 */
[----:B------:R-:W-:Y:S01]  /*8a00*/  @!P2 LEA R10, P3, R2, R242, 0x1 ;  /* 0x000000f2020aa211 */ /* 0x000fe200078608ff */
[----:B------:R-:W-:Y:S01]  /*8a10*/  @!PT LDS RZ, [RZ] ;  /* 0x00000000fffff984 */ /* 0x000fe20000000800 */
[----:B------:R-:W-:Y:S01]  /*8a20*/  @!PT LDS RZ, [RZ] ;  /* 0x00000000fffff984 */ /* 0x000fe20000000800 */
[----:B------:R-:W-:Y:S01]  /*8a30*/  @!PT LDS RZ, [RZ] ;  /* 0x00000000fffff984 */ /* 0x000fe20000000800 */
[----:B------:R1:W-:Y:S01]  /*8a40*/  @!P2 LDGSTS.E.BYPASS.LTC128B.128 [R14], [R6.64] ;  /* 0x00000000060eafae */ /* 0x0003e2000b901d44 */
[----:B------:R-:W-:Y:S01]  /*8a50*/  IADD3 R175, R175, UR6, RZ ;  /* 0x00000006afaf7c10 */ /* 0x000fe2000fffe0ff */
[----:B------:R-:W-:Y:S01]  /*8a60*/  @!P2 IMAD R0, R20, 0x60, RZ ;  /* 0x000000601400a824 */ /* 0x000fe200078e02ff */
[----:B------:R-:W-:Y:S01]  /*8a70*/  @!P2 LEA.HI.X R11, R2, R244, R9, 0x1, P3 ;  /* 0x000000f4020ba211 */ /* 0x000fe200018f0c09 */
[----:B------:R1:W-:Y:S01]  /*8a80*/  @P2 STS [R199+0x1000], RZ ;  /* 0x001000ffc7002388 */ /* 0x0003e20000000800 */
[C---:B------:R-:W-:Y:S01]  /*8a90*/  @!P2 LEA R8, P3, R4.reuse, R242, 0x1 ;  /* 0x000000f20408a211 */ /* 0x040fe200078608ff */
[----:B------:R-:W-:Y:S02]  /*8aa0*/  @!P2 IMAD.IADD R0, R5, 0x1, R0 ;  /* 0x000000010500a824 */ /* 0x000fe400078e0200 */
[----:B------:R1:W-:Y:S01]  /*8ab0*/  @P2 STS [R199+0x1004], RZ ;  /* 0x001004ffc7002388 */ /* 0x0003e20000000800 */
[----:B------:R-:W-:Y:S02]  /*8ac0*/  IMAD.MOV.U32 R242, RZ, RZ, R6 ;  /* 0x000000fffff27224 */ /* 0x000fe400078e0006 */
[----:B------:R-:W-:Y:S01]  /*8ad0*/  @!P2 LEA.HI.X R9, R4, R244, R0, 0x1, P3 ;  /* 0x000000f40409a211 */ /* 0x000fe200018f0c00 */
[----:B------:R1:W-:Y:S01]  /*8ae0*/  @P2 STS [R199+0x1008], RZ ;  /* 0x001008ffc7002388 */ /* 0x0003e20000000800 */
[----:B------:R-:W-:Y:S03]  /*8af0*/  IMAD.MOV.U32 R244, RZ, RZ, R7 ;  /* 0x000000fffff47224 */ /* 0x000fe600078e0007 */
        /* <DEDUP_REMOVED lines=22> */
.L_x_1736:
        /* <DEDUP_REMOVED lines=174> */
[-C--:B------:R-:W-:Y:S01]  /*9740*/  @!P2 LEA R11, P4, R8, R4.reuse, 0x5 ;  /* 0x00000004080ba211 */ /* 0x080fe200078828ff */
        /* <DEDUP_REMOVED lines=15> */
[C---:B------:R-:W-:Y:S01]  /*9840*/  @!P2 LEA R10, P3, R14.reuse, R241, 0x1 ;  /* 0x000000f10e0aa211 */ /* 0x040fe200078608ff */
[----:B------:R-:W-:Y:S01]  /*9850*/  @!PT LDS RZ, [RZ] ;  /* 0x00000000fffff984 */ /* 0x000fe20000000800 */
[----:B------:R-:W-:Y:S01]  /*9860*/  @!PT LDS RZ, [RZ] ;  /* 0x00000000fffff984 */ /* 0x000fe20000000800 */
[----:B------:R-:W-:Y:S01]  /*9870*/  @!PT LDS RZ, [RZ] ;  /* 0x00000000fffff984 */ /* 0x000fe20000000800 */
[----:B------:R1:W-:Y:S02]  /*9880*/  @!P2 LDGSTS.E.BYPASS.LTC128B.128 [R141+0x9000], [R12.64] ;  /* 0x090000000c8dafae */ /* 0x0003e4000b901d44 */
[----:B------:R-:W-:Y:S01]  /*9890*/  @!P2 IMAD.IADD R5, R9, 0x1, R16 ;  /* 0x000000010905a824 */ /* 0x000fe200078e0210 */
[----:B------:R-:W-:Y:S01]  /*98a0*/  @!P2 LEA.HI.X R11, R14, R243, R15, 0x1, P3 ;  /* 0x000000f30e0ba211 */ /* 0x000fe200018f0c0f */
        /* <DEDUP_REMOVED lines=15> */
.L_x_1737:
[----:B------:R-:W-:Y:S01]  /*99a0*/  LDSM.16.M88.4 R32, [R176+0x14000] ;  /* 0x01400000b020783b */ /* 0x000fe20000000200 */
[----:B-1----:R-:W-:Y:S01]  /*99b0*/  @P0 IADD3 R4, R251, -0x80, RZ ;  /* 0xffffff80fb040810 */ /* 0x002fe20007ffe0ff */
[----:B------:R-:W-:Y:S01]  /*99c0*/  IMAD.MOV.U32 R5, RZ, RZ, 0x4 ;  /* 0x00000004ff057424 */ /* 0x000fe200078e00ff */
[----:B------:R-:W-:Y:S01]  /*99d0*/  @UP4 UIADD3 UR11, UP0, UR12, -0x200, URZ ;  /* 0xfffffe000c0b4890 */ /* 0x000fe2000ff1e03f */
[----:B------:R-:W-:Y:S01]  /*99e0*/  IMAD.IADD R140, R169, 0x1, R174 ;  /* 0x00000001a98c7824 */ /* 0x000fe200078e02ae */
[----:B------:R-:W1:Y:S01]  /*99f0*/  LDSM.16.MT88.4 R16, [R0+0xc000] ;  /* 0x00c000000010783b */ /* 0x000e620000004200 */
[----:B------:R-:W-:Y:S01]  /*9a00*/  @P0 IMAD.WIDE R142, R4, R5, UR12 ;  /* 0x0000000c048e0e25 */ /* 0x000fe2000f8e0205 */
[----:B------:R-:W-:Y:S03]  /*9a10*/  @UP4 UIADD3.X UR6, UR13, -0x1, URZ, UP0, !UPT ;  /* 0xffffffff0d064890 */ /* 0x000fe600087fe43f */
[----:B------:R-:W2:Y:S01]  /*9a20*/  LDSM.16.M88.4 R28, [R176+0x16000] ;  /* 0x01600000b01c783b */ /* 0x000ea20000000200 */
[----:B------:R-:W-:Y:S01]  /*9a30*/  IMAD.MOV.U32 R147, RZ, RZ, c[0x0][0x22c] ;  /* 0x00008b00ff937624 */ /* 0x000fe200078e00ff */
[----:B------:R-:W-:Y:S01]  /*9a40*/  @UP4 UMOV UR12, UR11 ;  /* 0x0000000b000c4c82 */ /* 0x000fe20008000000 */
[----:B------:R-:W-:Y:S01]  /*9a50*/  IMAD.MOV.U32 R146, RZ, RZ, c[0x0][0x22c] ;  /* 0x00008b00ff927624 */ /* 0x000fe200078e00ff */
[----:B------:R-:W-:Y:S01]  /*9a60*/  @UP4 UMOV UR13, UR6 ;  /* 0x00000006000d4c82 */ /* 0x000fe20008000000 */
[----:B------:R-:W3:Y:S01]  /*9a70*/  LDSM.16.MT88.4 R36, [R2+0xc000] ;  /* 0x00c000000224783b */ /* 0x000ee20000004200 */
[----:B------:R-:W-:Y:S01]  /*9a80*/  IMAD R147, R147, c[0x0][0x1c0], RZ ;  /* 0x0000700093937a24 */ /* 0x000fe200078e02ff */
[----:B------:R-:W-:Y:S01]  /*9a90*/  ULOP3.LUT UR6, UR8, 0x1, URZ, 0xc0, !UPT ;  /* 0x0000000108067892 */ /* 0x000fe2000f8ec03f */
[----:B------:R-:W-:Y:S02]  /*9aa0*/  IMAD R146, R146, c[0x0][0x1c0], RZ ;  /* 0x0000700092927a24 */ /* 0x000fe400078e02ff */
[----:B------:R-:W-:Y:S01]  /*9ab0*/  LDSM.16.M88.4 R40, [R174+0x14000] ;  /* 0x01400000ae28783b */ /* 0x000fe20000000200 */
[----:B------:R-:W-:Y:S01]  /*9ac0*/  IMAD.SHL.U32 R147, R147, 0x10, RZ ;  /* 0x0000001093937824 */ /* 0x000fe200078e00ff */
[----:B------:R-:W-:Y:S01]  /*9ad0*/  UISETP.NE.U32.AND UP0, UPT, UR6, 0x1, UPT ;  /* 0x000000010600788c */ /* 0x000fe2000bf05070 */
[----:B------:R-:W-:Y:S01]  /*9ae0*/  IMAD R146, R146, 0x18, RZ ;  /* 0x0000001892927824 */ /* 0x000fe200078e02ff */
[----:B------:R-:W-:Y:S01]  /*9af0*/  UIADD3 UR6, UR8, -0x1, URZ ;  /* 0xffffffff08067890 */ /* 0x000fe2000fffe03f */
[----:B------:R-:W4:Y:S01]  /*9b00*/  LDSM.16.MT88.4 R44, [R0+0xc800] ;  /* 0x00c80000002c783b */ /* 0x000f220000004200 */
[----:B------:R-:W-:Y:S02]  /*9b10*/  IMAD.MOV.U32 R151, RZ, RZ, c[0x0][0x22c] ;  /* 0x00008b00ff977624 */ /* 0x000fe400078e00ff */
[----:B------:R-:W-:Y:S02]  /*9b20*/  IMAD.MOV.U32 R150, RZ, RZ, c[0x0][0x22c] ;  /* 0x00008b00ff967624 */ /* 0x000fe400078e00ff */
[----:B------:R-:W3:Y:S01]  /*9b30*/  LDSM.16.M88.4 R48, [R174+0x16000] ;  /* 0x01600000ae30783b */ /* 0x000ee20000000200 */
[----:B------:R-:W-:Y:S02]  /*9b40*/  IMAD R151, R151, c[0x0][0x1c0], RZ ;  /* 0x0000700097977a24 */ /* 0x000fe400078e02ff */
[----:B------:R-:W-:Y:S02]  /*9b50*/  IMAD R150, R150, c[0x0][0x1c0], RZ ;  /* 0x0000700096967a24 */ /* 0x000fe400078e02ff */
[----:B------:R-:W3:Y:S01]  /*9b60*/  LDSM.16.MT88.4 R52, [R2+0xc800] ;  /* 0x00c800000234783b */ /* 0x000ee20000004200 */
[----:B------:R-:W-:Y:S02]  /*9b70*/  IMAD.SHL.U32 R151, R151, 0x20, RZ ;  /* 0x0000002097977824 */ /* 0x000fe400078e00ff */
[----:B------:R-:W-:Y:S02]  /*9b80*/  IMAD R150, R150, 0x28, RZ ;  /* 0x0000002896967824 */ /* 0x000fe400078e02ff */
[----:B------:R-:W-:Y:S01]  /*9b90*/  LDSM.16.M88.4 R56, [R144+0x14000] ;  /* 0x014000009038783b */ /* 0x000fe20000000200 */
[----:B------:R-:W-:Y:S01]  /*9ba0*/  IMAD.MOV.U32 R145, RZ, RZ, c[0x0][0x22c] ;  /* 0x00008b00ff917624 */ /* 0x000fe200078e00ff */
[-C--:B-1----:R-:W-:Y:S03]  /*9bb0*/  HMMA.16816.F32 R4, R32, R16.reuse, RZ ;  /* 0x000000102004723c */ /* 0x082fe600000018ff */
[----:B------:R-:W1:Y:S01]  /*9bc0*/  LDSM.16.MT88.4 R60, [R0+0xd000] ;  /* 0x00d00000003c783b */ /* 0x000e620000004200 */
[----:B------:R-:W-:Y:S04]  /*9bd0*/  IMAD R145, R145, c[0x0][0x1c0], RZ ;  /* 0x0000700091917a24 */ /* 0x000fe800078e02ff */
[----:B------:R-:W1:Y:S01]  /*9be0*/  LDSM.16.M88.4 R64, [R144+0x16000] ;  /* 0x016000009040783b */ /* 0x000e620000000200 */
[----:B------:R-:W-:Y:S01]  /*9bf0*/  IMAD.U32 R145, R145, -0x80, RZ ;  /* 0xffffff8091917824 */ /* 0x000fe200078e00ff */
[C---:B--2---:R-:W-:Y:S03]  /*9c00*/  HMMA.16816.F32 R8, R28.reuse, R16, RZ ;  /* 0x000000101c08723c */ /* 0x044fe600000018ff */
[----:B------:R-:W2:Y:S01]  /*9c10*/  LDSM.16.MT88.4 R132, [R2+0xd000] ;  /* 0x00d000000284783b */ /* 0x000ea20000004200 */
[C---:B------:R-:W-:Y:S04]  /*9c20*/  LEA R237, P2, R145.reuse, R148, 0x2 ;  /* 0x0000009491ed7211 */ /* 0x040fe800078410ff */
[-C--:B------:R-:W-:Y:S01]  /*9c30*/  HMMA.16816.F32 R12, R28, R18.reuse, RZ ;  /* 0x000000121c0c723c */ /* 0x080fe200000018ff */
[----:B------:R-:W-:Y:S03]  /*9c40*/  LDSM.16.M88.4 R136, [R140+0x16000] ;  /* 0x016000008c88783b */ /* 0x000fe60000000200 */
[----:B------:R-:W-:Y:S01]  /*9c50*/  LEA.HI.X.SX32 R236, R145, R149, 0x2, P2 ;  /* 0x0000009591ec7211 */ /* 0x000fe200010f16ff */
[----:B------:R-:W-:Y:S01]  /*9c60*/  IMAD.MOV.U32 R145, RZ, RZ, c[0x0][0x22c] ;  /* 0x00008b00ff917624 */ /* 0x000fe200078e00ff */
[----:B------:R1:W5:Y:S02]  /*9c70*/  @P0 LDG.E R249, [R142.64] ;  /* 0x000000048ef90981 */ /* 0x000364000c1e1900 */
[C---:B------:R-:W-:Y:S03]  /*9c80*/  HMMA.16816.F32 R16, R32.reuse, R18, RZ ;  /* 0x000000122010723c */ /* 0x040fe600000018ff */
[----:B------:R1:W5:Y:S01]  /*9c90*/  @P0 LDG.E R250, [R142.64+0x20] ;  /* 0x000020048efa0981 */ /* 0x000362000c1e1900 */
[----:B------:R-:W-:Y:S04]  /*9ca0*/  IMAD R145, R145, c[0x0][0x1c0], RZ ;  /* 0x0000700091917a24 */ /* 0x000fe800078e02ff */
[-C--:B---3--:R-:W-:Y:S01]  /*9cb0*/  HMMA.16816.F32 R20, R32, R36.reuse, RZ ;  /* 0x000000242014723c */ /* 0x088fe200000018ff */
[----:B------:R3:W5:Y:S03]  /*9cc0*/  @P0 LDG.E R245, [R142.64+0x100] ;  /* 0x000100048ef50981 */ /* 0x000766000c1e1900 */
[----:B------:R-:W-:Y:S02]  /*9cd0*/  IMAD.SHL.U32 R145, R145, 0x8, RZ ;  /* 0x0000000891917824 */ /* 0x000fe400078e00ff */
[----:B------:R3:W5:Y:S02]  /*9ce0*/  @P0 LDG.E R248, [R142.64+0x120] ;  /* 0x000120048ef80981 */ /* 0x000764000c1e1900 */
[C---:B------:R-:W-:Y:S08]  /*9cf0*/  HMMA.16816.F32 R24, R28.reuse, R36, RZ ;  /* 0x000000241c18723c */ /* 0x040ff000000018ff */
[-C--:B------:R-:W-:Y:S08]  /*9d00*/  HMMA.16816.F32 R28, R28, R38.reuse, RZ ;  /* 0x000000261c1c723c */ /* 0x080ff000000018ff */
[----:B------:R-:W-:Y:S01]  /*9d10*/  HMMA.16816.F32 R32, R32, R38, RZ ;  /* 0x000000262020723c */ /* 0x000fe200000018ff */
[----:B------:R-:W-:Y:S07]  /*9d20*/  LDSM.16.M88.4 R36, [R140+0x14000] ;  /* 0x014000008c24783b */ /* 0x000fee0000000200 */
[-C--:B----4-:R-:W-:Y:S08]  /*9d30*/  HMMA.16816.F32 R4, R40, R44.reuse, R4 ;  /* 0x0000002c2804723c */ /* 0x090ff00000001804 */
[C---:B------:R-:W-:Y:S08]  /*9d40*/  HMMA.16816.F32 R8, R48.reuse, R44, R8 ;  /* 0x0000002c3008723c */ /* 0x040ff00000001808 */
[-C--:B------:R-:W-:Y:S08]  /*9d50*/  HMMA.16816.F32 R12, R48, R46.reuse, R12 ;  /* 0x0000002e300c723c */ /* 0x080ff0000000180c */
[C---:B------:R-:W-:Y:S01]  /*9d60*/  HMMA.16816.F32 R16, R40.reuse, R46, R16 ;  /* 0x0000002e2810723c */ /* 0x040fe20000001810 */
[----:B------:R-:W4:Y:S07]  /*9d70*/  LDSM.16.MT88.4 R44, [R0+0xd800] ;  /* 0x00d80000002c783b */ /* 0x000f2e0000004200 */
[-C--:B------:R-:W-:Y:S08]  /*9d80*/  HMMA.16816.F32 R20, R40, R52.reuse, R20 ;  /* 0x000000342814723c */ /* 0x080ff00000001814 */
[C---:B------:R-:W-:Y:S08]  /*9d90*/  HMMA.16816.F32 R24, R48.reuse, R52, R24 ;  /* 0x000000343018723c */ /* 0x040ff00000001818 */
[-C--:B------:R-:W-:Y:S01]  /*9da0*/  HMMA.16816.F32 R28, R48, R54.reuse, R28 ;  /* 0x00000036301c723c */ /* 0x080fe2000000181c */
[----:B------:R-:W2:Y:S07]  /*9db0*/  LDSM.16.MT88.4 R48, [R2+0xd800] ;  /* 0x00d800000230783b */ /* 0x000eae0000004200 */
[----:B------:R-:W-:Y:S01]  /*9dc0*/  HMMA.16816.F32 R32, R40, R54, R32 ;  /* 0x000000362820723c */ /* 0x000fe20000001820 */
[----:B------:R-:W-:Y:S05]  /*9dd0*/  LDSM.16.M88.4 R40, [R176+0x18000] ;  /* 0x01800000b028783b */ /* 0x000fea0000000200 */
[----:B------:R-:W3:Y:S02]  /*9de0*/  LDSM.16.MT88.4 R52, [R0+0xe000] ;  /* 0x00e000000034783b */ /* 0x000ee40000004200 */
[-C--:B-1----:R-:W-:Y:S08]  /*9df0*/  HMMA.16816.F32 R4, R56, R60.reuse, R4 ;  /* 0x0000003c3804723c */ /* 0x082ff00000001804 */
[C---:B------:R-:W-:Y:S08]  /*9e00*/  HMMA.16816.F32 R8, R64.reuse, R60, R8 ;  /* 0x0000003c4008723c */ /* 0x040ff00000001808 */
[-C--:B------:R-:W-:Y:S08]  /*9e10*/  HMMA.16816.F32 R12, R64, R62.reuse, R12 ;  /* 0x0000003e400c723c */ /* 0x080ff0000000180c */
[C---:B------:R-:W-:Y:S01]  /*9e20*/  HMMA.16816.F32 R16, R56.reuse, R62, R16 ;  /* 0x0000003e3810723c */ /* 0x040fe20000001810 */
[----:B------:R-:W1:Y:S07]  /*9e30*/  LDSM.16.M88.4 R60, [R176+0x1a000] ;  /* 0x01a00000b03c783b */ /* 0x000e6e0000000200 */
[-C--:B--2---:R-:W-:Y:S08]  /*9e40*/  HMMA.16816.F32 R20, R56, R132.reuse, R20 ;  /* 0x000000843814723c */ /* 0x084ff00000001814 */
[C---:B------:R-:W-:Y:S08]  /*9e50*/  HMMA.16816.F32 R24, R64.reuse, R132, R24 ;  /* 0x000000844018723c */ /* 0x040ff00000001818 */
[-C--:B------:R-:W-:Y:S01]  /*9e60*/  HMMA.16816.F32 R28, R64, R134.reuse, R28 ;  /* 0x00000086401c723c */ /* 0x080fe2000000181c */
[----:B------:R-:W2:Y:S07]  /*9e70*/  LDSM.16.MT88.4 R64, [R2+0xe000] ;  /* 0x00e000000240783b */ /* 0x000eae0000004200 */
[----:B------:R-:W-:Y:S01]  /*9e80*/  HMMA.16816.F32 R32, R56, R134, R32 ;  /* 0x000000863820723c */ /* 0x000fe20000001820 */
[----:B------:R-:W-:Y:S05]  /*9e90*/  LDSM.16.MT88.4 R56, [R0+0xe800] ;  /* 0x00e800000038783b */ /* 0x000fea0000004200 */
[----:B------:R-:W-:Y:S02]  /*9ea0*/  LDSM.16.M88.4 R132, [R174+0x1a000] ;  /* 0x01a00000ae84783b */ /* 0x000fe40000000200 */
        /* <DEDUP_REMOVED lines=8> */
[----:B------:R-:W2:Y:S07]  /*9f30*/  LDSM.16.MT88.4 R136, [R2+0xe800] ;  /* 0x00e800000288783b */ /* 0x000eae0000004200 */
[----:B------:R-:W-:Y:S01]  /*9f40*/  HMMA.16816.F32 R32, R36, R50, R32 ;  /* 0x000000322420723c */ /* 0x000fe20000001820 */
[----:B------:R-:W-:Y:S05]  /*9f50*/  LDSM.16.M88.4 R36, [R144+0x18000] ;  /* 0x018000009024783b */ /* 0x000fea0000000200 */
[----:B------:R-:W4:Y:S02]  /*9f60*/  LDSM.16.MT88.4 R48, [R0+0xf000] ;  /* 0x00f000000030783b */ /* 0x000f240000004200 */
[-C--:B---3--:R-:W-:Y:S08]  /*9f70*/  HMMA.16816.F32 R4, R40, R52.reuse, R4 ;  /* 0x000000342804723c */ /* 0x088ff00000001804 */
[C---:B-1----:R-:W-:Y:S08]  /*9f80*/  HMMA.16816.F32 R8, R60.reuse, R52, R8 ;  /* 0x000000343c08723c */ /* 0x042ff00000001808 */
        /* <DEDUP_REMOVED lines=8> */
[----:B------:R-:W-:Y:S05]  /*a010*/  LDSM.16.M88.4 R40, [R140+0x18000] ;  /* 0x018000008c28783b */ /* 0x000fea0000000200 */
[----:B------:R-:W-:Y:S02]  /*a020*/  LDSM.16.M88.4 R64, [R140+0x1a000] ;  /* 0x01a000008c40783b */ /* 0x000fe40000000200 */
[-C--:B----4-:R-:W-:Y:S08]  /*a030*/  HMMA.16816.F32 R4, R44, R56.reuse, R4 ;  /* 0x000000382c04723c */ /* 0x090ff00000001804 */
[C---:B------:R-:W-:Y:S08]  /*a040*/  HMMA.16816.F32 R8, R132.reuse, R56, R8 ;  /* 0x000000388408723c */ /* 0x040ff00000001808 */
[-C--:B------:R-:W-:Y:S08]  /*a050*/  HMMA.16816.F32 R12, R132, R58.reuse, R12 ;  /* 0x0000003a840c723c */ /* 0x080ff0000000180c */
[C---:B------:R-:W-:Y:S01]  /*a060*/  HMMA.16816.F32 R16, R44.reuse, R58, R16 ;  /* 0x0000003a2c10723c */ /* 0x040fe20000001810 */
[----:B------:R3:W4:Y:S07]  /*a070*/  LDSM.16.MT88.4 R56, [R0+0xf800] ;  /* 0x00f800000038783b */ /* 0x00072e0000004200 */
[-C--:B------:R-:W-:Y:S08]  /*a080*/  HMMA.16816.F32 R20, R44, R136.reuse, R20 ;  /* 0x000000882c14723c */ /* 0x080ff00000001814 */
[C---:B------:R-:W-:Y:S08]  /*a090*/  HMMA.16816.F32 R24, R132.reuse, R136, R24 ;  /* 0x000000888418723c */ /* 0x040ff00000001818 */
[-C--:B------:R-:W-:Y:S01]  /*a0a0*/  HMMA.16816.F32 R28, R132, R138.reuse, R28 ;  /* 0x0000008a841c723c */ /* 0x080fe2000000181c */
[----:B------:R1:W2:Y:S03]  /*a0b0*/  LDSM.16.MT88.4 R132, [R2+0xf800] ;  /* 0x00f800000284783b */ /* 0x0002a60000004200 */
[----:B---3--:R-:W-:Y:S04]  /*a0c0*/  IMAD.MOV.U32 R0, RZ, RZ, c[0x0][0x22c] ;  /* 0x00008b00ff007624 */ /* 0x008fe800078e00ff */
[----:B------:R-:W-:Y:S04]  /*a0d0*/  HMMA.16816.F32 R32, R44, R138, R32 ;  /* 0x0000008a2c20723c */ /* 0x000fe80000001820 */
[----:B------:R-:W-:Y:S03]  /*a0e0*/  IMAD R0, R0, c[0x0][0x1c0], RZ ;  /* 0x0000700000007a24 */ /* 0x000fe600078e02ff */
[----:B------:R-:W-:Y:S01]  /*a0f0*/  IMAD.MOV.U32 R46, RZ, RZ, c[0x0][0x22c] ;  /* 0x00008b00ff2e7624 */ /* 0x000fe200078e00ff */
[-C--:B------:R-:W-:Y:S05]  /*a100*/  HMMA.16816.F32 R4, R36, R48.reuse, R4 ;  /* 0x000000302404723c */ /* 0x080fea0000001804 */
[----:B------:R-:W-:Y:S02]  /*a110*/  IMAD R0, R0, 0x38, RZ ;  /* 0x0000003800007824 */ /* 0x000fe400078e02ff */
[----:B------:R-:W-:Y:S01]  /*a120*/  IMAD R46, R46, c[0x0][0x1c0], RZ ;  /* 0x000070002e2e7a24 */ /* 0x000fe200078e02ff */
[C---:B-1----:R-:W-:Y:S01]  /*a130*/  HMMA.16816.F32 R8, R52.reuse, R48, R8 ;  /* 0x000000303408723c */ /* 0x042fe20000001808 */
[----:B------:R-:W-:Y:S03]  /*a140*/  IMAD.MOV.U32 R2, RZ, RZ, c[0x0][0x22c] ;  /* 0x00008b00ff027624 */ /* 0x000fe600078e00ff */
[----:B------:R-:W-:Y:S02]  /*a150*/  IMAD R46, R46, 0x50, RZ ;  /* 0x000000502e2e7824 */ /* 0x000fe400078e02ff */
[----:B------:R-:W-:Y:S02]  /*a160*/  IMAD R2, R2, c[0x0][0x1c0], RZ ;  /* 0x0000700002027a24 */ /* 0x000fe400078e02ff */
[-C--:B------:R-:W-:Y:S04]  /*a170*/  HMMA.16816.F32 R12, R52, R50.reuse, R12 ;  /* 0x00000032340c723c */ /* 0x080fe8000000180c */
[----:B------:R-:W-:Y:S04]  /*a180*/  IMAD.SHL.U32 R2, R2, 0x40, RZ ;  /* 0x0000004002027824 */ /* 0x000fe800078e00ff */
[C---:B------:R-:W-:Y:S08]  /*a190*/  HMMA.16816.F32 R16, R36.reuse, R50, R16 ;  /* 0x000000322410723c */ /* 0x040ff00000001810 */
[-C--:B--2---:R-:W-:Y:S08]  /*a1a0*/  HMMA.16816.F32 R20, R36, R60.reuse, R20 ;  /* 0x0000003c2414723c */ /* 0x084ff00000001814 */
[C---:B------:R-:W-:Y:S07]  /*a1b0*/  HMMA.16816.F32 R24, R52.reuse, R60, R24 ;  /* 0x0000003c3418723c */ /* 0x040fee0000001818 */
[C---:B------:R-:W-:Y:S01]  /*a1c0*/  IADD3 R61, R147.reuse, 0x20, RZ ;  /* 0x00000020933d7810 */ /* 0x040fe20007ffe0ff */
[-C--:B------:R-:W-:Y:S01]  /*a1d0*/  HMMA.16816.F32 R28, R52, R62.reuse, R28 ;  /* 0x0000003e341c723c */ /* 0x080fe2000000181c */
[----:B------:R-:W2:Y:S03]  /*a1e0*/  LDL R55, [R1+0x10] ;  /* 0x0000100001377983 */ /* 0x000ea60000100800 */
[----:B------:R-:W-:Y:S02]  /*a1f0*/  IADD3 R60, R147, 0x20, RZ ;  /* 0x00000020933c7810 */ /* 0x000fe40007ffe0ff */
[----:B------:R-:W3:Y:S02]  /*a200*/  LDL R54, [R1+0xc] ;  /* 0x00000c0001367983 */ /* 0x000ee40000100800 */
[----:B------:R-:W-:Y:S03]  /*a210*/  HMMA.16816.F32 R32, R36, R62, R32 ;  /* 0x0000003e2420723c */ /* 0x000fe60000001820 */
[----:B------:R-:W3:Y:S04]  /*a220*/  LDL R53, [R1+0x8] ;  /* 0x0000080001357983 */ /* 0x000ee80000100800 */
[----:B------:R-:W-:Y:S01]  /*a230*/  IMAD.MOV.U32 R36, RZ, RZ, R237 ;  /* 0x000000ffff247224 */ /* 0x000fe200078e00ed */
[-C--:B----4-:R-:W-:Y:S01]  /*a240*/  HMMA.16816.F32 R4, R40, R56.reuse, R4 ;  /* 0x000000382804723c */ /* 0x090fe20000001804 */
[----:B------:R-:W3:Y:S04]  /*a250*/  LDL R52, [R1+0x4] ;  /* 0x0000040001347983 */ /* 0x000ee80000100800 */
[----:B------:R-:W-:Y:S01]  /*a260*/  IMAD.MOV.U32 R37, RZ, RZ, R236 ;  /* 0x000000ffff257224 */ /* 0x000fe200078e00ec */
[CC--:B------:R-:W-:Y:S02]  /*a270*/  LEA R38, P2, R145.reuse, R36.reuse, 0x2 ;  /* 0x0000002491267211 */ /* 0x0c0fe400078410ff */
[C---:B------:R-:W-:Y:S01]  /*a280*/  HMMA.16816.F32 R8, R64.reuse, R56, R8 ;  /* 0x000000384008723c */ /* 0x040fe20000001808 */
[----:B------:R-:W3:Y:S03]  /*a290*/  LDL R57, [R1+0x1c] ;  /* 0x00001c0001397983 */ /* 0x000ee60000100800 */
[-C--:B------:R-:W-:Y:S02]  /*a2a0*/  LEA.HI.X.SX32 R39, R145, R37.reuse, 0x2, P2 ;  /* 0x0000002591277211 */ /* 0x080fe400010f16ff */
[----:B------:R-:W3:Y:S01]  /*a2b0*/  LDL R56, [R1+0x14] ;  /* 0x0000140001387983 */ /* 0x000ee20000100800 */
[CC--:B------:R-:W-:Y:S01]  /*a2c0*/  LEA R44, P0, R147.reuse, R36.reuse, 0x2 ;  /* 0x00000024932c7211 */ /* 0x0c0fe200078010ff */
[-C--:B------:R-:W-:Y:S04]  /*a2d0*/  HMMA.16816.F32 R12, R64, R58.reuse, R12 ;  /* 0x0000003a400c723c */ /* 0x080fe8000000180c */
[CC--:B------:R-:W-:Y:S03]  /*a2e0*/  LEA.HI.X.SX32 R45, R147.reuse, R37.reuse, 0x2, P0 ;  /* 0x00000025932d7211 */ /* 0x0c0fe600000f16ff */
[----:B------:R1:W-:Y:S01]  /*a2f0*/  RED.E.ADD.F32.FTZ.RN.STRONG.GPU [R36.64], R4 ;  /* 0x000000042400798e */ /* 0x0003e2000c10e784 */
[C---:B------:R-:W-:Y:S04]  /*a300*/  HMMA.16816.F32 R16, R40.reuse, R58, R16 ;  /* 0x0000003a2810723c */ /* 0x040fe80000001810 */
[----:B------:R1:W-:Y:S03]  /*a310*/  RED.E.ADD.F32.FTZ.RN.STRONG.GPU [R38.64], R5 ;  /* 0x000000052600798e */ /* 0x0003e6000c10e784 */
[C---:B------:R-:W-:Y:S01]  /*a320*/  IADD3 R59, R147.reuse, 0x20, RZ ;  /* 0x00000020933b7810 */ /* 0x040fe20007ffe0ff */
[-C--:B------:R-:W-:Y:S01]  /*a330*/  HMMA.16816.F32 R20, R40, R132.reuse, R20 ;  /* 0x000000842814723c */ /* 0x080fe20000001814 */
[----:B------:R1:W-:Y:S03]  /*a340*/  RED.E.ADD.F32.FTZ.RN.STRONG.GPU [R44.64], R6 ;  /* 0x000000062c00798e */ /* 0x0003e6000c10e784 */
[----:B------:R-:W-:Y:S04]  /*a350*/  IADD3 R58, R147, 0x20, RZ ;  /* 0x00000020933a7810 */ /* 0x000fe80007ffe0ff */
[C---:B------:R-:W-:Y:S08]  /*a360*/  HMMA.16816.F32 R24, R64.reuse, R132, R24 ;  /* 0x000000844018723c */ /* 0x040ff00000001818 */
[-C--:B------:R-:W-:Y:S04]  /*a370*/  HMMA.16816.F32 R28, R64, R134.reuse, R28 ;  /* 0x00000086401c723c */ /* 0x080fe8000000181c */
[CC--:B-1----:R-:W-:Y:S04]  /*a380*/  LEA R4, P0, R151.reuse, R36.reuse, 0x2 ;  /* 0x0000002497047211 */ /* 0x0c2fe800078010ff */
[----:B------:R-:W-:Y:S04]  /*a390*/  HMMA.16816.F32 R32, R40, R134, R32 ;  /* 0x000000862820723c */ /* 0x000fe80000001820 */
[-C--:B------:R-:W-:Y:S01]  /*a3a0*/  LEA.HI.X.SX32 R5, R151, R37.reuse, 0x2, P0 ;  /* 0x0000002597057211 */ /* 0x080fe200000f16ff */
[----:B------:R-:W-:Y:S02]  /*a3b0*/  IMAD.MOV.U32 R44, RZ, RZ, c[0x0][0x22c] ;  /* 0x00008b00ff2c7624 */ /* 0x000fe400078e00ff */
[-C--:B------:R-:W-:Y:S02]  /*a3c0*/  LEA R42, P2, R146, R36.reuse, 0x2 ;  /* 0x00000024922a7211 */ /* 0x080fe400078410ff */
[----:B------:R-:W-:Y:S03]  /*a3d0*/  IMAD R44, R44, c[0x0][0x1c0], RZ ;  /* 0x000070002c2c7a24 */ /* 0x000fe600078e02ff */
[-C--:B------:R-:W-:Y:S01]  /*a3e0*/  LEA.HI.X.SX32 R43, R146, R37.reuse, 0x2, P2 ;  /* 0x00000025922b7211 */ /* 0x080fe200010f16ff */
[----:B------:R-:W-:Y:S01]  /*a3f0*/  IMAD.MOV.U32 R146, RZ, RZ, c[0x0][0x22c] ;  /* 0x00008b00ff927624 */ /* 0x000fe200078e00ff */
[-C--:B------:R-:W-:Y:S01]  /*a400*/  LEA R40, P2, R150, R36.reuse, 0x2 ;  /* 0x0000002496287211 */ /* 0x080fe200078410ff */
[----:B------:R-:W-:Y:S02]  /*a410*/  IMAD R44, R44, 0x68, RZ ;  /* 0x000000682c2c7824 */ /* 0x000fe400078e02ff */
[----:B------:R1:W-:Y:S01]  /*a420*/  RED.E.ADD.F32.FTZ.RN.STRONG.GPU [R42.64], R7 ;  /* 0x000000072a00798e */ /* 0x0003e2000c10e784 */
[----:B------:R-:W-:Y:S01]  /*a430*/  IMAD R146, R146, c[0x0][0x1c0], RZ ;  /* 0x0000700092927a24 */ /* 0x000fe200078e02ff */
[-C--:B------:R-:W-:Y:S03]  /*a440*/  LEA.HI.X.SX32 R41, R150, R37.reuse, 0x2, P2 ;  /* 0x0000002596297211 */ /* 0x080fe600010f16ff */
[----:B------:R1:W-:Y:S01]  /*a450*/  RED.E.ADD.F32.FTZ.RN.STRONG.GPU [R4.64], R8 ;  /* 0x000000080400798e */ /* 0x0003e2000c10e784 */
[----:B------:R-:W-:Y:S04]  /*a460*/  IMAD R146, R146, 0x30, RZ ;  /* 0x0000003092927824 */ /* 0x000fe800078e02ff */
[----:B------:R1:W-:Y:S01]  /*a470*/  RED.E.ADD.F32.FTZ.RN.STRONG.GPU [R40.64], R9 ;  /* 0x000000092800798e */ /* 0x0003e2000c10e784 */
[CC--:B------:R-:W-:Y:S04]  /*a480*/  LEA R6, P0, R146.reuse, R36.reuse, 0x2 ;  /* 0x0000002492067211 */ /* 0x0c0fe800078010ff */
[-C--:B-1----:R-:W-:Y:S01]  /*a490*/  LEA.HI.X.SX32 R7, R146, R37.reuse, 0x2, P0 ;  /* 0x0000002592077211 */ /* 0x082fe200000f16ff */
[----:B------:R-:W-:Y:S02]  /*a4a0*/  IMAD.MOV.U32 R43, RZ, RZ, c[0x0][0x22c] ;  /* 0x00008b00ff2b7624 */ /* 0x000fe400078e00ff */
[----:B------:R-:W-:Y:S02]  /*a4b0*/  IMAD.MOV.U32 R42, RZ, RZ, c[0x0][0x22c] ;  /* 0x00008b00ff2a7624 */ /* 0x000fe400078e00ff */
[----:B------:R1:W-:Y:S01]  /*a4c0*/  RED.E.ADD.F32.FTZ.RN.STRONG.GPU [R6.64], R10 ;  /* 0x0000000a0600798e */ /* 0x0003e2000c10e784 */
[-C--:B------:R-:W-:Y:S01]  /*a4d0*/  LEA R4, P2, R0, R36.reuse, 0x2 ;  /* 0x0000002400047211 */ /* 0x080fe200078410ff */
[----:B------:R-:W-:Y:S01]  /*a4e0*/  IMAD R43, R43, c[0x0][0x1c0], RZ ;  /* 0x000070002b2b7a24 */ /* 0x000fe200078e02ff */
[-C--:B------:R-:W-:Y:S01]  /*a4f0*/  LEA R8, P0, R2, R36.reuse, 0x2 ;  /* 0x0000002402087211 */ /* 0x080fe200078010ff */
[----:B------:R-:W-:Y:S01]  /*a500*/  IMAD R42, R42, c[0x0][0x1c0], RZ ;  /* 0x000070002a2a7a24 */ /* 0x000fe200078e02ff */
[-C--:B------:R-:W-:Y:S01]  /*a510*/  LEA.HI.X.SX32 R5, R0, R37.reuse, 0x2, P2 ;  /* 0x0000002500057211 */ /* 0x080fe200010f16ff */
[----:B------:R-:W-:Y:S01]  /*a520*/  IMAD.MOV.U32 R0, RZ, RZ, c[0x0][0x22c] ;  /* 0x00008b00ff007624 */ /* 0x000fe200078e00ff */
[-C--:B------:R-:W-:Y:S01]  /*a530*/  LEA.HI.X.SX32 R9, R2, R37.reuse, 0x2, P0 ;  /* 0x0000002502097211 */ /* 0x080fe200000f16ff */
[----:B------:R-:W-:Y:S02]  /*a540*/  IMAD.MOV.U32 R2, RZ, RZ, c[0x0][0x22c] ;  /* 0x00008b00ff027624 */ /* 0x000fe400078e00ff */
[----:B------:R-:W-:Y:S01]  /*a550*/  IMAD R0, R0, c[0x0][0x1c0], RZ ;  /* 0x0000700000007a24 */ /* 0x000fe200078e02ff */
[----:B------:R1:W-:Y:S01]  /*a560*/  RED.E.ADD.F32.FTZ.RN.STRONG.GPU [R4.64], R11 ;  /* 0x0000000b0400798e */ /* 0x0003e2000c10e784 */
[----:B------:R-:W-:Y:S02]  /*a570*/  IMAD R2, R2, c[0x0][0x1c0], RZ ;  /* 0x0000700002027a24 */ /* 0x000fe400078e02ff */
[----:B------:R-:W-:Y:S02]  /*a580*/  IMAD R0, R0, 0x48, RZ ;  /* 0x0000004800007824 */ /* 0x000fe400078e02ff */
[----:B------:R1:W-:Y:S01]  /*a590*/  RED.E.ADD.F32.FTZ.RN.STRONG.GPU [R8.64], R16 ;  /* 0x000000100800798e */ /* 0x0003e2000c10e784 */
[----:B------:R-:W-:Y:S02]  /*a5a0*/  IMAD R2, R2, 0x58, RZ ;  /* 0x0000005802027824 */ /* 0x000fe400078e02ff */
[----:B------:R-:W-:Y:S02]  /*a5b0*/  IMAD R43, R43, 0x70, RZ ;  /* 0x000000702b2b7824 */ /* 0x000fe400078e02ff */
[----:B------:R-:W-:Y:S02]  /*a5c0*/  IMAD R42, R42, 0x78, RZ ;  /* 0x000000782a2a7824 */ /* 0x000fe400078e02ff */
[----:B------:R-:W-:Y:S01]  /*a5d0*/  IMAD.MOV.U32 R146, RZ, RZ, c[0x0][0x22c] ;  /* 0x00008b00ff927624 */ /* 0x000fe200078e00ff */
[-C--:B-1----:R-:W-:Y:S03]  /*a5e0*/  LEA R6, P2, R0, R36.reuse, 0x2 ;  /* 0x0000002400067211 */ /* 0x082fe600078410ff */
[----:B------:R-:W-:Y:S01]  /*a5f0*/  IMAD R146, R146, c[0x0][0x1c0], RZ ;  /* 0x0000700092927a24 */ /* 0x000fe200078e02ff */
[-C--:B------:R-:W-:Y:S03]  /*a600*/  LEA.HI.X.SX32 R7, R0, R37.reuse, 0x2, P2 ;  /* 0x0000002500077211 */ /* 0x080fe600010f16ff */
[----:B------:R-:W-:Y:S01]  /*a610*/  IMAD.SHL.U32 R146, R146, 0x8, RZ ;  /* 0x0000000892927824 */ /* 0x000fe200078e00ff */
[----:B------:R-:W4:Y:S03]  /*a620*/  LDL R0, [R1+0x18] ;  /* 0x0000180001007983 */ /* 0x000f260000100800 */
[----:B------:R-:W-:Y:S02]  /*a630*/  IMAD.IADD R60, R146, 0x1, R60 ;  /* 0x00000001923c7824 */ /* 0x000fe400078e023c */
[----:B------:R1:W-:Y:S01]  /*a640*/  RED.E.ADD.F32.FTZ.RN.STRONG.GPU [R6.64], R17 ;  /* 0x000000110600798e */ /* 0x0003e2000c10e784 */
[-C--:B------:R-:W-:Y:S01]  /*a650*/  LEA R4, P0, R46, R36.reuse, 0x2 ;  /* 0x000000242e047211 */ /* 0x080fe200078010ff */
[C---:B------:R-:W-:Y:S02]  /*a660*/  IMAD.IADD R59, R146.reuse, 0x1, R59 ;  /* 0x00000001923b7824 */ /* 0x040fe400078e023b */
[----:B------:R-:W-:Y:S01]  /*a670*/  IMAD.IADD R58, R146, 0x1, R58 ;  /* 0x00000001923a7824 */ /* 0x000fe200078e023a */
[-C--:B------:R-:W-:Y:S01]  /*a680*/  LEA R16, P2, R2, R36.reuse, 0x2 ;  /* 0x0000002402107211 */ /* 0x080fe200078410ff */
[----:B------:R-:W-:Y:S01]  /*a690*/  IMAD.IADD R59, R146, 0x1, R59 ;  /* 0x00000001923b7824 */ /* 0x000fe200078e023b */
[-C--:B------:R-:W-:Y:S01]  /*a6a0*/  LEA.HI.X.SX32 R5, R46, R37.reuse, 0x2, P0 ;  /* 0x000000252e057211 */ /* 0x080fe200000f16ff */
[----:B------:R-:W-:Y:S01]  /*a6b0*/  IMAD.MOV.U32 R46, RZ, RZ, c[0x0][0x22c] ;  /* 0x00008b00ff2e7624 */ /* 0x000fe200078e00ff */
[-C--:B------:R-:W-:Y:S01]  /*a6c0*/  LEA R8, P3, R44, R36.reuse, 0x2 ;  /* 0x000000242c087211 */ /* 0x080fe200078610ff */
[----:B------:R-:W-:Y:S02]  /*a6d0*/  IMAD.IADD R58, R146, 0x1, R58 ;  /* 0x00000001923a7824 */ /* 0x000fe400078e023a */
[----:B------:R1:W-:Y:S01]  /*a6e0*/  RED.E.ADD.F32.FTZ.RN.STRONG.GPU [R4.64], R18 ;  /* 0x000000120400798e */ /* 0x0003e2000c10e784 */
[----:B------:R-:W-:Y:S01]  /*a6f0*/  IMAD R46, R46, c[0x0][0x1c0], RZ ;  /* 0x000070002e2e7a24 */ /* 0x000fe200078e02ff */
[-C--:B------:R-:W-:Y:S01]  /*a700*/  LEA.HI.X.SX32 R9, R44, R37.reuse, 0x2, P3 ;  /* 0x000000252c097211 */ /* 0x080fe200018f16ff */
[----:B------:R-:W-:Y:S02]  /*a710*/  IMAD.IADD R58, R146, 0x1, R58 ;  /* 0x00000001923a7824 */ /* 0x000fe400078e023a */
[----:B------:R-:W-:Y:S03]  /*a720*/  IMAD R46, R46, 0x60, RZ ;  /* 0x000000602e2e7824 */ /* 0x000fe600078e02ff */
[-C--:B------:R-:W-:Y:S02]  /*a730*/  LEA R44, P5, R58, R36.reuse, 0x2 ;  /* 0x000000243a2c7211 */ /* 0x080fe400078a10ff */
[-C--:B------:R-:W-:Y:S02]  /*a740*/  LEA R10, P0, R46, R36.reuse, 0x2 ;  /* 0x000000242e0a7211 */ /* 0x080fe400078010ff */
[-C--:B------:R-:W-:Y:S02]  /*a750*/  LEA.HI.X.SX32 R45, R58, R37.reuse, 0x2, P5 ;  /* 0x000000253a2d7211 */ /* 0x080fe400028f16ff */
[-C--:B------:R-:W-:Y:S02]  /*a760*/  LEA.HI.X.SX32 R11, R46, R37.reuse, 0x2, P0 ;  /* 0x000000252e0b7211 */ /* 0x080fe400000f16ff */
[-C--:B-1----:R-:W-:Y:S02]  /*a770*/  LEA.HI.X.SX32 R17, R2, R37.reuse, 0x2, P2 ;  /* 0x0000002502117211 */ /* 0x082fe400010f16ff */
[----:B------:R-:W4:Y:S01]  /*a780*/  LDL R2, [R1] ;  /* 0x0000000001027983 */ /* 0x000f220000100800 */
[-C--:B------:R-:W-:Y:S02]  /*a790*/  LEA R6, P2, R43, R36.reuse, 0x2 ;  /* 0x000000242b067211 */ /* 0x080fe400078410ff */
[-C--:B------:R-:W-:Y:S02]  /*a7a0*/  LEA R46, P6, R59, R36.reuse, 0x2 ;  /* 0x000000243b2e7211 */ /* 0x080fe400078c10ff */
[----:B------:R2:W-:Y:S01]  /*a7b0*/  RED.E.ADD.F32.FTZ.RN.STRONG.GPU [R16.64], R19 ;  /* 0x000000131000798e */ /* 0x0005e2000c10e784 */
[-C--:B------:R-:W-:Y:S02]  /*a7c0*/  LEA.HI.X.SX32 R7, R43, R37.reuse, 0x2, P2 ;  /* 0x000000252b077211 */ /* 0x080fe400010f16ff */
[CC--:B------:R-:W-:Y:S02]  /*a7d0*/  LEA R50, P2, R61.reuse, R36.reuse, 0x2 ;  /* 0x000000243d327211 */ /* 0x0c0fe400078410ff */
[----:B------:R-:W-:Y:S01]  /*a7e0*/  RED.E.ADD.F32.FTZ.RN.STRONG.GPU [R10.64], R12 ;  /* 0x0000000c0a00798e */ /* 0x000fe2000c10e784 */
[CC--:B------:R-:W-:Y:S02]  /*a7f0*/  LEA R4, P0, R42.reuse, R36.reuse, 0x2 ;  /* 0x000000242a047211 */ /* 0x0c0fe400078010ff */
[-C--:B------:R-:W-:Y:S02]  /*a800*/  LEA.HI.X.SX32 R51, R61, R37.reuse, 0x2, P2 ;  /* 0x000000253d337211 */ /* 0x080fe400010f16ff */
[----:B------:R-:W-:Y:S01]  /*a810*/  RED.E.ADD.F32.FTZ.RN.STRONG.GPU [R8.64], R13 ;  /* 0x0000000d0800798e */ /* 0x000fe2000c10e784 */
[-C--:B------:R-:W-:Y:S02]  /*a820*/  LEA.HI.X.SX32 R5, R42, R37.reuse, 0x2, P0 ;  /* 0x000000252a057211 */ /* 0x080fe400000f16ff */
[CC--:B------:R-:W-:Y:S02]  /*a830*/  LEA R48, P0, R60.reuse, R36.reuse, 0x2 ;  /* 0x000000243c307211 */ /* 0x0c0fe400078010ff */
[----:B------:R3:W-:Y:S01]  /*a840*/  RED.E.ADD.F32.FTZ.RN.STRONG.GPU [R6.64], R14 ;  /* 0x0000000e0600798e */ /* 0x0007e2000c10e784 */
[-C--:B------:R-:W-:Y:S02]  /*a850*/  LEA.HI.X.SX32 R47, R59, R37.reuse, 0x2, P6 ;  /* 0x000000253b2f7211 */ /* 0x080fe400030f16ff */
[-C--:B------:R-:W-:Y:S02]  /*a860*/  LEA.HI.X.SX32 R49, R60, R37.reuse, 0x2, P0 ;  /* 0x000000253c317211 */ /* 0x080fe400000f16ff */
[----:B------:R1:W-:Y:S05]  /*a870*/  RED.E.ADD.F32.FTZ.RN.STRONG.GPU [R4.64], R15 ;  /* 0x0000000f0400798e */ /* 0x0003ea000c10e784 */
        /* <DEDUP_REMOVED lines=11> */
[CC--:B------:R-:W-:Y:S04]  /*a930*/  LEA R12, P5, R53.reuse, R36.reuse, 0x2 ;  /* 0x00000024350c7211 */ /* 0x0c0fe800078a10ff */
[-C--:B------:R-:W-:Y:S02]  /*a940*/  LEA.HI.X.SX32 R13, R53, R37.reuse, 0x2, P5 ;  /* 0x00000025350d7211 */ /* 0x080fe400028f16ff */
[CC--:B------:R-:W-:Y:S04]  /*a950*/  LEA R42, P4, R57.reuse, R36.reuse, 0x2 ;  /* 0x00000024392a7211 */ /* 0x0c0fe800078810ff */
        /* <DEDUP_REMOVED lines=11> */
[-C--:B------:R-:W-:Y:S01]  /*aa10*/  LEA.HI.X.SX32 R41, R0, R37.reuse, 0x2, P3 ;  /* 0x0000002500297211 */ /* 0x080fe200018f16ff */
[----:B------:R-:W-:Y:S04]  /*aa20*/  IMAD.IADD R0, R145, 0x1, R252 ;  /* 0x0000000191007824 */ /* 0x000fe800078e02fc */
[----:B------:R-:W-:Y:S01]  /*aa30*/  RED.E.ADD.F32.FTZ.RN.STRONG.GPU [R40.64], R27 ;  /* 0x0000001b2800798e */ /* 0x000fe2000c10e784 */
[CC--:B------:R-:W-:Y:S04]  /*aa40*/  LEA R4, P0, R0.reuse, R36.reuse, 0x2 ;  /* 0x0000002400047211 */ /* 0x0c0fe800078010ff */
[----:B------:R-:W-:Y:S01]  /*aa50*/  RED.E.ADD.F32.FTZ.RN.STRONG.GPU [R18.64], R32 ;  /* 0x000000201200798e */ /* 0x000fe2000c10e784 */
[-C--:B------:R-:W-:Y:S01]  /*aa60*/  LEA.HI.X.SX32 R5, R0, R37.reuse, 0x2, P0 ;  /* 0x0000002500057211 */ /* 0x080fe200000f16ff */
[----:B------:R-:W-:Y:S01]  /*aa70*/  IMAD.MOV.U32 R0, RZ, RZ, 0x40 ;  /* 0x00000040ff007424 */ /* 0x000fe200078e00ff */
[----:B------:R-:W-:Y:S01]  /*aa80*/  PLOP3.LUT P0, PT, PT, PT, UP0, 0x80, 0x0 ;  /* 0x000000000000781c */ /* 0x000fe20003f0f008 */
[----:B------:R-:W-:Y:S01]  /*aa90*/  @UP4 UIADD3 UR15, UP0, UR15, -0x200, URZ ;  /* 0xfffffe000f0f4890 */ /* 0x000fe2000ff1e03f */
[----:B------:R-:W-:Y:S02]  /*aaa0*/  RED.E.ADD.F32.FTZ.RN.STRONG.GPU [R16.64], R33 ;  /* 0x000000211000798e */ /* 0x000fe4000c10e784 */
[----:B------:R-:W-:Y:S01]  /*aab0*/  SEL R169, R0, 0xffffffc0, !P1 ;  /* 0xffffffc000a97807 */ /* 0x000fe20004800000 */
[----:B------:R-:W-:Y:S02]  /*aac0*/  @UP4 UIADD3.X UR14, UR14, -0x1, URZ, UP0, !UPT ;  /* 0xffffffff0e0e4890 */ /* 0x000fe400087fe43f */
[----:B------:R-:W-:Y:S02]  /*aad0*/  RED.E.ADD.F32.FTZ.RN.STRONG.GPU [R14.64], R34 ;  /* 0x000000220e00798e */ /* 0x000fe4000c10e784 */
[----:B------:R-:W-:Y:S03]  /*aae0*/  IMAD.IADD R0, R169, 0x1, R168 ;  /* 0x00000001a9007824 */ /* 0x000fe600078e02a8 */
[----:B------:R-:W-:Y:S05]  /*aaf0*/  RED.E.ADD.F32.FTZ.RN.STRONG.GPU [R12.64], R35 ;  /* 0x000000230c00798e */ /* 0x000fea000c10e784 */
[----:B------:R-:W-:Y:S01]  /*ab00*/  RED.E.ADD.F32.FTZ.RN.STRONG.GPU [R10.64], R28 ;  /* 0x0000001c0a00798e */ /* 0x000fe2000c10e784 */
[C---:B------:R-:W-:Y:S04]  /*ab10*/  LEA R8, P3, R2.reuse, R36, 0x2 ;  /* 0x0000002402087211 */ /* 0x040fe800078610ff */
[----:B------:R-:W-:Y:S01]  /*ab20*/  LEA.HI.X.SX32 R9, R2, R37, 0x2, P3 ;  /* 0x0000002502097211 */ /* 0x000fe200018f16ff */
[----:B------:R-:W-:Y:S05]  /*ab30*/  LDSM.16.MT88.4 R12, [R3+0x18000] ;  /* 0x01800000030c783b */ /* 0x000fea0000004200 */
[----:B------:R-:W-:Y:S05]  /*ab40*/  RED.E.ADD.F32.FTZ.RN.STRONG.GPU [R8.64], R29 ;  /* 0x0000001d0800798e */ /* 0x000fea000c10e784 */
[----:B------:R-:W-:Y:S05]  /*ab50*/  RED.E.ADD.F32.FTZ.RN.STRONG.GPU [R6.64], R30 ;  /* 0x0000001e0600798e */ /* 0x000fea000c10e784 */
[----:B------:R-:W-:Y:S05]  /*ab60*/  LDSM.16.MT88.4 R8, [R168] ;  /* 0x00000000a808783b */ /* 0x000fea0000004200 */
[----:B------:R-:W-:Y:S05]  /*ab70*/  RED.E.ADD.F32.FTZ.RN.STRONG.GPU [R4.64], R31 ;  /* 0x0000001f0400798e */ /* 0x000fea000c10e784 */
[----:B------:R-:W1:Y:S05]  /*ab80*/  LDSM.16.MT88.4 R4, [R3+0x14000] ;  /* 0x014000000304783b */ /* 0x000e6a0000004200 */
[----:B------:R-:W2:Y:S05]  /*ab90*/  LDSM.16.MT88.4 R16, [R0] ;  /* 0x000000000010783b */ /* 0x000eaa0000004200 */
[----:B------:R-:W3:Y:S05]  /*aba0*/  LDSM.16.MT88.4 R24, [R168+0x800] ;  /* 0x00080000a818783b */ /* 0x000eea0000004200 */
[----:B------:R-:W4:Y:S05]  /*abb0*/  LDSM.16.MT88.4 R32, [R3+0x18800] ;  /* 0x018800000320783b */ /* 0x000f2a0000004200 */
[----:B------:R-:W2:Y:S01]  /*abc0*/  LDSM.16.MT88.4 R28, [R0+0x800] ;  /* 0x00080000001c783b */ /* 0x000ea20000004200 */
        /* <DEDUP_REMOVED lines=10> */
[----:B------:R-:W1:Y:S05]  /*ac70*/  LDSM.16.MT88.4 R4, [R3+0x15000] ;  /* 0x015000000304783b */ /* 0x000e6a0000004200 */
[----:B------:R-:W2:Y:S02]  /*ac80*/  LDSM.16.MT88.4 R16, [R0+0x1000] ;  /* 0x001000000010783b */ /* 0x000ea40000004200 */
[-C--:B---3--:R-:W-:Y:S08]  /*ac90*/  HMMA.16816.F32 R100, R20, R24.reuse, R100 ;  /* 0x000000181464723c */ /* 0x088ff00000001864 */
[C---:B----4-:R-:W-:Y:S08]  /*aca0*/  HMMA.16816.F32 R104, R32.reuse, R24, R104 ;  /* 0x000000182068723c */ /* 0x050ff00000001868 */
        /* <DEDUP_REMOVED lines=8> */
[----:B------:R-:W3:Y:S05]  /*ad30*/  LDSM.16.MT88.4 R20, [R3+0x15800] ;  /* 0x015800000314783b */ /* 0x000eea0000004200 */
[----:B------:R-:W4:Y:S02]  /*ad40*/  LDSM.16.MT88.4 R28, [R3+0x19800] ;  /* 0x01980000031c783b */ /* 0x000f240000004200 */
        /* <DEDUP_REMOVED lines=46> */
[----:B------:R-:W3:Y:S05]  /*b030*/  LDSM.16.MT88.4 R20, [R3+0x17800] ;  /* 0x017800000314783b */ /* 0x000eea0000004200 */
[----:B------:R4:W3:Y:S02]  /*b040*/  LDSM.16.MT88.4 R32, [R0+0x3800] ;  /* 0x003800000020783b */ /* 0x0008e40000004200 */
[-C--:B-1----:R-:W-:Y:S08]  /*b050*/  HMMA.16816.F32 R100, R4, R8.reuse, R100 ;  /* 0x000000080464723c */ /* 0x082ff00000001864 */
[C---:B------:R-:W-:Y:S08]  /*b060*/  HMMA.16816.F32 R104, R12.reuse, R8, R104 ;  /* 0x000000080c68723c */ /* 0x040ff00000001868 */
[-C--:B------:R-:W-:Y:S04]  /*b070*/  HMMA.16816.F32 R108, R12, R10.reuse, R108 ;  /* 0x0000000a0c6c723c */ /* 0x080fe8000000186c */
[C---:B----4-:R-:W-:Y:S02]  /*b080*/  IADD3 R0, R168.reuse, -0x4000, RZ ;  /* 0xffffc000a8007810 */ /* 0x050fe40007ffe0ff */
[----:B------:R-:W-:Y:S02]  /*b090*/  @P0 IADD3 R0, R168, 0x4000, RZ ;  /* 0x00004000a8000810 */ /* 0x000fe40007ffe0ff */
[C---:B------:R-:W-:Y:S04]  /*b0a0*/  HMMA.16816.F32 R112, R4.reuse, R10, R112 ;  /* 0x0000000a0470723c */ /* 0x040fe80000001870 */
[----:B------:R-:W-:Y:S04]  /*b0b0*/  IMAD.MOV.U32 R168, RZ, RZ, R0 ;  /* 0x000000ffffa87224 */ /* 0x000fe800078e0000 */
        /* <DEDUP_REMOVED lines=201> */
.L_x_1739:
        /* <DEDUP_REMOVED lines=19> */
.L_x_1740:
[----:B------:R-:W-:Y:S01]  /*be80*/  BAR.SYNC.DEFER_BLOCKING 0x0 ;  /* 0x0000000000007b1d */ /* 0x000fe20000010000 */
[----:B------:R-:W-:Y:S01]  /*be90*/  USHF.L.U32 UR6, UR16, 0x7, URZ ;  /* 0x0000000710067899 */ /* 0x000fe2000800063f */
[--C-:B-1----:R-:W-:Y:S01]  /*bea0*/  SHF.R.S32.HI R7, RZ, 0x1f, R238.reuse ;  /* 0x0000001fff077819 */ /* 0x102fe200000114ee */
[----:B------:R-:W-:Y:S01]  /*beb0*/  IMAD.MOV.U32 R6, RZ, RZ, R238 ;  /* 0x000000ffff067224 */ /* 0x000fe200078e00ee */
[----:B------:R-:W-:Y:S01]  /*bec0*/  LEA.HI R2, R49, R48, RZ, 0x3 ;  /* 0x0000003031027211 */ /* 0x000fe200078f18ff */
[----:B------:R-:W-:Y:S01]  /*bed0*/  USHF.R.S32.HI UR10, URZ, 0x1f, UR6 ;  /* 0x0000001f3f0a7899 */ /* 0x000fe20008011406 */
[----:B------:R-:W-:Y:S01]  /*bee0*/  ISETP.GE.AND P1, PT, R238, c[0x0][0x220], PT ;  /* 0x00008800ee007a0c */ /* 0x000fe20003f26270 */
[----:B------:R-:W-:Y:S01]  /*bef0*/  ULDC.64 UR8, c[0x0][0x3a0] ;  /* 0x0000e80000087ab9 */ /* 0x000fe20000000a00 */
[----:B------:R-:W-:Y:S01]  /*bf00*/  IMAD.U32 R17, RZ, RZ, UR6 ;  /* 0x00000006ff117e24 */ /* 0x000fe2000f8e00ff */
[----:B------:R-:W-:Y:S01]  /*bf10*/  UIMAD UR8, UR10, UR8, URZ ;  /* 0x000000080a0872a4 */ /* 0x000fe2000f8e023f */
[----:B------:R-:W-:Y:S01]  /*bf20*/  BSSY B0, `(.L_x_1741) ;  /* 0x0000023000007945 */ /* 0x000fe20003800000 */
[----:B------:R-:W-:Y:S01]  /*bf30*/  UIMAD UR7, UR16, -0x80, UR7 ;  /* 0xffffff80100778a4 */ /* 0x000fe2000f8e0207 */
[----:B------:R-:W-:Y:S01]  /*bf40*/  IMAD.WIDE.U32 R4, R17, c[0x0][0x3a0], R6 ;  /* 0x0000e80011047a25 */ /* 0x000fe200078e0006 */
[----:B------:R-:W-:-:S02]  /*bf50*/  UIMAD UR8, UR6, UR9, UR8 ;  /* 0x00000009060872a4 */ /* 0x000fc4000f8e0208 */
[----:B------:R-:W-:Y:S02]  /*bf60*/  USHF.R.S32.HI UR13, URZ, 0x1f, UR36 ;  /* 0x0000001f3f0d7899 */ /* 0x000fe40008011424 */
[----:B------:R-:W-:Y:S02]  /*bf70*/  IADD3 R4, P0, R4, UR14, RZ ;  /* 0x0000000e04047c10 */ /* 0x000fe4000ff1e0ff */
[----:B------:R-:W-:Y:S01]  /*bf80*/  IMAD.U32 R0, RZ, RZ, UR8 ;  /* 0x00000008ff007e24 */ /* 0x000fe2000f8e00ff */
[----:B------:R-:W-:Y:S02]  /*bf90*/  ULDC.64 UR8, c[0x0][0x3b8] ;  /* 0x0000ee0000087ab9 */ /* 0x000fe40000000a00 */
[----:B------:R-:W-:Y:S01]  /*bfa0*/  UIMAD UR8, UR13, UR8, URZ ;  /* 0x000000080d0872a4 */ /* 0x000fe2000f8e023f */
[----:B------:R1:W2:Y:S01]  /*bfb0*/  LDS.128 R20, [R141+0xd000] ;  /* 0x00d000008d147984 */ /* 0x0002a20000000c00 */
[----:B------:R-:W-:Y:S02]  /*bfc0*/  IADD3.X R5, R5, UR15, R0, P0, !PT ;  /* 0x0000000f05057c10 */ /* 0x000fe400087fe400 */
[----:B------:R-:W-:Y:S01]  /*bfd0*/  UIMAD UR8, UR36, UR9, UR8 ;  /* 0x00000009240872a4 */ /* 0x000fe2000f8e0208 */
[----:B------:R-:W-:Y:S01]  /*bfe0*/  SHF.R.S32.HI R0, RZ, 0x3, R2 ;  /* 0x00000003ff007819 */ /* 0x000fe20000011402 */
[----:B------:R1:W3:Y:S01]  /*bff0*/  LDS.128 R24, [R141+0xe000] ;  /* 0x00e000008d187984 */ /* 0x0002e20000000c00 */
[----:B------:R-:W-:-:S02]  /*c000*/  IMAD.U32 R2, RZ, RZ, UR36 ;  /* 0x00000024ff027e24 */ /* 0x000fc4000f8e00ff */
[----:B------:R-:W-:Y:S01]  /*c010*/  ISETP.GE.OR P4, PT, R0, UR7, P1 ;  /* 0x0000000700007c0c */ /* 0x000fe20008f86670 */
[----:B------:R1:W4:Y:S01]  /*c020*/  LDS.128 R28, [R141+0xf000] ;  /* 0x00f000008d1c7984 */ /* 0x0003220000000c00 */
[----:B------:R-:W-:Y:S01]  /*c030*/  IMAD.WIDE.U32 R4, R2, c[0x0][0x3b8], R4 ;  /* 0x0000ee0002047a25 */ /* 0x000fe200078e0004 */
[----:B------:R-:W-:Y:S02]  /*c040*/  SHF.R.S32.HI R18, RZ, 0x1f, R0 ;  /* 0x0000001fff127819 */ /* 0x000fe40000011400 */
[----:B------:R1:W1:Y:S02]  /*c050*/  LDS.128 R32, [R141+0x10000] ;  /* 0x010000008d207984 */ /* 0x0002640000000c00 */
[----:B------:R-:W-:Y:S02]  /*c060*/  IADD3 R16, R5, UR8, RZ ;  /* 0x0000000805107c10 */ /* 0x000fe4000fffe0ff */
        /* <DEDUP_REMOVED lines=14> */
.L_x_1742:
[----:B------:R-:W-:Y:S05]  /*c150*/  BSYNC B0 ;  /* 0x0000000000007941 */ /* 0x000fea0003800000 */
.L_x_1741:
[----:B------:R-:W-:Y:S01]  /*c160*/  IADD3 R2, R0, 0x20, RZ ;  /* 0x0000002000027810 */ /* 0x000fe20007ffe0ff */
[----:B------:R-:W-:Y:S03]  /*c170*/  BSSY B0, `(.L_x_1743) ;  /* 0x000000e000007945 */ /* 0x000fe60003800000 */
[----:B------:R-:W-:-:S13]  /*c180*/  ISETP.GE.OR P3, PT, R2, UR7, P1 ;  /* 0x0000000702007c0c */ /* 0x000fda0008f66670 */
        /* <DEDUP_REMOVED lines=12> */
.L_x_1744:
[----:B------:R-:W-:Y:S05]  /*c250*/  BSYNC B0 ;  /* 0x0000000000007941 */ /* 0x000fea0003800000 */
.L_x_1743:
[----:B------:R-:W-:Y:S01]  /*c260*/  IADD3 R2, R0, 0x40, RZ ;  /* 0x0000004000027810 */ /* 0x000fe20007ffe0ff */
[----:B------:R-:W-:Y:S03]  /*c270*/  BSSY B0, `(.L_x_1745) ;  /* 0x000000e000007945 */ /* 0x000fe60003800000 */
[----:B------:R-:W-:-:S13]  /*c280*/  ISETP.GE.OR P2, PT, R2, UR7, P1 ;  /* 0x0000000702007c0c */ /* 0x000fda0008f46670 */
        /* <DEDUP_REMOVED lines=12> */
.L_x_1746:
[----:B------:R-:W-:Y:S05]  /*c350*/  BSYNC B0 ;  /* 0x0000000000007941 */ /* 0x000fea0003800000 */
.L_x_1745:
[----:B------:R-:W-:Y:S01]  /*c360*/  IADD3 R2, R0, 0x60, RZ ;  /* 0x0000006000027810 */ /* 0x000fe20007ffe0ff */
[----:B------:R-:W-:Y:S03]  /*c370*/  BSSY B0, `(.L_x_1747) ;  /* 0x000000d000007945 */ /* 0x000fe60003800000 */
[----:B------:R-:W-:-:S13]  /*c380*/  ISETP.GE.OR P1, PT, R2, UR7, P1 ;  /* 0x0000000702007c0c */ /* 0x000fda0008f26670 */
        /* <DEDUP_REMOVED lines=11> */
.L_x_1748:
[----:B------:R-:W-:Y:S05]  /*c440*/  BSYNC B0 ;  /* 0x0000000000007941 */ /* 0x000fea0003800000 */
.L_x_1747:
        /* <DEDUP_REMOVED lines=25> */
.L_x_1750:
[----:B------:R-:W-:Y:S05]  /*c5e0*/  BSYNC B0 ;  /* 0x0000000000007941 */ /* 0x000fea0003800000 */
.L_x_1749:
        /* <DEDUP_REMOVED lines=13> */
.L_x_1752:
[----:B------:R-:W-:Y:S05]  /*c6c0*/  BSYNC B0 ;  /* 0x0000000000007941 */ /* 0x000fea0003800000 */
.L_x_1751:
        /* <DEDUP_REMOVED lines=13> */
.L_x_1754:
[----:B------:R-:W-:Y:S05]  /*c7a0*/  BSYNC B0 ;  /* 0x0000000000007941 */ /* 0x000fea0003800000 */
.L_x_1753:
        /* <DEDUP_REMOVED lines=12> */
.L_x_1703:
        /* <DEDUP_REMOVED lines=21> */
.L_x_1756:
        /* <DEDUP_REMOVED lines=19> */
.L_x_1757:
[----:B------:R-:W1:Y:S01]  /*caf0*/  S2R R6, SR_TID.X ;  /* 0x0000000000067919 */ /* 0x000e620000002100 */
[----:B------:R-:W-:Y:S01]  /*cb00*/  USHF.L.U32 UR8, UR16, 0x7, URZ ;  /* 0x0000000710087899 */ /* 0x000fe2000800063f */
[----:B------:R-:W-:Y:S01]  /*cb10*/  ISETP.GE.AND P1, PT, R238, c[0x0][0x220], PT ;  /* 0x00008800ee007a0c */ /* 0x000fe20003f26270 */
[----:B------:R-:W-:Y:S01]  /*cb20*/  ULDC.64 UR4, c[0x0][0x3a0] ;  /* 0x0000e80000047ab9 */ /* 0x000fe20000000a00 */
[----:B------:R-:W-:Y:S01]  /*cb30*/  BSSY B0, `(.L_x_1758) ;  /* 0x000001f000007945 */ /* 0x000fe20003800000 */
[----:B------:R-:W-:Y:S02]  /*cb40*/  USHF.R.S32.HI UR9, URZ, 0x1f, UR8 ;  /* 0x0000001f3f097899 */ /* 0x000fe40008011408 */
[----:B------:R-:W-:Y:S02]  /*cb50*/  IMAD.U32 R11, RZ, RZ, UR8 ;  /* 0x00000008ff0b7e24 */ /* 0x000fe4000f8e00ff */
[----:B------:R-:W-:-:S02]  /*cb60*/  UIMAD UR4, UR9, UR4, URZ ;  /* 0x00000004090472a4 */ /* 0x000fc4000f8e023f */
[----:B------:R-:W-:Y:S02]  /*cb70*/  IMAD.WIDE.U32 R4, R11, c[0x0][0x3a0], R238 ;  /* 0x0000e8000b047a25 */ /* 0x000fe400078e00ee */
[----:B------:R-:W-:-:S03]  /*cb80*/  UIMAD UR4, UR8, UR5, UR4 ;  /* 0x00000005080472a4 */ /* 0x000fc6000f8e0204 */
[----:B------:R-:W-:-:S03]  /*cb90*/  IADD3 R4, P0, R4, UR12, RZ ;  /* 0x0000000c04047c10 */ /* 0x000fc6000ff1e0ff */
[----:B------:R-:W-:Y:S01]  /*cba0*/  IMAD.U32 R2, RZ, RZ, UR4 ;  /* 0x00000004ff027e24 */ /* 0x000fe2000f8e00ff */
[----:B------:R-:W-:-:S03]  /*cbb0*/  UIMAD UR4, UR16, -0x80, UR7 ;  /* 0xffffff80100478a4 */ /* 0x000fc6000f8e0207 */
[----:B------:R-:W-:Y:S01]  /*cbc0*/  ULDC.64 UR6, c[0x0][0x3b8] ;  /* 0x0000ee0000067ab9 */ /* 0x000fe20000000a00 */
[----:B-1----:R-:W-:Y:S01]  /*cbd0*/  SHF.R.S32.HI R0, RZ, 0x1f, R6 ;  /* 0x0000001fff007819 */ /* 0x002fe20000011406 */
[----:B------:R-:W-:Y:S01]  /*cbe0*/  UIMAD UR5, UR61, UR6, URZ ;  /* 0x000000063d0572a4 */ /* 0x000fe2000f8e023f */
        /* <DEDUP_REMOVED lines=19> */
.L_x_1759:
[----:B------:R-:W-:Y:S05]  /*cd20*/  BSYNC B0 ;  /* 0x0000000000007941 */ /* 0x000fea0003800000 */
.L_x_1758:
        /* <DEDUP_REMOVED lines=15> */
.L_x_1761:
[----:B------:R-:W-:Y:S05]  /*ce20*/  BSYNC B0 ;  /* 0x0000000000007941 */ /* 0x000fea0003800000 */
.L_x_1760:
        /* <DEDUP_REMOVED lines=15> */
.L_x_1763:
[----:B------:R-:W-:Y:S05]  /*cf20*/  BSYNC B0 ;  /* 0x0000000000007941 */ /* 0x000fea0003800000 */
.L_x_1762:
        /* <DEDUP_REMOVED lines=14> */
.L_x_1765:
[----:B------:R-:W-:Y:S05]  /*d010*/  BSYNC B0 ;  /* 0x0000000000007941 */ /* 0x000fea0003800000 */
.L_x_1764:
[----:B------:R-:W-:Y:S01]  /*d020*/  ULDC.64 UR4, c[0x0][0x3a8] ;  /* 0x0000ea0000047ab9 */ /* 0x000fe20000000a00 */
[----:B-1----:R-:W-:Y:S01]  /*d030*/  IMAD.WIDE.U32 R4, R11, c[0x0][0x3a8], R238 ;  /* 0x0000ea000b047a25 */ /* 0x002fe200078e00ee */
        /* <DEDUP_REMOVED lines=22> */
.L_x_1767:
[----:B------:R-:W-:Y:S05]  /*d1a0*/  BSYNC B0 ;  /* 0x0000000000007941 */ /* 0x000fea0003800000 */
.L_x_1766:
        /* <DEDUP_REMOVED lines=13> */
.L_x_1769:
[----:B------:R-:W-:Y:S05]  /*d280*/  BSYNC B0 ;  /* 0x0000000000007941 */ /* 0x000fea0003800000 */
.L_x_1768:
        /* <DEDUP_REMOVED lines=13> */
.L_x_1771:
[----:B------:R-:W-:Y:S05]  /*d360*/  BSYNC B0 ;  /* 0x0000000000007941 */ /* 0x000fea0003800000 */
.L_x_1770:
        /* <DEDUP_REMOVED lines=11> */
.L_x_1755:
[----:B------:R-:W-:Y:S05]  /*d420*/  BSYNC B1 ;  /* 0x0000000000017941 */ /* 0x000fea0003800000 */
.L_x_1698:
        /* <DEDUP_REMOVED lines=11> */
.L_x_1772:
[----:B------:R-:W-:Y:S05]  /*d4e0*/  EXIT ;  /* 0x000000000000794d */ /* 0x000fea0003800000 */
.L_x_1774:
        /* <DEDUP_REMOVED lines=9> */
.L_x_2485:


//--------------------- .text._ZN5flash44flash_bwd_dq_dk_dv_loop_seqk_parallel_kernelI23Flash_bwd_kernel_traitsILi64ELi128ELi128ELi8ELi4ELi4ELi4ELb0ELb0EN7cutlass6half_tE19Flash_kernel_traitsILi64ELi128ELi128ELi8ES3_EELb0ELb0ELb0ELb0ELb0ELb0ELb1EEEvNS_16Flash_bwd_paramsE --------------------------
	.section	.text._ZN5flash44flash_bwd_dq_dk_dv_loop_seqk_parallel_kernelI23Flash_bwd_kernel_traitsILi64ELi128ELi128ELi8ELi4ELi4ELi4ELb0ELb0EN7cutlass6half_tE19Flash_kernel_traitsILi64ELi128ELi128ELi8ES3_EELb0ELb0ELb0ELb0ELb0ELb0ELb1EEEvNS_16Flash_bwd_paramsE,"ax",@progbits
	.sectioninfo	@"SHI_REGISTERS=255"
	.align	128
        .global         _ZN5flash44flash_bwd_dq_dk_dv_loop_seqk_parallel_kernelI23Flash_bwd_kernel_traitsILi64ELi128ELi128ELi8ELi4ELi4ELi4ELb0ELb0EN7cutlass6half_tE19Flash_kernel_traitsILi64ELi128ELi128ELi8ES3_EELb0ELb0ELb0ELb0ELb0ELb0ELb1EEEvNS_16Flash_bwd_paramsE
        .type           _ZN5flash44flash_bwd_dq_dk_dv_loop_seqk_parallel_kernelI23Flash_bwd_kernel_traitsILi64ELi128ELi128ELi8ELi4ELi4ELi4ELb0ELb0EN7cutlass6half_tE19Flash_kernel_traitsILi64ELi128ELi128ELi8ES3_EELb0ELb0ELb0ELb0ELb0ELb0ELb1EEEvNS_16Flash_bwd_paramsE,@function
        .size           _ZN5flash44flash_bwd_dq_dk_dv_loop_seqk_parallel_kernelI23Flash_bwd_kernel_traitsILi64ELi128ELi128ELi8ELi4ELi4ELi4ELb0ELb0EN7cutlass6half_tE19Flash_kernel_traitsILi64ELi128ELi128ELi8ES3_EELb0ELb0ELb0ELb0ELb0ELb0ELb1EEEvNS_16Flash_bwd_paramsE,(.L_x_2486 - _ZN5flash44flash_bwd_dq_dk_dv_loop_seqk_parallel_kernelI23Flash_bwd_kernel_traitsILi64ELi128ELi128ELi8ELi4ELi4ELi4ELb0ELb0EN7cutlass6half_tE19Flash_kernel_traitsILi64ELi128ELi128ELi8ES3_EELb0ELb0ELb0ELb0ELb0ELb0ELb1EEEvNS_16Flash_bwd_paramsE)
        .other          _ZN5flash44flash_bwd_dq_dk_dv_loop_seqk_parallel_kernelI23Flash_bwd_kernel_traitsILi64ELi128ELi128ELi8ELi4ELi4ELi4ELb0ELb0EN7cutlass6half_tE19Flash_kernel_traitsILi64ELi128ELi128ELi8ES3_EELb0ELb0ELb0ELb0ELb0ELb0ELb1EEEvNS_16Flash_bwd_paramsE,@"STO_CUDA_ENTRY STV_DEFAULT"
_ZN5flash44flash_bwd_dq_dk_dv_loop_seqk_parallel_kernelI23Flash_bwd_kernel_traitsILi64ELi128ELi128ELi8ELi4ELi4ELi4ELb0ELb0EN7cutlass6half_tE19Flash_kernel_traitsILi64ELi128ELi128ELi8ES3_EELb0ELb0ELb0ELb0ELb0ELb0ELb1EEEvNS_16Flash_bwd_paramsE:
.text._ZN5flash44flash_bwd_dq_dk_dv_loop_seqk_parallel_kernelI23Flash_bwd_kernel_traitsILi64ELi128ELi128ELi8ELi4ELi4ELi4ELb0ELb0EN7cutlass6half_tE19Flash_kernel_traitsILi64ELi128ELi128ELi8ES3_EELb0ELb0ELb0ELb0ELb0ELb0ELb1EEEvNS_16Flash_bwd_paramsE:
        /* <DEDUP_REMOVED lines=57> */
[----:B------:R-:W-:-:S02]  /*0390*/  USHF.L.U32 UR48, UR49, 0x7, URZ ;  /* 0x0000000731307899 */ /* 0x000fc4000800063f */
[----:B------:R-:W-:Y:S01]  /*03a0*/  IMAD.IADD R0, R13, 0x1, -R0 ;  /* 0x000000010d007824 */ /* 0x000fe200078e0a00 */
[----:B------:R-:W-:Y:S01]  /*03b0*/  LEA.HI R2, R2, R5, RZ, 0x3 ;  /* 0x0000000502027211 */ /* 0x000fe200078f18ff */
[----:B------:R-:W-:Y:S02]  /*03c0*/  ULDC UR52, c[0x0][0x214] ;  /* 0x0000850000347ab9 */ /* 0x000fe40000000800 */
[----:B------:R-:W-:Y:S01]  /*03d0*/  ULDC UR59, c[0x0][0x1c8] ;  /* 0x00007200003b7ab9 */ /* 0x000fe20000000800 */
[----:B------:R-:W-:Y:S01]  /*03e0*/  LOP3.LUT R2, R2, 0xfffffff8, RZ, 0xc0, !PT ;  /* 0xfffffff802027812 */ /* 0x000fe200078ec0ff */
[----:B------:R-:W-:Y:S01]  /*03f0*/  ULDC.U8 UR10, c[0x0][0x3d0] ;  /* 0x0000f400000a7ab9 */ /* 0x000fe20000000000 */
[----:B------:R-:W-:Y:S01]  /*0400*/  SHF.R.S32.HI R3, RZ, 0x1f, R0 ;  /* 0x0000001fff037819 */ /* 0x000fe20000011400 */
[----:B------:R-:W-:Y:S02]  /*0410*/  ULDC UR53, c[0x0][0x224] ;  /* 0x0000890000357ab9 */ /* 0x000fe40000000800 */
[----:B------:R-:W-:Y:S01]  /*0420*/  IMAD.IADD R7, R5, 0x1, -R2 ;  /* 0x0000000105077824 */ /* 0x000fe200078e0a02 */
[----:B------:R-:W-:Y:S01]  /*0430*/  LEA.HI R8, R3, R0, RZ, 0x2 ;  /* 0x0000000003087211 */ /* 0x000fe200078f10ff */
[----:B------:R-:W-:Y:S01]  /*0440*/  ULDC UR61, c[0x0][0x374] ;  /* 0x0000dd00003d7ab9 */ /* 0x000fe20000000800 */
[----:B------:R-:W-:Y:S01]  /*0450*/  SHF.R.S32.HI R0, RZ, 0x3, R14 ;  /* 0x00000003ff007819 */ /* 0x000fe2000001140e */
[----:B------:R-:W-:Y:S01]  /*0460*/  ULDC UR60, c[0x0][0x194] ;  /* 0x00006500003c7ab9 */ /* 0x000fe20000000800 */
[----:B------:R-:W-:Y:S01]  /*0470*/  LOP3.LUT R2, R14, 0xfffffff8, RZ, 0xc0, !PT ;  /* 0xfffffff80e027812 */ /* 0x000fe200078ec0ff */
[----:B------:R-:W-:-:S02]  /*0480*/  @UP2 UIMAD UR57, UR34, UR52, URZ ;  /* 0x00000034223922a4 */ /* 0x000fc4000f8e023f */
[----:B------:R-:W-:Y:S01]  /*0490*/  IMAD.SHL.U32 R3, R0, 0x40, RZ ;  /* 0x0000004000037824 */ /* 0x000fe200078e00ff */
[----:B------:R-:W-:Y:S01]  /*04a0*/  ULDC.64 UR6, c[0x0][0x118] ;  /* 0x0000460000067ab9 */ /* 0x000fe20000000a00 */
[----:B------:R-:W-:Y:S01]  /*04b0*/  IMAD.IADD R0, R13, 0x1, -R2 ;  /* 0x000000010d007824 */ /* 0x000fe200078e0a02 */
[----:B------:R-:W-:Y:S01]  /*04c0*/  LOP3.LUT R2, R6, 0xfffffff0, RZ, 0xc0, !PT ;  /* 0xfffffff006027812 */ /* 0x000fe200078ec0ff */
[----:B------:R-:W-:Y:S01]  /*04d0*/  UMOV UR41, 0xffffc000 ;  /* 0xffffc00000297882 */ /* 0x000fe20000000000 */
[----:B------:R-:W-:Y:S01]  /*04e0*/  LOP3.LUT R3, R3, 0x1c0, RZ, 0xc0, !PT ;  /* 0x000001c003037812 */ /* 0x000fe200078ec0ff */
[C---:B------:R-:W-:Y:S01]  /*04f0*/  IMAD.SHL.U32 R204, R0.reuse, 0x8, RZ ;  /* 0x0000000800cc7824 */ /* 0x040fe200078e00ff */
[----:B------:R-:W-:Y:S01]  /*0500*/  LOP3.LUT P4, RZ, R0, 0x2, RZ, 0xc0, !PT ;  /* 0x0000000200ff7812 */ /* 0x000fe2000788c0ff */
[----:B------:R-:W-:Y:S01]  /*0510*/  IMAD.IADD R2, R13, 0x1, -R2 ;  /* 0x000000010d027824 */ /* 0x000fe200078e0a02 */
[----:B------:R-:W-:Y:S01]  /*0520*/  SHF.R.U32.HI R4, RZ, 0x3, R3 ;  /* 0x00000003ff047819 */ /* 0x000fe20000011603 */
[----:B------:R-:W-:Y:S01]  /*0530*/  ULOP3.LUT UR59, UR37, UR59, URZ, 0x3c, !UPT ;  /* 0x0000003b253b7292 */ /* 0x000fe2000f8e3c3f */
[----:B------:R-:W-:Y:S01]  /*0540*/  LOP3.LUT R3, R3, 0x38, R204, 0xf8, !PT ;  /* 0x0000003803037812 */ /* 0x000fe200078ef8cc */
[----:B------:R-:W-:Y:S01]  /*0550*/  UISETP.NE.AND UP3, UPT, UR10, URZ, UPT ;  /* 0x0000003f0a00728c */ /* 0x000fe2000bf65270 */
[----:B------:R-:W-:Y:S01]  /*0560*/  SHF.R.S32.HI R5, RZ, 0x1f, R2 ;  /* 0x0000001fff057819 */ /* 0x000fe20000011402 */
[----:B------:R-:W-:Y:S01]  /*0570*/  UIMAD UR61, UR61, 0xc0, URZ ;  /* 0x000000c03d3d78a4 */ /* 0x000fe2000f8e023f */
[----:B------:R-:W-:Y:S01]  /*0580*/  LOP3.LUT R4, R3, R4, RZ, 0x3c, !PT ;  /* 0x0000000403047212 */ /* 0x000fe200078e3cff */
[----:B------:R-:W-:Y:S01]  /*0590*/  UIMAD UR60, UR60, 0xc0, URZ ;  /* 0x000000c03c3c78a4 */ /* 0x000fe2000f8e023f */
[----:B------:R-:W-:Y:S01]  /*05a0*/  LEA.HI R10, R5, R2, RZ, 0x3 ;  /* 0x00000002050a7211 */ /* 0x000fe200078f18ff */
[----:B------:R-:W-:Y:S01]  /*05b0*/  UIMAD.WIDE.U32 UR42, UR38, UR46, URZ ;  /* 0x0000002e262a72a5 */ /* 0x000fe2000f8e003f */
[-C--:B------:R-:W-:Y:S01]  /*05c0*/  LEA.HI R5, R11, R13.reuse, RZ, 0x6 ;  /* 0x0000000d0b057211 */ /* 0x080fe200078f30ff */
[----:B------:R-:W-:Y:S01]  /*05d0*/  UIMAD UR54, UR39, UR46, URZ ;  /* 0x0000002e273672a4 */ /* 0x000fe2000f8e023f */
[----:B------:R-:W-:Y:S01]  /*05e0*/  LOP3.LUT R3, R10, 0xfffffff8, RZ, 0xc0, !PT ;  /* 0xfffffff80a037812 */ /* 0x000fe200078ec0ff */
[----:B------:R-:W-:Y:S01]  /*05f0*/  USHF.R.S32.HI UR56, URZ, 0x1f, UR50 ;  /* 0x0000001f3f387899 */ /* 0x000fe20008011432 */
[----:B------:R-:W-:Y:S01]  /*0600*/  LOP3.LUT P3, RZ, R0, 0x4, RZ, 0xc0, !PT ;  /* 0x0000000400ff7812 */ /* 0x000fe2000786c0ff */
[----:B------:R-:W-:Y:S01]  /*0610*/  IMAD.SHL.U32 R5, R5, 0x8, RZ ;  /* 0x0000000805057824 */ /* 0x000fe200078e00ff */
[----:B------:R-:W-:Y:S01]  /*0620*/  SEL R184, R197, 0xffffffe0, !P4 ;  /* 0xffffffe0c5b87807 */ /* 0x000fe20006000000 */
[----:B------:R-:W-:Y:S01]  /*0630*/  IMAD.IADD R12, R2, 0x1, -R3 ;  /* 0x00000001020c7824 */ /* 0x000fe200078e0a03 */
[----:B------:R-:W-:Y:S01]  /*0640*/  UIMAD UR53, UR4, UR53, URZ ;  /* 0x00000035043572a4 */ /* 0x000fe2000f8e023f */
[----:B------:R-:W-:Y:S01]  /*0650*/  IMAD.SHL.U32 R0, R0, 0x40, RZ ;  /* 0x0000004000007824 */ /* 0x000fe200078e00ff */
[----:B------:R-:W-:Y:S01]  /*0660*/  LOP3.LUT R2, R4, 0xfffffe00, R5, 0xf8, !PT ;  /* 0xfffffe0004027812 */ /* 0x000fe200078ef805 */
[----:B------:R-:W-:Y:S01]  /*0670*/  IMAD.U32 R3, RZ, RZ, UR15 ;  /* 0x0000000fff037e24 */ /* 0x000fe2000f8e00ff */
[----:B------:R-:W-:Y:S01]  /*0680*/  LEA.HI R4, R11, R13, RZ, 0x7 ;  /* 0x0000000d0b047211 */ /* 0x000fe200078f38ff */
[----:B------:R-:W-:Y:S01]  /*0690*/  IMAD.SHL.U32 R5, R191, 0x200, RZ ;  /* 0x00000200bf057824 */ /* 0x000fe200078e00ff */
[----:B------:R-:W-:Y:S01]  /*06a0*/  LOP3.LUT R0, R0, 0x1c0, RZ, 0xc0, !PT ;  /* 0x000001c000007812 */ /* 0x000fe200078ec0ff */
[----:B------:R1:W-:Y:S01]  /*06b0*/  STL [R1+0x44], R2 ;  /* 0x0000440201007387 */ /* 0x0003e20000100800 */
[----:B------:R-:W-:Y:S01]  /*06c0*/  SHF.R.S32.HI R4, RZ, 0x7, R4 ;  /* 0x00000007ff047819 */ /* 0x000fe20000011404 */
[----:B------:R-:W-:Y:S01]  /*06d0*/  @!UP2 UIMAD UR52, UR5, UR52, URZ ;  /* 0x000000340534a2a4 */ /* 0x000fe2000f8e023f */
[----:B------:R-:W-:Y:S01]  /*06e0*/  LOP3.LUT R182, R0, 0x8, R14, 0xf8, !PT ;  /* 0x0000000800b67812 */ /* 0x000fe200078ef80e */
[----:B------:R-:W-:Y:S01]  /*06f0*/  USHF.R.S32.HI UR51, URZ, 0x1f, UR48 ;  /* 0x0000001f3f337899 */ /* 0x000fe20008011430 */
[----:B------:R-:W-:Y:S01]  /*0700*/  SHF.R.U32.HI R3, RZ, 0x3, R0 ;  /* 0x00000003ff037819 */ /* 0x000fe20000011600 */
[----:B------:R-:W-:-:S03]  /*0710*/  ULDC.64 UR44, c[0x0][0x118] ;  /* 0x00004600002c7ab9 */ /* 0x000fc60000000a00 */
[----:B------:R-:W-:Y:S02]  /*0720*/  LOP3.LUT R182, R182, R3, RZ, 0x3c, !PT ;  /* 0x00000003b6b67212 */ /* 0x000fe400078e3cff */
[----:B-1----:R-:W-:-:S04]  /*0730*/  LOP3.LUT R2, R7, 0x1, RZ, 0xc0, !PT ;  /* 0x0000000107027812 */ /* 0x002fc800078ec0ff */
[----:B------:R-:W-:Y:S01]  /*0740*/  ISETP.NE.U32.AND P0, PT, R2, 0x1, PT ;  /* 0x000000010200780c */ /* 0x000fe20003f05070 */
[----:B------:R-:W-:-:S03]  /*0750*/  IMAD.SHL.U32 R2, R9, 0x10, RZ ;  /* 0x0000001009027824 */ /* 0x000fc600078e00ff */
[----:B------:R-:W-:Y:S02]  /*0760*/  R2P PR, R7, 0x6 ;  /* 0x0000000607007804 */ /* 0x000fe40000000000 */
        /* <DEDUP_REMOVED lines=10> */
[----:B------:R-:W-:Y:S01]  /*0810*/  SEL R197, R197, 0xffffffe0, !P1 ;  /* 0xffffffe0c5c57807 */ /* 0x000fe20004800000 */
[----:B------:R-:W-:Y:S01]  /*0820*/  IMAD.IADD R6, R13, 0x1, -R0 ;  /* 0x000000010d067824 */ /* 0x000fe200078e0a00 */
[----:B------:R-:W-:Y:S01]  /*0830*/  LOP3.LUT R8, R8, 0x6, RZ, 0xc0, !PT ;  /* 0x0000000608087812 */ /* 0x000fe200078ec0ff */
[----:B------:R-:W-:Y:S01]  /*0840*/  IMAD.SHL.U32 R0, R7, 0x40, RZ ;  /* 0x0000004007007824 */ /* 0x000fe200078e00ff */
[----:B------:R-:W-:Y:S01]  /*0850*/  LOP3.LUT R2, R2, 0x8, RZ, 0xc0, !PT ;  /* 0x0000000802027812 */ /* 0x000fe200078ec0ff */
[----:B------:R-:W-:Y:S01]  /*0860*/  IMAD.SHL.U32 R6, R6, 0x2, RZ ;  /* 0x0000000206067824 */ /* 0x000fe200078e00ff */
[----:B------:R-:W-:Y:S01]  /*0870*/  STL [R1+0x50], R16 ;  /* 0x0000501001007387 */ /* 0x000fe20000100800 */
[----:B------:R-:W-:Y:S01]  /*0880*/  IMAD.SHL.U32 R7, R191, 0x10, RZ ;  /* 0x00000010bf077824 */ /* 0x000fe200078e00ff */
[----:B------:R-:W-:Y:S01]  /*0890*/  LOP3.LUT R0, R0, 0x1c0, RZ, 0xc0, !PT ;  /* 0x000001c000007812 */ /* 0x000fe200078ec0ff */
[C---:B------:R-:W-:Y:S01]  /*08a0*/  IMAD R11, R4.reuse, 0x40, R8 ;  /* 0x00000040040b7824 */ /* 0x040fe200078e0208 */
[----:B------:R-:W-:Y:S01]  /*08b0*/  SEL R195, R195, 0x10, !P0 ;  /* 0x00000010c3c37807 */ /* 0x000fe20004000000 */
[----:B------:R-:W-:Y:S01]  /*08c0*/  IMAD R8, R4, 0x2000, R6 ;  /* 0x0000200004087824 */ /* 0x000fe200078e0206 */
[----:B------:R-:W-:Y:S01]  /*08d0*/  SHF.R.U32.HI R5, RZ, 0x3, R0 ;  /* 0x00000003ff057819 */ /* 0x000fe20000011600 */
[----:B------:R-:W-:Y:S01]  /*08e0*/  IMAD.SHL.U32 R191, R191, 0x8, RZ ;  /* 0x00000008bfbf7824 */ /* 0x000fe200078e00ff */
[----:B------:R-:W-:Y:S01]  /*08f0*/  LOP3.LUT R7, R2, 0x10, R7, 0xf8, !PT ;  /* 0x0000001002077812 */ /* 0x000fe200078ef807 */
[----:B------:R1:W-:Y:S01]  /*0900*/  STL [R1+0x4c], R11 ;  /* 0x00004c0b01007387 */ /* 0x0003e20000100800 */
[-C--:B------:R-:W-:Y:S01]  /*0910*/  LOP3.LUT R4, R5, R0.reuse, R2, 0x1e, !PT ;  /* 0x0000000005047212 */ /* 0x080fe200078e1e02 */
[----:B------:R-:W-:Y:S01]  /*0920*/  IMAD R2, R9, 0x400, R8 ;  /* 0x0000040009027824 */ /* 0x000fe200078e0208 */
[----:B------:R-:W-:Y:S01]  /*0930*/  LOP3.LUT R5, R5, R0, RZ, 0xfc, !PT ;  /* 0x0000000005057212 */ /* 0x000fe200078efcff */
[----:B------:R-:W-:-:S02]  /*0940*/  IMAD R0, R9, 0x400, R6 ;  /* 0x0000040009007824 */ /* 0x000fc400078e0206 */
[----:B------:R-:W-:Y:S02]  /*0950*/  IMAD.SHL.U32 R182, R182, 0x2, RZ ;  /* 0x00000002b6b67824 */ /* 0x000fe400078e00ff */
[----:B------:R-:W-:Y:S02]  /*0960*/  IMAD.IADD R193, R5, 0x1, R2 ;  /* 0x0000000105c17824 */ /* 0x000fe400078e0202 */
[----:B------:R-:W-:Y:S02]  /*0970*/  IMAD.U32 R2, RZ, RZ, UR8 ;  /* 0x00000008ff027e24 */ /* 0x000fe4000f8e00ff */
[----:B------:R-:W-:Y:S02]  /*0980*/  IMAD.SHL.U32 R2, R12, 0x40, RZ ;  /* 0x000000400c027824 */ /* 0x000fe400078e00ff */
[----:B------:R-:W-:Y:S02]  /*0990*/  IMAD.IADD R8, R0, 0x1, R4 ;  /* 0x0000000100087824 */ /* 0x000fe400078e0204 */
[----:B------:R-:W-:Y:S01]  /*09a0*/  IMAD.U32 R4, RZ, RZ, UR9 ;  /* 0x00000009ff047e24 */ /* 0x000fe2000f8e00ff */
[----:B------:R-:W-:Y:S01]  /*09b0*/  LOP3.LUT R2, R2, 0x1c0, RZ, 0xc0, !PT ;  /* 0x000001c002027812 */ /* 0x000fe200078ec0ff */
[----:B------:R-:W-:Y:S01]  /*09c0*/  IMAD.SHL.U32 R0, R10, 0x40, RZ ;  /* 0x000000400a007824 */ /* 0x000fe200078e00ff */
[----:B------:R-:W-:Y:S01]  /*09d0*/  IADD3 R4, R16, -0x80, RZ ;  /* 0xffffff8010047810 */ /* 0x000fe20007ffe0ff */
[----:B------:R-:W-:Y:S01]  /*09e0*/  IMAD.U32 R5, RZ, RZ, UR8 ;  /* 0x00000008ff057e24 */ /* 0x000fe2000f8e00ff */
[----:B------:R-:W-:Y:S01]  /*09f0*/  SHF.R.U32.HI R5, RZ, 0x3, R2 ;  /* 0x00000003ff057819 */ /* 0x000fe20000011602 */
[----:B------:R-:W-:Y:S01]  /*0a00*/  USHF.R.S32.HI UR8, URZ, 0x1f, UR37 ;  /* 0x0000001f3f087899 */ /* 0x000fe20008011425 */
[----:B------:R-:W-:Y:S01]  /*0a10*/  SHF.R.S32.HI R6, RZ, 0x1f, R4 ;  /* 0x0000001fff067819 */ /* 0x000fe20000011404 */
[----:B------:R-:W-:Y:S01]  /*0a20*/  IMAD.SHL.U32 R193, R193, 0x2, RZ ;  /* 0x00000002c1c17824 */ /* 0x000fe200078e00ff */
[----:B------:R-:W-:Y:S01]  /*0a30*/  LOP3.LUT R0, R0, 0xfffffe00, RZ, 0xc0, !PT ;  /* 0xfffffe0000007812 */ /* 0x000fe200078ec0ff */
[----:B------:R-:W-:Y:S01]  /*0a40*/  IMAD.IADD R185, R182, 0x1, R184 ;  /* 0x00000001b6b97824 */ /* 0x000fe200078e02b8 */
[----:B------:R-:W-:Y:S01]  /*0a50*/  LOP3.LUT R191, R2, 0x8, R191, 0xf8, !PT ;  /* 0x0000000802bf7812 */ /* 0x000fe200078ef8bf */
[----:B------:R-:W-:Y:S01]  /*0a60*/  IMAD.U32 R10, RZ, RZ, UR8 ;  /* 0x00000008ff0a7e24 */ /* 0x000fe2000f8e00ff */
[----:B------:R-:W-:Y:S01]  /*0a70*/  LOP3.LUT R2, R5, R7, R2, 0x1e, !PT ;  /* 0x0000000705027212 */ /* 0x000fe200078e1e02 */
[----:B------:R-:W-:Y:S01]  /*0a80*/  IMAD.IADD R196, R193, 0x1, R195 ;  /* 0x00000001c1c47824 */ /* 0x000fe200078e02c3 */
[----:B------:R-:W-:Y:S01]  /*0a90*/  SHF.L.U64.HI R6, R4, 0x2, R6 ;  /* 0x0000000204067819 */ /* 0x000fe20000010206 */
[----:B------:R-:W-:Y:S01]  /*0aa0*/  IMAD R4, R9, 0x400, R0 ;  /* 0x0000040009047824 */ /* 0x000fe200078e0200 */
[----:B------:R-:W-:Y:S01]  /*0ab0*/  LOP3.LUT R190, R2, R0, RZ, 0xfc, !PT ;  /* 0x0000000002be7212 */ /* 0x000fe200078efcff */
[----:B------:R-:W-:Y:S01]  /*0ac0*/  IMAD.MOV.U32 R0, RZ, RZ, 0x40 ;  /* 0x00000040ff007424 */ /* 0x000fe200078e00ff */
[----:B------:R-:W-:Y:S01]  /*0ad0*/  LEA R8, R8, 0xc000, 0x1 ;  /* 0x0000c00008087811 */ /* 0x000fe200078e08ff */
[----:B------:R-:W-:Y:S01]  /*0ae0*/  IMAD.MOV.U32 R2, RZ, RZ, 0x440 ;  /* 0x00000440ff027424 */ /* 0x000fe200078e00ff */
[----:B------:R-:W-:Y:S01]  /*0af0*/  LOP3.LUT R191, R191, R5, RZ, 0x3c, !PT ;  /* 0x00000005bfbf7212 */ /* 0x000fe200078e3cff */
[----:B------:R2:W-:Y:S01]  /*0b00*/  STL [R1+0x48], R6 ;  /* 0x0000480601007387 */ /* 0x0005e20000100800 */
[C---:B------:R-:W-:Y:S01]  /*0b10*/  SEL R183, R0.reuse, 0xffffffc0, !P3 ;  /* 0xffffffc000b77807 */ /* 0x040fe20005800000 */
[--C-:B------:R-:W-:Y:S01]  /*0b20*/  IMAD.IADD R5, R197, 0x1, R8.reuse ;  /* 0x00000001c5057824 */ /* 0x100fe200078e0208 */
[----:B------:R-:W-:Y:S01]  /*0b30*/  SEL R0, R0, 0xffffffc0, !P2 ;  /* 0xffffffc000007807 */ /* 0x000fe20005000000 */
[----:B------:R-:W-:Y:S01]  /*0b40*/  IMAD.IADD R191, R4, 0x1, R191 ;  /* 0x0000000104bf7824 */ /* 0x000fe200078e02bf */
[----:B------:R-:W-:Y:S01]  /*0b50*/  SEL R2, R2, 0x3c0, !P2 ;  /* 0x000003c002027807 */ /* 0x000fe20005000000 */
[----:B------:R-:W-:Y:S01]  /*0b60*/  STL [R1+0x54], R8 ;  /* 0x0000540801007387 */ /* 0x000fe20000100800 */
        /* <DEDUP_REMOVED lines=14> */
[----:B------:R-:W-:Y:S01]  /*0c50*/  STL [R1+0x64], R4 ;  /* 0x0000640401007387 */ /* 0x000fe20000100800 */
[----:B------:R-:W-:Y:S01]  /*0c60*/  IMAD.IADD R199, R196, 0x1, R197 ;  /* 0x00000001c4c77824 */ /* 0x000fe200078e02c5 */
[C---:B--2---:R-:W-:Y:S02]  /*0c70*/  IADD3 R6, R8.reuse, 0x2040, RZ ;  /* 0x0000204008067810 */ /* 0x044fe40007ffe0ff */
[----:B------:R-:W-:Y:S01]  /*0c80*/  STL [R1+0x70], R13 ;  /* 0x0000700d01007387 */ /* 0x000fe20000100800 */
[----:B------:R-:W-:Y:S01]  /*0c90*/  @P2 IADD3 R6, R8, 0x1fc0, RZ ;  /* 0x00001fc008062810 */ /* 0x000fe20007ffe0ff */
[----:B------:R-:W-:Y:S02]  /*0ca0*/  IMAD.IADD R198, R197, 0x1, R194 ;  /* 0x00000001c5c67824 */ /* 0x000fe400078e02c2 */
[----:B------:R-:W-:Y:S01]  /*0cb0*/  STL [R1+0x58], R10 ;  /* 0x0000580a01007387 */ /* 0x000fe20000100800 */
[----:B------:R-:W-:-:S02]  /*0cc0*/  IMAD.SHL.U32 R3, R3, 0x2, RZ ;  /* 0x0000000203037824 */ /* 0x000fc400078e00ff */
[----:B------:R-:W-:Y:S01]  /*0cd0*/  IMAD.IADD R184, R184, 0x1, R183 ;  /* 0x00000001b8b87824 */ /* 0x000fe200078e02b7 */
        /* <DEDUP_REMOVED lines=14> */
.L_x_1851:
        /* <DEDUP_REMOVED lines=54> */
.L_x_1775:
        /* <DEDUP_REMOVED lines=58> */
.L_x_1777:
        /* <DEDUP_REMOVED lines=18> */
.L_x_1778:
        /* <DEDUP_REMOVED lines=71> */
.L_x_1779:
[----:B------:R-:W-:Y:S02]  /*1a50*/  UMOV UR12, UR53 ;  /* 0x00000035000c7c82 */ /* 0x000fe40008000000 */
.L_x_1780:
        /* <DEDUP_REMOVED lines=101> */
.L_x_1783:
[----:B------:R-:W-:Y:S05]  /*20b0*/  BSYNC B0 ;  /* 0x0000000000007941 */ /* 0x000fea0003800000 */
.L_x_1782:
        /* <DEDUP_REMOVED lines=16> */
.L_x_1785:
[----:B------:R-:W-:Y:S05]  /*21c0*/  BSYNC B0 ;  /* 0x0000000000007941 */ /* 0x000fea0003800000 */
.L_x_1784:
        /* <DEDUP_REMOVED lines=16> */
.L_x_1787:
[----:B------:R-:W-:Y:S05]  /*22d0*/  BSYNC B0 ;  /* 0x0000000000007941 */ /* 0x000fea0003800000 */
.L_x_1786:
        /* <DEDUP_REMOVED lines=17> */
.L_x_1789:
[----:B------:R-:W-:Y:S05]  /*23f0*/  BSYNC B0 ;  /* 0x0000000000007941 */ /* 0x000fea0003800000 */
.L_x_1788:
        /* <DEDUP_REMOVED lines=22> */
.L_x_1791:
[----:B------:R-:W-:Y:S05]  /*2560*/  BSYNC B0 ;  /* 0x0000000000007941 */ /* 0x000fea0003800000 */
.L_x_1790:
        /* <DEDUP_REMOVED lines=20> */
.L_x_1793:
[----:B------:R-:W-:Y:S05]  /*26b0*/  BSYNC B0 ;  /* 0x0000000000007941 */ /* 0x000fea0003800000 */
.L_x_1792:
        /* <DEDUP_REMOVED lines=20> */
.L_x_1795:
[----:B------:R-:W-:Y:S05]  /*2800*/  BSYNC B0 ;  /* 0x0000000000007941 */ /* 0x000fea0003800000 */
.L_x_1794:
        /* <DEDUP_REMOVED lines=21> */
.L_x_1797:
[----:B------:R-:W-:Y:S05]  /*2960*/  BSYNC B0 ;  /* 0x0000000000007941 */ /* 0x000fea0003800000 */
.L_x_1796:
        /* <DEDUP_REMOVED lines=60> */
.L_x_1799:
[----:B------:R-:W-:Y:S05]  /*2d30*/  BSYNC B0 ;  /* 0x0000000000007941 */ /* 0x000fea0003800000 */
.L_x_1798:
        /* <DEDUP_REMOVED lines=21> */
.L_x_1801:
[----:B------:R-:W-:Y:S05]  /*2e90*/  BSYNC B0 ;  /* 0x0000000000007941 */ /* 0x000fea0003800000 */
.L_x_1800:
        /* <DEDUP_REMOVED lines=21> */
.L_x_1803:
[----:B------:R-:W-:Y:S05]  /*2ff0*/  BSYNC B0 ;  /* 0x0000000000007941 */ /* 0x000fea0003800000 */
.L_x_1802:
        /* <DEDUP_REMOVED lines=21> */
.L_x_1805:
[----:B------:R-:W-:Y:S05]  /*3150*/  BSYNC B0 ;  /* 0x0000000000007941 */ /* 0x000fea0003800000 */
.L_x_1804:
        /* <DEDUP_REMOVED lines=29> */
.L_x_1807:
[----:B------:R-:W-:Y:S05]  /*3330*/  BSYNC B0 ;  /* 0x0000000000007941 */ /* 0x000fea0003800000 */
.L_x_1806:
        /* <DEDUP_REMOVED lines=20> */
.L_x_1809:
[----:B------:R-:W-:Y:S05]  /*3480*/  BSYNC B0 ;  /* 0x0000000000007941 */ /* 0x000fea0003800000 */
.L_x_1808:
        /* <DEDUP_REMOVED lines=20> */
.L_x_1811:
[----:B------:R-:W-:Y:S05]  /*35d0*/  BSYNC B0 ;  /* 0x0000000000007941 */ /* 0x000fea0003800000 */
.L_x_1810:
        /* <DEDUP_REMOVED lines=19> */
.L_x_1813:
[----:B------:R-:W-:Y:S05]  /*3710*/  BSYNC B0 ;  /* 0x0000000000007941 */ /* 0x000fea0003800000 */
.L_x_1812:
[----:B-1234-:R-:W-:Y:S01]  /*3720*/  LEA.HI R0, R20, R19, RZ, 0x4 ;  /* 0x0000001314007211 */ /* 0x01efe200078f20ff */
[----:B------:R-:W0:Y:S01]  /*3730*/  LDGDEPBAR ;  /* 0x00000000000079af */ /* 0x000e220000000000 */
[----:B------:R-:W-:Y:S01]  /*3740*/  SHF.L.U64.HI R6, R21, 0x2, R14 ;  /* 0x0000000215067819 */ /* 0x000fe2000001020e */
[----:B------:R-:W-:Y:S01]  /*3750*/  IMAD.MOV.U32 R189, RZ, RZ, 0x20 ;  /* 0x00000020ffbd7424 */ /* 0x000fe200078e00ff */
[----:B------:R-:W-:Y:S01]  /*3760*/  LOP3.LUT R0, R0, 0xfffffff0, RZ, 0xc0, !PT ;  /* 0xfffffff000007812 */ /* 0x000fe200078ec0ff */
[----:B------:R-:W-:Y:S01]  /*3770*/  IMAD.SHL.U32 R186, R191, 0x2, RZ ;  /* 0x00000002bfba7824 */ /* 0x000fe200078e00ff */
[----:B------:R-:W-:Y:S01]  /*3780*/  MOV R181, 0x40 ;  /* 0x0000004000b57802 */ /* 0x000fe20000000f00 */
[----:B------:R-:W-:Y:S01]  /*3790*/  UIADD3 UR5, UR24, 0x80, URZ ;  /* 0x0000008018057890 */ /* 0x000fe2000fffe03f */
[----:B------:R-:W-:Y:S01]  /*37a0*/  IMAD.MOV.U32 R207, RZ, RZ, R192 ;  /* 0x000000ffffcf7224 */ /* 0x000fe200078e00c0 */
        /* <DEDUP_REMOVED lines=45> */
[----:B------:R-:W-:Y:S01]  /*3a80*/  IMAD.SHL.U32 R5, R21, 0x4, RZ ;  /* 0x0000000415057824 */ /* 0x000fe200078e00ff */
[----:B------:R-:W-:Y:S01]  /*3a90*/  CS2R R82, SRZ ;  /* 0x0000000000527805 */ /* 0x000fe2000001ff00 */
[----:B------:R-:W-:Y:S01]  /*3aa0*/  CS2R R80, SRZ ;  /* 0x0000000000507805 */ /* 0x000fe2000001ff00 */
[----:B------:R-:W-:Y:S01]  /*3ab0*/  CS2R R74, SRZ ;  /* 0x00000000004a7805 */ /* 0x000fe2000001ff00 */
[C---:B------:R-:W-:Y:S01]  /*3ac0*/  IMAD.IADD R0, R4.reuse, 0x1, R0 ;  /* 0x0000000104007824 */ /* 0x040fe200078e0200 */
[----:B------:R-:W-:Y:S01]  /*3ad0*/  CS2R R72, SRZ ;  /* 0x0000000000487805 */ /* 0x000fe2000001ff00 */
[----:B------:R-:W-:Y:S01]  /*3ae0*/  CS2R R70, SRZ ;  /* 0x0000000000467805 */ /* 0x000fe2000001ff00 */
[----:B------:R-:W-:Y:S01]  /*3af0*/  CS2R R68, SRZ ;  /* 0x0000000000447805 */ /* 0x000fe2000001ff00 */
[----:B------:R-:W-:Y:S01]  /*3b00*/  SEL R181, R181, 0xffffffc0, !P1 ;  /* 0xffffffc0b5b57807 */ /* 0x000fe20004800000 */
[----:B------:R-:W-:Y:S01]  /*3b10*/  IMAD.IADD R187, R189, 0x1, R186 ;  /* 0x00000001bdbb7824 */ /* 0x000fe200078e02ba */
[----:B------:R-:W-:Y:S01]  /*3b20*/  IADD3 R0, R4, R0, RZ ;  /* 0x0000000004007210 */ /* 0x000fe20007ffe0ff */
[----:B------:R-:W-:-:S04]  /*3b30*/  UISETP.GE.AND UP0, UPT, UR5, UR4, UPT ;  /* 0x000000040500728c */ /* 0x000fc8000bf06270 */
[----:B------:R-:W-:-:S04]  /*3b40*/  IMAD.IADD R0, R4, 0x1, R0 ;  /* 0x0000000104007824 */ /* 0x000fc800078e0200 */
[----:B------:R-:W-:-:S05]  /*3b50*/  IMAD.IADD R0, R4, 0x1, R0 ;  /* 0x0000000104007824 */ /* 0x000fca00078e0200 */
[----:B------:R1:W-:Y:S02]  /*3b60*/  STL [R1+0x30], R0 ;  /* 0x0000300001007387 */ /* 0x0003e40000100800 */
[----:B-1----:R-:W-:-:S05]  /*3b70*/  IMAD.IADD R0, R4, 0x1, R0 ;  /* 0x0000000104007824 */ /* 0x002fca00078e0200 */
[----:B------:R-:W-:Y:S01]  /*3b80*/  IADD3 R2, R4, R0, RZ ;  /* 0x0000000004027210 */ /* 0x000fe20007ffe0ff */
[----:B------:R1:W-:Y:S04]  /*3b90*/  STL [R1+0x2c], R0 ;  /* 0x00002c0001007387 */ /* 0x0003e80000100800 */
[----:B------:R-:W-:Y:S04]  /*3ba0*/  STL [R1+0x3c], R6 ;  /* 0x00003c0601007387 */ /* 0x000fe80000100800 */
[----:B------:R2:W-:Y:S04]  /*3bb0*/  STL [R1+0x28], R2 ;  /* 0x0000280201007387 */ /* 0x0005e80000100800 */
[----:B------:R3:W-:Y:S01]  /*3bc0*/  STL [R1+0x40], R5 ;  /* 0x0000400501007387 */ /* 0x0007e20000100800 */
[----:B-1----:R-:W-:-:S04]  /*3bd0*/  IADD3 R0, R21, -0x80, RZ ;  /* 0xffffff8015007810 */ /* 0x002fc80007ffe0ff */
[----:B------:R-:W-:Y:S01]  /*3be0*/  SHF.L.U32 R0, R0, 0x2, RZ ;  /* 0x0000000200007819 */ /* 0x000fe200000006ff */
[----:B--2---:R-:W-:-:S04]  /*3bf0*/  IMAD.IADD R2, R4, 0x1, R2 ;  /* 0x0000000104027824 */ /* 0x004fc800078e0202 */
[C---:B---3--:R-:W-:Y:S01]  /*3c00*/  IMAD.IADD R5, R4.reuse, 0x1, R2 ;  /* 0x0000000104057824 */ /* 0x048fe200078e0202 */
        /* <DEDUP_REMOVED lines=13> */
.L_x_1816:
        /* <DEDUP_REMOVED lines=72> */
[----:B------:R-:W4:Y:S08]  /*4160*/  LDSM.16.M88.4 R32, [R182+0xc800] ;  /* 0x00c80000b620783b */ /* 0x000f300000000200 */
[----:B------:R-:W4:Y:S08]  /*4170*/  LDSM.16.M88.4 R48, [R182+0xd000] ;  /* 0x00d00000b630783b */ /* 0x000f300000000200 */
[----:B------:R-:W4:Y:S01]  /*4180*/  LDSM.16.M88.4 R132, [R182+0xd800] ;  /* 0x00d80000b684783b */ /* 0x000f220000000200 */
[----:B---3--:R-:W-:Y:S01]  /*4190*/  FSETP.NEU.FTZ.AND P3, PT, R2, -INF , PT ;  /* 0xff8000000200780b */ /* 0x008fe20003f7d000 */
[-C--:B-1----:R-:W-:Y:S06]  /*41a0*/  HMMA.16816.F32 R4, R64, R16.reuse, RZ ;  /* 0x000000104004723c */ /* 0x082fec00000018ff */
[----:B------:R-:W-:Y:S02]  /*41b0*/  LDSM.16.M88.4 R136, [R0] ;  /* 0x000000000088783b */ /* 0x000fe40000000200 */
[C---:B--2---:R-:W-:Y:S06]  /*41c0*/  HMMA.16816.F32 R8, R60.reuse, R16, RZ ;  /* 0x000000103c08723c */ /* 0x044fec00000018ff */
[----:B------:R-:W1:Y:S02]  /*41d0*/  LDSM.16.M88.4 R140, [R185+0xc000] ;  /* 0x00c00000b98c783b */ /* 0x000e640000000200 */
[-C--:B------:R-:W-:Y:S06]  /*41e0*/  HMMA.16816.F32 R12, R60, R18.reuse, RZ ;  /* 0x000000123c0c723c */ /* 0x080fec00000018ff */
[----:B------:R2:W3:Y:S02]  /*41f0*/  LDSM.16.M88.4 R144, [R0+0x2000] ;  /* 0x002000000090783b */ /* 0x0004e40000000200 */
[C---:B------:R-:W-:Y:S06]  /*4200*/  HMMA.16816.F32 R16, R64.reuse, R18, RZ ;  /* 0x000000124010723c */ /* 0x040fec00000018ff */
[----:B------:R-:W1:Y:S02]  /*4210*/  LDSM.16.M88.4 R148, [R185+0xc800] ;  /* 0x00c80000b994783b */ /* 0x000e640000000200 */
[-C--:B----4-:R-:W-:Y:S06]  /*4220*/  HMMA.16816.F32 R20, R64, R32.reuse, RZ ;  /* 0x000000204014723c */ /* 0x090fec00000018ff */
        /* <DEDUP_REMOVED lines=8> */
[-C--:B------:R-:W-:Y:S06]  /*42b0*/  HMMA.16816.F32 R36, R64, R48.reuse, RZ ;  /* 0x000000304024723c */ /* 0x080fec00000018ff */
        /* <DEDUP_REMOVED lines=12> */
[C---:B---3--:R-:W-:Y:S08]  /*4380*/  HMMA.16816.F32 R8, R144.reuse, R140, R8 ;  /* 0x0000008c9008723c */ /* 0x048ff00000001808 */
[-C--:B------:R-:W-:Y:S08]  /*4390*/  HMMA.16816.F32 R12, R144, R142.reuse, R12 ;  /* 0x0000008e900c723c */ /* 0x080ff0000000180c */
[C---:B------:R-:W-:Y:S01]  /*43a0*/  HMMA.16816.F32 R16, R136.reuse, R142, R16 ;  /* 0x0000008e8810723c */ /* 0x040fe20000001810 */
[----:B------:R-:W1:Y:S07]  /*43b0*/  LDSM.16.M88.4 R140, [R183+0xc800] ;  /* 0x00c80000b78c783b */ /* 0x000e6e0000000200 */
[-C--:B------:R-:W-:Y:S08]  /*43c0*/  HMMA.16816.F32 R20, R136, R148.reuse, R20 ;  /* 0x000000948814723c */ /* 0x080ff00000001814 */
        /* <DEDUP_REMOVED lines=48> */
[----:B------:R-:W-:Y:S02]  /*46d0*/  FMUL.FTZ R19, R19, c[0x0][0x2ec] ;  /* 0x0000bb0013137a20 */ /* 0x000fe40000410000 */
[----:B------:R-:W-:Y:S02]  /*46e0*/  FMUL.FTZ R18, R18, c[0x0][0x2ec] ;  /* 0x0000bb0012127a20 */ /* 0x000fe40000410000 */
[----:B------:R-:W-:Y:S01]  /*46f0*/  FMUL.FTZ R15, R15, c[0x0][0x2ec] ;  /* 0x0000bb000f0f7a20 */ /* 0x000fe20000410000 */
[----:B------:R-:W4:Y:S01]  /*4700*/  MUFU.TANH R246, R6 ;  /* 0x0000000600f67308 */ /* 0x000f220000002400 */
[----:B------:R-:W-:Y:S09]  /*4710*/  FMUL.FTZ R12, R12, c[0x0][0x2ec] ;  /* 0x0000bb000c0c7a20 */ /* 0x000ff20000410000 */
[----:B------:R-:W-:Y:S10]  /*4720*/  MUFU.TANH R88, R14 ;  /* 0x0000000e00587308 */ /* 0x000ff40000002400 */
[----:B------:R4:W1:Y:S10]  /*4730*/  MUFU.TANH R244, R7 ;  /* 0x0000000700f47308 */ /* 0x0008740000002400 */
[----:B------:R-:W-:Y:S10]  /*4740*/  MUFU.TANH R87, R15 ;  /* 0x0000000f00577308 */ /* 0x000ff40000002400 */
[----:B------:R1:W-:Y:S01]  /*4750*/  MUFU.TANH R89, R11 ;  /* 0x0000000b00597308 */ /* 0x0003e20000002400 */
[----:B----4-:R-:W4:Y:S09]  /*4760*/  LDSM.16.M88.4 R4, [R184+0xc800] ;  /* 0x00c80000b804783b */ /* 0x010f320000000200 */
[----:B------:R2:W-:Y:S10]  /*4770*/  MUFU.TANH R90, R10 ;  /* 0x0000000a005a7308 */ /* 0x0005f40000002400 */
[----:B------:R4:W-:Y:S01]  /*4780*/  MUFU.TANH R109, R9 ;  /* 0x00000009006d7308 */ /* 0x0009e20000002400 */
[----:B-1----:R-:W3:Y:S09]  /*4790*/  LDL R11, [R1] ;  /* 0x00000000010b7983 */ /* 0x002ef20000100800 */
[----:B------:R1:W1:Y:S01]  /*47a0*/  MUFU.TANH R110, R8 ;  /* 0x00000008006e7308 */ /* 0x0002620000002400 */
[----:B--2---:R-:W-:Y:S04]  /*47b0*/  MOV R10, UR17 ;  /* 0x00000011000a7c02 */ /* 0x004fe80008000f00 */
[----:B------:R-:W-:Y:S05]  /*47c0*/  @P2 LEA R10, R10, R206, 0x7 ;  /* 0x000000ce0a0a2211 */ /* 0x000fea00078e38ff */
[----:B------:R-:W-:Y:S01]  /*47d0*/  MUFU.TANH R108, R12 ;  /* 0x0000000c006c7308 */ /* 0x000fe20000002400 */
[----:B------:R-:W-:Y:S02]  /*47e0*/  PLOP3.LUT P2, PT, PT, PT, UP0, 0x80, 0x0 ;  /* 0x000000000000781c */ /* 0x000fe40003f4f008 */
[C---:B------:R-:W-:Y:S01]  /*47f0*/  @P4 ISETP.GE.AND P4, PT, R10.reuse, UR4, PT ;  /* 0x000000040a004c0c */ /* 0x040fe2000bf86270 */
[-C--:B----4-:R-:W-:Y:S01]  /*4800*/  HMMA.16816.F32 R20, R148, R4.reuse, R20 ;  /* 0x000000049414723c */ /* 0x090fe20000001814 */
[----:B------:R-:W-:Y:S01]  /*4810*/  @P0 IADD3 R0, R10, 0x1, RZ ;  /* 0x000000010a000810 */ /* 0x000fe20007ffe0ff */
[----:B------:R-:W-:Y:S01]  /*4820*/  FMUL.FTZ R9, R2, 1.4426950216293334961 ;  /* 0x3fb8aa3b02097820 */ /* 0x000fe20000410000 */
[----:B------:R-:W-:Y:S02]  /*4830*/  PLOP3.LUT P0, PT, PT, PT, UP0, 0x80, 0x0 ;  /* 0x000000000000781c */ /* 0x000fe40003f0f008 */
[----:B------:R-:W-:Y:S01]  /*4840*/  @P5 ISETP.GE.AND P5, PT, R0, UR4, PT ;  /* 0x0000000400005c0c */ /* 0x000fe2000bfa6270 */
[----:B------:R-:W2:Y:S01]  /*4850*/  MUFU.TANH R217, R16 ;  /* 0x0000001000d97308 */ /* 0x000ea20000002400 */
[----:B------:R-:W-:Y:S01]  /*4860*/  MOV R0, R154 ;  /* 0x0000009a00007202 */ /* 0x000fe20000000f00 */
[C---:B------:R-:W-:Y:S01]  /*4870*/  HMMA.16816.F32 R24, R132.reuse, R4, R24 ;  /* 0x000000048418723c */ /* 0x040fe20000001818 */
[----:B------:R-:W4:Y:S03]  /*4880*/  LDL R5, [R1+0x4] ;  /* 0x0000040001057983 */ /* 0x000f260000100800 */
[----:B------:R-:W-:Y:S01]  /*4890*/  FSEL R9, R9, RZ, P3 ;  /* 0x000000ff09097208 */ /* 0x000fe20001800000 */
[C---:B-1----:R-:W-:Y:S01]  /*48a0*/  FMUL.FTZ R8, R203.reuse, 1.4426950216293334961 ;  /* 0x3fb8aa3bcb087820 */ /* 0x042fe20000410000 */
[----:B------:R-:W-:Y:S02]  /*48b0*/  @P2 FSEL R0, R154, -INF , !P4 ;  /* 0xff8000009a002808 */ /* 0x000fe40006000000 */
[----:B------:R-:W1:Y:S01]  /*48c0*/  MUFU.TANH R157, R17 ;  /* 0x00000011009d7308 */ /* 0x000e620000002400 */
[----:B------:R-:W-:Y:S01]  /*48d0*/  PLOP3.LUT P2, PT, PT, PT, UP0, 0x80, 0x0 ;  /* 0x000000000000781c */ /* 0x000fe20003f4f008 */
[-C--:B------:R-:W-:Y:S01]  /*48e0*/  HMMA.16816.F32 R28, R132, R6.reuse, R28 ;  /* 0x00000006841c723c */ /* 0x080fe2000000181c */
[----:B------:R-:W-:Y:S01]  /*48f0*/  FSETP.NEU.FTZ.AND P3, PT, R203, -INF , PT ;  /* 0xff800000cb00780b */ /* 0x000fe20003f7d000 */
[--C-:B------:R-:W-:Y:S01]  /*4900*/  FFMA.FTZ R2, R0, c[0x0][0x23c], -R9.reuse ;  /* 0x00008f0000027a23 */ /* 0x100fe20000010809 */
[----:B------:R-:W-:Y:S02]  /*4910*/  MOV R0, R158 ;  /* 0x0000009e00007202 */ /* 0x000fe40000000f00 */
[----:B------:R-:W-:Y:S01]  /*4920*/  FSEL R8, R8, RZ, P3 ;  /* 0x000000ff08087208 */ /* 0x000fe20001800000 */
[----:B------:R-:W-:Y:S01]  /*4930*/  FMUL.FTZ R20, R20, c[0x0][0x2ec] ;  /* 0x0000bb0014147a20 */ /* 0x000fe20000410000 */
[----:B------:R-:W-:Y:S01]  /*4940*/  @P0 FSEL R0, R158, -INF , !P5 ;  /* 0xff8000009e000808 */ /* 0x000fe20006800000 */
[----:B------:R1:W-:Y:S01]  /*4950*/  MUFU.EX2 R241, R2 ;  /* 0x0000000200f17308 */ /* 0x0003e20000000800 */
[----:B------:R-:W-:Y:S01]  /*4960*/  PLOP3.LUT P0, PT, PT, PT, UP0, 0x80, 0x0 ;  /* 0x000000000000781c */ /* 0x000fe20003f0f008 */
[C---:B------:R-:W-:Y:S02]  /*4970*/  HMMA.16816.F32 R32, R148.reuse, R6, R32 ;  /* 0x000000069420723c */ /* 0x040fe40000001820 */
[----:B------:R-:W-:Y:S02]  /*4980*/  FMUL.FTZ R21, R21, c[0x0][0x2ec] ;  /* 0x0000bb0015157a20 */ /* 0x000fe40000410000 */
[----:B------:R-:W-:Y:S02]  /*4990*/  FMUL.FTZ R24, R24, c[0x0][0x2ec] ;  /* 0x0000bb0018187a20 */ /* 0x000fe40000410000 */
[----:B------:R-:W-:Y:S02]  /*49a0*/  FMUL.FTZ R25, R25, c[0x0][0x2ec] ;  /* 0x0000bb0019197a20 */ /* 0x000fe40000410000 */
[----:B------:R-:W-:Y:S01]  /*49b0*/  MUFU.TANH R237, R19 ;  /* 0x0000001300ed7308 */ /* 0x000fe20000002400 */
[----:B------:R-:W-:Y:S03]  /*49c0*/  FMUL.FTZ R27, R27, c[0x0][0x2ec] ;  /* 0x0000bb001b1b7a20 */ /* 0x000fe60000410000 */
[----:B------:R-:W-:Y:S02]  /*49d0*/  FMUL.FTZ R26, R26, c[0x0][0x2ec] ;  /* 0x0000bb001a1a7a20 */ /* 0x000fe40000410000 */
[----:B------:R-:W-:Y:S02]  /*49e0*/  FMUL.FTZ R30, R30, c[0x0][0x2ec] ;  /* 0x0000bb001e1e7a20 */ /* 0x000fe40000410000 */
[----:B------:R-:W-:Y:S02]  /*49f0*/  FMUL.FTZ R31, R31, c[0x0][0x2ec] ;  /* 0x0000bb001f1f7a20 */ /* 0x000fe40000410000 */
        /* <DEDUP_REMOVED lines=9> */
[----:B------:R-:W-:Y:S01]  /*4a90*/  FMUL.FTZ R35, R35, c[0x0][0x2ec] ;  /* 0x0000bb0023237a20 */ /* 0x000fe20000410000 */
[----:B------:R-:W-:Y:S01]  /*4aa0*/  PLOP3.LUT P2, PT, PT, PT, UP0, 0x80, 0x0 ;  /* 0x000000000000781c */ /* 0x000fe20003f4f008 */
[----:B------:R-:W-:Y:S02]  /*4ab0*/  FMUL.FTZ R34, R34, c[0x0][0x2ec] ;  /* 0x0000bb0022227a20 */ /* 0x000fe40000410000 */
[----:B------:R-:W-:Y:S02]  /*4ac0*/  FMUL.FTZ R29, R29, c[0x0][0x2ec] ;  /* 0x0000bb001d1d7a20 */ /* 0x000fe40000410000 */
[----:B------:R-:W-:Y:S03]  /*4ad0*/  FMUL.FTZ R23, R23, c[0x0][0x2ec] ;  /* 0x0000bb0017177a20 */ /* 0x000fe60000410000 */
[----:B------:R1:W-:Y:S10]  /*4ae0*/  MUFU.EX2 R159, R2 ;  /* 0x00000002009f7308 */ /* 0x0003f40000000800 */
[----:B------:R-:W2:Y:S10]  /*4af0*/  MUFU.TANH R156, R20 ;  /* 0x00000014009c7308 */ /* 0x000eb40000002400 */
[----:B------:R-:W-:Y:S01]  /*4b00*/  MUFU.TANH R101, R25 ;  /* 0x0000001900657308 */ /* 0x000fe20000002400 */
[--C-:B-1----:R-:W-:Y:S01]  /*4b10*/  FFMA.FTZ R2, R0, c[0x0][0x23c], -R8.reuse ;  /* 0x00008f0000027a23 */ /* 0x102fe20000010808 */
[----:B------:R-:W-:Y:S02]  /*4b20*/  MOV R0, R244 ;  /* 0x000000f400007202 */ /* 0x000fe40000000f00 */
[----:B------:R-:W-:Y:S02]  /*4b30*/  @P0 FSEL R0, R244, -INF , !P5 ;  /* 0xff800000f4000808 */ /* 0x000fe40006800000 */
[----:B------:R-:W-:Y:S04]  /*4b40*/  PLOP3.LUT P0, PT, PT, PT, UP0, 0x80, 0x0 ;  /* 0x000000000000781c */ /* 0x000fe80003f0f008 */
[----:B------:R-:W-:Y:S01]  /*4b50*/  MUFU.EX2 R3, R2 ;  /* 0x0000000200037308 */ /* 0x000fe20000000800 */
[----:B------:R-:W-:Y:S09]  /*4b60*/  FFMA.FTZ R0, R0, c[0x0][0x23c], -R8 ;  /* 0x00008f0000007a23 */ /* 0x000ff20000010808 */
[----:B------:R-:W-:Y:S10]  /*4b70*/  MUFU.TANH R81, R27 ;  /* 0x0000001b00517308 */ /* 0x000ff40000002400 */
        /* <DEDUP_REMOVED lines=8> */
[----:B------:R-:W-:Y:S10]  /*4c00*/  MUFU.TANH R249, R29 ;  /* 0x0000001d00f97308 */ /* 0x000ff40000002400 */
[----:B------:R-:W-:Y:S10]  /*4c10*/  MUFU.TANH R234, R23 ;  /* 0x0000001700ea7308 */ /* 0x000ff40000002400 */
[----:B------:R-:W-:Y:S10]  /*4c20*/  MUFU.TANH R80, R30 ;  /* 0x0000001e00507308 */ /* 0x000ff40000002400 */
[----:B------:R-:W1:Y:S10]  /*4c30*/  MUFU.TANH R176, R32 ;  /* 0x0000002000b07308 */ /* 0x000e740000002400 */
[----:B------:R-:W-:Y:S10]  /*4c40*/  MUFU.TANH R79, R31 ;  /* 0x0000001f004f7308 */ /* 0x000ff40000002400 */
[----:B------:R-:W1:Y:S10]  /*4c50*/  MUFU.TANH R175, R33 ;  /* 0x0000002100af7308 */ /* 0x000e740000002400 */
[----:B------:R-:W-:Y:S10]  /*4c60*/  MUFU.TANH R220, R35 ;  /* 0x0000002300dc7308 */ /* 0x000ff40000002400 */
[----:B------:R-:W1:Y:S01]  /*4c70*/  MUFU.TANH R221, R34 ;  /* 0x0000002200dd7308 */ /* 0x000e620000002400 */
[C---:B---3--:R-:W-:Y:S01]  /*4c80*/  FMUL.FTZ R2, R11.reuse, 1.4426950216293334961 ;  /* 0x3fb8aa3b0b027820 */ /* 0x048fe20000410000 */
        /* <DEDUP_REMOVED lines=9> */
[C---:B----4-:R-:W-:Y:S01]  /*4d20*/  FSETP.NEU.FTZ.AND P3, PT, R5.reuse, -INF , PT ;  /* 0xff8000000500780b */ /* 0x050fe20003f7d000 */
[----:B------:R-:W-:Y:S05]  /*4d30*/  FMUL.FTZ R5, R5, 1.4426950216293334961 ;  /* 0x3fb8aa3b05057820 */ /* 0x000fea0000410000 */
[----:B------:R-:W-:Y:S02]  /*4d40*/  FSEL R0, R5, RZ, P3 ;  /* 0x000000ff05007208 */ /* 0x000fe40001800000 */
[----:B------:R-:W-:Y:S02]  /*4d50*/  PLOP3.LUT P3, PT, PT, PT, UP0, 0x80, 0x0 ;  /* 0x000000000000781c */ /* 0x000fe40003f6f008 */
[----:B---3--:R-:W-:Y:S02]  /*4d60*/  MOV R4, R90 ;  /* 0x0000005a00047202 */ /* 0x008fe40000000f00 */
        /* <DEDUP_REMOVED lines=74> */
[----:B-1----:R-:W-:Y:S03]  /*5210*/  MOV R4, R235 ;  /* 0x000000eb00047202 */ /* 0x002fe60000000f00 */
        /* <DEDUP_REMOVED lines=12> */
[----:B------:R-:W-:Y:S01]  /*52e0*/  MOV R11, R176 ;  /* 0x000000b0000b7202 */ /* 0x000fe20000000f00 */
        /* <DEDUP_REMOVED lines=68> */
[----:B------:R-:W2:Y:S10]  /*5730*/  MUFU.TANH R72, R46 ;  /* 0x0000002e00487308 */ /* 0x000eb40000002400 */
        /* <DEDUP_REMOVED lines=66> */
[----:B------:R-:W-:Y:S01]  /*5b60*/  PLOP3.LUT P0, PT, PT, PT, UP0, 0x80, 0x0 ;  /* 0x000000000000781c */ /* 0x000fe20003f0f008 */
[--C-:B------:R-:W-:Y:S01]  /*5b70*/  FFMA.FTZ R5, R11, c[0x0][0x23c], -R9.reuse ;  /* 0x00008f000b057a23 */ /* 0x100fe20000010809 */
[----:B------:R-:W1:Y:S01]  /*5b80*/  MUFU.TANH R162, R53 ;  /* 0x0000003500a27308 */ /* 0x000e620000002400 */
[----:B------:R-:W-:Y:S02]  /*5b90*/  FMUL.FTZ R60, R60, c[0x0][0x2ec] ;  /* 0x0000bb003c3c7a20 */ /* 0x000fe40000410000 */
[----:B------:R-:W-:Y:S01]  /*5ba0*/  FMUL.FTZ R61, R61, c[0x0][0x2ec] ;  /* 0x0000bb003d3d7a20 */ /* 0x000fe20000410000 */
[----:B------:R-:W-:Y:S01]  /*5bb0*/  @P2 FSEL R4, R218, -INF , !P3 ;  /* 0xff800000da042808 */ /* 0x000fe20005800000 */
[----:B------:R-:W-:Y:S01]  /*5bc0*/  FMUL.FTZ R62, R62, c[0x0][0x2ec] ;  /* 0x0000bb003e3e7a20 */ /* 0x000fe20000410000 */
[----:B------:R-:W-:Y:S01]  /*5bd0*/  PLOP3.LUT P2, PT, PT, PT, UP0, 0x80, 0x0 ;  /* 0x000000000000781c */ /* 0x000fe20003f4f008 */
[----:B------:R-:W-:Y:S02]  /*5be0*/  FMUL.FTZ R64, R64, c[0x0][0x2ec] ;  /* 0x0000bb0040407a20 */ /* 0x000fe40000410000 */
[----:B------:R-:W-:Y:S01]  /*5bf0*/  FMUL.FTZ R65, R65, c[0x0][0x2ec] ;  /* 0x0000bb0041417a20 */ /* 0x000fe20000410000 */
[----:B------:R1:W-:Y:S01]  /*5c00*/  MUFU.EX2 R213, R5 ;  /* 0x0000000500d57308 */ /* 0x0003e20000000800 */
[----:B------:R-:W-:Y:S02]  /*5c10*/  FMUL.FTZ R66, R66, c[0x0][0x2ec] ;  /* 0x0000bb0042427a20 */ /* 0x000fe40000410000 */
[----:B------:R-:W-:Y:S02]  /*5c20*/  FMUL.FTZ R67, R67, c[0x0][0x2ec] ;  /* 0x0000bb0043437a20 */ /* 0x000fe40000410000 */
[----:B------:R-:W-:Y:S05]  /*5c30*/  FMUL.FTZ R63, R63, c[0x0][0x2ec] ;  /* 0x0000bb003f3f7a20 */ /* 0x000fea0000410000 */
        /* <DEDUP_REMOVED lines=339> */
[----:B------:R-:W2:Y:S01]  /*7170*/  LDG.E R4, [R146.64+0x20] ;  /* 0x0000201292047981 */ /* 0x000ea2000c1e1900 */
        /* <DEDUP_REMOVED lines=66> */
[----:B------:R-:W-:Y:S02]  /*75a0*/  FADD.FTZ R33, -R144, R53 ;  /* 0x0000003590217221 */ /* 0x000fe40000010100 */
[----:B------:R-:W-:Y:S02]  /*75b0*/  FMUL.FTZ R16, R16, c[0x0][0x2ec] ;  /* 0x0000bb0010107a20 */ /* 0x000fe40000410000 */
[----:B------:R-:W-:Y:S02]  /*75c0*/  FADD.FTZ R21, -R144, R65 ;  /* 0x0000004190157221 */ /* 0x000fe40000010100 */
[----:B------:R-:W-:Y:S02]  /*75d0*/  FMUL.FTZ R148, R17, R5 ;  /* 0x0000000511947220 */ /* 0x000fe40000410000 */
[----:B------:R-:W-:Y:S01]  /*75e0*/  FFMA.FTZ R5, -R160, R160, 1 ;  /* 0x3f800000a0057423 */ /* 0x000fe200000101a0 */
[----:B------:R-:W-:Y:S01]  /*75f0*/  MOV R160, R202 ;  /* 0x000000ca00a07202 */ /* 0x000fe20000000f00 */
[----:B------:R-:W-:Y:S02]  /*7600*/  FMUL.FTZ R33, R149, R33 ;  /* 0x0000002195217220 */ /* 0x000fe40000410000 */
        /* <DEDUP_REMOVED lines=12> */
[----:B--2---:R-:W-:Y:S02]  /*76d0*/  FADD.FTZ R7, -R4, R7 ;  /* 0x0000000704077221 */ /* 0x004fe40000010100 */
[----:B------:R-:W-:Y:S02]  /*76e0*/  FMUL.FTZ R144, R32, R16 ;  /* 0x0000001020907220 */ /* 0x000fe40000410000 */
[----:B------:R-:W-:Y:S02]  /*76f0*/  FADD.FTZ R16, -R4, R6 ;  /* 0x0000000604107221 */ /* 0x000fe40000010100 */
[----:B------:R-:W-:Y:S02]  /*7700*/  FFMA.FTZ R6, -R246, R246, 1 ;  /* 0x3f800000f6067423 */ /* 0x000fe400000101f6 */
[----:B------:R-:W-:Y:S02]  /*7710*/  FMUL.FTZ R7, R121, R7 ;  /* 0x0000000779077220 */ /* 0x000fe40000410000 */
[----:B------:R-:W-:Y:S01]  /*7720*/  FMUL.FTZ R5, R5, c[0x0][0x2ec] ;  /* 0x0000bb0005057a20 */ /* 0x000fe20000410000 */
[----:B------:R1:W5:Y:S01]  /*7730*/  LDL.LU R121, [R1+0x160] ;  /* 0x0001600001797983 */ /* 0x0003620000300800 */
        /* <DEDUP_REMOVED lines=9> */
[----:B---3--:R-:W-:Y:S02]  /*77d0*/  FMUL.FTZ R146, R33, R17 ;  /* 0x0000001121927220 */ /* 0x008fe40000410000 */
        /* <DEDUP_REMOVED lines=33> */
[----:B------:R-:W-:Y:S01]  /*79f0*/  FMUL.FTZ R17, R243, R17 ;  /* 0x00000011f3117220 */ /* 0x000fe20000410000 */
[----:B------:R1:W5:Y:S01]  /*7a00*/  LDL.LU R116, [R1+0x14c] ;  /* 0x00014c0001747983 */ /* 0x0003620000300800 */
[----:B------:R-:W-:Y:S02]  /*7a10*/  FMUL.FTZ R6, R6, c[0x0][0x2ec] ;  /* 0x0000bb0006067a20 */ /* 0x000fe40000410000 */
[----:B------:R-:W-:Y:S01]  /*7a20*/  FFMA.FTZ R7, -R218, R218, 1 ;  /* 0x3f800000da077423 */ /* 0x000fe200000101da */
[----:B------:R1:W5:Y:S01]  /*7a30*/  LDL.LU R115, [R1+0x148] ;  /* 0x0001480001737983 */ /* 0x0003620000300800 */
[----:B------:R-:W-:Y:S02]  /*7a40*/  FMUL.FTZ R136, R19, R5 ;  /* 0x0000000513887220 */ /* 0x000fe40000410000 */
[----:B------:R-:W-:Y:S02]  /*7a50*/  FMUL.FTZ R5, R16, c[0x0][0x2ec] ;  /* 0x0000bb0010057a20 */ /* 0x000fe40000410000 */
[----:B------:R-:W-:Y:S02]  /*7a60*/  FADD.FTZ R18, -R4, R38 ;  /* 0x0000002604127221 */ /* 0x000fe40000010100 */
[----:B------:R-:W-:Y:S02]  /*7a70*/  FMUL.FTZ R137, R20, R6 ;  /* 0x0000000614897220 */ /* 0x000fe40000410000 */
[----:B------:R-:W-:Y:S02]  /*7a80*/  FMUL.FTZ R6, R7, c[0x0][0x2ec] ;  /* 0x0000bb0007067a20 */ /* 0x000fe40000410000 */
[C---:B------:R-:W-:Y:S02]  /*7a90*/  FADD.FTZ R7, -R4.reuse, R51 ;  /* 0x0000003304077221 */ /* 0x040fe40000010100 */
        /* <DEDUP_REMOVED lines=184> */
[----:B------:R-:W-:Y:S01]  /*8620*/  FMUL.FTZ R17, R9, R5 ;  /* 0x0000000509117220 */ /* 0x000fe20000410000 */
[----:B------:R1:W5:Y:S01]  /*8630*/  LDL.LU R79, [R1+0xb8] ;  /* 0x0000b800014f7983 */ /* 0x0003620000300800 */
        /* <DEDUP_REMOVED lines=64> */
[C---:B------:R-:W-:Y:S01]  /*8a40*/  @!P2 LEA R2, P3, R11.reuse, R4, 0x6 ;  /* 0x000000040b02a211 */ /* 0x040fe200078630ff */
        /* <DEDUP_REMOVED lines=56> */
.L_x_1814:
[----:B------:R-:W-:Y:S01]  /*8dd0*/  F2FP.PACK_AB R28, R158, R159 ;  /* 0x0000009f9e1c723e */ /* 0x000fe200000000ff */
[----:B------:R-:W3:Y:S01]  /*8de0*/  LDL R42, [R1+0x44] ;  /* 0x00004400012a7983 */ /* 0x000ee20000100800 */
        /* <DEDUP_REMOVED lines=21> */
[----:B--2---:R-:W-:Y:S02]  /*8f40*/  F2FP.PACK_AB R13, R37, R38 ;  /* 0x00000026250d723e */ /* 0x004fe400000000ff */
        /* <DEDUP_REMOVED lines=42> */
[----:B--2---:R-:W-:Y:S04]  /*91f0*/  IMAD.SHL.U32 R0, R190, 0x2, RZ ;  /* 0x00000002be007824 */ /* 0x004fe800078e00ff */
[----:B------:R-:W-:Y:S01]  /*9200*/  IMAD.IADD R2, R0, 0x1, R181 ;  /* 0x0000000100027824 */ /* 0x000fe200078e02b5 */
[----:B-----5:R-:W-:Y:S04]  /*9210*/  LDSM.16.MT88.4 R4, [R3+0x1c000] ;  /* 0x01c000000304783b */ /* 0x020fe80000004200 */
[----:B------:R-:W2:Y:S04]  /*9220*/  LDSM.16.MT88.4 R8, [R0+0x8000] ;  /* 0x008000000008783b */ /* 0x000ea80000004200 */
[----:B------:R-:W4:Y:S04]  /*9230*/  LDSM.16.MT88.4 R12, [R3+0x20000] ;  /* 0x02000000030c783b */ /* 0x000f280000004200 */
[----:B------:R-:W1:Y:S04]  /*9240*/  LDSM.16.MT88.4 R16, [R2+0x8000] ;  /* 0x008000000210783b */ /* 0x000e680000004200 */
[----:B------:R-:W-:Y:S04]  /*9250*/  LDSM.16.MT88.4 R20, [R3+0x1c800] ;  /* 0x01c800000314783b */ /* 0x000fe80000004200 */
[----:B------:R-:W1:Y:S04]  /*9260*/  LDSM.16.MT88.4 R24, [R0+0x8800] ;  /* 0x008800000018783b */ /* 0x000e680000004200 */
[----:B------:R-:W1:Y:S04]  /*9270*/  LDSM.16.MT88.4 R28, [R3+0x20800] ;  /* 0x02080000031c783b */ /* 0x000e680000004200 */
[----:B------:R-:W1:Y:S01]  /*9280*/  LDSM.16.MT88.4 R32, [R2+0x8800] ;  /* 0x008800000220783b */ /* 0x000e620000004200 */
[-C--:B--2---:R-:W-:Y:S08]  /*9290*/  HMMA.16816.F32 R68, R4, R8.reuse, R68 ;  /* 0x000000080444723c */ /* 0x084ff00000001844 */
[C---:B----4-:R-:W-:Y:S08]  /*92a0*/  HMMA.16816.F32 R72, R12.reuse, R8, R72 ;  /* 0x000000080c48723c */ /* 0x050ff00000001848 */
[-C--:B------:R-:W-:Y:S08]  /*92b0*/  HMMA.16816.F32 R76, R12, R10.reuse, R76 ;  /* 0x0000000a0c4c723c */ /* 0x080ff0000000184c */
[C---:B------:R-:W-:Y:S01]  /*92c0*/  HMMA.16816.F32 R80, R4.reuse, R10, R80 ;  /* 0x0000000a0450723c */ /* 0x040fe20000001850 */
[----:B------:R-:W-:Y:S07]  /*92d0*/  LDSM.16.MT88.4 R8, [R0+0x9000] ;  /* 0x009000000008783b */ /* 0x000fee0000004200 */
[-C--:B-1----:R-:W-:Y:S08]  /*92e0*/  HMMA.16816.F32 R84, R4, R16.reuse, R84 ;  /* 0x000000100454723c */ /* 0x082ff00000001854 */
[C---:B------:R-:W-:Y:S08]  /*92f0*/  HMMA.16816.F32 R88, R12.reuse, R16, R88 ;  /* 0x000000100c58723c */ /* 0x040ff00000001858 */
[-C--:B------:R-:W-:Y:S01]  /*9300*/  HMMA.16816.F32 R92, R12, R18.reuse, R92 ;  /* 0x000000120c5c723c */ /* 0x080fe2000000185c */
[----:B------:R-:W-:Y:S07]  /*9310*/  LDSM.16.MT88.4 R12, [R3+0x21000] ;  /* 0x02100000030c783b */ /* 0x000fee0000004200 */
[----:B------:R-:W-:Y:S01]  /*9320*/  HMMA.16816.F32 R96, R4, R18, R96 ;  /* 0x000000120460723c */ /* 0x000fe20000001860 */
[----:B------:R-:W1:Y:S04]  /*9330*/  LDSM.16.MT88.4 R4, [R3+0x1d000] ;  /* 0x01d000000304783b */ /* 0x000e680000004200 */
[----:B------:R-:W2:Y:S03]  /*9340*/  LDSM.16.MT88.4 R16, [R2+0x9000] ;  /* 0x009000000210783b */ /* 0x000ea60000004200 */
[-C--:B------:R-:W-:Y:S08]  /*9350*/  HMMA.16816.F32 R68, R20, R24.reuse, R68 ;  /* 0x000000181444723c */ /* 0x080ff00000001844 */
[C---:B------:R-:W-:Y:S08]  /*9360*/  HMMA.16816.F32 R72, R28.reuse, R24, R72 ;  /* 0x000000181c48723c */ /* 0x040ff00000001848 */
[-C--:B------:R-:W-:Y:S08]  /*9370*/  HMMA.16816.F32 R76, R28, R26.reuse, R76 ;  /* 0x0000001a1c4c723c */ /* 0x080ff0000000184c */
[C---:B------:R-:W-:Y:S01]  /*9380*/  HMMA.16816.F32 R80, R20.reuse, R26, R80 ;  /* 0x0000001a1450723c */ /* 0x040fe20000001850 */
[----:B------:R-:W-:Y:S07]  /*9390*/  LDSM.16.MT88.4 R24, [R0+0x9800] ;  /* 0x009800000018783b */ /* 0x000fee0000004200 */
[-C--:B------:R-:W-:Y:S04]  /*93a0*/  HMMA.16816.F32 R84, R20, R32.reuse, R84 ;  /* 0x000000201454723c */ /* 0x080fe80000001854 */
[----:B---3--:R-:W-:Y:S04]  /*93b0*/  IMAD.SHL.U32 R146, R42, 0x2, RZ ;  /* 0x000000022a927824 */ /* 0x008fe800078e00ff */
        /* <DEDUP_REMOVED lines=117> */
.L_x_1815:
        /* <DEDUP_REMOVED lines=519> */
.L_x_1817:
        /* <DEDUP_REMOVED lines=19> */
.L_x_1818:
        /* <DEDUP_REMOVED lines=47> */
.L_x_1820:
[----:B------:R-:W-:Y:S05]  /*bfa0*/  BSYNC B0 ;  /* 0x0000000000007941 */ /* 0x000fea0003800000 */
.L_x_1819:
        /* <DEDUP_REMOVED lines=15> */
.L_x_1822:
[----:B------:R-:W-:Y:S05]  /*c0a0*/  BSYNC B0 ;  /* 0x0000000000007941 */ /* 0x000fea0003800000 */
.L_x_1821:
        /* <DEDUP_REMOVED lines=15> */
.L_x_1824:
[----:B------:R-:W-:Y:S05]  /*c1a0*/  BSYNC B0 ;  /* 0x0000000000007941 */ /* 0x000fea0003800000 */
.L_x_1823:
        /* <DEDUP_REMOVED lines=14> */
.L_x_1826:
[----:B------:R-:W-:Y:S05]  /*c290*/  BSYNC B0 ;  /* 0x0000000000007941 */ /* 0x000fea0003800000 */
.L_x_1825:
        /* <DEDUP_REMOVED lines=25> */
.L_x_1828:
[----:B------:R-:W-:Y:S05]  /*c430*/  BSYNC B0 ;  /* 0x0000000000007941 */ /* 0x000fea0003800000 */
.L_x_1827:
        /* <DEDUP_REMOVED lines=13> */
.L_x_1830:
[----:B------:R-:W-:Y:S05]  /*c510*/  BSYNC B0 ;  /* 0x0000000000007941 */ /* 0x000fea0003800000 */
.L_x_1829:
        /* <DEDUP_REMOVED lines=13> */
.L_x_1832:
[----:B------:R-:W-:Y:S05]  /*c5f0*/  BSYNC B0 ;  /* 0x0000000000007941 */ /* 0x000fea0003800000 */
.L_x_1831:
        /* <DEDUP_REMOVED lines=12> */
.L_x_1781:
        /* <DEDUP_REMOVED lines=21> */
.L_x_1834:
        /* <DEDUP_REMOVED lines=19> */
.L_x_1835:
        /* <DEDUP_REMOVED lines=36> */
.L_x_1837:
[----:B------:R-:W-:Y:S05]  /*cb80*/  BSYNC B0 ;  /* 0x0000000000007941 */ /* 0x000fea0003800000 */
.L_x_1836:
        /* <DEDUP_REMOVED lines=15> */
.L_x_1839:
[----:B------:R-:W-:Y:S05]  /*cc80*/  BSYNC B0 ;  /* 0x0000000000007941 */ /* 0x000fea0003800000 */
.L_x_1838:
        /* <DEDUP_REMOVED lines=15> */
.L_x_1841:
[----:B------:R-:W-:Y:S05]  /*cd80*/  BSYNC B0 ;  /* 0x0000000000007941 */ /* 0x000fea0003800000 */
.L_x_1840:
        /* <DEDUP_REMOVED lines=14> */
.L_x_1843:
[----:B------:R-:W-:Y:S05]  /*ce70*/  BSYNC B0 ;  /* 0x0000000000007941 */ /* 0x000fea0003800000 */
.L_x_1842:
        /* <DEDUP_REMOVED lines=25> */
.L_x_1845:
[----:B------:R-:W-:Y:S05]  /*d010*/  BSYNC B0 ;  /* 0x0000000000007941 */ /* 0x000fea0003800000 */
.L_x_1844:
        /* <DEDUP_REMOVED lines=13> */
.L_x_1847:
[----:B------:R-:W-:Y:S05]  /*d0f0*/  BSYNC B0 ;  /* 0x0000000000007941 */ /* 0x000fea0003800000 */
.L_x_1846:
        /* <DEDUP_REMOVED lines=13> */
.L_x_1849:
[----:B------:R-:W-:Y:S05]  /*d1d0*/  BSYNC B0 ;  /* 0x0000000000007941 */ /* 0x000fea0003800000 */
.L_x_1848:
        /* <DEDUP_REMOVED lines=11> */
.L_x_1833:
[----:B------:R-:W-:Y:S05]  /*d290*/  BSYNC B1 ;  /* 0x0000000000017941 */ /* 0x000fea0003800000 */
.L_x_1776:
        /* <DEDUP_REMOVED lines=11> */
.L_x_1850:
[----:B------:R-:W-:Y:S05]  /*d350*/  EXIT ;  /* 0x000000000000794d */ /* 0x000fea0003800000 */
.L_x_1852:
        /* <DEDUP_REMOVED lines=10> */
.L_x_2486:


//--------------------- .text._ZN5flash44flash_bwd_dq_dk_dv_loop_seqk_parallel_kernelI23Flash_bwd_kernel_traitsILi64ELi128ELi128ELi8ELi4ELi4ELi4ELb0ELb0EN7cutlass6half_tE19Flash_kernel_traitsILi64ELi128ELi128ELi8ES3_EELb1ELb0ELb1ELb0ELb0ELb0ELb0EEEvNS_16Flash_bwd_paramsE --------------------------
	.section	.text._ZN5flash44flash_bwd_dq_dk_dv_loop_seqk_parallel_kernelI23Flash_bwd_kernel_traitsILi64ELi128ELi128ELi8ELi4ELi4ELi4ELb0ELb0EN7cutlass6half_tE19Flash_kernel_traitsILi64ELi128ELi128ELi8ES3_EELb1ELb0ELb1ELb0ELb0ELb0ELb0EEEvNS_16Flash_bwd_paramsE,"ax",@progbits
	.sectioninfo	@"SHI_REGISTERS=255"
	.align	128
        .global         _ZN5flash44flash_bwd_dq_dk_dv_loop_seqk_parallel_kernelI23Flash_bwd_kernel_traitsILi64ELi128ELi128ELi8ELi4ELi4ELi4ELb0ELb0EN7cutlass6half_tE19Flash_kernel_traitsILi64ELi128ELi128ELi8ES3_EELb1ELb0ELb1ELb0ELb0ELb0ELb0EEEvNS_16Flash_bwd_paramsE
        .type           _ZN5flash44flash_bwd_dq_dk_dv_loop_seqk_parallel_kernelI23Flash_bwd_kernel_traitsILi64ELi128ELi128ELi8ELi4ELi4ELi4ELb0ELb0EN7cutlass6half_tE19Flash_kernel_traitsILi64ELi128ELi128ELi8ES3_EELb1ELb0ELb1ELb0ELb0ELb0ELb0EEEvNS_16Flash_bwd_paramsE,@function
        .size           _ZN5flash44flash_bwd_dq_dk_dv_loop_seqk_parallel_kernelI23Flash_bwd_kernel_traitsILi64ELi128ELi128ELi8ELi4ELi4ELi4ELb0ELb0EN7cutlass6half_tE19Flash_kernel_traitsILi64ELi128ELi128ELi8ES3_EELb1ELb0ELb1ELb0ELb0ELb0ELb0EEEvNS_16Flash_bwd_paramsE,(.L_x_2487 - _ZN5flash44flash_bwd_dq_dk_dv_loop_seqk_parallel_kernelI23Flash_bwd_kernel_traitsILi64ELi128ELi128ELi8ELi4ELi4ELi4ELb0ELb0EN7cutlass6half_tE19Flash_kernel_traitsILi64ELi128ELi128ELi8ES3_EELb1ELb0ELb1ELb0ELb0ELb0ELb0EEEvNS_16Flash_bwd_paramsE)
        .other          _ZN5flash44flash_bwd_dq_dk_dv_loop_seqk_parallel_kernelI23Flash_bwd_kernel_traitsILi64ELi128ELi128ELi8ELi4ELi4ELi4ELb0ELb0EN7cutlass6half_tE19Flash_kernel_traitsILi64ELi128ELi128ELi8ES3_EELb1ELb0ELb1ELb0ELb0ELb0ELb0EEEvNS_16Flash_bwd_paramsE,@"STO_CUDA_ENTRY STV_DEFAULT"
_ZN5flash44flash_bwd_dq_dk_dv_loop_seqk_parallel_kernelI23Flash_bwd_kernel_traitsILi64ELi128ELi128ELi8ELi4ELi4ELi4ELb0ELb0EN7cutlass6half_tE19Flash_kernel_traitsILi64ELi128ELi128ELi8ES3_EELb1ELb0ELb1ELb0ELb0ELb0ELb0EEEvNS_16Flash_bwd_paramsE:
.text._ZN5flash44flash_bwd_dq_dk_dv_loop_seqk_parallel_kernelI23Flash_bwd_kernel_traitsILi64ELi128ELi128ELi8ELi4ELi4ELi4ELb0ELb0EN7cutlass6half_tE19Flash_kernel_traitsILi64ELi128ELi128ELi8ES3_EELb1ELb0ELb1ELb0ELb0ELb0ELb0EEEvNS_16Flash_bwd_paramsE:
        /* <DEDUP_REMOVED lines=13> */
[----:B------:R-:W-:Y:S01]  /*00d0*/  UMOV UR5, 0x80 ;  /* 0x0000008000057882 */ /* 0x000fe20000000000 */
[----:B------:R-:W-:Y:S01]  /*00e0*/  IMAD.MOV.U32 R233, RZ, RZ, 0x20 ;  /* 0x00000020ffe97424 */ /* 0x000fe200078e00ff */
[----:B------:R-:W-:Y:S01]  /*00f0*/  ULDC UR4, c[0x0][0x210] ;  /* 0x0000840000047ab9 */ /* 0x000fe20000000800 */
[----:B------:R-:W-:Y:S01]  /*0100*/  IMAD.MOV.U32 R231, RZ, RZ, -0x10 ;  /* 0xfffffff0ffe77424 */ /* 0x000fe200078e00ff */
[----:B------:R-:W-:Y:S02]  /*0110*/  ULDC UR59, c[0x0][0x234] ;  /* 0x00008d00003b7ab9 */ /* 0x000fe40000000800 */
[----:B------:R-:W-:Y:S01]  /*0120*/  ULDC UR11, c[0x0][0x374] ;  /* 0x0000dd00000b7ab9 */ /* 0x000fe20000000800 */
[----:B------:R-:W2:Y:S01]  /*0130*/  S2UR UR39, SR_CTAID.Z ;  /* 0x00000000002779c3 */ /* 0x000ea20000002700 */
[----:B------:R-:W-:-:S02]  /*0140*/  UIMAD UR59, UR5, UR4, UR59 ;  /* 0x00000004053b72a4 */ /* 0x000fc4000f8e023b */
[----:B------:R-:W-:Y:S02]  /*0150*/  UIMAD UR4, UR11, 0xc0, URZ ;  /* 0x000000c00b0478a4 */ /* 0x000fe4000f8e023f */
[----:B------:R-:W-:Y:S02]  /*0160*/  ULDC UR6, c[0x0][0x1c0] ;  /* 0x0000700000067ab9 */ /* 0x000fe40000000800 */
[----:B------:R-:W-:Y:S02]  /*0170*/  ULDC UR12, c[0x0][0x194] ;  /* 0x00006500000c7ab9 */ /* 0x000fe40000000800 */
[----:B------:R-:W-:Y:S02]  /*0180*/  ULDC.U8 UR9, c[0x0][0x3d0] ;  /* 0x0000f40000097ab9 */ /* 0x000fe40000000000 */
[----:B------:R-:W-:Y:S02]  /*0190*/  UISETP.NE.AND UP6, UPT, UR9, URZ, UPT ;  /* 0x0000003f0900728c */ /* 0x000fe4000bfc5270 */
[----:B------:R-:W-:Y:S01]  /*01a0*/  ULDC.U8 UR8, c[0x0][0x328] ;  /* 0x0000ca0000087ab9 */ /* 0x000fe20000000000 */
[----:B-1----:R-:W-:Y:S01]  /*01b0*/  SHF.R.S32.HI R5, RZ, 0x1f, R10 ;  /* 0x0000001fff057819 */ /* 0x002fe2000001140a */
[----:B------:R-:W-:-:S02]  /*01c0*/  UISETP.NE.AND UP5, UPT, UR8, URZ, UPT ;  /* 0x0000003f0800728c */ /* 0x000fc4000bfa5270 */
[----:B------:R-:W-:Y:S01]  /*01d0*/  ULDC UR50, c[0x0][0x22c] ;  /* 0x00008b0000327ab9 */ /* 0x000fe20000000800 */
[CC--:B------:R-:W-:Y:S01]  /*01e0*/  LEA.HI R0, R5.reuse, R10.reuse, RZ, 0x4 ;  /* 0x0000000a05007211 */ /* 0x0c0fe200078f20ff */
[----:B------:R-:W-:Y:S01]  /*01f0*/  ULDC UR40, c[0x0][0x1c0] ;  /* 0x0000700000287ab9 */ /* 0x000fe20000000800 */
[CC--:B------:R-:W-:Y:S01]  /*0200*/  LEA.HI R250, R5.reuse, R10.reuse, RZ, 0x7 ;  /* 0x0000000a05fa7211 */ /* 0x0c0fe200078f38ff */
[----:B------:R-:W-:Y:S01]  /*0210*/  ULDC UR10, c[0x0][0x1c0] ;  /* 0x00007000000a7ab9 */ /* 0x000fe20000000800 */
[CC--:B------:R-:W-:Y:S01]  /*0220*/  LEA.HI R2, R5.reuse, R10.reuse, RZ, 0x5 ;  /* 0x0000000a05027211 */ /* 0x0c0fe200078f28ff */
[----:B--2---:R-:W-:Y:S01]  /*0230*/  UIMAD UR5, UR38, UR6, UR39 ;  /* 0x00000006260572a4 */ /* 0x004fe2000f8e0227 */
[CC--:B------:R-:W-:Y:S01]  /*0240*/  LEA.HI R9, R5.reuse, R10.reuse, RZ, 0x3 ;  /* 0x0000000a05097211 */ /* 0x0c0fe200078f18ff */
[----:B------:R-:W-:Y:S01]  /*0250*/  UIMAD UR6, UR12, 0xc0, URZ ;  /* 0x000000c00c0678a4 */ /* 0x000fe2000f8e023f */
[CC--:B------:R-:W-:Y:S01]  /*0260*/  LEA.HI R13, R5.reuse, R10.reuse, RZ, 0x6 ;  /* 0x0000000a050d7211 */ /* 0x0c0fe200078f30ff */
[----:B------:R-:W-:Y:S01]  /*0270*/  USHF.R.S32.HI UR9, URZ, 0x1f, UR39 ;  /* 0x0000001f3f097899 */ /* 0x000fe20008011427 */
[----:B------:R-:W-:Y:S01]  /*0280*/  LEA.HI R5, R5, R10, RZ, 0x2 ;  /* 0x0000000a05057211 */ /* 0x000fe200078f10ff */
[----:B------:R-:W-:Y:S01]  /*0290*/  ULDC UR13, c[0x0][0x1c0] ;  /* 0x00007000000d7ab9 */ /* 0x000fe20000000800 */
[----:B------:R-:W-:Y:S01]  /*02a0*/  LOP3.LUT R3, R0, 0xfffffff0, RZ, 0xc0, !PT ;  /* 0xfffffff000037812 */ /* 0x000fe200078ec0ff */
[----:B------:R-:W-:Y:S01]  /*02b0*/  UIMAD.WIDE UR40, UR50, UR40, URZ ;  /* 0x00000028322872a5 */ /* 0x000fe2000f8e023f */
[----:B------:R-:W-:Y:S01]  /*02c0*/  LOP3.LUT R4, R5, 0x7ffffffc, RZ, 0xc0, !PT ;  /* 0x7ffffffc05047812 */ /* 0x000fe200078ec0ff */
[----:B------:R-:W-:Y:S01]  /*02d0*/  UIMAD UR51, UR39, UR50, URZ ;  /* 0x00000032273372a4 */ /* 0x000fe2000f8e023f */
[----:B------:R-:W-:Y:S01]  /*02e0*/  LOP3.LUT R6, R2, 0xffffffe0, RZ, 0xc0, !PT ;  /* 0xffffffe002067812 */ /* 0x000fe200078ec0ff */
[C---:B------:R-:W-:Y:S01]  /*02f0*/  IMAD.IADD R8, R10.reuse, 0x1, -R3 ;  /* 0x000000010a087824 */ /* 0x040fe200078e0a03 */
[----:B------:R-:W-:Y:S01]  /*0300*/  SHF.R.S32.HI R3, RZ, 0x4, R0 ;  /* 0x00000004ff037819 */ /* 0x000fe20000011400 */
[C---:B------:R-:W-:Y:S01]  /*0310*/  IMAD.IADD R14, R10.reuse, 0x1, -R4 ;  /* 0x000000010a0e7824 */ /* 0x040fe200078e0a04 */
[----:B------:R-:W-:Y:S01]  /*0320*/  SHF.R.S32.HI R4, RZ, 0x5, R2 ;  /* 0x00000005ff047819 */ /* 0x000fe20000011402 */
[----:B------:R-:W-:Y:S01]  /*0330*/  IMAD.IADD R6, R10, 0x1, -R6 ;  /* 0x000000010a067824 */ /* 0x000fe200078e0a06 */
[----:B------:R-:W-:Y:S01]  /*0340*/  LEA.HI R0, R0, R3, RZ, 0x1 ;  /* 0x0000000300007211 */ /* 0x000fe200078f08ff */
[----:B------:R-:W-:Y:S01]  /*0350*/  UIMAD UR50, UR50, UR10, URZ ;  /* 0x0000000a323272a4 */ /* 0x000fe2000f8e023f */
[----:B------:R-:W-:Y:S01]  /*0360*/  SHF.R.S32.HI R2, RZ, 0x1f, R2 ;  /* 0x0000001fff027819 */ /* 0x000fe20000011402 */
[----:B------:R-:W-:Y:S01]  /*0370*/  ULDC UR15, c[0x0][0x1c0] ;  /* 0x00007000000f7ab9 */ /* 0x000fe20000000800 */
[----:B------:R-:W-:Y:S01]  /*0380*/  LOP3.LUT R7, R9, 0xfffffff8, RZ, 0xc0, !PT ;  /* 0xfffffff809077812 */ /* 0x000fe200078ec0ff */
[----:B------:R-:W-:Y:S01]  /*0390*/  ULDC UR16, c[0x0][0x224] ;  /* 0x0000890000107ab9 */ /* 0x000fe20000000800 */
[----:B------:R-:W-:Y:S01]  /*03a0*/  LOP3.LUT R0, R0, 0xfffffffe, RZ, 0xc0, !PT ;  /* 0xfffffffe00007812 */ /* 0x000fe200078ec0ff */
[----:B------:R-:W-:Y:S01]  /*03b0*/  USHF.R.S32.HI UR8, URZ, 0x1f, UR16 ;  /* 0x0000001f3f087899 */ /* 0x000fe20008011410 */
[----:B------:R-:W-:Y:S01]  /*03c0*/  LEA.HI R2, R2, R4, RZ, 0x2 ;  /* 0x0000000402027211 */ /* 0x000fe200078f10ff */
[----:B------:R-:W-:Y:S01]  /*03d0*/  IMAD.IADD R7, R10, 0x1, -R7 ;  /* 0x000000010a077824 */ /* 0x000fe200078e0a07 */
[----:B------:R-:W-:Y:S01]  /*03e0*/  SHF.R.S32.HI R250, RZ, 0x7, R250 ;  /* 0x00000007fffa7819 */ /* 0x000fe200000114fa */
[----:B------:R-:W-:Y:S01]  /*03f0*/  IMAD.IADD R10, R3, 0x1, -R0 ;  /* 0x00000001030a7824 */ /* 0x000fe200078e0a00 */
[----:B------:R-:W-:Y:S01]  /*0400*/  LOP3.LUT R2, R2, 0xfffffffc, RZ, 0xc0, !PT ;  /* 0xfffffffc02027812 */ /* 0x000fe200078ec0ff */
[C---:B------:R-:W-:Y:S01]  /*0410*/  IMAD.SHL.U32 R238, R7.reuse, 0x8, RZ ;  /* 0x0000000807ee7824 */ /* 0x040fe200078e00ff */
[--C-:B------:R-:W-:Y:S01]  /*0420*/  SHF.R.S32.HI R3, RZ, 0x2, R5.reuse ;  /* 0x00000002ff037819 */ /* 0x100fe20000011405 */
[----:B------:R-:W-:Y:S01]  /*0430*/  UIMAD.WIDE.U32 UR46, UR38, UR16, URZ ;  /* 0x00000010262e72a5 */ /* 0x000fe2000f8e003f */
[----:B------:R-:W-:Y:S01]  /*0440*/  SHF.R.S32.HI R0, RZ, 0x1f, R5 ;  /* 0x0000001fff007819 */ /* 0x000fe20000011405 */
[----:B------:R-:W-:Y:S01]  /*0450*/  IMAD.IADD R15, R4, 0x1, -R2 ;  /* 0x00000001040f7824 */ /* 0x000fe200078e0a02 */
[----:B------:R-:W-:Y:S01]  /*0460*/  SHF.R.S32.HI R2, RZ, 0x1f, R6 ;  /* 0x0000001fff027819 */ /* 0x000fe20000011406 */
[----:B------:R-:W-:Y:S01]  /*0470*/  USHF.L.U32 UR49, UR50, 0x7, URZ ;  /* 0x0000000732317899 */ /* 0x000fe2000800063f */
        /* <DEDUP_REMOVED lines=11> */
[----:B------:R-:W-:Y:S01]  /*0530*/  ULDC UR61, c[0x0][0x1c8] ;  /* 0x00007200003d7ab9 */ /* 0x000fe20000000800 */
[----:B------:R-:W-:Y:S01]  /*0540*/  LOP3.LUT R0, R2, 0x1c0, RZ, 0xc0, !PT ;  /* 0x000001c002007812 */ /* 0x000fe200078ec0ff */
[----:B------:R-:W-:Y:S01]  /*0550*/  @UP5 UIMAD UR60, UR38, UR54, URZ ;  /* 0x00000036263c52a4 */ /* 0x000fe2000f8e023f */
[----:B------:R-:W-:Y:S01]  /*0560*/  LEA.HI R11, R3, R8, RZ, 0x3 ;  /* 0x00000008030b7211 */ /* 0x000fe200078f18ff */
[----:B------:R-:W-:Y:S01]  /*0570*/  UIMAD UR58, UR5, UR58, URZ ;  /* 0x0000003a053a72a4 */ /* 0x000fe2000f8e023f */
[----:B------:R-:W-:Y:S01]  /*0580*/  SHF.R.U32.HI R3, RZ, 0x3, R0 ;  /* 0x00000003ff037819 */ /* 0x000fe20000011600 */
[----:B------:R-:W-:Y:S01]  /*0590*/  ULDC UR43, c[0x0][0x2e8] ;  /* 0x0000ba00002b7ab9 */ /* 0x000fe20000000800 */
[----:B------:R-:W-:Y:S01]  /*05a0*/  LOP3.LUT R2, R0, 0x38, R238, 0xf8, !PT ;  /* 0x0000003800027812 */ /* 0x000fe200078ef8ee */
[----:B------:R-:W-:Y:S01]  /*05b0*/  ULDC UR42, c[0x0][0x2e8] ;  /* 0x0000ba00002a7ab9 */ /* 0x000fe20000000800 */
[----:B------:R-:W-:Y:S01]  /*05c0*/  LOP3.LUT R0, R11, 0xfffffff8, RZ, 0xc0, !PT ;  /* 0xfffffff80b007812 */ /* 0x000fe200078ec0ff */
[----:B------:R-:W-:Y:S01]  /*05d0*/  ULDC.U8 UR7, c[0x0][0x2d8] ;  /* 0x0000b60000077ab9 */ /* 0x000fe20000000000 */
[----:B------:R-:W-:Y:S01]  /*05e0*/  LOP3.LUT R3, R2, R3, RZ, 0x3c, !PT ;  /* 0x0000000302037212 */ /* 0x000fe200078e3cff */
[----:B------:R-:W-:Y:S01]  /*05f0*/  IMAD.SHL.U32 R2, R13, 0x8, RZ ;  /* 0x000000080d027824 */ /* 0x000fe200078e00ff */
[----:B------:R-:W-:Y:S01]  /*0600*/  LOP3.LUT R4, R6, 0x1, RZ, 0xc0, !PT ;  /* 0x0000000106047812 */ /* 0x000fe200078ec0ff */
[----:B------:R-:W-:Y:S01]  /*0610*/  IMAD.IADD R12, R8, 0x1, -R0 ;  /* 0x00000001080c7824 */ /* 0x000fe200078e0a00 */
[C---:B------:R-:W-:Y:S01]  /*0620*/  LOP3.LUT P3, RZ, R7.reuse, 0x4, RZ, 0xc0, !PT ;  /* 0x0000000407ff7812 */ /* 0x040fe2000786c0ff */
[----:B------:R-:W-:Y:S01]  /*0630*/  IMAD.SHL.U32 R0, R7, 0x40, RZ ;  /* 0x0000004007007824 */ /* 0x000fe200078e00ff */
[----:B------:R-:W-:Y:S01]  /*0640*/  LOP3.LUT R2, R3, 0xfffffe00, R2, 0xf8, !PT ;  /* 0xfffffe0003027812 */ /* 0x000fe200078ef802 */
[----:B------:R-:W-:Y:S01]  /*0650*/  IMAD.SHL.U32 R3, R10, 0x200, RZ ;  /* 0x000002000a037824 */ /* 0x000fe200078e00ff */
[----:B------:R-:W-:Y:S01]  /*0660*/  ISETP.NE.U32.AND P0, PT, R4, 0x1, PT ;  /* 0x000000010400780c */ /* 0x000fe20003f05070 */
[----:B------:R-:W-:Y:S01]  /*0670*/  IMAD.SHL.U32 R8, R10, 0x10, RZ ;  /* 0x000000100a087824 */ /* 0x000fe200078e00ff */
[----:B------:R-:W-:Y:S01]  /*0680*/  LOP3.LUT R0, R0, 0x1c0, RZ, 0xc0, !PT ;  /* 0x000001c000007812 */ /* 0x000fe200078ec0ff */
[----:B------:R1:W-:Y:S01]  /*0690*/  STL [R1], R2 ;  /* 0x0000000201007387 */ /* 0x0003e20000100800 */
[----:B------:R-:W-:Y:S01]  /*06a0*/  R2P PR, R6, 0x6 ;  /* 0x0000000606007804 */ /* 0x000fe20000000000 */
[----:B------:R-:W-:Y:S01]  /*06b0*/  ULOP3.LUT UR61, UR39, UR61, URZ, 0x3c, !UPT ;  /* 0x0000003d273d7292 */ /* 0x000fe2000f8e3c3f */
[----:B------:R-:W-:Y:S01]  /*06c0*/  LOP3.LUT R179, R0, 0x8, R9, 0xf8, !PT ;  /* 0x0000000800b37812 */ /* 0x000fe200078ef809 */
[----:B------:R-:W-:Y:S01]  /*06d0*/  UIMAD UR57, UR8, UR38, URZ ;  /* 0x00000026083972a4 */ /* 0x000fe2000f8e023f */
[C---:B------:R-:W-:Y:S01]  /*06e0*/  SEL R181, R233.reuse, 0xffffffe0, !P4 ;  /* 0xffffffe0e9b57807 */ /* 0x040fe20006000000 */
[----:B------:R-:W-:Y:S01]  /*06f0*/  UIMAD UR55, UR41, UR46, URZ ;  /* 0x0000002e293772a4 */ /* 0x000fe2000f8e023f */
[----:B------:R-:W-:Y:S01]  /*0700*/  SEL R233, R233, 0xffffffe0, !P1 ;  /* 0xffffffe0e9e97807 */ /* 0x000fe20004800000 */
[----:B------:R-:W-:Y:S01]  /*0710*/  USHF.R.S32.HI UR56, URZ, 0x1f, UR51 ;  /* 0x0000001f3f387899 */ /* 0x000fe20008011433 */
[----:B------:R-:W-:Y:S01]  /*0720*/  SEL R231, R231, 0x10, !P0 ;  /* 0x00000010e7e77807 */ /* 0x000fe20004000000 */
[----:B------:R-:W-:-:S02]  /*0730*/  UIMAD.WIDE.U32 UR44, UR40, UR46, URZ ;  /* 0x0000002e282c72a5 */ /* 0x000fc4000f8e003f */
[----:B------:R-:W-:Y:S01]  /*0740*/  USHF.R.S32.HI UR53, URZ, 0x1f, UR49 ;  /* 0x0000001f3f357899 */ /* 0x000fe20008011431 */
[----:B-1----:R-:W-:-:S05]  /*0750*/  IMAD.SHL.U32 R2, R15, 0x10, RZ ;  /* 0x000000100f027824 */ /* 0x002fca00078e00ff */
[----:B------:R-:W-:Y:S02]  /*0760*/  LOP3.LUT R5, R0, 0x30, R2, 0xf8, !PT ;  /* 0x0000003000057812 */ /* 0x000fe400078ef802 */
[----:B------:R-:W-:Y:S02]  /*0770*/  SHF.R.U32.HI R0, RZ, 0x3, R0 ;  /* 0x00000003ff007819 */ /* 0x000fe40000011600 */
[----:B------:R-:W-:Y:S01]  /*0780*/  LEA.HI.SX32 R243, R243, R2, 0x1e ;  /* 0x00000002f3f37211 */ /* 0x000fe200078ff2ff */
[----:B------:R-:W-:Y:S01]  /*0790*/  IMAD R2, R250, 0x1000, R3 ;  /* 0x00001000fa027824 */ /* 0x000fe200078e0203 */
[----:B------:R-:W-:Y:S02]  /*07a0*/  LOP3.LUT R179, R179, R0, RZ, 0x3c, !PT ;  /* 0x00000000b3b37212 */ /* 0x000fe400078e3cff */
[----:B------:R-:W-:-:S03]  /*07b0*/  LOP3.LUT R4, R5, 0x8, R9, 0xf8, !PT ;  /* 0x0000000805047812 */ /* 0x000fc600078ef809 */
[----:B------:R-:W-:Y:S01]  /*07c0*/  IMAD.IADD R179, R2, 0x1, R179 ;  /* 0x0000000102b37824 */ /* 0x000fe200078e02b3 */
[----:B------:R-:W-:Y:S01]  /*07d0*/  LOP3.LUT R3, R3, R4, R0, 0xf6, !PT ;  /* 0x0000000403037212 */ /* 0x000fe200078ef600 */
[----:B------:R-:W-:Y:S01]  /*07e0*/  IMAD.U32 R2, RZ, RZ, UR4 ;  /* 0x00000004ff027e24 */ /* 0x000fe2000f8e00ff */
[----:B------:R-:W-:Y:S01]  /*07f0*/  UIMAD UR4, UR38, UR13, UR39 ;  /* 0x0000000d260472a4 */ /* 0x000fe2000f8e0227 */
[----:B------:R-:W-:Y:S02]  /*0800*/  IMAD.SHL.U32 R0, R6, 0x40, RZ ;  /* 0x0000004006007824 */ /* 0x000fe400078e00ff */
[----:B------:R-:W-:Y:S01]  /*0810*/  IMAD.SHL.U32 R6, R14, 0x2, RZ ;  /* 0x000000020e067824 */ /* 0x000fe200078e00ff */
[----:B------:R1:W-:Y:S01]  /*0820*/  STL [R1+0x3c], R2 ;  /* 0x00003c0201007387 */ /* 0x0003e20000100800 */
[----:B------:R-:W-:Y:S01]  /*0830*/  IMAD.SHL.U32 R179, R179, 0x2, RZ ;  /* 0x00000002b3b37824 */ /* 0x000fe200078e00ff */
[----:B------:R-:W-:Y:S01]  /*0840*/  LOP3.LUT R0, R0, 0x1c0, RZ, 0xc0, !PT ;  /* 0x000001c000007812 */ /* 0x000fe200078ec0ff */
[--C-:B------:R-:W-:Y:S01]  /*0850*/  IMAD R5, R250, 0x2000, R6.reuse ;  /* 0x00002000fa057824 */ /* 0x100fe200078e0206 */
[----:B------:R-:W-:Y:S01]  /*0860*/  USHF.L.U32 UR48, UR4, 0x5, URZ ;  /* 0x0000000504307899 */ /* 0x000fe2000800063f */
[----:B------:R-:W-:-:S02]  /*0870*/  IMAD R6, R15, 0x400, R6 ;  /* 0x000004000f067824 */ /* 0x000fc400078e0206 */
[----:B------:R-:W-:Y:S01]  /*0880*/  IMAD R5, R15, 0x400, R5 ;  /* 0x000004000f057824 */ /* 0x000fe200078e0205 */
[----:B------:R-:W-:Y:S01]  /*0890*/  USHF.R.S32.HI UR52, URZ, 0x1f, UR48 ;  /* 0x0000001f3f347899 */ /* 0x000fe20008011430 */
[----:B------:R-:W-:Y:S01]  /*08a0*/  IMAD.IADD R182, R179, 0x1, R181 ;  /* 0x00000001b3b67824 */ /* 0x000fe200078e02b5 */
[----:B------:R-:W-:Y:S01]  /*08b0*/  ULDC.64 UR4, c[0x0][0x118] ;  /* 0x0000460000047ab9 */ /* 0x000fe20000000a00 */
[----:B------:R-:W-:Y:S02]  /*08c0*/  IMAD.SHL.U32 R3, R3, 0x2, RZ ;  /* 0x0000000203037824 */ /* 0x000fe400078e00ff */
[----:B-1----:R-:W-:Y:S01]  /*08d0*/  IMAD.U32 R2, RZ, RZ, UR6 ;  /* 0x00000006ff027e24 */ /* 0x002fe2000f8e00ff */
[----:B------:R-:W-:-:S04]  /*08e0*/  USHF.R.S32.HI UR6, URZ, 0x1f, UR39 ;  /* 0x0000001f3f067899 */ /* 0x000fc80008011427 */
[----:B------:R1:W-:Y:S02]  /*08f0*/  STL [R1+0x38], R2 ;  /* 0x0000380201007387 */ /* 0x0003e40000100800 */
[----:B------:R-:W-:Y:S01]  /*0900*/  IMAD.U32 R4, RZ, RZ, UR6 ;  /* 0x00000006ff047e24 */ /* 0x000fe2000f8e00ff */
[----:B------:R-:W-:Y:S01]  /*0910*/  SHF.R.U32.HI R4, RZ, 0x3, R0 ;  /* 0x00000003ff047819 */ /* 0x000fe20000011600 */
[----:B------:R-:W-:-:S03]  /*0920*/  USHF.L.U32 UR6, UR38, 0x7, URZ ;  /* 0x0000000726067899 */ /* 0x000fc6000800063f */
[----:B------:R-:W-:-:S03]  /*0930*/  LOP3.LUT R7, R4, R0, RZ, 0xfc, !PT ;  /* 0x0000000004077212 */ /* 0x000fc600078efcff */
[----:B------:R-:W-:Y:S01]  /*0940*/  IMAD.U32 R13, RZ, RZ, UR6 ;  /* 0x00000006ff0d7e24 */ /* 0x000fe2000f8e00ff */
[----:B------:R-:W-:Y:S01]  /*0950*/  USHF.R.S32.HI UR6, URZ, 0x1f, UR38 ;  /* 0x0000001f3f067899 */ /* 0x000fe20008011426 */
[----:B------:R-:W-:Y:S02]  /*0960*/  IMAD.IADD R7, R7, 0x1, R5 ;  /* 0x0000000107077824 */ /* 0x000fe400078e0205 */
[----:B------:R-:W-:Y:S02]  /*0970*/  IMAD.SHL.U32 R5, R10, 0x8, RZ ;  /* 0x000000080a057824 */ /* 0x000fe400078e00ff */
[----:B------:R-:W-:-:S04]  /*0980*/  IMAD.SHL.U32 R229, R7, 0x2, RZ ;  /* 0x0000000207e57824 */ /* 0x000fc800078e00ff */
[C---:B------:R-:W-:Y:S02]  /*0990*/  IMAD.IADD R232, R229.reuse, 0x1, R231 ;  /* 0x00000001e5e87824 */ /* 0x040fe400078e02e7 */
[--C-:B------:R-:W-:Y:S02]  /*09a0*/  IMAD.IADD R236, R229, 0x1, R233.reuse ;  /* 0x00000001e5ec7824 */ /* 0x100fe400078e02e9 */
[----:B------:R-:W-:Y:S02]  /*09b0*/  IMAD.IADD R235, R232, 0x1, R233 ;  /* 0x00000001e8eb7824 */ /* 0x000fe400078e02e9 */
[----:B-1----:R-:W-:-:S05]  /*09c0*/  IMAD.SHL.U32 R2, R250, 0x8, RZ ;  /* 0x00000008fa027824 */ /* 0x002fca00078e00ff */
[----:B------:R-:W-:-:S04]  /*09d0*/  LOP3.LUT R2, R2, 0x8, RZ, 0xc0, !PT ;  /* 0x0000000802027812 */ /* 0x000fc800078ec0ff */
[----:B------:R-:W-:Y:S02]  /*09e0*/  LOP3.LUT R9, R2, 0x10, R8, 0xf8, !PT ;  /* 0x0000001002097812 */ /* 0x000fe400078ef808 */
[----:B------:R-:W-:Y:S01]  /*09f0*/  LOP3.LUT R8, R4, R0, R2, 0x1e, !PT ;  /* 0x0000000004087212 */ /* 0x000fe200078e1e02 */
[----:B------:R-:W-:Y:S02]  /*0a00*/  IMAD.SHL.U32 R2, R12, 0x40, RZ ;  /* 0x000000400c027824 */ /* 0x000fe400078e00ff */
[----:B------:R-:W-:Y:S01]  /*0a10*/  IMAD.U32 R0, RZ, RZ, UR6 ;  /* 0x00000006ff007e24 */ /* 0x000fe2000f8e00ff */
[----:B------:R-:W-:Y:S01]  /*0a20*/  @!UP5 UIMAD UR6, UR38, UR15, UR39 ;  /* 0x0000000f2606d2a4 */ /* 0x000fe2000f8e0227 */
[----:B------:R-:W-:Y:S01]  /*0a30*/  IMAD.U32 R4, RZ, RZ, UR9 ;  /* 0x00000009ff047e24 */ /* 0x000fe2000f8e00ff */
[----:B------:R-:W-:Y:S01]  /*0a40*/  LOP3.LUT R2, R2, 0x1c0, RZ, 0xc0, !PT ;  /* 0x000001c002027812 */ /* 0x000fe200078ec0ff */
[----:B------:R-:W-:Y:S01]  /*0a50*/  IMAD.SHL.U32 R0, R11, 0x40, RZ ;  /* 0x000000400b007824 */ /* 0x000fe200078e00ff */
[----:B------:R-:W-:Y:S01]  /*0a60*/  @!UP5 UIMAD UR54, UR6, UR54, URZ ;  /* 0x000000360636d2a4 */ /* 0x000fe2000f8e023f */
[----:B------:R-:W-:Y:S01]  /*0a70*/  IMAD.IADD R6, R6, 0x1, R8 ;  /* 0x0000000106067824 */ /* 0x000fe200078e0208 */
[----:B------:R-:W-:-:S02]  /*0a80*/  LOP3.LUT R5, R2, 0x8, R5, 0xf8, !PT ;  /* 0x0000000802057812 */ /* 0x000fc400078ef805 */
[--C-:B------:R-:W-:Y:S02]  /*0a90*/  SHF.R.U32.HI R4, RZ, 0x3, R2.reuse ;  /* 0x00000003ff047819 */ /* 0x100fe40000011602 */
[----:B------:R-:W-:Y:S02]  /*0aa0*/  LOP3.LUT R0, R0, 0xfffffe00, RZ, 0xc0, !PT ;  /* 0xfffffe0000007812 */ /* 0x000fe400078ec0ff */
[----:B------:R-:W-:Y:S02]  /*0ab0*/  LOP3.LUT R5, R5, R4, RZ, 0x3c, !PT ;  /* 0x0000000405057212 */ /* 0x000fe400078e3cff */
[----:B------:R-:W-:Y:S01]  /*0ac0*/  LOP3.LUT R2, R4, R9, R2, 0x1e, !PT ;  /* 0x0000000904027212 */ /* 0x000fe200078e1e02 */
[----:B------:R-:W-:Y:S02]  /*0ad0*/  IMAD.MOV.U32 R4, RZ, RZ, 0x40 ;  /* 0x00000040ff047424 */ /* 0x000fe400078e00ff */
[----:B------:R-:W-:Y:S01]  /*0ae0*/  IMAD R187, R15, 0x400, R0 ;  /* 0x000004000fbb7824 */ /* 0x000fe200078e0200 */
[----:B------:R-:W-:Y:S01]  /*0af0*/  LOP3.LUT R186, R2, R0, RZ, 0xfc, !PT ;  /* 0x0000000002ba7212 */ /* 0x000fe200078efcff */
[----:B------:R-:W-:Y:S01]  /*0b00*/  IMAD.MOV.U32 R2, RZ, RZ, 0x440 ;  /* 0x00000440ff027424 */ /* 0x000fe200078e00ff */
[----:B------:R-:W-:Y:S01]  /*0b10*/  SEL R180, R4, 0xffffffc0, !P3 ;  /* 0xffffffc004b47807 */ /* 0x000fe20005800000 */
[----:B------:R-:W-:Y:S01]  /*0b20*/  IMAD.IADD R187, R187, 0x1, R5 ;  /* 0x00000001bbbb7824 */ /* 0x000fe200078e0205 */
[----:B------:R-:W-:-:S02]  /*0b30*/  LEA R0, R6, 0xc000, 0x1 ;  /* 0x0000c00006007811 */ /* 0x000fc400078e08ff */
        /* <DEDUP_REMOVED lines=38> */
.L_x_1931:
        /* <DEDUP_REMOVED lines=54> */
.L_x_1853:
        /* <DEDUP_REMOVED lines=32> */
[----:B-1----:R-:W-:-:S02]  /*1300*/  UISETP.NE.AND UP0, UPT, UR35, -0x1, UPT ;  /* 0xffffffff2300788c */ /* 0x002fc4000bf05270 */
        /* <DEDUP_REMOVED lines=34> */
.L_x_1855:
        /* <DEDUP_REMOVED lines=18> */
.L_x_1856:
        /* <DEDUP_REMOVED lines=11> */
[----:B------:R-:W-:-:S04]  /*1700*/  @!UP3 UIMAD UR10, UR33, UR8, URZ ;  /* 0x00000008210ab2a4 */ /* 0x000fc8000f8e023f */
[----:B------:R-:W-:Y:S01]  /*1710*/  @!UP3 UIMAD UR10, UR38, UR9, UR10 ;  /* 0x00000009260ab2a4 */ /* 0x000fe2000f8e020a */
[----:B-1----:R-:W1:Y:S01]  /*1720*/  MUFU.RCP R4, R4 ;  /* 0x0000000400047308 */ /* 0x002e620000001000 */
[----:B------:R-:W-:-:S04]  /*1730*/  @!UP3 UIMAD.WIDE.U32 UR8, UR38, UR8, URZ ;  /* 0x000000082608b2a5 */ /* 0x000fc8000f8e003f */
[----:B------:R-:W-:Y:S02]  /*1740*/  @!UP3 UIADD3 UR28, UR9, UR10, URZ ;  /* 0x0000000a091cb290 */ /* 0x000fe4000fffe03f */
[----:B------:R-:W-:Y:S02]  /*1750*/  UIMAD UR10, UR41, UR15, URZ ;  /* 0x0000000f290a72a4 */ /* 0x000fe4000f8e023f */
[----:B------:R-:W-:Y:S02]  /*1760*/  @!UP3 UMOV UR25, UR8 ;  /* 0x000000080019bc82 */ /* 0x000fe40008000000 */
[----:B------:R-:W-:Y:S01]  /*1770*/  UIMAD UR8, UR33, UR13, UR57 ;  /* 0x0000000d210872a4 */ /* 0x000fe2000f8e0239 */
[----:B------:R-:W2:Y:S03]  /*1780*/  S2UR UR13, SR_CTAID.X ;  /* 0x00000000000d79c3 */ /* 0x000ea60000002500 */
        /* <DEDUP_REMOVED lines=8> */
[----:B------:R-:W-:Y:S01]  /*1810*/  ULDC.64 UR10, c[0x0][0x3d8] ;  /* 0x0000f600000a7ab9 */ /* 0x000fe20000000a00 */
[----:B-1----:R-:W-:Y:S01]  /*1820*/  IMAD.MOV R0, RZ, RZ, -R5 ;  /* 0x000000ffff007224 */ /* 0x002fe200078e0a05 */
[----:B--2---:R-:W-:Y:S01]  /*1830*/  UIMAD.WIDE.U32 UR8, UR13, UR10, URZ ;  /* 0x0000000a0d0872a5 */ /* 0x004fe2000f8e003f */
[----:B------:R-:W-:Y:S02]  /*1840*/  IMAD.MOV.U32 R4, RZ, RZ, RZ ;  /* 0x000000ffff047224 */ /* 0x000fe400078e00ff */
[----:B------:R-:W-:Y:S01]  /*1850*/  IMAD R0, R0, R6, RZ ;  /* 0x0000000600007224 */ /* 0x000fe200078e02ff */
[----:B------:R-:W-:-:S02]  /*1860*/  USEL UR21, UR8, URZ, UP6 ;  /* 0x0000003f08157287 */ /* 0x000fc4000b000000 */
[----:B------:R-:W-:Y:S01]  /*1870*/  UIMAD UR11, UR13, UR11, UR9 ;  /* 0x0000000b0d0b72a4 */ /* 0x000fe2000f8e0209 */
[----:B------:R-:W-:Y:S01]  /*1880*/  IMAD.HI.U32 R0, R5, R0, R4 ;  /* 0x0000000005007227 */ /* 0x000fe200078e0004 */
[----:B------:R-:W-:Y:S02]  /*1890*/  USHF.L.U64.HI UR8, UR38, 0x7, UR33 ;  /* 0x0000000726087899 */ /* 0x000fe40008010221 */
[----:B------:R-:W-:Y:S02]  /*18a0*/  USHF.L.U32 UR13, UR38, 0x7, URZ ;  /* 0x00000007260d7899 */ /* 0x000fe4000800063f */
[----:B------:R-:W-:Y:S01]  /*18b0*/  USEL UR9, UR8, URZ, UP1 ;  /* 0x0000003f08097287 */ /* 0x000fe20008800000 */
[----:B------:R-:W-:Y:S01]  /*18c0*/  IMAD.HI.U32 R0, R0, R2, RZ ;  /* 0x0000000200007227 */ /* 0x000fe200078e00ff */
[----:B------:R-:W-:-:S03]  /*18d0*/  USEL UR8, UR13, URZ, UP1 ;  /* 0x0000003f0d087287 */ /* 0x000fc60008800000 */
[----:B------:R-:W-:Y:S01]  /*18e0*/  IMAD.MOV R4, RZ, RZ, -R0 ;  /* 0x000000ffff047224 */ /* 0x000fe200078e0a00 */
[----:B------:R-:W-:Y:S02]  /*18f0*/  UIADD3 UR8, UP1, UR18, UR8, URZ ;  /* 0x0000000812087290 */ /* 0x000fe4000ff3e03f */
[----:B------:R-:W-:Y:S01]  /*1900*/  ULDC UR13, c[0x0][0x234] ;  /* 0x00008d00000d7ab9 */ /* 0x000fe20000000800 */
[C---:B------:R-:W-:Y:S01]  /*1910*/  IMAD R2, R6.reuse, R4, R2 ;  /* 0x0000000406027224 */ /* 0x040fe200078e0202 */
[----:B------:R-:W-:Y:S02]  /*1920*/  UIADD3.X UR10, UR29, UR9, URZ, UP1, !UPT ;  /* 0x000000091d0a7290 */ /* 0x000fe40008ffe43f */
[----:B------:R-:W-:Y:S02]  /*1930*/  UIMAD UR9, UR41, UR8, URZ ;  /* 0x00000008290972a4 */ /* 0x000fe4000f8e023f */
[----:B------:R-:W-:Y:S02]  /*1940*/  ISETP.GT.U32.AND P1, PT, R6, R2, PT ;  /* 0x000000020600720c */ /* 0x000fe40003f24070 */
[----:B------:R-:W-:-:S02]  /*1950*/  UIMAD UR10, UR40, UR10, UR9 ;  /* 0x0000000a280a72a4 */ /* 0x000fc4000f8e0209 */
[----:B------:R-:W-:-:S04]  /*1960*/  @UP5 USEL UR9, UR60, UR15, !UP3 ;  /* 0x0000000f3c095287 */ /* 0x000fc8000d800000 */
[----:B------:R-:W-:Y:S02]  /*1970*/  @UP5 UIMAD UR16, UR39, UR13, UR9 ;  /* 0x0000000d271052a4 */ /* 0x000fe4000f8e0209 */
[----:B------:R-:W-:Y:S02]  /*1980*/  UIMAD.WIDE.U32 UR8, UR40, UR8, URZ ;  /* 0x00000008280872a5 */ /* 0x000fe4000f8e003f */
[----:B------:R-:W-:Y:S01]  /*1990*/  USEL UR13, UR11, URZ, UP6 ;  /* 0x0000003f0b0d7287 */ /* 0x000fe2000b000000 */
[----:B------:R-:W-:Y:S01]  /*19a0*/  @!P1 IMAD.IADD R2, R2, 0x1, -R6 ;  /* 0x0000000102029824 */ /* 0x000fe200078e0a06 */
[----:B------:R-:W-:Y:S01]  /*19b0*/  @!P1 IADD3 R0, R0, 0x1, RZ ;  /* 0x0000000100009810 */ /* 0x000fe20007ffe0ff */
[----:B------:R-:W-:Y:S01]  /*19c0*/  @!UP5 UMOV UR16, UR54 ;  /* 0x000000360010dc82 */ /* 0x000fe20008000000 */
[----:B------:R-:W-:Y:S01]  /*19d0*/  ISETP.LE.AND P1, PT, RZ, UR61, PT ;  /* 0x0000003dff007c0c */ /* 0x000fe2000bf23270 */
[----:B------:R-:W-:Y:S01]  /*19e0*/  UIADD3 UR11, UR9, UR10, URZ ;  /* 0x0000000a090b7290 */ /* 0x000fe2000fffe03f */
        /* <DEDUP_REMOVED lines=13> */
.L_x_1857:
[----:B------:R-:W-:Y:S02]  /*1ac0*/  UMOV UR10, UR58 ;  /* 0x0000003a000a7c82 */ /* 0x000fe40008000000 */
.L_x_1858:
[----:B------:R-:W1:Y:S01]  /*1ad0*/  S2R R19, SR_TID.X ;  /* 0x0000000000137919 */ /* 0x000e620000002100 */
[----:B------:R-:W-:Y:S01]  /*1ae0*/  UIADD3 UR8, UP4, UP3, UR8, UR49, UR51 ;  /* 0x0000003108087290 */ /* 0x000fe2000fb9e033 */
[----:B------:R-:W-:Y:S01]  /*1af0*/  IMAD.U32 R10, RZ, RZ, UR5 ;  /* 0x00000005ff0a7e24 */ /* 0x000fe2000f8e00ff */
[----:B------:R-:W-:Y:S01]  /*1b00*/  USHF.R.S32.HI UR5, URZ, 0x1f, UR39 ;  /* 0x0000001f3f057899 */ /* 0x000fe20008011427 */
[----:B------:R-:W-:Y:S01]  /*1b10*/  SHF.R.S32.HI R239, RZ, 0x1f, R238 ;  /* 0x0000001fffef7819 */ /* 0x000fe200000114ee */
[----:B------:R-:W-:Y:S01]  /*1b20*/  UIADD3 UR21, UP2, UP1, UR21, UR8, UR22 ;  /* 0x0000000815157290 */ /* 0x000fe2000f95e016 */
[----:B------:R-:W-:Y:S01]  /*1b30*/  IMAD.U32 R8, RZ, RZ, UR4 ;  /* 0x00000004ff087e24 */ /* 0x000fe2000f8e00ff */
[----:B------:R-:W-:Y:S01]  /*1b40*/  UIADD3.X UR8, UR11, UR53, UR56, UP4, UP3 ;  /* 0x000000350b087290 */ /* 0x000fe2000a7e6438 */
[----:B------:R-:W-:Y:S01]  /*1b50*/  IMAD.U32 R9, RZ, RZ, UR18 ;  /* 0x00000012ff097e24 */ /* 0x000fe2000f8e00ff */
[----:B------:R-:W-:Y:S01]  /*1b60*/  UMOV UR22, 0x4 ;  /* 0x0000000400167882 */ /* 0x000fe20000000000 */
[----:B------:R-:W-:Y:S01]  /*1b70*/  BSSY B1, `(.L_x_1854) ;  /* 0x0000b9d000017945 */ /* 0x000fe20003800000 */
[----:B------:R-:W-:-:S03]  /*1b80*/  UIADD3.X UR17, UR13, UR8, UR17, UP2, UP1 ;  /* 0x000000080d117290 */ /* 0x000fc600097e2411 */
[----:B------:R-:W-:Y:S02]  /*1b90*/  ULDC.64 UR8, c[0x0][0x1a8] ;  /* 0x00006a0000087ab9 */ /* 0x000fe40000000a00 */
[----:B------:R-:W-:-:S04]  /*1ba0*/  UIMAD UR8, UR5, UR8, URZ ;  /* 0x00000008050872a4 */ /* 0x000fc8000f8e023f */
[----:B------:R-:W-:-:S03]  /*1bb0*/  UIMAD UR15, UR39, UR9, UR8 ;  /* 0x00000009270f72a4 */ /* 0x000fc6000f8e0208 */
[----:B------:R-:W-:Y:S01]  /*1bc0*/  ULDC.64 UR8, c[0x0][0x378] ;  /* 0x0000de0000087ab9 */ /* 0x000fe20000000a00 */
[----:B-1----:R-:W-:Y:S01]  /*1bd0*/  SHF.R.S32.HI R20, RZ, 0x1f, R19 ;  /* 0x0000001fff147819 */ /* 0x002fe20000011413 */
[----:B------:R-:W-:-:S03]  /*1be0*/  UIMAD UR8, UR5, UR8, URZ ;  /* 0x00000008050872a4 */ /* 0x000fc6000f8e023f */
[----:B------:R-:W-:Y:S01]  /*1bf0*/  LEA.HI R0, R20, R19, RZ, 0x3 ;  /* 0x0000001314007211 */ /* 0x000fe200078f18ff */
[----:B------:R-:W-:Y:S02]  /*1c00*/  UIMAD UR13, UR39, UR9, UR8 ;  /* 0x00000009270d72a4 */ /* 0x000fe4000f8e0208 */
[----:B------:R-:W-:Y:S01]  /*1c10*/  ULDC.64 UR4, c[0x0][0x3c8] ;  /* 0x0000f20000047ab9 */ /* 0x000fe20000000a00 */
[----:B------:R-:W-:Y:S01]  /*1c20*/  SHF.R.S32.HI R0, RZ, 0x3, R0 ;  /* 0x00000003ff007819 */ /* 0x000fe20000011400 */
[----:B------:R-:W-:Y:S02]  /*1c30*/  ULDC.64 UR8, c[0x0][0x370] ;  /* 0x0000dc0000087ab9 */ /* 0x000fe40000000a00 */
[----:B------:R-:W-:Y:S01]  /*1c40*/  UIMAD UR8, UR29, UR8, URZ ;  /* 0x000000081d0872a4 */ /* 0x000fe2000f8e023f */
[----:B------:R-:W-:Y:S02]  /*1c50*/  SHF.R.S32.HI R18, RZ, 0x1f, R0 ;  /* 0x0000001fff127819 */ /* 0x000fe40000011400 */
[----:B------:R-:W-:Y:S01]  /*1c60*/  IADD3 R2, P1, R0, UR18, RZ ;  /* 0x0000001200027c10 */ /* 0x000fe2000ff3e0ff */
[----:B------:R-:W-:-:S02]  /*1c70*/  UIMAD UR11, UR18, UR9, UR8 ;  /* 0x00000009120b72a4 */ /* 0x000fc4000f8e0208 */
[----:B------:R-:W-:Y:S01]  /*1c80*/  UIADD3 UR8, UR18, UR10, URZ ;  /* 0x0000000a12087290 */ /* 0x000fe2000fffe03f */
[----:B------:R-:W-:Y:S01]  /*1c90*/  IADD3.X R7, R18, UR29, RZ, P1, !PT ;  /* 0x0000001d12077c10 */ /* 0x000fe20008ffe4ff */
[----:B------:R-:W-:Y:S01]  /*1ca0*/  IMAD.WIDE.U32 R4, R2, c[0x0][0x190], R238 ;  /* 0x0000640002047a25 */ /* 0x000fe200078e00ee */
[----:B------:R-:W-:Y:S02]  /*1cb0*/  UIADD3 UR10, UR18, UR16, URZ ;  /* 0x00000010120a7290 */ /* 0x000fe4000fffe03f */
[----:B------:R-:W-:Y:S01]  /*1cc0*/  UIMAD.WIDE UR8, UR8, UR22, UR4 ;  /* 0x00000016080872a5 */ /* 0x000fe2000f8e0204 */
[----:B------:R-:W-:Y:S01]  /*1cd0*/  IMAD R7, R7, c[0x0][0x190], RZ ;  /* 0x0000640007077a24 */ /* 0x000fe200078e02ff */
[----:B------:R-:W-:Y:S01]  /*1ce0*/  IADD3 R6, P1, R4, UR32, RZ ;  /* 0x0000002004067c10 */ /* 0x000fe2000ff3e0ff */
[----:B------:R1:W2:Y:S01]  /*1cf0*/  R2UR UR4, R8 ;  /* 0x00000000080473c2 */ /* 0x0002a200000e0000 */
[----:B------:R-:W-:Y:S01]  /*1d00*/  ULDC UR32, c[0x0][0x2e8] ;  /* 0x0000ba0000207ab9 */ /* 0x000fe20000000800 */
[----:B------:R-:W-:-:S02]  /*1d10*/  IMAD R2, R2, c[0x0][0x194], R7 ;  /* 0x0000650002027a24 */ /* 0x000fc400078e0207 */
[----:B------:R-:W-:-:S03]  /*1d20*/  UMOV UR29, UR9 ;  /* 0x00000009001d7c82 */ /* 0x000fc60008000000 */
[----:B------:R-:W-:Y:S01]  /*1d30*/  IADD3.X R7, R5, UR30, R2, P1, !PT ;  /* 0x0000001e05077c10 */ /* 0x000fe20008ffe402 */
[----:B------:R-:W-:Y:S01]  /*1d40*/  UMOV UR30, UR8 ;  /* 0x00000008001e7c82 */ /* 0x000fe20008000000 */
[----:B------:R-:W-:Y:S01]  /*1d50*/  IADD3 R4, P1, R238, UR25, RZ ;  /* 0x00000019ee047c10 */ /* 0x000fe2000ff3e0ff */
[----:B------:R-:W-:Y:S01]  /*1d60*/  UIADD3 UR8, -UR6, UR12, UR19 ;  /* 0x0000000c06087290 */ /* 0x000fe2000fffe113 */
[----:B------:R3:W4:Y:S02]  /*1d70*/  R2UR UR5, R10 ;  /* 0x000000000a0573c2 */ /* 0x00072400000e0000 */
[----:B------:R-:W-:Y:S01]  /*1d80*/  IADD3.X R5, R239, UR28, RZ, P1, !PT ;  /* 0x0000001cef057c10 */ /* 0x000fe20008ffe4ff */
[----:B------:R-:W-:-:S04]  /*1d90*/  UIADD3 UR8, UR8, -UR32, URZ ;  /* 0x8000002008087290 */ /* 0x000fc8000fffe03f */
[----:B------:R-:W-:Y:S01]  /*1da0*/  USHF.R.S32.HI UR32, URZ, 0x1f, UR8 ;  /* 0x0000001f3f207899 */ /* 0x000fe20008011408 */
[----:B------:R-:W-:-:S03]  /*1db0*/  IMAD.WIDE.U32 R4, R9, c[0x0][0x370], R4 ;  /* 0x0000dc0009047a25 */ /* 0x000fc600078e0004 */
[----:B------:R-:W-:Y:S01]  /*1dc0*/  ULEA.HI UR32, UR32, UR8, URZ, 0x7 ;  /* 0x0000000820207291 */ /* 0x000fe2000f8f383f */
[----:B-1----:R-:W-:Y:S01]  /*1dd0*/  LEA.HI R8, R20, R19, RZ, 0x5 ;  /* 0x0000001314087211 */ /* 0x002fe200078f28ff */
[----:B------:R-:W-:Y:S01]  /*1de0*/  UIADD3 UR8, UR31, -0x1, URZ ;  /* 0xffffffff1f087890 */ /* 0x000fe2000fffe03f */
[----:B------:R-:W-:Y:S01]  /*1df0*/  IADD3 R5, R5, UR11, RZ ;  /* 0x0000000b05057c10 */ /* 0x000fe2000fffe0ff */
[----:B------:R-:W-:Y:S01]  /*1e00*/  USHF.R.S32.HI UR32, URZ, 0x7, UR32 ;  /* 0x000000073f207899 */ /* 0x000fe20008011420 */
[----:B------:R-:W-:Y:S02]  /*1e10*/  LOP3.LUT R2, R8, 0xffffffe0, RZ, 0xc0, !PT ;  /* 0xffffffe008027812 */ /* 0x000fe400078ec0ff */
[----:B------:R-:W-:Y:S01]  /*1e20*/  SHF.R.S32.HI R8, RZ, 0x5, R8 ;  /* 0x00000005ff087819 */ /* 0x000fe20000011408 */
[----:B------:R-:W-:Y:S02]  /*1e30*/  UISETP.LT.AND UP1, UPT, URZ, UR32, UPT ;  /* 0x000000203f00728c */ /* 0x000fe4000bf21270 */
[----:B------:R-:W-:-:S02]  /*1e40*/  IMAD.IADD R14, R19, 0x1, -R2 ;  /* 0x00000001130e7824 */ /* 0x000fc400078e0a02 */
[----:B------:R-:W-:Y:S02]  /*1e50*/  USEL UR32, URZ, UR32, !UP1 ;  /* 0x000000203f207287 */ /* 0x000fe4000c800000 */
[----:B------:R-:W-:Y:S02]  /*1e60*/  IMAD R2, R8, UR50, R14 ;  /* 0x0000003208027c24 */ /* 0x000fe4000f8e020e */
[----:B------:R-:W-:-:S03]  /*1e70*/  UISETP.GT.AND UP1, UPT, UR31, UR32, UPT ;  /* 0x000000201f00728c */ /* 0x000fc6000bf24270 */
[----:B------:R-:W-:-:S04]  /*1e80*/  IADD3 R8, P1, R2, UR21, RZ ;  /* 0x0000001502087c10 */ /* 0x000fc8000ff3e0ff */
        /* <DEDUP_REMOVED lines=33> */
[----:B------:R-:W-:Y:S02]  /*20a0*/  UIMAD.WIDE.U32 UR8, UR38, UR10, UR8 ;  /* 0x0000000a260872a5 */ /* 0x000fe4000f8e0008 */
[----:B------:R-:W-:-:S04]  /*20b0*/  UIMAD UR10, UR33, UR10, URZ ;  /* 0x0000000a210a72a4 */ /* 0x000fc8000f8e023f */
[----:B------:R-:W-:Y:S02]  /*20c0*/  UIMAD UR10, UR38, UR11, UR10 ;  /* 0x0000000b260a72a4 */ /* 0x000fe4000f8e020a */
[----:B------:R-:W-:Y:S02]  /*20d0*/  UMOV UR15, UR8 ;  /* 0x00000008000f7c82 */ /* 0x000fe40008000000 */
[----:B------:R-:W-:Y:S02]  /*20e0*/  UIADD3 UR16, UR9, UR10, URZ ;  /* 0x0000000a09107290 */ /* 0x000fe4000fffe03f */
.L_x_1860:
        /* <DEDUP_REMOVED lines=9> */
[----:B------:R-:W-:Y:S02]  /*2180*/  UIMAD UR10, UR34, UR9, UR10 ;  /* 0x00000009220a72a4 */ /* 0x000fe4000f8e020a */
[----:B------:R-:W-:-:S04]  /*2190*/  UIMAD.WIDE.U32 UR8, UR34, UR8, URZ ;  /* 0x00000008220872a5 */ /* 0x000fc8000f8e003f */
[----:B------:R-:W-:-:S03]  /*21a0*/  UIADD3 UR9, UR9, UR10, URZ ;  /* 0x0000000a09097290 */ /* 0x000fc6000fffe03f */
[----:B------:R-:W-:Y:S02]  /*21b0*/  ULDC.64 UR10, c[0x0][0x390] ;  /* 0x0000e400000a7ab9 */ /* 0x000fe40000000a00 */
[----:B------:R-:W-:Y:S02]  /*21c0*/  UIMAD UR12, UR33, UR10, URZ ;  /* 0x0000000a210c72a4 */ /* 0x000fe4000f8e023f */
[----:B------:R-:W-:Y:S02]  /*21d0*/  UIMAD.WIDE.U32 UR8, UR38, UR10, UR8 ;  /* 0x0000000a260872a5 */ /* 0x000fe4000f8e0008 */
[----:B------:R-:W-:-:S04]  /*21e0*/  UIMAD UR11, UR38, UR11, UR12 ;  /* 0x0000000b260b72a4 */ /* 0x000fc8000f8e020c */
[----:B------:R-:W-:Y:S02]  /*21f0*/  UIADD3 UR11, UR9, UR11, URZ ;  /* 0x0000000b090b7290 */ /* 0x000fe4000fffe03f */
[----:B------:R-:W-:Y:S02]  /*2200*/  UMOV UR10, UR8 ;  /* 0x00000008000a7c82 */ /* 0x000fe40008000000 */
.L_x_1861:
        /* <DEDUP_REMOVED lines=9> */
[----:B------:R-:W-:Y:S02]  /*22a0*/  IADD3 R4, P0, R4, UR15, RZ ;  /* 0x0000000f04047c10 */ /* 0x000fe4000ff1e0ff */
[----:B------:R-:W-:Y:S01]  /*22b0*/  IMAD.U32 R2, RZ, RZ, UR8 ;  /* 0x00000008ff027e24 */ /* 0x000fe2000f8e00ff */
[----:B------:R-:W-:Y:S01]  /*22c0*/  ULDC.64 UR8, c[0x0][0x3b8] ;  /* 0x0000ee0000087ab9 */ /* 0x000fe20000000a00 */
[----:B------:R-:W-:Y:S01]  /*22d0*/  ISETP.GE.OR P3, PT, R0, UR6, P4 ;  /* 0x0000000600007c0c */ /* 0x000fe2000a766670 */
[----:B------:R-:W-:Y:S02]  /*22e0*/  UIMAD UR8, UR12, UR8, URZ ;  /* 0x000000080c0872a4 */ /* 0x000fe4000f8e023f */
        /* <DEDUP_REMOVED lines=15> */
.L_x_1863:
[----:B------:R-:W-:Y:S05]  /*23e0*/  BSYNC B0 ;  /* 0x0000000000007941 */ /* 0x000fea0003800000 */
.L_x_1862:
        /* <DEDUP_REMOVED lines=15> */
.L_x_1865:
[----:B------:R-:W-:Y:S05]  /*24e0*/  BSYNC B0 ;  /* 0x0000000000007941 */ /* 0x000fea0003800000 */
.L_x_1864:
        /* <DEDUP_REMOVED lines=15> */
.L_x_1867:
[----:B------:R-:W-:Y:S05]  /*25e0*/  BSYNC B0 ;  /* 0x0000000000007941 */ /* 0x000fea0003800000 */
.L_x_1866:
        /* <DEDUP_REMOVED lines=14> */
.L_x_1869:
[----:B------:R-:W-:Y:S05]  /*26d0*/  BSYNC B0 ;  /* 0x0000000000007941 */ /* 0x000fea0003800000 */
.L_x_1868:
[----:B------:R-:W-:Y:S01]  /*26e0*/  ULDC.64 UR8, c[0x0][0x3a8] ;  /* 0x0000ea0000087ab9 */ /* 0x000fe20000000a00 */
[----:B-1----:R-:W-:Y:S01]  /*26f0*/  IMAD.WIDE.U32 R4, R11, c[0x0][0x3a8], R238 ;  /* 0x0000ea000b047a25 */ /* 0x002fe200078e00ee */
[----:B------:R-:W-:Y:S01]  /*2700*/  UIMAD UR6, UR20, UR8, URZ ;  /* 0x00000008140672a4 */ /* 0x000fe2000f8e023f */
[----:B------:R-:W-:Y:S01]  /*2710*/  BSSY B0, `(.L_x_1870) ;  /* 0x0000016000007945 */ /* 0x000fe20003800000 */
[----:B------:R-:W-:Y:S02]  /*2720*/  USHF.R.S32.HI UR12, URZ, 0x1f, UR39 ;  /* 0x0000001f3f0c7899 */ /* 0x000fe40008011427 */
[----:B------:R-:W-:Y:S01]  /*2730*/  UIMAD UR6, UR19, UR9, UR6 ;  /* 0x00000009130672a4 */ /* 0x000fe2000f8e0206 */
[----:B------:R-:W-:Y:S02]  /*2740*/  IADD3 R4, P4, R4, UR10, RZ ;  /* 0x0000000a04047c10 */ /* 0x000fe4000ff9e0ff */
[----:B------:R-:W-:-:S03]  /*2750*/  ULDC.64 UR8, c[0x0][0x3c0] ;  /* 0x0000f00000087ab9 */ /* 0x000fc60000000a00 */
[----:B------:R-:W-:Y:S01]  /*2760*/  IMAD.U32 R2, RZ, RZ, UR6 ;  /* 0x00000006ff027e24 */ /* 0x000fe2000f8e00ff */
[----:B------:R-:W-:-:S04]  /*2770*/  UIMAD UR6, UR12, UR8, URZ ;  /* 0x000000080c0672a4 */ /* 0x000fc8000f8e023f */
[----:B------:R-:W-:Y:S01]  /*2780*/  IADD3.X R5, R5, UR11, R2, P4, !PT ;  /* 0x0000000b05057c10 */ /* 0x000fe2000a7fe402 */
[----:B------:R-:W-:Y:S01]  /*2790*/  UIMAD UR6, UR39, UR9, UR6 ;  /* 0x00000009270672a4 */ /* 0x000fe2000f8e0206 */
[----:B------:R-:W-:-:S05]  /*27a0*/  MOV R2, UR39 ;  /* 0x0000002700027c02 */ /* 0x000fca0008000f00 */
        /* <DEDUP_REMOVED lines=12> */
.L_x_1871:
[----:B------:R-:W-:Y:S05]  /*2870*/  BSYNC B0 ;  /* 0x0000000000007941 */ /* 0x000fea0003800000 */
.L_x_1870:
        /* <DEDUP_REMOVED lines=13> */
.L_x_1873:
[----:B------:R-:W-:Y:S05]  /*2950*/  BSYNC B0 ;  /* 0x0000000000007941 */ /* 0x000fea0003800000 */
.L_x_1872:
        /* <DEDUP_REMOVED lines=13> */
.L_x_1875:
[----:B------:R-:W-:Y:S05]  /*2a30*/  BSYNC B0 ;  /* 0x0000000000007941 */ /* 0x000fea0003800000 */
.L_x_1874:
        /* <DEDUP_REMOVED lines=12> */
.L_x_1859:
        /* <DEDUP_REMOVED lines=22> */
.L_x_1878:
[----:B------:R-:W-:Y:S05]  /*2c60*/  BSYNC B0 ;  /* 0x0000000000007941 */ /* 0x000fea0003800000 */
.L_x_1877:
        /* <DEDUP_REMOVED lines=16> */
.L_x_1880:
[----:B------:R-:W-:Y:S05]  /*2d70*/  BSYNC B0 ;  /* 0x0000000000007941 */ /* 0x000fea0003800000 */
.L_x_1879:
        /* <DEDUP_REMOVED lines=16> */
.L_x_1882:
[----:B------:R-:W-:Y:S05]  /*2e80*/  BSYNC B0 ;  /* 0x0000000000007941 */ /* 0x000fea0003800000 */
.L_x_1881:
        /* <DEDUP_REMOVED lines=19> */
.L_x_1884:
[----:B------:R-:W-:Y:S05]  /*2fc0*/  BSYNC B0 ;  /* 0x0000000000007941 */ /* 0x000fea0003800000 */
.L_x_1883:
        /* <DEDUP_REMOVED lines=22> */
.L_x_1886:
[----:B------:R-:W-:Y:S05]  /*3130*/  BSYNC B0 ;  /* 0x0000000000007941 */ /* 0x000fea0003800000 */
.L_x_1885:
        /* <DEDUP_REMOVED lines=20> */
.L_x_1888:
[----:B------:R-:W-:Y:S05]  /*3280*/  BSYNC B0 ;  /* 0x0000000000007941 */ /* 0x000fea0003800000 */
.L_x_1887:
        /* <DEDUP_REMOVED lines=20> */
.L_x_1890:
[----:B------:R-:W-:Y:S05]  /*33d0*/  BSYNC B0 ;  /* 0x0000000000007941 */ /* 0x000fea0003800000 */
.L_x_1889:
        /* <DEDUP_REMOVED lines=23> */
.L_x_1892:
[----:B------:R-:W-:Y:S05]  /*3550*/  BSYNC B0 ;  /* 0x0000000000007941 */ /* 0x000fea0003800000 */
.L_x_1891:
        /* <DEDUP_REMOVED lines=51> */
.L_x_1894:
[----:B-1----:R-:W-:Y:S05]  /*3890*/  BSYNC B0 ;  /* 0x0000000000007941 */ /* 0x002fea0003800000 */
.L_x_1893:
        /* <DEDUP_REMOVED lines=21> */
.L_x_1896:
[----:B------:R-:W-:Y:S05]  /*39f0*/  BSYNC B0 ;  /* 0x0000000000007941 */ /* 0x000fea0003800000 */
.L_x_1895:
        /* <DEDUP_REMOVED lines=21> */
.L_x_1898:
[----:B------:R-:W-:Y:S05]  /*3b50*/  BSYNC B0 ;  /* 0x0000000000007941 */ /* 0x000fea0003800000 */
.L_x_1897:
        /* <DEDUP_REMOVED lines=21> */
.L_x_1900:
[----:B------:R-:W-:Y:S05]  /*3cb0*/  BSYNC B0 ;  /* 0x0000000000007941 */ /* 0x000fea0003800000 */
.L_x_1899:
[----:B------:R-:W-:Y:S01]  /*3cc0*/  ULDC.64 UR16, c[0x0][0x1a0] ;  /* 0x0000680000107ab9 */ /* 0x000fe20000000a00 */
[----:B------:R1:W-:Y:S01]  /*3cd0*/  @P5 STS.128 [R2+0x10000], RZ ;  /* 0x010000ff02005388 */ /* 0x0003e20000000c00 */
[----:B------:R-:W-:Y:S01]  /*3ce0*/  UIMAD UR9, UR20, UR16, URZ ;  /* 0x00000010140972a4 */ /* 0x000fe2000f8e023f */
[----:B-1----:R-:W-:Y:S01]  /*3cf0*/  IMAD.WIDE.U32 R4, R13, c[0x0][0x1a0], R238 ;  /* 0x000068000d047a25 */ /* 0x002fe200078e00ee */
[----:B------:R-:W-:Y:S02]  /*3d00*/  BSSY B0, `(.L_x_1901) ;  /* 0x0000019000007945 */ /* 0x000fe40003800000 */
[----:B------:R-:W-:Y:S02]  /*3d10*/  UIMAD UR9, UR19, UR17, UR9 ;  /* 0x00000011130972a4 */ /* 0x000fe4000f8e0209 */
[----:B------:R-:W-:-:S04]  /*3d20*/  IADD3 R4, P0, R4, UR23, RZ ;  /* 0x0000001704047c10 */ /* 0x000fc8000ff1e0ff */
[----:B------:R-:W-:-:S04]  /*3d30*/  MOV R6, UR9 ;  /* 0x0000000900067c02 */ /* 0x000fc80008000f00 */
[----:B------:R-:W-:Y:S01]  /*3d40*/  IADD3.X R5, R5, UR24, R6, P0, !PT ;  /* 0x0000001805057c10 */ /* 0x000fe200087fe406 */
[----:B------:R-:W-:-:S04]  /*3d50*/  IMAD R6, R15, c[0x0][0x1b8], RZ ;  /* 0x00006e000f067a24 */ /* 0x000fc800078e02ff */
[C---:B------:R-:W-:Y:S02]  /*3d60*/  IMAD R6, R12.reuse, c[0x0][0x1bc], R6 ;  /* 0x00006f000c067a24 */ /* 0x040fe400078e0206 */
        /* <DEDUP_REMOVED lines=18> */
.L_x_1902:
[----:B------:R-:W-:Y:S05]  /*3e90*/  BSYNC B0 ;  /* 0x0000000000007941 */ /* 0x000fea0003800000 */
.L_x_1901:
        /* <DEDUP_REMOVED lines=20> */
.L_x_1904:
[----:B------:R-:W-:Y:S05]  /*3fe0*/  BSYNC B0 ;  /* 0x0000000000007941 */ /* 0x000fea0003800000 */
.L_x_1903:
        /* <DEDUP_REMOVED lines=20> */
.L_x_1906:
[----:B------:R-:W-:Y:S05]  /*4130*/  BSYNC B0 ;  /* 0x0000000000007941 */ /* 0x000fea0003800000 */
.L_x_1905:
        /* <DEDUP_REMOVED lines=19> */
.L_x_1908:
[----:B------:R-:W-:Y:S05]  /*4270*/  BSYNC B0 ;  /* 0x0000000000007941 */ /* 0x000fea0003800000 */
.L_x_1907:
[----:B------:R-:W-:Y:S02]  /*4280*/  IMAD.MOV.U32 R6, RZ, RZ, c[0x0][0x308] ;  /* 0x0000c200ff067624 */ /* 0x000fe400078e00ff */
[----:B------:R-:W-:Y:S01]  /*4290*/  IMAD.MOV.U32 R7, RZ, RZ, c[0x0][0x30c] ;  /* 0x0000c300ff077624 */ /* 0x000fe200078e00ff */
[----:B------:R-:W0:Y:S04]  /*42a0*/  LDGDEPBAR ;  /* 0x00000000000079af */ /* 0x000e280000000000 */
[----:B--23--:R2:W3:Y:S04]  /*42b0*/  LDG.E.64 R4, [R6.64+0x8] ;  /* 0x0000082406047981 */ /* 0x00c4e8000c1e1b00 */
[----:B--2---:R-:W2:Y:S01]  /*42c0*/  LDG.E.64 R6, [R6.64] ;  /* 0x0000002406067981 */ /* 0x004ea2000c1e1b00 */
[----:B------:R-:W-:Y:S01]  /*42d0*/  LEA.HI R0, R20, R19, RZ, 0x4 ;  /* 0x0000001314007211 */ /* 0x000fe200078f20ff */
[----:B------:R-:W-:Y:S01]  /*42e0*/  IMAD.MOV.U32 R185, RZ, RZ, 0x20 ;  /* 0x00000020ffb97424 */ /* 0x000fe200078e00ff */
[----:B------:R-:W-:Y:S01]  /*42f0*/  CS2R R126, SRZ ;  /* 0x00000000007e7805 */ /* 0x000fe2000001ff00 */
[----:B------:R-:W-:Y:S01]  /*4300*/  IMAD.MOV.U32 R177, RZ, RZ, 0x40 ;  /* 0x00000040ffb17424 */ /* 0x000fe200078e00ff */
[----:B------:R-:W-:Y:S01]  /*4310*/  LOP3.LUT R0, R0, 0xfffffff0, RZ, 0xc0, !PT ;  /* 0xfffffff000007812 */ /* 0x000fe200078ec0ff */
[----:B------:R-:W-:Y:S01]  /*4320*/  IMAD.MOV.U32 R252, RZ, RZ, 0x40 ;  /* 0x00000040fffc7424 */ /* 0x000fe200078e00ff */
[----:B------:R-:W-:Y:S01]  /*4330*/  CS2R R124, SRZ ;  /* 0x00000000007c7805 */ /* 0x000fe2000001ff00 */
[----:B------:R-:W-:Y:S01]  /*4340*/  IMAD.MOV.U32 R228, RZ, RZ, R227 ;  /* 0x000000ffffe47224 */ /* 0x000fe200078e00e3 */
[----:B------:R-:W-:Y:S01]  /*4350*/  CS2R R130, SRZ ;  /* 0x0000000000827805 */ /* 0x000fe2000001ff00 */
[----:B------:R-:W-:Y:S01]  /*4360*/  IMAD.IADD R0, R19, 0x1, -R0 ;  /* 0x0000000113007824 */ /* 0x000fe200078e0a00 */
[----:B------:R-:W-:Y:S01]  /*4370*/  CS2R R128, SRZ ;  /* 0x0000000000807805 */ /* 0x000fe2000001ff00 */
[----:B------:R-:W-:Y:S01]  /*4380*/  CS2R R122, SRZ ;  /* 0x00000000007a7805 */ /* 0x000fe2000001ff00 */
[----:B------:R-:W-:Y:S01]  /*4390*/  CS2R R120, SRZ ;  /* 0x0000000000787805 */ /* 0x000fe2000001ff00 */
[----:B------:R-:W-:Y:S01]  /*43a0*/  CS2R R118, SRZ ;  /* 0x0000000000767805 */ /* 0x000fe2000001ff00 */
        /* <DEDUP_REMOVED lines=14> */
[--C-:B------:R-:W-:Y:S01]  /*4490*/  SHF.R.S32.HI R2, RZ, 0x1f, R14.reuse ;  /* 0x0000001fff027819 */ /* 0x100fe2000001140e */
        /* <DEDUP_REMOVED lines=9> */
[----:B------:R-:W-:Y:S01]  /*4530*/  SEL R185, R185, 0xffffffe0, !P0 ;  /* 0xffffffe0b9b97807 */ /* 0x000fe20004000000 */
        /* <DEDUP_REMOVED lines=12> */
[----:B------:R-:W-:Y:S01]  /*4600*/  IMAD.IADD R184, R178, 0x1, R185 ;  /* 0x00000001b2b87824 */ /* 0x000fe200078e02b9 */
[----:B------:R-:W-:Y:S01]  /*4610*/  SEL R252, R252, 0xffffffc0, !P4 ;  /* 0xffffffc0fcfc7807 */ /* 0x000fe20006000000 */
[----:B------:R-:W-:Y:S01]  /*4620*/  ULDC UR26, c[0x0][0x2e4] ;  /* 0x0000b900001a7ab9 */ /* 0x000fe20000000800 */
[----:B---3--:R-:W-:-:S04]  /*4630*/  IADD3 R251, P3, P2, R4, UR48, R14 ;  /* 0x0000003004fb7c10 */ /* 0x008fc8000fa7e00e */
[----:B------:R-:W-:Y:S02]  /*4640*/  IADD3.X R4, R5, UR52, R2, P3, P2 ;  /* 0x0000003405047c10 */ /* 0x000fe40009fe4402 */
[----:B------:R-:W-:-:S04]  /*4650*/  IADD3 R2, R187, 0x2000, RZ ;  /* 0x00002000bb027810 */ /* 0x000fc80007ffe0ff */
[----:B------:R-:W-:-:S05]  /*4660*/  SEL R2, R2, R187, !P1 ;  /* 0x000000bb02027207 */ /* 0x000fca0004800000 */
[----:B------:R-:W-:Y:S01]  /*4670*/  IMAD.SHL.U32 R183, R2, 0x2, RZ ;  /* 0x0000000202b77824 */ /* 0x000fe200078e00ff */
[----:B--2---:R-:W1:Y:S08]  /*4680*/  R2UR UR16, R6 ;  /* 0x00000000061073c2 */ /* 0x004e7000000e0000 */
[----:B------:R-:W2:Y:S01]  /*4690*/  R2UR UR31, R7 ;  /* 0x00000000071f73c2 */ /* 0x000ea200000e0000 */
[----:B-1----:R-:W-:Y:S01]  /*46a0*/  LOP3.LUT R249, R4, UR16, RZ, 0x3c, !PT ;  /* 0x0000001004f97c12 */ /* 0x002fe2000f8e3cff */
[----:B------:R-:W-:-:S02]  /*46b0*/  UIADD3 UR25, UR16, -0x61c88647, URZ ;  /* 0x9e3779b910197890 */ /* 0x000fc4000fffe03f */
[----:B------:R-:W-:Y:S02]  /*46c0*/  UIADD3 UR24, UR16, 0x3c6ef372, URZ ;  /* 0x3c6ef37210187890 */ /* 0x000fe4000fffe03f */
[----:B------:R-:W-:Y:S02]  /*46d0*/  UIADD3 UR22, UR16, -0x255992d5, URZ ;  /* 0xdaa66d2b10167890 */ /* 0x000fe4000fffe03f */
[----:B------:R-:W-:Y:S02]  /*46e0*/  UIADD3 UR20, UR16, 0x78dde6e4, URZ ;  /* 0x78dde6e410147890 */ /* 0x000fe4000fffe03f */
[----:B------:R-:W-:Y:S02]  /*46f0*/  UIADD3 UR18, UR16, 0x1715609d, URZ ;  /* 0x1715609d10127890 */ /* 0x000fe4000fffe03f */
[----:B------:R-:W-:Y:S02]  /*4700*/  UIADD3 UR16, UR16, -0x4ab325aa, URZ ;  /* 0xb54cda5610107890 */ /* 0x000fe4000fffe03f */
[----:B--2---:R-:W-:-:S02]  /*4710*/  UIADD3 UR33, UR31, -0x4498517b, URZ ;  /* 0xbb67ae851f217890 */ /* 0x004fc4000fffe03f */
[----:B------:R-:W-:Y:S02]  /*4720*/  UIADD3 UR23, UR31, 0x76cf5d0a, URZ ;  /* 0x76cf5d0a1f177890 */ /* 0x000fe4000fffe03f */
[----:B------:R-:W-:Y:S02]  /*4730*/  UIADD3 UR21, UR31, 0x32370b8f, URZ ;  /* 0x32370b8f1f157890 */ /* 0x000fe4000fffe03f */
[----:B------:R-:W-:Y:S02]  /*4740*/  UIADD3 UR19, UR31, -0x126145ec, URZ ;  /* 0xed9eba141f137890 */ /* 0x000fe4000fffe03f */
[----:B------:R-:W-:Y:S02]  /*4750*/  UIADD3 UR17, UR31, -0x56f99767, URZ ;  /* 0xa90668991f117890 */ /* 0x000fe4000fffe03f */
[----:B------:R-:W-:Y:S02]  /*4760*/  UIADD3 UR15, UR31, 0x646e171e, URZ ;  /* 0x646e171e1f0f7890 */ /* 0x000fe4000fffe03f */
.L_x_1913:
[----:B------:R-:W0:Y:S01]  /*4770*/  LDGDEPBAR ;  /* 0x00000000000079af */ /* 0x000e220000000000 */
[----:B------:R-:W-:Y:S01]  /*4780*/  IMAD.U32 R4, RZ, RZ, UR30 ;  /* 0x0000001eff047e24 */ /* 0x000fe2000f8e00ff */
[----:B------:R-:W-:Y:S01]  /*4790*/  IADD3 R0, R183, R185, RZ ;  /* 0x000000b9b7007210 */ /* 0x000fe20007ffe0ff */
[----:B------:R-:W-:Y:S01]  /*47a0*/  IMAD.U32 R5, RZ, RZ, UR29 ;  /* 0x0000001dff057e24 */ /* 0x000fe2000f8e00ff */
[----:B------:R-:W-:Y:S02]  /*47b0*/  USHF.L.U32 UR28, UR14, 0x7, URZ ;  /* 0x000000070e1c7899 */ /* 0x000fe4000800063f */
[C---:B------:R-:W-:Y:S02]  /*47c0*/  LEA R20, P0, R243.reuse, R4, 0x2 ;  /* 0x00000004f3147211 */ /* 0x040fe400078010ff */
[----:B------:R-:W-:Y:S02]  /*47d0*/  UIADD3 UR27, UR28, UR12, URZ ;  /* 0x0000000c1c1b7290 */ /* 0x000fe4000fffe03f */
[----:B------:R-:W-:Y:S02]  /*47e0*/  LEA.HI.X.SX32 R21, R243, R5, 0x2, P0 ;  /* 0x00000005f3157211 */ /* 0x000fe400000f16ff */
        /* <DEDUP_REMOVED lines=11> */
[----:B------:R-:W3:Y:S08]  /*48a0*/  LDSM.16.M88.4 R32, [R179+0xc800] ;  /* 0x00c80000b320783b */ /* 0x000ef00000000200 */
[----:B------:R-:W4:Y:S08]  /*48b0*/  LDSM.16.M88.4 R48, [R179+0xd000] ;  /* 0x00d00000b330783b */ /* 0x000f300000000200 */
        /* <DEDUP_REMOVED lines=12> */
[-C--:B---3--:R-:W-:Y:S07]  /*4980*/  HMMA.16816.F32 R20, R64, R32.reuse, RZ ;  /* 0x000000204014723c */ /* 0x088fee00000018ff */
[----:B------:R-:W3:Y:S01]  /*4990*/  LDSM.16.M88.4 R148, [R182+0xc800] ;  /* 0x00c80000b694783b */ /* 0x000ee20000000200 */
[C---:B------:R-:W-:Y:S07]  /*49a0*/  HMMA.16816.F32 R24, R60.reuse, R32, RZ ;  /* 0x000000203c18723c */ /* 0x040fee00000018ff */
[----:B------:R-:W1:Y:S01]  /*49b0*/  LDSM.16.M88.4 R152, [R182+0xd000] ;  /* 0x00d00000b698783b */ /* 0x000e620000000200 */
[-C--:B------:R-:W-:Y:S07]  /*49c0*/  HMMA.16816.F32 R28, R60, R34.reuse, RZ ;  /* 0x000000223c1c723c */ /* 0x080fee00000018ff */
[----:B------:R-:W1:Y:S01]  /*49d0*/  LDSM.16.M88.4 R156, [R182+0xd800] ;  /* 0x00d80000b69c783b */ /* 0x000e620000000200 */
[C---:B------:R-:W-:Y:S07]  /*49e0*/  HMMA.16816.F32 R32, R64.reuse, R34, RZ ;  /* 0x000000224020723c */ /* 0x040fee00000018ff */
[----:B------:R-:W-:Y:S01]  /*49f0*/  LDSM.16.M88.4 R164, [R180+0xc000] ;  /* 0x00c00000b4a4783b */ /* 0x000fe20000000200 */
[-C--:B----4-:R-:W-:Y:S07]  /*4a00*/  HMMA.16816.F32 R36, R64, R48.reuse, RZ ;  /* 0x000000304024723c */ /* 0x090fee00000018ff */
[----:B------:R-:W-:Y:S01]  /*4a10*/  LDSM.16.M88.4 R168, [R181+0xc800] ;  /* 0x00c80000b5a8783b */ /* 0x000fe20000000200 */
[C---:B------:R-:W-:Y:S07]  /*4a20*/  HMMA.16816.F32 R40, R60.reuse, R48, RZ ;  /* 0x000000303c28723c */ /* 0x040fee00000018ff */
[----:B------:R-:W-:Y:S01]  /*4a30*/  LDSM.16.M88.4 R172, [R181+0xd000] ;  /* 0x00d00000b5ac783b */ /* 0x000fe20000000200 */
[-C--:B------:R-:W-:Y:S08]  /*4a40*/  HMMA.16816.F32 R44, R60, R50.reuse, RZ ;  /* 0x000000323c2c723c */ /* 0x080ff000000018ff */
[C---:B------:R-:W-:Y:S08]  /*4a50*/  HMMA.16816.F32 R48, R64.reuse, R50, RZ ;  /* 0x000000324030723c */ /* 0x040ff000000018ff */
[-C--:B------:R-:W-:Y:S08]  /*4a60*/  HMMA.16816.F32 R52, R64, R132.reuse, RZ ;  /* 0x000000844034723c */ /* 0x080ff000000018ff */
[C---:B------:R-:W-:Y:S07]  /*4a70*/  HMMA.16816.F32 R56, R60.reuse, R132, RZ ;  /* 0x000000843c38723c */ /* 0x040fee00000018ff */
[----:B------:R-:W-:Y:S01]  /*4a80*/  IMAD.IADD R132, R183, 0x1, R177 ;  /* 0x00000001b7847824 */ /* 0x000fe200078e02b1 */
[-C--:B------:R-:W-:Y:S04]  /*4a90*/  HMMA.16816.F32 R60, R60, R134.reuse, RZ ;  /* 0x000000863c3c723c */ /* 0x080fe800000018ff */
[----:B------:R-:W4:Y:S04]  /*4aa0*/  LDSM.16.M88.4 R160, [R132] ;  /* 0x0000000084a0783b */ /* 0x000f280000000200 */
[----:B------:R-:W-:Y:S04]  /*4ab0*/  HMMA.16816.F32 R64, R64, R134, RZ ;  /* 0x000000864040723c */ /* 0x000fe800000018ff */
[----:B------:R-:W4:Y:S04]  /*4ac0*/  LDSM.16.M88.4 R132, [R132+0x2000] ;  /* 0x002000008484783b */ /* 0x000f280000000200 */
        /* <DEDUP_REMOVED lines=16> */
[----:B------:R-:W-:Y:S01]  /*4bd0*/  IADD3 R156, R0, R177, RZ ;  /* 0x000000b1009c7210 */ /* 0x000fe20007ffe0ff */
[-C--:B------:R-:W-:Y:S01]  /*4be0*/  HMMA.16816.F32 R60, R144, R158.reuse, R60 ;  /* 0x0000009e903c723c */ /* 0x080fe2000000183c */
[----:B------:R-:W2:Y:S07]  /*4bf0*/  LDSM.16.M88.4 R144, [R180+0xd000] ;  /* 0x00d00000b490783b */ /* 0x000eae0000000200 */
[----:B------:R-:W-:Y:S01]  /*4c00*/  HMMA.16816.F32 R64, R136, R158, R64 ;  /* 0x0000009e8840723c */ /* 0x000fe20000001840 */
[----:B------:R-:W3:Y:S07]  /*4c10*/  LDSM.16.M88.4 R136, [R180+0xd800] ;  /* 0x00d80000b488783b */ /* 0x000eee0000000200 */
[-C--:B----4-:R-:W-:Y:S01]  /*4c20*/  HMMA.16816.F32 R4, R160, R164.reuse, R4 ;  /* 0x000000a4a004723c */ /* 0x090fe20000001804 */
[----:B------:R-:W4:Y:S07]  /*4c30*/  LDSM.16.M88.4 R148, [R156] ;  /* 0x000000009c94783b */ /* 0x000f2e0000000200 */
        /* <DEDUP_REMOVED lines=13> */
[-C--:B---3--:R-:W-:Y:S08]  /*4d10*/  HMMA.16816.F32 R52, R160, R136.reuse, R52 ;  /* 0x00000088a034723c */ /* 0x088ff00000001834 */
[C---:B------:R-:W-:Y:S08]  /*4d20*/  HMMA.16816.F32 R56, R132.reuse, R136, R56 ;  /* 0x000000888438723c */ /* 0x040ff00000001838 */
[-C--:B------:R-:W-:Y:S08]  /*4d30*/  HMMA.16816.F32 R60, R132, R138.reuse, R60 ;  /* 0x0000008a843c723c */ /* 0x080ff0000000183c */
[----:B------:R-:W-:Y:S08]  /*4d40*/  HMMA.16816.F32 R64, R160, R138, R64 ;  /* 0x0000008aa040723c */ /* 0x000ff00000001840 */
[-C--:B----4-:R-:W-:Y:S08]  /*4d50*/  HMMA.16816.F32 R4, R148, R152.reuse, R4 ;  /* 0x000000989404723c */ /* 0x090ff00000001804 */
        /* <DEDUP_REMOVED lines=26> */
.L_x_1909:
[----:B------:R-:W-:Y:S01]  /*4f00*/  IADD3 R0, R243, UR9, RZ ;  /* 0x00000009f3007c10 */ /* 0x000fe2000fffe0ff */
[----:B------:R-:W-:Y:S02]  /*4f10*/  UIADD3 UR9, -UR13, UR6, -UR12 ;  /* 0x000000060d097290 */ /* 0x000fe4000fffe90c */
[----:B------:R-:W-:Y:S01]  /*4f20*/  UMOV UR26, UR13 ;  /* 0x0000000d001a7c82 */ /* 0x000fe20008000000 */
[C---:B------:R-:W-:Y:S02]  /*4f30*/  IADD3 R133, R0.reuse, 0x8, RZ ;  /* 0x0000000800857810 */ /* 0x040fe40007ffe0ff */
[C---:B------:R-:W-:Y:S02]  /*4f40*/  IADD3 R132, R0.reuse, 0x40, RZ ;  /* 0x0000004000847810 */ /* 0x040fe40007ffe0ff */
[C---:B------:R-:W-:Y:S02]  /*4f50*/  IADD3 R2, R0.reuse, 0x48, RZ ;  /* 0x0000004800027810 */ /* 0x040fe40007ffe0ff */
[----:B------:R-:W-:Y:S02]  /*4f60*/  IADD3 R138, R0, UR9, RZ ;  /* 0x00000009008a7c10 */ /* 0x000fe4000fffe0ff */
[C---:B------:R-:W-:Y:S02]  /*4f70*/  IADD3 R136, R133.reuse, UR9, RZ ;  /* 0x0000000985887c10 */ /* 0x040fe4000fffe0ff */
[----:B------:R-:W-:Y:S02]  /*4f80*/  IADD3 R134, R132, UR9, RZ ;  /* 0x0000000984867c10 */ /* 0x000fe4000fffe0ff */
[C---:B------:R-:W-:Y:S01]  /*4f90*/  IADD3 R135, R2.reuse, UR9, RZ ;  /* 0x0000000902877c10 */ /* 0x040fe2000fffe0ff */
[----:B------:R-:W-:Y:S01]  /*4fa0*/  UIADD3 UR9, UR6, 0x1, -UR12 ;  /* 0x0000000106097890 */ /* 0x000fe2000fffe80c */
[----:B------:R-:W-:Y:S02]  /*4fb0*/  IMNMX R138, RZ, R138, !PT ;  /* 0x0000008aff8a7217 */ /* 0x000fe40007800200 */
[----:B------:R-:W-:Y:S01]  /*4fc0*/  IMNMX R136, RZ, R136, !PT ;  /* 0x00000088ff887217 */ /* 0x000fe20007800200 */
[----:B------:R-:W-:Y:S01]  /*4fd0*/  UIADD3 UR9, UR9, UR42, URZ ;  /* 0x0000002a09097290 */ /* 0x000fe2000fffe03f */
[----:B------:R-:W-:Y:S05]  /*4fe0*/  IMNMX R134, RZ, R134, !PT ;  /* 0x00000086ff867217 */ /* 0x000fea0007800200 */
[----:B------:R-:W-:Y:S02]  /*4ff0*/  IADD3 R139, R2, UR9, RZ ;  /* 0x00000009028b7c10 */ /* 0x000fe4000fffe0ff */
[----:B------:R-:W-:Y:S01]  /*5000*/  IADD3 R137, R0, UR9, RZ ;  /* 0x0000000900897c10 */ /* 0x000fe2000fffe0ff */
[----:B------:R-:W1:Y:S01]  /*5010*/  S2R R2, SR_TID.X ;  /* 0x0000000000027919 */ /* 0x000e620000002100 */
[----:B------:R-:W-:Y:S01]  /*5020*/  IADD3 R140, R133, UR9, RZ ;  /* 0x00000009858c7c10 */ /* 0x000fe2000fffe0ff */
[----:B------:R-:W-:Y:S01]  /*5030*/  IMAD.U32 R0, RZ, RZ, UR14 ;  /* 0x0000000eff007e24 */ /* 0x000fe2000f8e00ff */
[----:B------:R-:W-:Y:S02]  /*5040*/  IMNMX R137, R137, UR6, PT ;  /* 0x0000000689897c17 */ /* 0x000fe4000b800200 */
[----:B------:R-:W-:Y:S02]  /*5050*/  IADD3 R133, R132, UR9, RZ ;  /* 0x0000000984857c10 */ /* 0x000fe4000fffe0ff */
[----:B------:R-:W-:Y:S02]  /*5060*/  IMNMX R132, RZ, R135, !PT ;  /* 0x00000087ff847217 */ /* 0x000fe40007800200 */
[----:B------:R-:W-:Y:S02]  /*5070*/  IMNMX R135, R140, UR6, PT ;  /* 0x000000068c877c17 */ /* 0x000fe4000b800200 */
[----:B------:R-:W-:Y:S01]  /*5080*/  IMNMX R133, R133, UR6, PT ;  /* 0x0000000685857c17 */ /* 0x000fe2000b800200 */
[----:B-1----:R-:W-:Y:S05]  /*5090*/  IMAD.SHL.U32 R2, R2, 0x2, RZ ;  /* 0x0000000202027824 */ /* 0x002fea00078e00ff */
[----:B------:R-:W-:Y:S05]  /*50a0*/  LOP3.LUT R2, R2, 0x6, RZ, 0xc0, !PT ;  /* 0x0000000602027812 */ /* 0x000fea00078ec0ff */
[----:B------:R-:W-:Y:S04]  /*50b0*/  IMAD R2, R250, 0x40, R2 ;  /* 0x00000040fa027824 */ /* 0x000fe800078e0202 */
[----:B------:R-:W-:Y:S01]  /*50c0*/  IMAD R0, R0, 0x80, R2 ;  /* 0x0000008000007824 */ /* 0x000fe200078e0202 */
[----:B------:R-:W-:Y:S04]  /*50d0*/  IMNMX R2, R139, UR6, PT ;  /* 0x000000068b027c17 */ /* 0x000fe8000b800200 */
[C---:B------:R-:W-:Y:S02]  /*50e0*/  ISETP.GE.AND P0, PT, R0.reuse, R138, PT ;  /* 0x0000008a0000720c */ /* 0x040fe40003f06270 */
[C---:B------:R-:W-:Y:S02]  /*50f0*/  IADD3 R152, R0.reuse, 0x1, RZ ;  /* 0x0000000100987810 */ /* 0x040fe40007ffe0ff */
[C---:B------:R-:W-:Y:S02]  /*5100*/  IADD3 R151, R0.reuse, 0x8, RZ ;  /* 0x0000000800977810 */ /* 0x040fe40007ffe0ff */
[C---:B------:R-:W-:Y:S02]  /*5110*/  IADD3 R150, R0.reuse, 0x9, RZ ;  /* 0x0000000900967810 */ /* 0x040fe40007ffe0ff */
[C---:B------:R-:W-:Y:S02]  /*5120*/  IADD3 R149, R0.reuse, 0x10, RZ ;  /* 0x0000001000957810 */ /* 0x040fe40007ffe0ff */
[C---:B------:R-:W-:Y:S02]  /*5130*/  ISETP.GE.OR P0, PT, R0.reuse, R137, !P0 ;  /* 0x000000890000720c */ /* 0x040fe40004706670 */
[C---:B------:R-:W-:Y:S02]  /*5140*/  ISETP.GE.AND P6, PT, R0.reuse, R136, PT ;  /* 0x000000880000720c */ /* 0x040fe40003fc6270 */
[C---:B------:R-:W-:Y:S02]  /*5150*/  ISETP.GE.AND P5, PT, R0.reuse, R134, PT ;  /* 0x000000860000720c */ /* 0x040fe40003fa6270 */
[----:B------:R-:W-:Y:S02]  /*5160*/  ISETP.GE.AND P4, PT, R0, R132, PT ;  /* 0x000000840000720c */ /* 0x000fe40003f86270 */
[-C--:B------:R-:W-:Y:S02]  /*5170*/  ISETP.GE.AND P3, PT, R152, R138.reuse, PT ;  /* 0x0000008a9800720c */ /* 0x080fe40003f66270 */
[-C--:B------:R-:W-:Y:S02]  /*5180*/  ISETP.GE.AND P2, PT, R151, R138.reuse, PT ;  /* 0x0000008a9700720c */ /* 0x080fe40003f46270 */
        /* <DEDUP_REMOVED lines=8> */
[C---:B------:R-:W-:Y:S02]  /*5210*/  IADD3 R143, R0.reuse, 0x28, RZ ;  /* 0x00000028008f7810 */ /* 0x040fe40007ffe0ff */
[C---:B------:R-:W-:Y:S02]  /*5220*/  IADD3 R142, R0.reuse, 0x29, RZ ;  /* 0x00000029008e7810 */ /* 0x040fe40007ffe0ff */
[C---:B------:R-:W-:Y:S02]  /*5230*/  ISETP.GE.OR P6, PT, R0.reuse, R135, !P6 ;  /* 0x000000870000720c */ /* 0x040fe400077c6670 */
[C---:B------:R-:W-:Y:S02]  /*5240*/  ISETP.GE.OR P5, PT, R0.reuse, R133, !P5 ;  /* 0x000000850000720c */ /* 0x040fe40006fa6670 */
[----:B------:R-:W-:Y:S02]  /*5250*/  ISETP.GE.OR P4, PT, R0, R2, !P4 ;  /* 0x000000020000720c */ /* 0x000fe40006786670 */
        /* <DEDUP_REMOVED lines=183> */
.L_x_1910:
[C---:B------:R-:W-:Y:S01]  /*5dd0*/  FSETP.NEU.FTZ.AND P0, PT, R246.reuse, -INF , PT ;  /* 0xff800000f600780b */ /* 0x040fe20003f1d000 */
[----:B------:R-:W2:Y:S01]  /*5de0*/  LDL R133, [R1+0x4] ;  /* 0x0000040001857983 */ /* 0x000ea20000100800 */
[----:B------:R-:W-:Y:S01]  /*5df0*/  FMUL.FTZ R132, R246, 1.4426950216293334961 ;  /* 0x3fb8aa3bf6847820 */ /* 0x000fe20000410000 */
[----:B------:R-:W-:Y:S01]  /*5e00*/  UISETP.GT.AND UP2, UPT, UR8, UR32, UPT ;  /* 0x000000200800728c */ /* 0x000fe2000bf44270 */
[C---:B------:R-:W-:Y:S02]  /*5e10*/  IMAD.IADD R140, R178.reuse, 0x1, R185 ;  /* 0x00000001b28c7824 */ /* 0x040fe400078e02b9 */
[----:B------:R-:W-:Y:S01]  /*5e20*/  IMAD.IADD R144, R178, 0x1, R177 ;  /* 0x00000001b2907824 */ /* 0x000fe200078e02b1 */
[----:B------:R-:W-:Y:S01]  /*5e30*/  FSEL R132, R132, RZ, P0 ;  /* 0x000000ff84847208 */ /* 0x000fe20000000000 */
[C---:B------:R-:W-:Y:S01]  /*5e40*/  FMUL.FTZ R0, R247.reuse, 1.4426950216293334961 ;  /* 0x3fb8aa3bf7007820 */ /* 0x040fe20000410000 */
[----:B------:R-:W-:Y:S01]  /*5e50*/  FSETP.NEU.FTZ.AND P0, PT, R247, -INF , PT ;  /* 0xff800000f700780b */ /* 0x000fe20003f1d000 */
[----:B------:R-:W-:Y:S02]  /*5e60*/  FMUL.FTZ R2, R244, 1.4426950216293334961 ;  /* 0x3fb8aa3bf4027820 */ /* 0x000fe40000410000 */
        /* <DEDUP_REMOVED lines=14> */
[----:B------:R-:W-:Y:S01]  /*5f50*/  MUFU.EX2 R224, R64 ;  /* 0x0000004000e07308 */ /* 0x000fe20000000800 */
[----:B------:R-:W-:Y:S02]  /*5f60*/  FFMA.FTZ R52, R52, c[0x0][0x23c], -R132 ;  /* 0x00008f0034347a23 */ /* 0x000fe40000010884 */
[----:B------:R-:W-:Y:S01]  /*5f70*/  IMAD.MOV.U32 R248, RZ, RZ, c[0x0][0x22c] ;  /* 0x00008b00fff87624 */ /* 0x000fe200078e00ff */
[----:B-1----:R-:W-:Y:S01]  /*5f80*/  FSEL R16, R0, RZ, P0 ;  /* 0x000000ff00107208 */ /* 0x002fe20000000000 */
[----:B------:R-:W-:Y:S01]  /*5f90*/  FMUL.FTZ R0, R245, 1.4426950216293334961 ;  /* 0x3fb8aa3bf5007820 */ /* 0x000fe20000410000 */
[----:B------:R-:W-:Y:S01]  /*5fa0*/  FSETP.NEU.FTZ.AND P0, PT, R244, -INF , PT ;  /* 0xff800000f400780b */ /* 0x000fe20003f1d000 */
[----:B------:R-:W-:Y:S02]  /*5fb0*/  IMAD R248, R248, c[0x0][0x1c0], RZ ;  /* 0x00007000f8f87a24 */ /* 0x000fe400078e02ff */
[--C-:B------:R-:W-:Y:S01]  /*5fc0*/  FFMA.FTZ R19, R19, c[0x0][0x23c], -R16.reuse ;  /* 0x00008f0013137a23 */ /* 0x100fe20000010810 */
[----:B------:R-:W-:Y:S01]  /*5fd0*/  FSEL R2, R2, RZ, P0 ;  /* 0x000000ff02027208 */ /* 0x000fe20000000000 */
[----:B------:R1:W-:Y:S01]  /*5fe0*/  MUFU.EX2 R199, R4 ;  /* 0x0000000400c77308 */ /* 0x0003e20000000800 */
[----:B------:R-:W-:Y:S01]  /*5ff0*/  FSETP.NEU.FTZ.AND P0, PT, R245, -INF , PT ;  /* 0xff800000f500780b */ /* 0x000fe20003f1d000 */
[--C-:B------:R-:W-:Y:S02]  /*6000*/  FFMA.FTZ R51, R51, c[0x0][0x23c], -R16.reuse ;  /* 0x00008f0033337a23 */ /* 0x100fe40000010810 */
[--C-:B------:R-:W-:Y:S01]  /*6010*/  FFMA.FTZ R50, R50, c[0x0][0x23c], -R16.reuse ;  /* 0x00008f0032327a23 */ /* 0x100fe20000010810 */
[----:B------:R-:W-:Y:S01]  /*6020*/  FSEL R0, R0, RZ, P0 ;  /* 0x000000ff00007208 */ /* 0x000fe20000000000 */
[--C-:B------:R-:W-:Y:S02]  /*6030*/  FFMA.FTZ R23, R23, c[0x0][0x23c], -R16.reuse ;  /* 0x00008f0017177a23 */ /* 0x100fe40000010810 */
[----:B------:R-:W-:Y:S02]  /*6040*/  FFMA.FTZ R5, R6, c[0x0][0x23c], -R16 ;  /* 0x00008f0006057a23 */ /* 0x000fe40000010810 */
[----:B------:R3:W4:Y:S01]  /*6050*/  MUFU.EX2 R209, R19 ;  /* 0x0000001300d17308 */ /* 0x0007220000000800 */
[----:B------:R-:W-:Y:S02]  /*6060*/  FFMA.FTZ R15, R15, c[0x0][0x23c], -R0 ;  /* 0x00008f000f0f7a23 */ /* 0x000fe40000010800 */
[----:B------:R-:W-:Y:S02]  /*6070*/  FFMA.FTZ R18, R18, c[0x0][0x23c], -R16 ;  /* 0x00008f0012127a23 */ /* 0x000fe40000010810 */
[----:B------:R-:W-:Y:S02]  /*6080*/  FFMA.FTZ R12, R12, c[0x0][0x23c], -R2 ;  /* 0x00008f000c0c7a23 */ /* 0x000fe40000010802 */
[----:B------:R-:W-:Y:S02]  /*6090*/  FFMA.FTZ R7, R7, c[0x0][0x23c], -R16 ;  /* 0x00008f0007077a23 */ /* 0x000fe40000010810 */
[--C-:B------:R-:W-:Y:S01]  /*60a0*/  FFMA.FTZ R21, R8, c[0x0][0x23c], -R2.reuse ;  /* 0x00008f0008157a23 */ /* 0x100fe20000010802 */
[----:B------:R4:W-:Y:S01]  /*60b0*/  MUFU.EX2 R204, R23 ;  /* 0x0000001700cc7308 */ /* 0x0009e20000000800 */
[----:B------:R-:W-:Y:S02]  /*60c0*/  IMAD.U32 R6, RZ, RZ, UR14 ;  /* 0x0000000eff067e24 */ /* 0x000fe4000f8e00ff */
[----:B------:R-:W-:Y:S02]  /*60d0*/  FFMA.FTZ R28, R28, c[0x0][0x23c], -R2 ;  /* 0x00008f001c1c7a23 */ /* 0x000fe40000010802 */
[----:B-1----:R-:W-:Y:S02]  /*60e0*/  IMAD.U32 R4, RZ, RZ, UR8 ;  /* 0x00000008ff047e24 */ /* 0x002fe4000f8e00ff */
[----:B------:R-:W-:Y:S02]  /*60f0*/  FFMA.FTZ R30, R30, c[0x0][0x23c], -R0 ;  /* 0x00008f001e1e7a23 */ /* 0x000fe40000010800 */
[----:B------:R-:W-:Y:S01]  /*6100*/  IMAD R6, R6, 0x2, R250 ;  /* 0x0000000206067824 */ /* 0x000fe200078e02fa */
[----:B------:R-:W-:Y:S01]  /*6110*/  MUFU.EX2 R202, R15 ;  /* 0x0000000f00ca7308 */ /* 0x000fe20000000800 */
[----:B------:R-:W-:Y:S02]  /*6120*/  FFMA.FTZ R34, R34, c[0x0][0x23c], -R16 ;  /* 0x00008f0022227a23 */ /* 0x000fe40000010810 */
[----:B------:R-:W-:Y:S02]  /*6130*/  FFMA.FTZ R145, R9, c[0x0][0x23c], -R2 ;  /* 0x00008f0009917a23 */ /* 0x000fe40000010802 */
[----:B---3--:R-:W-:Y:S02]  /*6140*/  FFMA.FTZ R19, R17, c[0x0][0x23c], -R132 ;  /* 0x00008f0011137a23 */ /* 0x008fe40000010884 */
[----:B------:R-:W-:Y:S03]  /*6150*/  IMAD.WIDE.U32 R8, R251, -0x2daee0ad, RZ ;  /* 0xd2511f53fb087825 */ /* 0x000fe600078e00ff */
[----:B------:R-:W-:Y:S01]  /*6160*/  MUFU.EX2 R167, R5 ;  /* 0x0000000500a77308 */ /* 0x000fe20000000800 */
[----:B------:R-:W-:Y:S02]  /*6170*/  IMAD.SHL.U32 R6, R6, 0x2, RZ ;  /* 0x0000000206067824 */ /* 0x000fe400078e00ff */
[----:B------:R-:W-:Y:S02]  /*6180*/  FFMA.FTZ R35, R35, c[0x0][0x23c], -R16 ;  /* 0x00008f0023237a23 */ /* 0x000fe40000010810 */
[--C-:B----4-:R-:W-:Y:S02]  /*6190*/  FFMA.FTZ R23, R14, c[0x0][0x23c], -R0.reuse ;  /* 0x00008f000e177a23 */ /* 0x110fe40000010800 */
[--C-:B------:R-:W-:Y:S02]  /*61a0*/  FFMA.FTZ R31, R31, c[0x0][0x23c], -R0.reuse ;  /* 0x00008f001f1f7a23 */ /* 0x100fe40000010800 */
[----:B------:R-:W-:Y:S01]  /*61b0*/  FFMA.FTZ R147, R10, c[0x0][0x23c], -R0 ;  /* 0x00008f000a937a23 */ /* 0x000fe20000010800 */
[----:B------:R-:W-:Y:S01]  /*61c0*/  LOP3.LUT R10, R9, UR31, R6, 0x96, !PT ;  /* 0x0000001f090a7c12 */ /* 0x000fe2000f8e9606 */
[----:B------:R-:W-:Y:S01]  /*61d0*/  MUFU.EX2 R203, R18 ;  /* 0x0000001200cb7308 */ /* 0x000fe20000000800 */
[----:B------:R-:W-:Y:S02]  /*61e0*/  FFMA.FTZ R24, R24, c[0x0][0x23c], -R2 ;  /* 0x00008f0018187a23 */ /* 0x000fe40000010802 */
[----:B------:R-:W-:Y:S02]  /*61f0*/  FFMA.FTZ R27, R27, c[0x0][0x23c], -R0 ;  /* 0x00008f001b1b7a23 */ /* 0x000fe40000010800 */
[----:B------:R-:W-:Y:S02]  /*6200*/  FFMA.FTZ R148, R13, c[0x0][0x23c], -R2 ;  /* 0x00008f000d947a23 */ /* 0x000fe40000010802 */
[----:B------:R-:W-:Y:S02]  /*6210*/  FFMA.FTZ R17, R11, c[0x0][0x23c], -R0 ;  /* 0x00008f000b117a23 */ /* 0x000fe40000010800 */
[----:B------:R-:W-:Y:S01]  /*6220*/  IMAD.WIDE.U32 R10, R10, -0x326172a9, RZ ;  /* 0xcd9e8d570a0a7825 */ /* 0x000fe200078e00ff */
[----:B------:R-:W-:Y:S03]  /*6230*/  MUFU.EX2 R201, R12 ;  /* 0x0000000c00c97308 */ /* 0x000fe60000000800 */
[--C-:B------:R-:W-:Y:S02]  /*6240*/  FFMA.FTZ R166, R29, c[0x0][0x23c], -R2.reuse ;  /* 0x00008f001da67a23 */ /* 0x100fe40000010802 */
[----:B------:R-:W-:Y:S02]  /*6250*/  FFMA.FTZ R150, R25, c[0x0][0x23c], -R2 ;  /* 0x00008f0019967a23 */ /* 0x000fe40000010802 */
[--C-:B------:R-:W-:Y:S02]  /*6260*/  FFMA.FTZ R38, R38, c[0x0][0x23c], -R16.reuse ;  /* 0x00008f0026267a23 */ /* 0x100fe40000010810 */
[--C-:B------:R-:W-:Y:S01]  /*6270*/  FFMA.FTZ R39, R39, c[0x0][0x23c], -R16.reuse ;  /* 0x00008f0027277a23 */ /* 0x100fe20000010810 */
[----:B------:R1:W-:Y:S01]  /*6280*/  MUFU.EX2 R200, R7 ;  /* 0x0000000700c87308 */ /* 0x0003e20000000800 */
[----:B------:R-:W-:Y:S02]  /*6290*/  FFMA.FTZ R67, R67, c[0x0][0x23c], -R16 ;  /* 0x00008f0043437a23 */ /* 0x000fe40000010810 */
[----:B------:R-:W-:Y:S02]  /*62a0*/  FFMA.FTZ R60, R60, c[0x0][0x23c], -R2 ;  /* 0x00008f003c3c7a23 */ /* 0x000fe40000010802 */
[----:B------:R-:W-:Y:S02]  /*62b0*/  FFMA.FTZ R63, R63, c[0x0][0x23c], -R0 ;  /* 0x00008f003f3f7a23 */ /* 0x000fe40000010800 */
[----:B------:R-:W-:Y:S02]  /*62c0*/  FFMA.FTZ R44, R44, c[0x0][0x23c], -R2 ;  /* 0x00008f002c2c7a23 */ /* 0x000fe40000010802 */
[----:B------:R-:W-:Y:S01]  /*62d0*/  FFMA.FTZ R47, R47, c[0x0][0x23c], -R0 ;  /* 0x00008f002f2f7a23 */ /* 0x000fe20000010800 */
[----:B------:R-:W-:Y:S01]  /*62e0*/  MUFU.EX2 R198, R19 ;  /* 0x0000001300c67308 */ /* 0x000fe20000000800 */
[----:B------:R-:W-:Y:S02]  /*62f0*/  FFMA.FTZ R40, R40, c[0x0][0x23c], -R2 ;  /* 0x00008f0028287a23 */ /* 0x000fe40000010802 */
[--C-:B------:R-:W-:Y:S02]  /*6300*/  FFMA.FTZ R46, R46, c[0x0][0x23c], -R0.reuse ;  /* 0x00008f002e2e7a23 */ /* 0x100fe40000010800 */
[----:B------:R-:W-:Y:S02]  /*6310*/  FFMA.FTZ R43, R43, c[0x0][0x23c], -R0 ;  /* 0x00008f002b2b7a23 */ /* 0x000fe40000010800 */
[----:B------:R-:W-:Y:S02]  /*6320*/  FFMA.FTZ R55, R55, c[0x0][0x23c], -R16 ;  /* 0x00008f0037377a23 */ /* 0x000fe40000010810 */
[----:B------:R-:W-:Y:S01]  /*6330*/  FFMA.FTZ R45, R45, c[0x0][0x23c], -R2 ;  /* 0x00008f002d2d7a23 */ /* 0x000fe20000010802 */
[----:B------:R-:W-:Y:S01]  /*6340*/  MUFU.EX2 R205, R20 ;  /* 0x0000001400cd7308 */ /* 0x000fe20000000800 */
[----:B------:R-:W-:Y:S02]  /*6350*/  FFMA.FTZ R42, R42, c[0x0][0x23c], -R0 ;  /* 0x00008f002a2a7a23 */ /* 0x000fe40000010800 */
[----:B------:R-:W-:Y:S01]  /*6360*/  FFMA.FTZ R54, R54, c[0x0][0x23c], -R16 ;  /* 0x00008f0036367a23 */ /* 0x000fe20000010810 */
[----:B-1----:R-:W-:Y:S01]  /*6370*/  LOP3.LUT R7, R8, UR33, RZ, 0x3c, !PT ;  /* 0x0000002108077c12 */ /* 0x002fe2000f8e3cff */
[--C-:B------:R-:W-:Y:S01]  /*6380*/  FFMA.FTZ R41, R41, c[0x0][0x23c], -R2.reuse ;  /* 0x00008f0029297a23 */ /* 0x100fe20000010802 */
[----:B------:R-:W-:Y:S01]  /*6390*/  IADD3 R8, R6, 0x1, RZ ;  /* 0x0000000106087810 */ /* 0x000fe20007ffe0ff */
[--C-:B------:R-:W-:Y:S02]  /*63a0*/  FFMA.FTZ R56, R56, c[0x0][0x23c], -R2.reuse ;  /* 0x00008f0038387a23 */ /* 0x100fe40000010802 */
[----:B------:R-:W-:Y:S01]  /*63b0*/  FFMA.FTZ R57, R57, c[0x0][0x23c], -R2 ;  /* 0x00008f0039397a23 */ /* 0x000fe20000010802 */
[----:B------:R-:W-:Y:S01]  /*63c0*/  LOP3.LUT R8, R9, UR31, R8, 0x96, !PT ;  /* 0x0000001f09087c12 */ /* 0x000fe2000f8e9608 */
[----:B------:R-:W-:Y:S01]  /*63d0*/  MUFU.EX2 R173, R21 ;  /* 0x0000001500ad7308 */ /* 0x000fe20000000800 */
[----:B------:R-:W-:Y:S02]  /*63e0*/  FFMA.FTZ R2, R61, c[0x0][0x23c], -R2 ;  /* 0x00008f003d027a23 */ /* 0x000fe40000010802 */
[--C-:B------:R-:W-:Y:S02]  /*63f0*/  FFMA.FTZ R59, R59, c[0x0][0x23c], -R0.reuse ;  /* 0x00008f003b3b7a23 */ /* 0x100fe40000010800 */
[----:B------:R-:W-:Y:S04]  /*6400*/  IMAD.WIDE.U32 R8, R8, -0x326172a9, RZ ;  /* 0xcd9e8d5708087825 */ /* 0x000fe800078e00ff */
[----:B------:R-:W-:Y:S01]  /*6410*/  FFMA.FTZ R58, R58, c[0x0][0x23c], -R0 ;  /* 0x00008f003a3a7a23 */ /* 0x000fe20000010800 */
[----:B------:R-:W-:Y:S10]  /*6420*/  MUFU.EX2 R215, R28 ;  /* 0x0000001c00d77308 */ /* 0x000ff40000000800 */
[----:B------:R-:W-:Y:S10]  /*6430*/  MUFU.EX2 R210, R30 ;  /* 0x0000001e00d27308 */ /* 0x000ff40000000800 */
[----:B------:R1:W-:Y:S10]  /*6440*/  MUFU.EX2 R211, R34 ;  /* 0x0000002200d37308 */ /* 0x0003f40000000800 */
[----:B------:R-:W3:Y:S10]  /*6450*/  MUFU.EX2 R217, R32 ;  /* 0x0000002000d97308 */ /* 0x000ef40000000800 */
[----:B------:R4:W2:Y:S01]  /*6460*/  MUFU.EX2 R216, R35 ;  /* 0x0000002300d87308 */ /* 0x0008a20000000800 */
[--C-:B-1----:R-:W-:Y:S02]  /*6470*/  FFMA.FTZ R34, R22, c[0x0][0x23c], -R16.reuse ;  /* 0x00008f0016227a23 */ /* 0x102fe40000010810 */
[----:B------:R-:W-:Y:S07]  /*6480*/  FFMA.FTZ R16, R66, c[0x0][0x23c], -R16 ;  /* 0x00008f0042107a23 */ /* 0x000fee0000010810 */
[----:B------:R-:W1:Y:S10]  /*6490*/  MUFU.EX2 R212, R31 ;  /* 0x0000001f00d47308 */ /* 0x000e740000000800 */
[----:B------:R-:W-:Y:S01]  /*64a0*/  MUFU.EX2 R171, R23 ;  /* 0x0000001700ab7308 */ /* 0x000fe20000000800 */
[--C-:B----4-:R-:W-:Y:S02]  /*64b0*/  FFMA.FTZ R35, R26, c[0x0][0x23c], -R0.reuse ;  /* 0x00008f001a237a23 */ /* 0x110fe40000010800 */
[----:B------:R-:W-:Y:S07]  /*64c0*/  FFMA.FTZ R0, R62, c[0x0][0x23c], -R0 ;  /* 0x00008f003e007a23 */ /* 0x000fee0000010800 */
[----:B------:R-:W-:Y:S10]  /*64d0*/  MUFU.EX2 R208, R24 ;  /* 0x0000001800d07308 */ /* 0x000ff40000000800 */
[----:B------:R-:W-:Y:S10]  /*64e0*/  MUFU.EX2 R207, R27 ;  /* 0x0000001b00cf7308 */ /* 0x000ff40000000800 */
[----:B------:R4:W-:Y:S10]  /*64f0*/  MUFU.EX2 R213, R36 ;  /* 0x0000002400d57308 */ /* 0x0009f40000000800 */
[----:B------:R1:W-:Y:S10]  /*6500*/  MUFU.EX2 R169, R17 ;  /* 0x0000001100a97308 */ /* 0x0003f40000000800 */
[----:B------:R1:W-:Y:S01]  /*6510*/  MUFU.EX2 R175, R34 ;  /* 0x0000002200af7308 */ /* 0x0003e20000000800 */
[--C-:B----4-:R-:W-:Y:S02]  /*6520*/  FFMA.FTZ R36, R33, c[0x0][0x23c], -R132.reuse ;  /* 0x00008f0021247a23 */ /* 0x110fe40000010884 */
[----:B------:R-:W-:Y:S07]  /*6530*/  FFMA.FTZ R132, R53, c[0x0][0x23c], -R132 ;  /* 0x00008f0035847a23 */ /* 0x000fee0000010884 */
[----:B------:R4:W-:Y:S10]  /*6540*/  MUFU.EX2 R197, R36 ;  /* 0x0000002400c57308 */ /* 0x0009f40000000800 */
[----:B------:R1:W-:Y:S10]  /*6550*/  MUFU.EX2 R174, R38 ;  /* 0x0000002600ae7308 */ /* 0x0003f40000000800 */
[----:B------:R-:W1:Y:S10]  /*6560*/  MUFU.EX2 R226, R51 ;  /* 0x0000003300e27308 */ /* 0x000e740000000800 */
[----:B------:R1:W-:Y:S10]  /*6570*/  MUFU.EX2 R168, R35 ;  /* 0x0000002300a87308 */ /* 0x0003f40000000800 */
[----:B------:R-:W-:Y:S10]  /*6580*/  MUFU.EX2 R214, R39 ;  /* 0x0000002700d67308 */ /* 0x000ff40000000800 */
[----:B------:R-:W1:Y:S10]  /*6590*/  MUFU.EX2 R222, R50 ;  /* 0x0000003200de7308 */ /* 0x000e740000000800 */
        /* <DEDUP_REMOVED lines=8> */
[----:B------:R-:W-:Y:S10]  /*6620*/  MUFU.EX2 R165, R43 ;  /* 0x0000002b00a57308 */ /* 0x000ff40000000800 */
[----:B------:R-:W1:Y:S10]  /*6630*/  MUFU.EX2 R170, R46 ;  /* 0x0000002e00aa7308 */ /* 0x000e740000000800 */
[----:B------:R-:W1:Y:S10]  /*6640*/  MUFU.EX2 R195, R52 ;  /* 0x0000003400c37308 */ /* 0x000e740000000800 */
[----:B------:R-:W1:Y:S10]  /*6650*/  MUFU.EX2 R194, R55 ;  /* 0x0000003700c27308 */ /* 0x000e740000000800 */
        /* <DEDUP_REMOVED lines=19> */
[----:B------:R-:W1:Y:S01]  /*6790*/  MUFU.EX2 R153, R58 ;  /* 0x0000003a00997308 */ /* 0x000e620000000800 */
[----:B--2---:R-:W-:Y:S05]  /*67a0*/  IMAD R4, R4, 0x8, R133 ;  /* 0x0000000804047824 */ /* 0x004fea00078e0285 */
[C---:B------:R-:W-:Y:S01]  /*67b0*/  IADD3 R14, R4.reuse, 0x4, RZ ;  /* 0x00000004040e7810 */ /* 0x040fe20007ffe0ff */
[----:B------:R-:W-:Y:S04]  /*67c0*/  IMAD.WIDE.U32 R4, R4, -0x326172a9, RZ ;  /* 0xcd9e8d5704047825 */ /* 0x000fe800078e00ff */
[----:B------:R-:W-:Y:S01]  /*67d0*/  IMAD.WIDE.U32 R14, R14, -0x326172a9, RZ ;  /* 0xcd9e8d570e0e7825 */ /* 0x000fe200078e00ff */
[-C--:B------:R-:W-:Y:S02]  /*67e0*/  LOP3.LUT R18, R5, R249.reuse, RZ, 0x3c, !PT ;  /* 0x000000f905127212 */ /* 0x080fe400078e3cff */
[--C-:B------:R-:W-:Y:S02]  /*67f0*/  LOP3.LUT R20, R11, UR25, R4.reuse, 0x96, !PT ;  /* 0x000000190b147c12 */ /* 0x100fe4000f8e9604 */
[----:B------:R-:W-:Y:S01]  /*6800*/  LOP3.LUT R12, R15, R249, RZ, 0x3c, !PT ;  /* 0x000000f90f0c7212 */ /* 0x000fe200078e3cff */
[----:B------:R-:W-:Y:S01]  /*6810*/  IMAD.WIDE.U32 R18, R18, -0x2daee0ad, RZ ;  /* 0xd2511f5312127825 */ /* 0x000fe200078e00ff */
[----:B------:R-:W-:Y:S02]  /*6820*/  LOP3.LUT R15, R9, UR25, R4, 0x96, !PT ;  /* 0x00000019090f7c12 */ /* 0x000fe4000f8e9604 */
[--C-:B------:R-:W-:Y:S01]  /*6830*/  LOP3.LUT R11, R11, UR25, R14.reuse, 0x96, !PT ;  /* 0x000000190b0b7c12 */ /* 0x100fe2000f8e960e */
[----:B------:R-:W-:Y:S01]  /*6840*/  IMAD.WIDE.U32 R12, R12, -0x2daee0ad, RZ ;  /* 0xd2511f530c0c7825 */ /* 0x000fe200078e00ff */
[----:B------:R-:W-:Y:S02]  /*6850*/  LOP3.LUT R6, R7, R19, RZ, 0x3c, !PT ;  /* 0x0000001307067212 */ /* 0x000fe400078e3cff */
[----:B------:R-:W-:Y:S01]  /*6860*/  LOP3.LUT R9, R9, UR25, R14, 0x96, !PT ;  /* 0x0000001909097c12 */ /* 0x000fe2000f8e960e */
[----:B------:R-:W-:Y:S01]  /*6870*/  IMAD.WIDE.U32 R14, R15, -0x2daee0ad, RZ ;  /* 0xd2511f530f0e7825 */ /* 0x000fe200078e00ff */
[----:B------:R-:W-:Y:S03]  /*6880*/  LOP3.LUT R5, R7, R13, RZ, 0x3c, !PT ;  /* 0x0000000d07057212 */ /* 0x000fe600078e3cff */
[----:B------:R-:W-:Y:S04]  /*6890*/  IMAD.WIDE.U32 R6, R6, -0x326172a9, RZ ;  /* 0xcd9e8d5706067825 */ /* 0x000fe800078e00ff */
[----:B------:R-:W-:Y:S01]  /*68a0*/  IMAD.WIDE.U32 R4, R5, -0x326172a9, RZ ;  /* 0xcd9e8d5705047825 */ /* 0x000fe200078e00ff */
[C---:B------:R-:W-:Y:S02]  /*68b0*/  LOP3.LUT R30, R7.reuse, UR24, R10, 0x96, !PT ;  /* 0x00000018071e7c12 */ /* 0x040fe4000f8e960a */
[----:B------:R-:W-:Y:S01]  /*68c0*/  LOP3.LUT R32, R7, UR24, R8, 0x96, !PT ;  /* 0x0000001807207c12 */ /* 0x000fe2000f8e9608 */
[----:B------:R-:W-:Y:S01]  /*68d0*/  IMAD.WIDE.U32 R20, R20, -0x2daee0ad, RZ ;  /* 0xd2511f5314147825 */ /* 0x000fe200078e00ff */
[C---:B------:R-:W-:Y:S02]  /*68e0*/  LOP3.LUT R28, R5.reuse, UR24, R10, 0x96, !PT ;  /* 0x00000018051c7c12 */ /* 0x040fe4000f8e960a */
[----:B------:R-:W-:Y:S01]  /*68f0*/  LOP3.LUT R26, R5, UR24, R8, 0x96, !PT ;  /* 0x00000018051a7c12 */ /* 0x000fe2000f8e9608 */
[----:B------:R-:W-:Y:S01]  /*6900*/  IMAD.WIDE.U32 R10, R11, -0x2daee0ad, RZ ;  /* 0xd2511f530b0a7825 */ /* 0x000fe200078e00ff */
[--C-:B------:R-:W-:Y:S02]  /*6910*/  LOP3.LUT R22, R21, UR23, R18.reuse, 0x96, !PT ;  /* 0x0000001715167c12 */ /* 0x100fe4000f8e9612 */
[----:B------:R-:W-:Y:S01]  /*6920*/  LOP3.LUT R21, R15, UR23, R18, 0x96, !PT ;  /* 0x000000170f157c12 */ /* 0x000fe2000f8e9612 */
[----:B------:R-:W-:Y:S01]  /*6930*/  IMAD.WIDE.U32 R32, R32, -0x2daee0ad, RZ ;  /* 0xd2511f5320207825 */ /* 0x000fe200078e00ff */
[----:B------:R-:W-:Y:S03]  /*6940*/  LOP3.LUT R13, R11, UR23, R12, 0x96, !PT ;  /* 0x000000170b0d7c12 */ /* 0x000fe6000f8e960c */
        /* <DEDUP_REMOVED lines=10> */
[----:B------:R-:W-:Y:S04]  /*69f0*/  IMAD.WIDE.U32 R26, R26, -0x2daee0ad, RZ ;  /* 0xd2511f531a1a7825 */ /* 0x000fe800078e00ff */
[----:B------:R-:W-:Y:S01]  /*6a00*/  IMAD.WIDE.U32 R18, R18, -0x2daee0ad, RZ ;  /* 0xd2511f5312127825 */ /* 0x000fe200078e00ff */
[----:B------:R-:W-:Y:S02]  /*6a10*/  LOP3.LUT R5, R27, UR21, R8, 0x96, !PT ;  /* 0x000000151b057c12 */ /* 0x000fe4000f8e9608 */
[----:B------:R-:W-:Y:S01]  /*6a20*/  LOP3.LUT R8, R13, UR22, R4, 0x96, !PT ;  /* 0x000000160d087c12 */ /* 0x000fe2000f8e9604 */
[----:B------:R-:W-:Y:S04]  /*6a30*/  IMAD.WIDE.U32 R20, R21, -0x326172a9, RZ ;  /* 0xcd9e8d5715147825 */ /* 0x000fe800078e00ff */
[----:B------:R-:W-:Y:S01]  /*6a40*/  IMAD.WIDE.U32 R24, R24, -0x326172a9, RZ ;  /* 0xcd9e8d5718187825 */ /* 0x000fe200078e00ff */
[----:B-1----:R-:W-:Y:S03]  /*6a50*/  LOP3.LUT R17, R21, UR22, R6, 0x96, !PT ;  /* 0x0000001615117c12 */ /* 0x002fe6000f8e9606 */
[----:B------:R-:W-:Y:S01]  /*6a60*/  IMAD.WIDE.U32 R14, R15, -0x326172a9, RZ ;  /* 0xcd9e8d570f0e7825 */ /* 0x000fe200078e00ff */
[----:B------:R-:W-:Y:S03]  /*6a70*/  LOP3.LUT R4, R25, UR22, R4, 0x96, !PT ;  /* 0x0000001619047c12 */ /* 0x000fe6000f8e9604 */
[----:B------:R-:W-:Y:S01]  /*6a80*/  IMAD.WIDE.U32 R8, R8, -0x2daee0ad, RZ ;  /* 0xd2511f5308087825 */ /* 0x000fe200078e00ff */
[----:B------:R-:W-:Y:S02]  /*6a90*/  LOP3.LUT R29, R15, UR20, R22, 0x96, !PT ;  /* 0x000000140f1d7c12 */ /* 0x000fe4000f8e9616 */
        /* <DEDUP_REMOVED lines=28> */
[----:B------:R-:W-:Y:S02]  /*6c60*/  SHF.R.U32.HI R21, RZ, 0x18, R8 ;  /* 0x00000018ff157819 */ /* 0x000fe40000011608 */
[----:B------:R-:W-:Y:S01]  /*6c70*/  LOP3.LUT R15, R8, 0xff, RZ, 0xc0, !PT ;  /* 0x000000ff080f7812 */ /* 0x000fe200078ec0ff */
[----:B------:R-:W-:Y:S01]  /*6c80*/  IMAD.WIDE.U32 R4, R5, -0x2daee0ad, RZ ;  /* 0xd2511f5305047825 */ /* 0x000fe200078e00ff */
[----:B------:R-:W-:Y:S02]  /*6c90*/  LOP3.LUT R19, R11, UR15, R28, 0x96, !PT ;  /* 0x0000000f0b137c12 */ /* 0x000fe4000f8e961c */
[----:B------:R-:W-:Y:S01]  /*6ca0*/  SHF.R.U32.HI R28, RZ, 0x10, R8 ;  /* 0x00000010ff1c7819 */ /* 0x000fe20000011608 */
[----:B------:R-:W-:Y:S01]  /*6cb0*/  IMAD.WIDE.U32 R6, R6, -0x326172a9, RZ ;  /* 0xcd9e8d5706067825 */ /* 0x000fe200078e00ff */
[----:B------:R-:W-:Y:S02]  /*6cc0*/  LOP3.LUT R17, R5, UR15, R14, 0x96, !PT ;  /* 0x0000000f05117c12 */ /* 0x000fe4000f8e960e */
[----:B------:R-:W-:Y:S01]  /*6cd0*/  LOP3.LUT R34, R8, 0xffff, RZ, 0xc0, !PT ;  /* 0x0000ffff08227812 */ /* 0x000fe200078ec0ff */
[----:B------:R-:W-:Y:S01]  /*6ce0*/  IMAD.WIDE.U32 R12, R13, -0x326172a9, RZ ;  /* 0xcd9e8d570d0c7825 */ /* 0x000fe200078e00ff */
[----:B------:R-:W-:Y:S02]  /*6cf0*/  LOP3.LUT R14, R10, 0xff, RZ, 0xc0, !PT ;  /* 0x000000ff0a0e7812 */ /* 0x000fe400078ec0ff */
[----:B------:R-:W-:Y:S02]  /*6d00*/  SHF.R.U32.HI R8, RZ, 0x18, R4 ;  /* 0x00000018ff087819 */ /* 0x000fe40000011604 */
[----:B------:R-:W-:Y:S02]  /*6d10*/  LOP3.LUT R23, R13, UR18, R20, 0x96, !PT ;  /* 0x000000120d177c12 */ /* 0x000fe4000f8e9614 */
[----:B------:R-:W-:Y:S02]  /*6d20*/  LOP3.LUT R20, R9, UR16, R22, 0x96, !PT ;  /* 0x0000001009147c12 */ /* 0x000fe4000f8e9616 */
[C---:B------:R-:W-:Y:S02]  /*6d30*/  LOP3.LUT R9, R4.reuse, 0xff, RZ, 0xc0, !PT ;  /* 0x000000ff04097812 */ /* 0x040fe400078ec0ff */
[----:B------:R-:W-:Y:S02]  /*6d40*/  SHF.R.U32.HI R32, RZ, 0x10, R4 ;  /* 0x00000010ff207819 */ /* 0x000fe40000011604 */
[----:B----4-:R-:W-:Y:S02]  /*6d50*/  LOP3.LUT R36, R4, 0xffff, RZ, 0xc0, !PT ;  /* 0x0000ffff04247812 */ /* 0x010fe400078ec0ff */
[----:B------:R-:W-:Y:S02]  /*6d60*/  LOP3.LUT R4, R6, 0xff, RZ, 0xc0, !PT ;  /* 0x000000ff06047812 */ /* 0x000fe400078ec0ff */
[----:B------:R-:W-:Y:S02]  /*6d70*/  ISETP.LE.U32.AND P5, PT, R21, UR7, PT ;  /* 0x0000000715007c0c */ /* 0x000fe4000bfa3070 */
[----:B------:R-:W-:Y:S02]  /*6d80*/  SHF.R.U32.HI R13, RZ, 0x18, R10 ;  /* 0x00000018ff0d7819 */ /* 0x000fe4000001160a */
[----:B------:R-:W-:Y:S02]  /*6d90*/  ISETP.LE.U32.AND P6, PT, R15, UR7, PT ;  /* 0x000000070f007c0c */ /* 0x000fe4000bfc3070 */
[----:B------:R-:W-:Y:S02]  /*6da0*/  ISETP.LE.U32.AND P3, PT, R14, UR7, PT ;  /* 0x000000070e007c0c */ /* 0x000fe4000bf63070 */
[----:B------:R-:W-:Y:S02]  /*6db0*/  ISETP.LE.U32.AND P1, PT, R9, UR7, PT ;  /* 0x0000000709007c0c */ /* 0x000fe4000bf23070 */
[----:B------:R-:W-:Y:S01]  /*6dc0*/  ISETP.LE.U32.AND P4, PT, R8, UR7, PT ;  /* 0x0000000708007c0c */ /* 0x000fe2000bf83070 */
[----:B------:R-:W-:Y:S01]  /*6dd0*/  IMAD.WIDE.U32 R8, R27, -0x326172a9, RZ ;  /* 0xcd9e8d571b087825 */ /* 0x000fe200078e00ff */
[----:B------:R-:W-:Y:S02]  /*6de0*/  ISETP.LE.U32.AND P0, PT, R4, UR7, PT ;  /* 0x0000000704007c0c */ /* 0x000fe4000bf03070 */
[----:B------:R-:W-:Y:S01]  /*6df0*/  ISETP.LE.U32.AND P2, PT, R13, UR7, PT ;  /* 0x000000070d007c0c */ /* 0x000fe2000bf43070 */
[----:B------:R-:W-:Y:S01]  /*6e00*/  IMAD.WIDE.U32 R4, R25, -0x326172a9, RZ ;  /* 0xcd9e8d5719047825 */ /* 0x000fe200078e00ff */
[----:B------:R-:W-:Y:S02]  /*6e10*/  LOP3.LUT R14, R9, UR16, R24, 0x96, !PT ;  /* 0x00000010090e7c12 */ /* 0x000fe4000f8e9618 */
[----:B------:R-:W-:Y:S01]  /*6e20*/  SHF.R.U32.HI R15, RZ, 0x18, R6 ;  /* 0x00000018ff0f7819 */ /* 0x000fe20000011606 */
[----:B------:R-:W-:Y:S01]  /*6e30*/  @!P5 FADD.FTZ R209, -R209, -RZ ;  /* 0x800000ffd1d1d221 */ /* 0x000fe20000010100 */
[----:B------:R-:W-:Y:S01]  /*6e40*/  LOP3.LUT R25, R4, 0xff, RZ, 0xc0, !PT ;  /* 0x000000ff04197812 */ /* 0x000fe200078ec0ff */
[----:B------:R-:W-:Y:S01]  /*6e50*/  @!P6 FADD.FTZ R206, -R206, -RZ ;  /* 0x800000ffcecee221 */ /* 0x000fe20000010100 */
[--C-:B------:R-:W-:Y:S01]  /*6e60*/  SHF.R.U32.HI R24, RZ, 0x18, R4.reuse ;  /* 0x00000018ff187819 */ /* 0x100fe20000011604 */
[----:B---3--:R-:W-:Y:S01]  /*6e70*/  @!P3 FADD.FTZ R217, -R217, -RZ ;  /* 0x800000ffd9d9b221 */ /* 0x008fe20000010100 */
[----:B------:R-:W-:Y:S01]  /*6e80*/  SHF.R.U32.HI R27, RZ, 0x10, R4 ;  /* 0x00000010ff1b7819 */ /* 0x000fe20000011604 */
[----:B------:R-:W-:Y:S01]  /*6e90*/  @!P1 FADD.FTZ R215, -R215, -RZ ;  /* 0x800000ffd7d79221 */ /* 0x000fe20000010100 */
[----:B------:R-:W-:Y:S01]  /*6ea0*/  LOP3.LUT R38, R4, 0xffff, RZ, 0xc0, !PT ;  /* 0x0000ffff04267812 */ /* 0x000fe200078ec0ff */
[----:B------:R-:W-:Y:S01]  /*6eb0*/  @!P2 FADD.FTZ R216, -R216, -RZ ;  /* 0x800000ffd8d8a221 */ /* 0x000fe20000010100 */
[----:B------:R-:W-:Y:S01]  /*6ec0*/  SHF.R.U32.HI R4, RZ, 0x18, R20 ;  /* 0x00000018ff047819 */ /* 0x000fe20000011614 */
[----:B------:R-:W-:Y:S01]  /*6ed0*/  @!P0 FADD.FTZ R225, -R225, -RZ ;  /* 0x800000ffe1e18221 */ /* 0x000fe20000010100 */
[----:B------:R-:W-:Y:S01]  /*6ee0*/  LOP3.LUT R13, R5, UR16, R12, 0x96, !PT ;  /* 0x00000010050d7c12 */ /* 0x000fe2000f8e960c */
[----:B------:R-:W-:Y:S01]  /*6ef0*/  @!P4 FADD.FTZ R212, -R212, -RZ ;  /* 0x800000ffd4d4c221 */ /* 0x000fe20000010100 */
[----:B------:R-:W-:Y:S02]  /*6f00*/  ISETP.LE.U32.AND P5, PT, R4, UR7, PT ;  /* 0x0000000704007c0c */ /* 0x000fe4000bfa3070 */
[----:B------:R-:W-:Y:S02]  /*6f10*/  LOP3.LUT R5, R20, 0xff, RZ, 0xc0, !PT ;  /* 0x000000ff14057812 */ /* 0x000fe400078ec0ff */
[----:B------:R-:W-:Y:S02]  /*6f20*/  LOP3.LUT R4, R28, 0xff, RZ, 0xc0, !PT ;  /* 0x000000ff1c047812 */ /* 0x000fe400078ec0ff */
[----:B------:R-:W-:Y:S02]  /*6f30*/  ISETP.LE.U32.AND P6, PT, R15, UR7, PT ;  /* 0x000000070f007c0c */ /* 0x000fe4000bfc3070 */
[----:B------:R-:W-:Y:S02]  /*6f40*/  LOP3.LUT R22, R8, 0xff, RZ, 0xc0, !PT ;  /* 0x000000ff08167812 */ /* 0x000fe400078ec0ff */
[----:B------:R-:W-:Y:S02]  /*6f50*/  ISETP.LE.U32.AND P3, PT, R5, UR7, PT ;  /* 0x0000000705007c0c */ /* 0x000fe4000bf63070 */
[----:B------:R-:W-:Y:S01]  /*6f60*/  SHF.R.U32.HI R31, RZ, 0x10, R10 ;  /* 0x00000010ff1f7819 */ /* 0x000fe2000001160a */
[----:B------:R-:W-:Y:S01]  /*6f70*/  @!P5 FADD.FTZ R200, -R200, -RZ ;  /* 0x800000ffc8c8d221 */ /* 0x000fe20000010100 */
[----:B------:R-:W-:Y:S02]  /*6f80*/  ISETP.LE.U32.AND P2, PT, R4, UR7, PT ;  /* 0x0000000704007c0c */ /* 0x000fe4000bf43070 */
[----:B------:R-:W-:Y:S02]  /*6f90*/  LOP3.LUT R4, R19, 0xff, RZ, 0xc0, !PT ;  /* 0x000000ff13047812 */ /* 0x000fe400078ec0ff */
[----:B------:R-:W-:Y:S01]  /*6fa0*/  SHF.R.U32.HI R21, RZ, 0x18, R8 ;  /* 0x00000018ff157819 */ /* 0x000fe20000011608 */
[----:B------:R-:W-:Y:S01]  /*6fb0*/  @!P6 FADD.FTZ R226, -R226, -RZ ;  /* 0x800000ffe2e2e221 */ /* 0x000fe20000010100 */
[----:B------:R-:W-:Y:S02]  /*6fc0*/  ISETP.LE.U32.AND P1, PT, R22, UR7, PT ;  /* 0x0000000716007c0c */ /* 0x000fe4000bf23070 */
[----:B------:R-:W-:Y:S01]  /*6fd0*/  ISETP.LE.U32.AND P0, PT, R4, UR7, PT ;  /* 0x0000000704007c0c */ /* 0x000fe2000bf03070 */
        /* <DEDUP_REMOVED lines=8> */
[----:B------:R-:W-:Y:S01]  /*7060*/  ISETP.LE.U32.AND P6, PT, R5, UR7, PT ;  /* 0x0000000705007c0c */ /* 0x000fe2000bfc3070 */
[----:B------:R-:W-:Y:S01]  /*7070*/  @!P0 FADD.FTZ R205, -R205, -RZ ;  /* 0x800000ffcdcd8221 */ /* 0x000fe20000010100 */
[----:B------:R-:W-:Y:S02]  /*7080*/  LOP3.LUT R18, R7, UR16, R18, 0x96, !PT ;  /* 0x0000001007127c12 */ /* 0x000fe4000f8e9612 */
[----:B------:R-:W-:Y:S01]  /*7090*/  ISETP.LE.U32.AND P3, PT, R4, UR7, PT ;  /* 0x0000000704007c0c */ /* 0x000fe2000bf63070 */
[----:B------:R-:W-:Y:S01]  /*70a0*/  @!P4 FADD.FTZ R202, -R202, -RZ ;  /* 0x800000ffcacac221 */ /* 0x000fe20000010100 */
[----:B------:R-:W-:Y:S02]  /*70b0*/  LOP3.LUT R4, R32, 0xff, RZ, 0xc0, !PT ;  /* 0x000000ff20047812 */ /* 0x000fe400078ec0ff */
[----:B------:R-:W-:Y:S01]  /*70c0*/  SHF.R.U32.HI R5, RZ, 0x18, R17 ;  /* 0x00000018ff057819 */ /* 0x000fe20000011611 */
[----:B------:R-:W-:Y:S01]  /*70d0*/  @!P5 FADD.FTZ R211, -R211, -RZ ;  /* 0x800000ffd3d3d221 */ /* 0x000fe20000010100 */
[----:B------:R-:W-:Y:S02]  /*70e0*/  SHF.R.U32.HI R33, RZ, 0x10, R6 ;  /* 0x00000010ff217819 */ /* 0x000fe40000011606 */
[----:B------:R-:W-:Y:S01]  /*70f0*/  ISETP.LE.U32.AND P1, PT, R4, UR7, PT ;  /* 0x0000000704007c0c */ /* 0x000fe2000bf23070 */
[----:B------:R-:W-:Y:S01]  /*7100*/  @!P6 FADD.FTZ R204, -R204, -RZ ;  /* 0x800000ffcccce221 */ /* 0x000fe20000010100 */
[----:B------:R-:W-:Y:S02]  /*7110*/  LOP3.LUT R4, R18, 0xff, RZ, 0xc0, !PT ;  /* 0x000000ff12047812 */ /* 0x000fe400078ec0ff */
[----:B------:R-:W-:Y:S01]  /*7120*/  ISETP.LE.U32.AND P2, PT, R5, UR7, PT ;  /* 0x0000000705007c0c */ /* 0x000fe2000bf43070 */
[----:B------:R-:W-:Y:S01]  /*7130*/  @!P3 FADD.FTZ R208, -R208, -RZ ;  /* 0x800000ffd0d0b221 */ /* 0x000fe20000010100 */
[----:B------:R-:W-:Y:S02]  /*7140*/  ISETP.LE.U32.AND P4, PT, R4, UR7, PT ;  /* 0x0000000704007c0c */ /* 0x000fe4000bf83070 */
[----:B------:R-:W-:Y:S02]  /*7150*/  LOP3.LUT R4, R33, 0xff, RZ, 0xc0, !PT ;  /* 0x000000ff21047812 */ /* 0x000fe400078ec0ff */
[----:B------:R-:W-:Y:S01]  /*7160*/  LOP3.LUT R35, R10, 0xffff, RZ, 0xc0, !PT ;  /* 0x0000ffff0a237812 */ /* 0x000fe200078ec0ff */
[----:B------:R-:W-:Y:S01]  /*7170*/  IMAD.WIDE.U32 R10, R29, -0x2daee0ad, RZ ;  /* 0xd2511f531d0a7825 */ /* 0x000fe200078e00ff */
[----:B------:R-:W-:Y:S02]  /*7180*/  SHF.R.U32.HI R5, RZ, 0x18, R18 ;  /* 0x00000018ff057819 */ /* 0x000fe40000011612 */
[----:B------:R-:W-:Y:S01]  /*7190*/  ISETP.LE.U32.AND P6, PT, R4, UR7, PT ;  /* 0x0000000704007c0c */ /* 0x000fe2000bfc3070 */
[----:B------:R-:W-:Y:S01]  /*71a0*/  @!P1 FADD.FTZ R210, -R210, -RZ ;  /* 0x800000ffd2d29221 */ /* 0x000fe20000010100 */
[----:B------:R-:W-:Y:S01]  /*71b0*/  LOP3.LUT R37, R6, 0xffff, RZ, 0xc0, !PT ;  /* 0x0000ffff06257812 */ /* 0x000fe200078ec0ff */
[----:B------:R-:W-:Y:S01]  /*71c0*/  IMAD.WIDE.U32 R6, R23, -0x2daee0ad, RZ ;  /* 0xd2511f5317067825 */ /* 0x000fe200078e00ff */
[----:B------:R-:W-:Y:S02]  /*71d0*/  ISETP.LE.U32.AND P0, PT, R5, UR7, PT ;  /* 0x0000000705007c0c */ /* 0x000fe4000bf03070 */
[----:B------:R-:W-:Y:S01]  /*71e0*/  LOP3.LUT R23, R10, 0xff, RZ, 0xc0, !PT ;  /* 0x000000ff0a177812 */ /* 0x000fe200078ec0ff */
[----:B------:R-:W-:Y:S01]  /*71f0*/  @!P2 FADD.FTZ R207, -R207, -RZ ;  /* 0x800000ffcfcfa221 */ /* 0x000fe20000010100 */
[----:B------:R-:W-:Y:S01]  /*7200*/  ISETP.LE.U32.AND P5, PT, R25, UR7, PT ;  /* 0x0000000719007c0c */ /* 0x000fe2000bfa3070 */
[----:B------:R-:W-:Y:S01]  /*7210*/  @!P4 FADD.FTZ R213, -R213, -RZ ;  /* 0x800000ffd5d5c221 */ /* 0x000fe20000010100 */
[----:B------:R-:W-:Y:S02]  /*7220*/  ISETP.LE.U32.AND P3, PT, R24, UR7, PT ;  /* 0x0000000718007c0c */ /* 0x000fe4000bf63070 */
[----:B------:R-:W-:Y:S01]  /*7230*/  SHF.R.U32.HI R5, RZ, 0x10, R20 ;  /* 0x00000010ff057819 */ /* 0x000fe20000011614 */
[----:B------:R-:W-:Y:S01]  /*7240*/  @!P6 FADD.FTZ R222, -R222, -RZ ;  /* 0x800000ffdedee221 */ /* 0x000fe20000010100 */
[----:B------:R-:W-:Y:S02]  /*7250*/  LOP3.LUT R12, R7, UR15, R30, 0x96, !PT ;  /* 0x0000000f070c7c12 */ /* 0x000fe4000f8e961e */
[----:B------:R-:W-:Y:S01]  /*7260*/  LOP3.LUT R30, R8, 0xffff, RZ, 0xc0, !PT ;  /* 0x0000ffff081e7812 */ /* 0x000fe200078ec0ff */
[----:B------:R-:W-:Y:S01]  /*7270*/  @!P0 FADD.FTZ R214, -R214, -RZ ;  /* 0x800000ffd6d68221 */ /* 0x000fe20000010100 */
[----:B------:R-:W-:Y:S02]  /*7280*/  SHF.R.U32.HI R9, RZ, 0x18, R10 ;  /* 0x00000018ff097819 */ /* 0x000fe4000001160a */
[----:B------:R-:W-:Y:S01]  /*7290*/  LOP3.LUT R15, R11, UR15, R26, 0x96, !PT ;  /* 0x0000000f0b0f7c12 */ /* 0x000fe2000f8e961a */
[----:B------:R-:W-:Y:S01]  /*72a0*/  @!P5 FADD.FTZ R218, -R218, -RZ ;  /* 0x800000ffdadad221 */ /* 0x000fe20000010100 */
[----:B------:R-:W-:Y:S01]  /*72b0*/  SHF.R.U32.HI R26, RZ, 0x10, R8 ;  /* 0x00000010ff1a7819 */ /* 0x000fe20000011608 */
[----:B------:R-:W-:Y:S01]  /*72c0*/  @!P3 FADD.FTZ R219, -R219, -RZ ;  /* 0x800000ffdbdbb221 */ /* 0x000fe20000010100 */
[----:B------:R-:W-:Y:S02]  /*72d0*/  LOP3.LUT R8, R6, 0xff, RZ, 0xc0, !PT ;  /* 0x000000ff06087812 */ /* 0x000fe400078ec0ff */
[----:B------:R-:W-:Y:S02]  /*72e0*/  ISETP.LE.U32.AND P2, PT, R23, UR7, PT ;  /* 0x0000000717007c0c */ /* 0x000fe4000bf43070 */
[----:B------:R-:W-:Y:S02]  /*72f0*/  SHF.R.U32.HI R4, RZ, 0x8, R34 ;  /* 0x00000008ff047819 */ /* 0x000fe40000011622 */
[----:B------:R-:W-:Y:S02]  /*7300*/  LOP3.LUT R5, R5, 0xff, RZ, 0xc0, !PT ;  /* 0x000000ff05057812 */ /* 0x000fe400078ec0ff */
[----:B------:R-:W-:Y:S02]  /*7310*/  ISETP.LE.U32.AND P1, PT, R9, UR7, PT ;  /* 0x0000000709007c0c */ /* 0x000fe4000bf23070 */
[----:B------:R-:W-:Y:S02]  /*7320*/  SHF.R.U32.HI R29, RZ, 0x10, R10 ;  /* 0x00000010ff1d7819 */ /* 0x000fe4000001160a */
[----:B------:R-:W-:Y:S02]  /*7330*/  LOP3.LUT R39, R10, 0xffff, RZ, 0xc0, !PT ;  /* 0x0000ffff0a277812 */ /* 0x000fe400078ec0ff */
[----:B------:R-:W-:Y:S01]  /*7340*/  SHF.R.U32.HI R10, RZ, 0x18, R6 ;  /* 0x00000018ff0a7819 */ /* 0x000fe20000011606 */
[----:B------:R-:W-:Y:S01]  /*7350*/  @!P2 FADD.FTZ R224, -R224, -RZ ;  /* 0x800000ffe0e0a221 */ /* 0x000fe20000010100 */
[----:B------:R-:W-:Y:S02]  /*7360*/  ISETP.LE.U32.AND P4, PT, R8, UR7, PT ;  /* 0x0000000708007c0c */ /* 0x000fe4000bf83070 */
[----:B------:R-:W-:Y:S02]  /*7370*/  LOP3.LUT R4, R4, 0xffff, RZ, 0xc0, !PT ;  /* 0x0000ffff04047812 */ /* 0x000fe400078ec0ff */
[----:B------:R-:W-:Y:S01]  /*7380*/  ISETP.LE.U32.AND P6, PT, R5, UR7, PT ;  /* 0x0000000705007c0c */ /* 0x000fe2000bfc3070 */
[----:B------:R-:W-:Y:S01]  /*7390*/  @!P1 FADD.FTZ R223, -R223, -RZ ;  /* 0x800000ffdfdf9221 */ /* 0x000fe20000010100 */
[----:B------:R-:W-:Y:S02]  /*73a0*/  LOP3.LUT R5, R14, 0xff, RZ, 0xc0, !PT ;  /* 0x000000ff0e057812 */ /* 0x000fe400078ec0ff */
[----:B------:R-:W-:Y:S02]  /*73b0*/  ISETP.LE.U32.AND P0, PT, R10, UR7, PT ;  /* 0x000000070a007c0c */ /* 0x000fe4000bf03070 */
[----:B------:R-:W-:Y:S02]  /*73c0*/  ISETP.LE.U32.AND P5, PT, R4, UR7, PT ;  /* 0x0000000704007c0c */ /* 0x000fe4000bfa3070 */
[----:B------:R-:W-:Y:S01]  /*73d0*/  ISETP.LE.U32.AND P3, PT, R5, UR7, PT ;  /* 0x0000000705007c0c */ /* 0x000fe2000bf63070 */
[----:B------:R-:W-:Y:S01]  /*73e0*/  @!P4 FADD.FTZ R221, -R221, -RZ ;  /* 0x800000ffddddc221 */ /* 0x000fe20000010100 */
[----:B------:R-:W-:Y:S02]  /*73f0*/  SHF.R.U32.HI R4, RZ, 0x18, R14 ;  /* 0x00000018ff047819 */ /* 0x000fe4000001160e */
[----:B------:R-:W-:Y:S01]  /*7400*/  SHF.R.U32.HI R5, RZ, 0x10, R19 ;  /* 0x00000010ff057819 */ /* 0x000fe20000011613 */
        /* <DEDUP_REMOVED lines=8> */
[----:B------:R-:W-:Y:S02]  /*7490*/  SHF.R.U32.HI R4, RZ, 0x8, R35 ;  /* 0x00000008ff047819 */ /* 0x000fe40000011623 */
[----:B------:R-:W-:Y:S02]  /*74a0*/  LOP3.LUT R5, R5, 0xff, RZ, 0xc0, !PT ;  /* 0x000000ff05057812 */ /* 0x000fe400078ec0ff */
[----:B------:R-:W-:Y:S02]  /*74b0*/  ISETP.LE.U32.AND P1, PT, R6, UR7, PT ;  /* 0x0000000706007c0c */ /* 0x000fe4000bf23070 */
[----:B------:R-:W-:Y:S02]  /*74c0*/  SHF.R.U32.HI R6, RZ, 0x10, R17 ;  /* 0x00000010ff067819 */ /* 0x000fe40000011611 */
[----:B------:R-:W-:Y:S02]  /*74d0*/  ISETP.LE.U32.AND P4, PT, R5, UR7, PT ;  /* 0x0000000705007c0c */ /* 0x000fe4000bf83070 */
[----:B------:R-:W-:Y:S01]  /*74e0*/  SHF.R.U32.HI R5, RZ, 0x8, R36 ;  /* 0x00000008ff057819 */ /* 0x000fe20000011624 */
[----:B------:R-:W-:Y:S01]  /*74f0*/  @!P2 FADD.FTZ R169, -R169, -RZ ;  /* 0x800000ffa9a9a221 */ /* 0x000fe20000010100 */
[----:B------:R-:W-:Y:S02]  /*7500*/  LOP3.LUT R4, R4, 0xffff, RZ, 0xc0, !PT ;  /* 0x0000ffff04047812 */ /* 0x000fe400078ec0ff */
[----:B------:R-:W-:Y:S02]  /*7510*/  LOP3.LUT R6, R6, 0xff, RZ, 0xc0, !PT ;  /* 0x000000ff06067812 */ /* 0x000fe400078ec0ff */
[----:B------:R-:W-:Y:S01]  /*7520*/  ISETP.LE.U32.AND P0, PT, R4, UR7, PT ;  /* 0x0000000704007c0c */ /* 0x000fe2000bf03070 */
[----:B------:R-:W-:Y:S01]  /*7530*/  @!P1 FADD.FTZ R171, -R171, -RZ ;  /* 0x800000ffabab9221 */ /* 0x000fe20000010100 */
[----:B------:R-:W-:Y:S02]  /*7540*/  LOP3.LUT R4, R5, 0xffff, RZ, 0xc0, !PT ;  /* 0x0000ffff05047812 */ /* 0x000fe400078ec0ff */
[----:B------:R-:W-:Y:S01]  /*7550*/  SHF.R.U32.HI R5, RZ, 0x10, R18 ;  /* 0x00000010ff057819 */ /* 0x000fe20000011612 */
[----:B------:R-:W-:Y:S01]  /*7560*/  @!P4 FADD.FTZ R175, -R175, -RZ ;  /* 0x800000ffafafc221 */ /* 0x000fe20000010100 */
[----:B------:R-:W-:Y:S02]  /*7570*/  ISETP.LE.U32.AND P6, PT, R6, UR7, PT ;  /* 0x0000000706007c0c */ /* 0x000fe4000bfc3070 */
[----:B------:R-:W-:Y:S02]  /*7580*/  SHF.R.U32.HI R6, RZ, 0x8, R37 ;  /* 0x00000008ff067819 */ /* 0x000fe40000011625 */
[----:B------:R-:W-:Y:S02]  /*7590*/  ISETP.LE.U32.AND P5, PT, R4, UR7, PT ;  /* 0x0000000704007c0c */ /* 0x000fe4000bfa3070 */
[----:B------:R-:W-:Y:S01]  /*75a0*/  LOP3.LUT R4, R5, 0xff, RZ, 0xc0, !PT ;  /* 0x000000ff05047812 */ /* 0x000fe200078ec0ff */
[----:B------:R-:W-:Y:S01]  /*75b0*/  @!P0 FADD.FTZ R197, -R197, -RZ ;  /* 0x800000ffc5c58221 */ /* 0x000fe20000010100 */
[----:B------:R-:W-:Y:S02]  /*75c0*/  LOP3.LUT R5, R6, 0xffff, RZ, 0xc0, !PT ;  /* 0x0000ffff06057812 */ /* 0x000fe400078ec0ff */
[----:B------:R-:W-:Y:S02]  /*75d0*/  ISETP.LE.U32.AND P3, PT, R4, UR7, PT ;  /* 0x0000000704007c0c */ /* 0x000fe4000bf63070 */
[----:B------:R-:W-:Y:S01]  /*75e0*/  LOP3.LUT R4, R13, 0xff, RZ, 0xc0, !PT ;  /* 0x000000ff0d047812 */ /* 0x000fe200078ec0ff */
[----:B------:R-:W-:Y:S01]  /*75f0*/  @!P6 FADD.FTZ R168, -R168, -RZ ;  /* 0x800000ffa8a8e221 */ /* 0x000fe20000010100 */
[----:B------:R-:W-:Y:S02]  /*7600*/  ISETP.LE.U32.AND P2, PT, R5, UR7, PT ;  /* 0x0000000705007c0c */ /* 0x000fe4000bf43070 */
[----:B------:R-:W-:Y:S01]  /*7610*/  ISETP.LE.U32.AND P1, PT, R4, UR7, PT ;  /* 0x0000000704007c0c */ /* 0x000fe2000bf23070 */
[----:B------:R-:W-:Y:S01]  /*7620*/  @!P5 FADD.FTZ R166, -R166, -RZ ;  /* 0x800000ffa6a6d221 */ /* 0x000fe20000010100 */
[----:B------:R-:W-:Y:S02]  /*7630*/  LOP3.LUT R4, R27, 0xff, RZ, 0xc0, !PT ;  /* 0x000000ff1b047812 */ /* 0x000fe400078ec0ff */
[----:B------:R-:W-:Y:S02]  /*7640*/  SHF.R.U32.HI R5, RZ, 0x18, R13 ;  /* 0x00000018ff057819 */ /* 0x000fe4000001160d */
[----:B------:R-:W-:Y:S01]  /*7650*/  ISETP.LE.U32.AND P0, PT, R4, UR7, PT ;  /* 0x0000000704007c0c */ /* 0x000fe2000bf03070 */
[----:B------:R-:W-:Y:S01]  /*7660*/  @!P3 FADD.FTZ R174, -R174, -RZ ;  /* 0x800000ffaeaeb221 */ /* 0x000fe20000010100 */
[----:B------:R-:W-:Y:S02]  /*7670*/  ISETP.LE.U32.AND P4, PT, R5, UR7, PT ;  /* 0x0000000705007c0c */ /* 0x000fe4000bf83070 */
[----:B------:R-:W-:Y:S01]  /*7680*/  LOP3.LUT R5, R15, 0xff, RZ, 0xc0, !PT ;  /* 0x000000ff0f057812 */ /* 0x000fe200078ec0ff */
[----:B------:R-:W-:Y:S01]  /*7690*/  @!P2 FADD.FTZ R196, -R196, -RZ ;  /* 0x800000ffc4c4a221 */ /* 0x000fe20000010100 */
[----:B------:R-:W-:Y:S01]  /*76a0*/  SHF.R.U32.HI R4, RZ, 0x18, R15 ;  /* 0x00000018ff047819 */ /* 0x000fe2000001160f */
[----:B------:R-:W-:Y:S01]  /*76b0*/  @!P1 FADD.FTZ R172, -R172, -RZ ;  /* 0x800000ffacac9221 */ /* 0x000fe20000010100 */
[----:B------:R-:W-:Y:S02]  /*76c0*/  ISETP.LE.U32.AND P6, PT, R5, UR7, PT ;  /* 0x0000000705007c0c */ /* 0x000fe4000bfc3070 */
[----:B------:R-:W-:Y:S02]  /*76d0*/  ISETP.LE.U32.AND P5, PT, R4, UR7, PT ;  /* 0x0000000704007c0c */ /* 0x000fe4000bfa3070 */
[----:B------:R-:W-:Y:S01]  /*76e0*/  LOP3.LUT R5, R29, 0xff, RZ, 0xc0, !PT ;  /* 0x000000ff1d057812 */ /* 0x000fe200078ec0ff */
[----:B------:R-:W-:Y:S01]  /*76f0*/  @!P0 FADD.FTZ R170, -R170, -RZ ;  /* 0x800000ffaaaa8221 */ /* 0x000fe20000010100 */
[----:B------:R-:W-:Y:S01]  /*7700*/  LOP3.LUT R20, R20, 0xffff, RZ, 0xc0, !PT ;  /* 0x0000ffff14147812 */ /* 0x000fe200078ec0ff */
[----:B------:R-:W-:Y:S01]  /*7710*/  @!P4 FADD.FTZ R165, -R165, -RZ ;  /* 0x800000ffa5a5c221 */ /* 0x000fe20000010100 */
[----:B------:R-:W-:Y:S02]  /*7720*/  LOP3.LUT R4, R12, 0xff, RZ, 0xc0, !PT ;  /* 0x000000ff0c047812 */ /* 0x000fe400078ec0ff */
[----:B------:R-:W-:Y:S02]  /*7730*/  SHF.R.U32.HI R6, RZ, 0x10, R14 ;  /* 0x00000010ff067819 */ /* 0x000fe4000001160e */
[----:B------:R-:W-:Y:S01]  /*7740*/  ISETP.LE.U32.AND P3, PT, R5, UR7, PT ;  /* 0x0000000705007c0c */ /* 0x000fe2000bf63070 */
[----:B------:R-:W-:Y:S01]  /*7750*/  @!P6 FADD.FTZ R195, -R195, -RZ ;  /* 0x800000ffc3c3e221 */ /* 0x000fe20000010100 */
[----:B------:R-:W-:Y:S01]  /*7760*/  ISETP.LE.U32.AND P2, PT, R4, UR7, PT ;  /* 0x0000000704007c0c */ /* 0x000fe2000bf43070 */
[----:B------:R-:W-:Y:S01]  /*7770*/  @!P5 FADD.FTZ R194, -R194, -RZ ;  /* 0x800000ffc2c2d221 */ /* 0x000fe20000010100 */
[----:B------:R-:W-:Y:S02]  /*7780*/  SHF.R.U32.HI R4, RZ, 0x8, R20 ;  /* 0x00000008ff047819 */ /* 0x000fe40000011614 */
[----:B------:R-:W-:Y:S02]  /*7790*/  SHF.R.U32.HI R5, RZ, 0x18, R12 ;  /* 0x00000018ff057819 */ /* 0x000fe4000001160c */
[----:B------:R-:W-:Y:S02]  /*77a0*/  LOP3.LUT R4, R4, 0xffff, RZ, 0xc0, !PT ;  /* 0x0000ffff04047812 */ /* 0x000fe400078ec0ff */
[----:B------:R-:W-:Y:S02]  /*77b0*/  ISETP.LE.U32.AND P1, PT, R5, UR7, PT ;  /* 0x0000000705007c0c */ /* 0x000fe4000bf23070 */
[----:B------:R-:W-:Y:S01]  /*77c0*/  LOP3.LUT R5, R6, 0xff, RZ, 0xc0, !PT ;  /* 0x000000ff06057812 */ /* 0x000fe200078ec0ff */
[----:B------:R-:W-:Y:S01]  /*77d0*/  @!P3 FADD.FTZ R162, -R162, -RZ ;  /* 0x800000ffa2a2b221 */ /* 0x000fe20000010100 */
[----:B------:R-:W-:Y:S01]  /*77e0*/  ISETP.LE.U32.AND P4, PT, R4, UR7, PT ;  /* 0x0000000704007c0c */ /* 0x000fe2000bf83070 */
[----:B------:R-:W-:Y:S01]  /*77f0*/  @!P2 FADD.FTZ R157, -R157, -RZ ;  /* 0x800000ff9d9da221 */ /* 0x000fe20000010100 */
[----:B------:R-:W-:Y:S02]  /*7800*/  ISETP.LE.U32.AND P0, PT, R5, UR7, PT ;  /* 0x0000000705007c0c */ /* 0x000fe4000bf03070 */
[----:B------:R-:W-:Y:S02]  /*7810*/  LOP3.LUT R5, R19, 0xffff, RZ, 0xc0, !PT ;  /* 0x0000ffff13057812 */ /* 0x000fe400078ec0ff */
[----:B------:R-:W-:Y:S02]  /*7820*/  SHF.R.U32.HI R4, RZ, 0x8, R30 ;  /* 0x00000008ff047819 */ /* 0x000fe4000001161e */
[----:B------:R-:W-:Y:S01]  /*7830*/  LOP3.LUT R17, R17, 0xffff, RZ, 0xc0, !PT ;  /* 0x0000ffff11117812 */ /* 0x000fe200078ec0ff */
[----:B------:R-:W-:Y:S01]  /*7840*/  @!P1 FADD.FTZ R156, -R156, -RZ ;  /* 0x800000ff9c9c9221 */ /* 0x000fe20000010100 */
[----:B------:R-:W-:Y:S02]  /*7850*/  SHF.R.U32.HI R5, RZ, 0x8, R5 ;  /* 0x00000008ff057819 */ /* 0x000fe40000011605 */
[----:B------:R-:W-:Y:S01]  /*7860*/  LOP3.LUT R4, R4, 0xffff, RZ, 0xc0, !PT ;  /* 0x0000ffff04047812 */ /* 0x000fe200078ec0ff */
[----:B------:R-:W-:Y:S01]  /*7870*/  @!P4 FADD.FTZ R146, -R146, -RZ ;  /* 0x800000ff9292c221 */ /* 0x000fe20000010100 */
[----:B------:R-:W-:Y:S01]  /*7880*/  LOP3.LUT R6, R18, 0xffff, RZ, 0xc0, !PT ;  /* 0x0000ffff12067812 */ /* 0x000fe200078ec0ff */
[----:B------:R-:W-:Y:S01]  /*7890*/  @!P0 FADD.FTZ R147, -R147, -RZ ;  /* 0x800000ff93938221 */ /* 0x000fe20000010100 */
[----:B------:R-:W-:Y:S02]  /*78a0*/  ISETP.LE.U32.AND P6, PT, R4, UR7, PT ;  /* 0x0000000704007c0c */ /* 0x000fe4000bfc3070 */
[----:B------:R-:W-:Y:S02]  /*78b0*/  LOP3.LUT R4, R5, 0xffff, RZ, 0xc0, !PT ;  /* 0x0000ffff05047812 */ /* 0x000fe400078ec0ff */
[----:B------:R-:W-:Y:S02]  /*78c0*/  SHF.R.U32.HI R5, RZ, 0x8, R17 ;  /* 0x00000008ff057819 */ /* 0x000fe40000011611 */
[----:B------:R-:W-:Y:S02]  /*78d0*/  ISETP.LE.U32.AND P5, PT, R4, UR7, PT ;  /* 0x0000000704007c0c */ /* 0x000fe4000bfa3070 */
[----:B------:R-:W-:Y:S02]  /*78e0*/  LOP3.LUT R4, R5, 0xffff, RZ, 0xc0, !PT ;  /* 0x0000ffff05047812 */ /* 0x000fe400078ec0ff */
[----:B------:R-:W-:Y:S02]  /*78f0*/  SHF.R.U32.HI R6, RZ, 0x8, R6 ;  /* 0x00000008ff067819 */ /* 0x000fe40000011606 */
[----:B------:R-:W-:Y:S01]  /*7900*/  ISETP.LE.U32.AND P4, PT, R4, UR7, PT ;  /* 0x0000000704007c0c */ /* 0x000fe2000bf83070 */
[----:B------:R-:W-:Y:S01]  /*7910*/  @!P6 FADD.FTZ R148, -R148, -RZ ;  /* 0x800000ff9494e221 */ /* 0x000fe20000010100 */
[----:B------:R-:W-:Y:S02]  /*7920*/  LOP3.LUT R4, R11, 0xff, RZ, 0xc0, !PT ;  /* 0x000000ff0b047812 */ /* 0x000fe400078ec0ff */
[----:B------:R-:W-:Y:S02]  /*7930*/  LOP3.LUT R5, R6, 0xffff, RZ, 0xc0, !PT ;  /* 0x0000ffff06057812 */ /* 0x000fe400078ec0ff */
[----:B------:R-:W-:Y:S01]  /*7940*/  ISETP.LE.U32.AND P6, PT, R4, UR7, PT ;  /* 0x0000000704007c0c */ /* 0x000fe2000bfc3070 */
[----:B------:R-:W-:Y:S01]  /*7950*/  @!P5 FADD.FTZ R149, -R149, -RZ ;  /* 0x800000ff9595d221 */ /* 0x000fe20000010100 */
[----:B------:R-:W-:Y:S02]  /*7960*/  ISETP.LE.U32.AND P0, PT, R5, UR7, PT ;  /* 0x0000000705007c0c */ /* 0x000fe4000bf03070 */
[----:B------:R-:W-:Y:S02]  /*7970*/  SHF.R.U32.HI R4, RZ, 0x8, R38 ;  /* 0x00000008ff047819 */ /* 0x000fe40000011626 */
[----:B------:R-:W-:Y:S01]  /*7980*/  SHF.R.U32.HI R5, RZ, 0x10, R13 ;  /* 0x00000010ff057819 */ /* 0x000fe2000001160d */
[----:B------:R-:W-:Y:S01]  /*7990*/  @!P4 FADD.FTZ R150, -R150, -RZ ;  /* 0x800000ff9696c221 */ /* 0x000fe20000010100 */
[----:B------:R-:W-:Y:S02]  /*79a0*/  LOP3.LUT R4, R4, 0xffff, RZ, 0xc0, !PT ;  /* 0x0000ffff04047812 */ /* 0x000fe400078ec0ff */
[----:B------:R-:W-:Y:S02]  /*79b0*/  LOP3.LUT R5, R5, 0xff, RZ, 0xc0, !PT ;  /* 0x000000ff05057812 */ /* 0x000fe400078ec0ff */
[----:B------:R-:W-:Y:S01]  /*79c0*/  SHF.R.U32.HI R6, RZ, 0x10, R15 ;  /* 0x00000010ff067819 */ /* 0x000fe2000001160f */
[----:B------:R-:W-:Y:S01]  /*79d0*/  @!P6 FADD.FTZ R152, -R152, -RZ ;  /* 0x800000ff9898e221 */ /* 0x000fe20000010100 */
[----:B------:R-:W-:Y:S01]  /*79e0*/  ISETP.LE.U32.AND P4, PT, R4, UR7, PT ;  /* 0x0000000704007c0c */ /* 0x000fe2000bf83070 */
[----:B------:R-:W-:Y:S01]  /*79f0*/  @!P0 FADD.FTZ R158, -R158, -RZ ;  /* 0x800000ff9e9e8221 */ /* 0x000fe20000010100 */
[----:B------:R-:W-:Y:S02]  /*7a00*/  ISETP.LE.U32.AND P5, PT, R5, UR7, PT ;  /* 0x0000000705007c0c */ /* 0x000fe4000bfa3070 */
[----:B------:R-:W-:Y:S02]  /*7a10*/  LOP3.LUT R4, R14, 0xffff, RZ, 0xc0, !PT ;  /* 0x0000ffff0e047812 */ /* 0x000fe400078ec0ff */
[----:B------:R-:W-:Y:S02]  /*7a20*/  LOP3.LUT R5, R6, 0xff, RZ, 0xc0, !PT ;  /* 0x000000ff06057812 */ /* 0x000fe400078ec0ff */
[----:B------:R-:W-:Y:S02]  /*7a30*/  SHF.R.U32.HI R4, RZ, 0x8, R4 ;  /* 0x00000008ff047819 */ /* 0x000fe40000011604 */
[----:B------:R-:W-:Y:S02]  /*7a40*/  ISETP.LE.U32.AND P0, PT, R5, UR7, PT ;  /* 0x0000000705007c0c */ /* 0x000fe4000bf03070 */
[----:B------:R-:W-:Y:S01]  /*7a50*/  SHF.R.U32.HI R5, RZ, 0x8, R39 ;  /* 0x00000008ff057819 */ /* 0x000fe20000011627 */
[----:B------:R-:W-:Y:S01]  /*7a60*/  @!P4 FADD.FTZ R161, -R161, -RZ ;  /* 0x800000ffa1a1c221 */ /* 0x000fe20000010100 */
[----:B------:R-:W-:Y:S01]  /*7a70*/  LOP3.LUT R13, R13, 0xffff, RZ, 0xc0, !PT ;  /* 0x0000ffff0d0d7812 */ /* 0x000fe200078ec0ff */
[----:B------:R-:W-:Y:S01]  /*7a80*/  @!P5 FADD.FTZ R159, -R159, -RZ ;  /* 0x800000ff9f9fd221 */ /* 0x000fe20000010100 */
[----:B------:R-:W-:Y:S02]  /*7a90*/  LOP3.LUT R4, R4, 0xffff, RZ, 0xc0, !PT ;  /* 0x0000ffff04047812 */ /* 0x000fe400078ec0ff */
[----:B------:R-:W-:Y:S02]  /*7aa0*/  SHF.R.U32.HI R13, RZ, 0x8, R13 ;  /* 0x00000008ff0d7819 */ /* 0x000fe4000001160d */
[----:B------:R-:W-:Y:S02]  /*7ab0*/  LOP3.LUT R5, R5, 0xffff, RZ, 0xc0, !PT ;  /* 0x0000ffff05057812 */ /* 0x000fe400078ec0ff */
[----:B------:R-:W-:Y:S01]  /*7ac0*/  ISETP.LE.U32.AND P4, PT, R4, UR7, PT ;  /* 0x0000000704007c0c */ /* 0x000fe2000bf83070 */
[----:B------:R-:W-:Y:S01]  /*7ad0*/  @!P0 FADD.FTZ R163, -R163, -RZ ;  /* 0x800000ffa3a38221 */ /* 0x000fe20000010100 */
[----:B------:R-:W-:Y:S02]  /*7ae0*/  ISETP.LE.U32.AND P5, PT, R5, UR7, PT ;  /* 0x0000000705007c0c */ /* 0x000fe4000bfa3070 */
[----:B------:R-:W-:Y:S02]  /*7af0*/  LOP3.LUT R5, R13, 0xffff, RZ, 0xc0, !PT ;  /* 0x0000ffff0d057812 */ /* 0x000fe400078ec0ff */
[----:B------:R-:W-:Y:S02]  /*7b00*/  LOP3.LUT R15, R15, 0xffff, RZ, 0xc0, !PT ;  /* 0x0000ffff0f0f7812 */ /* 0x000fe400078ec0ff */
[----:B------:R-:W-:Y:S02]  /*7b10*/  ISETP.LE.U32.AND P0, PT, R5, UR7, PT ;  /* 0x0000000705007c0c */ /* 0x000fe4000bf03070 */
[----:B------:R-:W-:Y:S02]  /*7b20*/  SHF.R.U32.HI R5, RZ, 0x10, R12 ;  /* 0x00000010ff057819 */ /* 0x000fe4000001160c */
[----:B------:R-:W-:Y:S01]  /*7b30*/  SHF.R.U32.HI R4, RZ, 0x8, R15 ;  /* 0x00000008ff047819 */ /* 0x000fe2000001160f */
[----:B------:R-:W-:Y:S01]  /*7b40*/  @!P4 FADD.FTZ R145, -R145, -RZ ;  /* 0x800000ff9191c221 */ /* 0x000fe20000010100 */
[----:B------:R-:W-:Y:S01]  /*7b50*/  LOP3.LUT R5, R5, 0xff, RZ, 0xc0, !PT ;  /* 0x000000ff05057812 */ /* 0x000fe200078ec0ff */
[----:B------:R-:W-:Y:S01]  /*7b60*/  @!P5 FADD.FTZ R164, -R164, -RZ ;  /* 0x800000ffa4a4d221 */ /* 0x000fe20000010100 */
[----:B------:R-:W-:Y:S02]  /*7b70*/  LOP3.LUT R4, R4, 0xffff, RZ, 0xc0, !PT ;  /* 0x0000ffff04047812 */ /* 0x000fe400078ec0ff */
[----:B------:R-:W-:Y:S02]  /*7b80*/  ISETP.LE.U32.AND P4, PT, R5, UR7, PT ;  /* 0x0000000705007c0c */ /* 0x000fe4000bf83070 */
[----:B------:R-:W-:Y:S01]  /*7b90*/  F2FP.RELU.PACK_AB R5, R146, R199 ;  /* 0x000000c79205723e */ /* 0x000fe200000008ff */
[----:B------:R-:W-:Y:S01]  /*7ba0*/  @!P0 FADD.FTZ R151, -R151, -RZ ;  /* 0x800000ff97978221 */ /* 0x000fe20000010100 */
[----:B------:R-:W-:Y:S02]  /*7bb0*/  ISETP.LE.U32.AND P5, PT, R4, UR7, PT ;  /* 0x0000000704007c0c */ /* 0x000fe4000bfa3070 */
[----:B------:R-:W-:Y:S01]  /*7bc0*/  SHF.R.U32.HI R4, RZ, 0x8, R7 ;  /* 0x00000008ff047819 */ /* 0x000fe20000011607 */
[----:B------:R1:W-:Y:S01]  /*7bd0*/  STS [R229+0x1c000], R5 ;  /* 0x01c00005e5007388 */ /* 0x0003e20000000800 */
[----:B------:R-:W-:Y:S02]  /*7be0*/  LOP3.LUT R6, R12, 0xffff, RZ, 0xc0, !PT ;  /* 0x0000ffff0c067812 */ /* 0x000fe400078ec0ff */
[----:B------:R-:W-:Y:S02]  /*7bf0*/  LOP3.LUT R7, R4, 0xffff, RZ, 0xc0, !PT ;  /* 0x0000ffff04077812 */ /* 0x000fe400078ec0ff */
[----:B------:R-:W-:Y:S01]  /*7c00*/  F2FP.RELU.PACK_AB R4, R200, R167 ;  /* 0x000000a7c804723e */ /* 0x000fe200000008ff */
[----:B------:R-:W-:Y:S01]  /*7c10*/  @!P4 FADD.FTZ R153, -R153, -RZ ;  /* 0x800000ff9999c221 */ /* 0x000fe20000010100 */
[----:B------:R-:W-:Y:S02]  /*7c20*/  SHF.R.U32.HI R6, RZ, 0x8, R6 ;  /* 0x00000008ff067819 */ /* 0x000fe40000011606 */
[----:B------:R-:W-:Y:S01]  /*7c30*/  F2FP.RELU.PACK_AB R8, R145, R173 ;  /* 0x000000ad9108723e */ /* 0x000fe200000008ff */
[----:B------:R2:W-:Y:S01]  /*7c40*/  STS [R229+0x1c400], R4 ;  /* 0x01c40004e5007388 */ /* 0x0005e20000000800 */
[----:B------:R-:W-:Y:S01]  /*7c50*/  LOP3.LUT R6, R6, 0xffff, RZ, 0xc0, !PT ;  /* 0x0000ffff06067812 */ /* 0x000fe200078ec0ff */
[----:B------:R-:W-:Y:S01]  /*7c60*/  @!P5 FADD.FTZ R160, -R160, -RZ ;  /* 0x800000ffa0a0d221 */ /* 0x000fe20000010100 */
[----:B------:R-:W-:Y:S02]  /*7c70*/  ISETP.LE.U32.AND P0, PT, R7, UR7, PT ;  /* 0x0000000707007c0c */ /* 0x000fe4000bf03070 */
[----:B------:R-:W-:Y:S02]  /*7c80*/  ISETP.LE.U32.AND P5, PT, R6, UR7, PT ;  /* 0x0000000706007c0c */ /* 0x000fe4000bfa3070 */
[----:B------:R-:W-:Y:S02]  /*7c90*/  F2FP.RELU.PACK_AB R6, R198, R206 ;  /* 0x000000cec606723e */ /* 0x000fe400000008ff */
[----:B------:R-:W-:Y:S02]  /*7ca0*/  F2FP.RELU.PACK_AB R7, R169, R147 ;  /* 0x00000093a907723e */ /* 0x000fe400000008ff */
[----:B------:R-:W-:Y:S01]  /*7cb0*/  F2FP.RELU.PACK_AB R2, R158, R213 ;  /* 0x000000d59e02723e */ /* 0x000fe200000008ff */
[----:B------:R3:W-:Y:S01]  /*7cc0*/  STS [R232+0x1c000], R6 ;  /* 0x01c00006e8007388 */ /* 0x0007e20000000800 */
[----:B------:R-:W-:Y:S02]  /*7cd0*/  F2FP.RELU.PACK_AB R0, R226, R222 ;  /* 0x000000dee200723e */ /* 0x000fe400000008ff */
[----:B-1----:R-:W-:Y:S01]  /*7ce0*/  F2FP.RELU.PACK_AB R5, R209, R203 ;  /* 0x000000cbd105723e */ /* 0x002fe200000008ff */
[----:B------:R-:W-:Y:S01]  /*7cf0*/  @!P0 FADD.FTZ R155, -R155, -RZ ;  /* 0x800000ff9b9b8221 */ /* 0x000fe20000010100 */
[----:B------:R-:W-:Y:S01]  /*7d00*/  FSETP.GE.FTZ.AND P2, PT, R199, RZ, PT ;  /* 0x000000ffc700720b */ /* 0x000fe20003f56000 */
[----:B------:R-:W-:Y:S01]  /*7d10*/  @!P5 FADD.FTZ R154, -R154, -RZ ;  /* 0x800000ff9a9ad221 */ /* 0x000fe20000010100 */
[----:B------:R-:W-:Y:S01]  /*7d20*/  FSETP.GE.FTZ.AND P0, PT, R167, RZ, PT ;  /* 0x000000ffa700720b */ /* 0x000fe20003f16000 */
[----:B------:R1:W-:Y:S01]  /*7d30*/  STS [R232+0x1c400], R5 ;  /* 0x01c40005e8007388 */ /* 0x0003e20000000800 */
[----:B------:R-:W-:Y:S02]  /*7d40*/  FSETP.GE.FTZ.AND P1, PT, R146, RZ, PT ;  /* 0x000000ff9200720b */ /* 0x000fe40003f36000 */
[----:B------:R-:W-:Y:S01]  /*7d50*/  FSETP.GE.FTZ.AND P3, PT, R206, RZ, PT ;  /* 0x000000ffce00720b */ /* 0x000fe20003f76000 */
[----:B------:R4:W-:Y:S01]  /*7d60*/  STS [R229+0x1e000], R8 ;  /* 0x01e00008e5007388 */ /* 0x0009e20000000800 */
[----:B--2---:R-:W-:Y:S03]  /*7d70*/  F2FP.RELU.PACK_AB R4, R148, R201 ;  /* 0x000000c99404723e */ /* 0x004fe600000008ff */
[----:B------:R2:W-:Y:S04]  /*7d80*/  STS [R229+0x1e400], R7 ;  /* 0x01e40007e5007388 */ /* 0x0005e80000000800 */
[----:B------:R2:W-:Y:S01]  /*7d90*/  STS [R232+0x1e000], R4 ;  /* 0x01e00004e8007388 */ /* 0x0005e20000000800 */
[----:B---3--:R-:W-:Y:S02]  /*7da0*/  F2FP.RELU.PACK_AB R6, R204, R175 ;  /* 0x000000afcc06723e */ /* 0x008fe400000008ff */
[----:B-1----:R-:W-:Y:S02]  /*7db0*/  F2FP.RELU.PACK_AB R5, R197, R217 ;  /* 0x000000d9c505723e */ /* 0x002fe400000008ff */
[----:B----4-:R-:W-:Y:S02]  /*7dc0*/  F2FP.RELU.PACK_AB R8, R202, R171 ;  /* 0x000000abca08723e */ /* 0x010fe400000008ff */
[----:B--2---:R-:W-:Y:S03]  /*7dd0*/  F2FP.RELU.PACK_AB R7, R149, R205 ;  /* 0x000000cd9507723e */ /* 0x004fe600000008ff */
[----:B------:R-:W-:Y:S01]  /*7de0*/  STS [R232+0x1e400], R8 ;  /* 0x01e40008e8007388 */ /* 0x000fe20000000800 */
[----:B------:R-:W-:Y:S03]  /*7df0*/  F2FP.RELU.PACK_AB R4, R216, R211 ;  /* 0x000000d3d804723e */ /* 0x000fe600000008ff */
[----:B------:R1:W-:Y:S04]  /*7e00*/  STS [R236+0x1c000], R7 ;  /* 0x01c00007ec007388 */ /* 0x0003e80000000800 */
[----:B------:R2:W-:Y:S04]  /*7e10*/  STS [R236+0x1c400], R6 ;  /* 0x01c40006ec007388 */ /* 0x0005e80000000800 */
[----:B------:R3:W-:Y:S04]  /*7e20*/  STS [R235+0x1c000], R5 ;  /* 0x01c00005eb007388 */ /* 0x0007e80000000800 */
[----:B------:R4:W-:Y:S01]  /*7e30*/  STS [R235+0x1c400], R4 ;  /* 0x01c40004eb007388 */ /* 0x0009e20000000800 */
[----:B-1----:R-:W-:Y:S02]  /*7e40*/  F2FP.RELU.PACK_AB R7, R150, R208 ;  /* 0x000000d09607723e */ /* 0x002fe400000008ff */
[----:B--2---:R-:W-:Y:S03]  /*7e50*/  F2FP.RELU.PACK_AB R6, R207, R168 ;  /* 0x000000a8cf06723e */ /* 0x004fe600000008ff */
[----:B------:R-:W-:Y:S01]  /*7e60*/  STS [R236+0x1e000], R7 ;  /* 0x01e00007ec007388 */ /* 0x000fe20000000800 */
[----:B---3--:R-:W-:Y:S03]  /*7e70*/  F2FP.RELU.PACK_AB R5, R166, R215 ;  /* 0x000000d7a605723e */ /* 0x008fe600000008ff */
        /* <DEDUP_REMOVED lines=10> */
[----:B----4-:R-:W-:Y:S05]  /*7f20*/  F2FP.RELU.PACK_AB R2, R196, R225 ;  /* 0x000000e1c402723e */ /* 0x010fea00000008ff */
[----:B------:R3:W-:Y:S04]  /*7f30*/  STS [R231+0x1c000], R2 ;  /* 0x01c00002e7007388 */ /* 0x0007e80000000800 */
[----:B------:R4:W-:Y:S04]  /*7f40*/  STS [R230+0x1e000], R5 ;  /* 0x01e00005e6007388 */ /* 0x0009e80000000800 */
[----:B------:R4:W-:Y:S01]  /*7f50*/  STS [R230+0x1e400], R4 ;  /* 0x01e40004e6007388 */ /* 0x0009e20000000800 */
[----:B-1----:R-:W-:Y:S02]  /*7f60*/  F2FP.RELU.PACK_AB R6, R161, R218 ;  /* 0x000000daa106723e */ /* 0x002fe400000008ff */
[----:B--2---:R-:W-:Y:S03]  /*7f70*/  F2FP.RELU.PACK_AB R0, R164, R224 ;  /* 0x000000e0a400723e */ /* 0x004fe600000008ff */
[----:B------:R1:W-:Y:S01]  /*7f80*/  STS [R231+0x1e000], R6 ;  /* 0x01e00006e7007388 */ /* 0x0003e20000000800 */
[----:B---3--:R-:W-:Y:S02]  /*7f90*/  F2FP.RELU.PACK_AB R2, R194, R163 ;  /* 0x000000a3c202723e */ /* 0x008fe400000008ff */
[----:B----4-:R-:W-:Y:S02]  /*7fa0*/  F2FP.RELU.PACK_AB R5, R219, R170 ;  /* 0x000000aadb05723e */ /* 0x010fe400000008ff */
[----:B------:R-:W-:Y:S03]  /*7fb0*/  F2FP.RELU.PACK_AB R4, R160, R195 ;  /* 0x000000c3a004723e */ /* 0x000fe600000008ff */
[----:B------:R2:W-:Y:S04]  /*7fc0*/  STS [R231+0x1e400], R5 ;  /* 0x01e40005e7007388 */ /* 0x0005e80000000800 */
[----:B------:R3:W-:Y:S04]  /*7fd0*/  STS [R234+0x1c000], R4 ;  /* 0x01c00004ea007388 */ /* 0x0007e80000000800 */
[----:B------:R4:W-:Y:S01]  /*7fe0*/  STS [R234+0x1c400], R2 ;  /* 0x01c40002ea007388 */ /* 0x0009e20000000800 */
[----:B-1----:R-:W-:Y:S03]  /*7ff0*/  F2FP.RELU.PACK_AB R6, R154, R157 ;  /* 0x0000009d9a06723e */ /* 0x002fe600000008ff */
[----:B------:R1:W-:Y:S01]  /*8000*/  STS [R233+0x1c000], R0 ;  /* 0x01c00000e9007388 */ /* 0x0003e20000000800 */
[----:B--2---:R-:W-:Y:S02]  /*8010*/  F2FP.RELU.PACK_AB R5, R156, R153 ;  /* 0x000000999c05723e */ /* 0x004fe400000008ff */
[----:B---3--:R-:W-:Y:S02]  /*8020*/  F2FP.RELU.PACK_AB R4, R223, R162 ;  /* 0x000000a2df04723e */ /* 0x008fe400000008ff */
[----:B----4-:R-:W-:Y:S03]  /*8030*/  F2FP.RELU.PACK_AB R2, R155, R221 ;  /* 0x000000dd9b02723e */ /* 0x010fe600000008ff */
[----:B------:R-:W-:Y:S01]  /*8040*/  STS [R233+0x1c400], R4 ;  /* 0x01c40004e9007388 */ /* 0x000fe20000000800 */
[----:B-1----:R-:W-:Y:S03]  /*8050*/  F2FP.RELU.PACK_AB R0, R220, R152 ;  /* 0x00000098dc00723e */ /* 0x002fe600000008ff */
        /* <DEDUP_REMOVED lines=69> */
[----:B------:R-:W-:Y:S01]  /*84b0*/  IMAD.IADD R140, R185, 0x1, R144 ;  /* 0x00000001b98c7824 */ /* 0x000fe200078e0290 */
        /* <DEDUP_REMOVED lines=8> */
[C---:B------:R-:W-:Y:S03]  /*8540*/  HMMA.16816.F32 R16, R132.reuse, R138, R16 ;  /* 0x0000008a8410723c */ /* 0x040fe60000001810 */
[----:B------:R-:W-:Y:S01]  /*8550*/  FADD.FTZ R0, -R190, R6 ;  /* 0x00000006be007221 */ /* 0x000fe20000010100 */
[-C--:B------:R-:W-:Y:S01]  /*8560*/  FSEL R4, R4, R191.reuse, P2 ;  /* 0x000000bf04047208 */ /* 0x080fe20001000000 */
[----:B------:R-:W-:Y:S01]  /*8570*/  FADD.FTZ R2, -R191, R5 ;  /* 0x00000005bf027221 */ /* 0x000fe20000010100 */
        /* <DEDUP_REMOVED lines=8> */
[----:B------:R-:W-:Y:S02]  /*8600*/  FADD.FTZ R0, -R190, R7 ;  /* 0x00000007be007221 */ /* 0x000fe40000010100 */
[----:B------:R-:W-:Y:S01]  /*8610*/  FMUL.FTZ R146, R146, R2 ;  /* 0x0000000292927220 */ /* 0x000fe20000410000 */
[----:B------:R-:W1:Y:S01]  /*8620*/  LDSM.16.M88.4 R4, [R181+0x10800] ;  /* 0x01080000b504783b */ /* 0x000e620000000200 */
[----:B------:R-:W-:Y:S01]  /*8630*/  FADD.FTZ R2, -R188, R10 ;  /* 0x0000000abc027221 */ /* 0x000fe20000010100 */
[----:B------:R-:W-:Y:S01]  /*8640*/  FSEL R0, R0, R190, P0 ;  /* 0x000000be00007208 */ /* 0x000fe20000000000 */
[C---:B------:R-:W-:Y:S01]  /*8650*/  FADD.FTZ R14, -R188.reuse, R14 ;  /* 0x0000000ebc0e7221 */ /* 0x040fe20000010100 */
[----:B------:R-:W-:Y:S01]  /*8660*/  FSETP.GE.FTZ.AND P0, PT, R145, RZ, PT ;  /* 0x000000ff9100720b */ /* 0x000fe20003f16000 */
[----:B------:R-:W-:Y:S01]  /*8670*/  FADD.FTZ R15, -R188, R15 ;  /* 0x0000000fbc0f7221 */ /* 0x000fe20000010100 */
[----:B------:R-:W-:Y:S01]  /*8680*/  FSEL R2, R2, R188, P2 ;  /* 0x000000bc02027208 */ /* 0x000fe20001000000 */
[----:B------:R-:W-:Y:S01]  /*8690*/  FMUL.FTZ R200, R200, R0 ;  /* 0x00000000c8c87220 */ /* 0x000fe20000410000 */
[----:B------:R-:W-:Y:S01]  /*86a0*/  FSEL R9, R9, R189, P0 ;  /* 0x000000bd09097208 */ /* 0x000fe20000000000 */
[----:B------:R-:W-:Y:S01]  /*86b0*/  FADD.FTZ R0, -R189, R8 ;  /* 0x00000008bd007221 */ /* 0x000fe20000010100 */
[----:B------:R-:W-:Y:S01]  /*86c0*/  FSETP.GE.FTZ.AND P2, PT, R201, RZ, PT ;  /* 0x000000ffc900720b */ /* 0x000fe20003f56000 */
[----:B------:R-:W-:Y:S02]  /*86d0*/  IMAD.U32 R8, R248, -0x80, RZ ;  /* 0xffffff80f8087824 */ /* 0x000fe400078e00ff */
[----:B------:R-:W-:Y:S01]  /*86e0*/  FMUL.FTZ R145, R145, R9 ;  /* 0x0000000991917220 */ /* 0x000fe20000410000 */
[----:B------:R-:W-:Y:S01]  /*86f0*/  FSEL R0, R0, R189, P1 ;  /* 0x000000bd00007208 */ /* 0x000fe20000800000 */
[C---:B------:R-:W-:Y:S01]  /*8700*/  FADD.FTZ R16, -R191.reuse, R16 ;  /* 0x00000010bf107221 */ /* 0x040fe20000010100 */
[C---:B------:R-:W-:Y:S01]  /*8710*/  LEA R192, P0, R8.reuse, R192, 0x2 ;  /* 0x000000c008c07211 */ /* 0x040fe200078010ff */
[----:B------:R-:W-:Y:S01]  /*8720*/  FADD.FTZ R17, -R191, R17 ;  /* 0x00000011bf117221 */ /* 0x000fe20000010100 */
[----:B------:R-:W-:Y:S01]  /*8730*/  FSETP.GE.FTZ.AND P1, PT, R169, RZ, PT ;  /* 0x000000ffa900720b */ /* 0x000fe20003f36000 */
[----:B------:R-:W-:Y:S01]  /*8740*/  FMUL.FTZ R173, R173, R0 ;  /* 0x00000000adad7220 */ /* 0x000fe20000410000 */
[----:B------:R-:W-:Y:S01]  /*8750*/  LEA.HI.X.SX32 R193, R8, R193, 0x2, P0 ;  /* 0x000000c108c17211 */ /* 0x000fe200000f16ff */
[----:B------:R-:W-:Y:S01]  /*8760*/  FADD.FTZ R8, -R189, R12 ;  /* 0x0000000cbd087221 */ /* 0x000fe20000010100 */
[----:B------:R-:W-:Y:S01]  /*8770*/  FSETP.GE.FTZ.AND P0, PT, R171, RZ, PT ;  /* 0x000000ffab00720b */ /* 0x000fe20003f16000 */
[----:B------:R-:W-:Y:S02]  /*8780*/  FADD.FTZ R0, -R188, R11 ;  /* 0x0000000bbc007221 */ /* 0x000fe40000010100 */
[----:B------:R-:W-:Y:S01]  /*8790*/  FADD.FTZ R13, -R189, R13 ;  /* 0x0000000dbd0d7221 */ /* 0x000fe20000010100 */
[-C--:B------:R-:W-:Y:S01]  /*87a0*/  FSEL R8, R8, R189.reuse, P2 ;  /* 0x000000bd08087208 */ /* 0x080fe20001000000 */
[----:B------:R-:W-:Y:S01]  /*87b0*/  FADD.FTZ R19, -R190, R19 ;  /* 0x00000013be137221 */ /* 0x000fe20000010100 */
[----:B------:R-:W-:Y:S01]  /*87c0*/  FSETP.GE.FTZ.AND P2, PT, R198, RZ, PT ;  /* 0x000000ffc600720b */ /* 0x000fe20003f56000 */
[----:B------:R-:W-:Y:S01]  /*87d0*/  FMUL.FTZ R147, R147, R2 ;  /* 0x0000000293937220 */ /* 0x000fe20000410000 */
[----:B------:R-:W-:Y:S01]  /*87e0*/  FSEL R0, R0, R188, P1 ;  /* 0x000000bc00007208 */ /* 0x000fe20000800000 */
[----:B------:R-:W-:Y:S01]  /*87f0*/  FMUL.FTZ R201, R201, R8 ;  /* 0x00000008c9c97220 */ /* 0x000fe20000410000 */
[----:B------:R-:W-:Y:S01]  /*8800*/  FSETP.GE.FTZ.AND P1, PT, R148, RZ, PT ;  /* 0x000000ff9400720b */ /* 0x000fe20003f36000 */
[----:B------:R-:W-:Y:S01]  /*8810*/  FADD.FTZ R18, -R190, R18 ;  /* 0x00000012be127221 */ /* 0x000fe20000010100 */
[----:B------:R-:W2:Y:S01]  /*8820*/  LDSM.16.M88.4 R8, [R181+0x11000] ;  /* 0x01100000b508783b */ /* 0x000ea20000000200 */
[----:B------:R-:W-:Y:S01]  /*8830*/  FMUL.FTZ R169, R169, R0 ;  /* 0x00000000a9a97220 */ /* 0x000fe20000410000 */
[----:B------:R-:W-:Y:S02]  /*8840*/  FSEL R0, R14, R188, P0 ;  /* 0x000000bc0e007208 */ /* 0x000fe40000000000 */
[----:B------:R-:W-:Y:S02]  /*8850*/  FSEL R2, R13, R189, P1 ;  /* 0x000000bd0d027208 */ /* 0x000fe40000800000 */
[----:B------:R-:W-:Y:S01]  /*8860*/  FSETP.GE.FTZ.AND P1, PT, R203, RZ, PT ;  /* 0x000000ffcb00720b */ /* 0x000fe20003f36000 */
[----:B------:R-:W-:Y:S01]  /*8870*/  FMUL.FTZ R171, R171, R0 ;  /* 0x00000000abab7220 */ /* 0x000fe20000410000 */
[-C--:B-1----:R-:W-:Y:S01]  /*8880*/  HMMA.16816.F32 R20, R132, R4.reuse, R20 ;  /* 0x000000048414723c */ /* 0x082fe20000001814 */
[----:B------:R-:W-:Y:S01]  /*8890*/  FMUL.FTZ R148, R148, R2 ;  /* 0x0000000294947220 */ /* 0x000fe20000410000 */
[----:B------:R-:W-:Y:S02]  /*88a0*/  FSEL R2, R18, R190, P1 ;  /* 0x000000be12027208 */ /* 0x000fe40000800000 */
[----:B------:R-:W-:Y:S02]  /*88b0*/  FSETP.GE.FTZ.AND P1, PT, R175, RZ, PT ;  /* 0x000000ffaf00720b */ /* 0x000fe40003f36000 */
[C---:B------:R-:W-:Y:S01]  /*88c0*/  FSETP.GE.FTZ.AND P0, PT, R202.reuse, RZ, PT ;  /* 0x000000ffca00720b */ /* 0x040fe20003f16000 */
[----:B------:R-:W-:Y:S01]  /*88d0*/  FMUL.FTZ R203, R203, R2 ;  /* 0x00000002cbcb7220 */ /* 0x000fe20000410000 */
[C---:B------:R-:W-:Y:S04]  /*88e0*/  HMMA.16816.F32 R24, R140.reuse, R4, R24 ;  /* 0x000000048c18723c */ /* 0x040fe80000001818 */
[----:B------:R-:W-:Y:S02]  /*88f0*/  FSEL R0, R15, R188, P0 ;  /* 0x000000bc0f007208 */ /* 0x000fe40000000000 */
[----:B------:R-:W-:Y:S02]  /*8900*/  FSETP.GE.FTZ.AND P0, PT, R209, RZ, PT ;  /* 0x000000ffd100720b */ /* 0x000fe40003f16000 */
[-C--:B------:R-:W-:Y:S01]  /*8910*/  HMMA.16816.F32 R28, R140, R6.reuse, R28 ;  /* 0x000000068c1c723c */ /* 0x080fe2000000181c */
[----:B------:R-:W-:Y:S03]  /*8920*/  FMUL.FTZ R202, R202, R0 ;  /* 0x00000000caca7220 */ /* 0x000fe60000410000 */
[-C--:B------:R-:W-:Y:S02]  /*8930*/  FSEL R4, R16, R191.reuse, P3 ;  /* 0x000000bf10047208 */ /* 0x080fe40001800000 */
[----:B------:R-:W-:Y:S02]  /*8940*/  FSETP.GE.FTZ.AND P3, PT, R205, RZ, PT ;  /* 0x000000ffcd00720b */ /* 0x000fe40003f76000 */
[----:B------:R-:W-:Y:S01]  /*8950*/  FADD.FTZ R5, -R191, R20 ;  /* 0x00000014bf057221 */ /* 0x000fe20000010100 */
[C---:B------:R-:W-:Y:S03]  /*8960*/  HMMA.16816.F32 R32, R132.reuse, R6, R32 ;  /* 0x000000068420723c */ /* 0x040fe60000001820 */
[----:B------:R-:W-:Y:S01]  /*8970*/  FMUL.FTZ R206, R206, R4 ;  /* 0x00000004cece7220 */ /* 0x000fe20000410000 */
[-C--:B------:R-:W-:Y:S01]  /*8980*/  FSEL R4, R17, R191.reuse, P2 ;  /* 0x000000bf11047208 */ /* 0x080fe20001000000 */
[----:B------:R-:W-:Y:S01]  /*8990*/  FADD.FTZ R21, -R191, R21 ;  /* 0x00000015bf157221 */ /* 0x000fe20000010100 */
[----:B------:R-:W-:Y:S01]  /*89a0*/  FSETP.GE.FTZ.AND P2, PT, R149, RZ, PT ;  /* 0x000000ff9500720b */ /* 0x000fe20003f56000 */
[----:B------:R-:W-:Y:S01]  /*89b0*/  FADD.FTZ R23, -R190, R23 ;  /* 0x00000017be177221 */ /* 0x000fe20000010100 */
[-C--:B------:R-:W-:Y:S01]  /*89c0*/  FSEL R5, R5, R191.reuse, P3 ;  /* 0x000000bf05057208 */ /* 0x080fe20001800000 */
[----:B------:R-:W-:Y:S01]  /*89d0*/  FMUL.FTZ R198, R198, R4 ;  /* 0x00000004c6c67220 */ /* 0x000fe20000410000 */
[----:B------:R-:W-:Y:S01]  /*89e0*/  FSETP.GE.FTZ.AND P3, PT, R208, RZ, PT ;  /* 0x000000ffd000720b */ /* 0x000fe20003f76000 */
[-C--:B--2---:R-:W-:Y:S01]  /*89f0*/  HMMA.16816.F32 R36, R132, R8.reuse, R36 ;  /* 0x000000088424723c */ /* 0x084fe20000001824 */
[----:B------:R-:W-:Y:S01]  /*8a00*/  FADD.FTZ R27, -R188, R27 ;  /* 0x0000001bbc1b7221 */ /* 0x000fe20000010100 */
[----:B------:R-:W-:Y:S01]  /*8a10*/  FSEL R4, R21, R191, P2 ;  /* 0x000000bf15047208 */ /* 0x000fe20001000000 */
[----:B------:R-:W-:Y:S01]  /*8a20*/  FADD.FTZ R22, -R190, R22 ;  /* 0x00000016be167221 */ /* 0x000fe20000010100 */
[----:B------:R-:W-:Y:S01]  /*8a30*/  FSETP.GE.FTZ.AND P2, PT, R150, RZ, PT ;  /* 0x000000ff9600720b */ /* 0x000fe20003f56000 */
[----:B------:R-:W-:Y:S01]  /*8a40*/  FADD.FTZ R12, -R189, R24 ;  /* 0x00000018bd0c7221 */ /* 0x000fe20000010100 */
[-C--:B------:R-:W-:Y:S01]  /*8a50*/  FSEL R0, R19, R190.reuse, P0 ;  /* 0x000000be13007208 */ /* 0x080fe20000000000 */
[----:B------:R-:W-:Y:S01]  /*8a60*/  FADD.FTZ R25, -R189, R25 ;  /* 0x00000019bd197221 */ /* 0x000fe20000010100 */
[----:B------:R-:W-:Y:S01]  /*8a70*/  FSEL R2, R22, R190, P1 ;  /* 0x000000be16027208 */ /* 0x000fe20000800000 */
[----:B------:R-:W-:Y:S01]  /*8a80*/  FADD.FTZ R26, -R188, R26 ;  /* 0x0000001abc1a7221 */ /* 0x000fe20000010100 */
[----:B------:R-:W-:Y:S01]  /*8a90*/  FSETP.GE.FTZ.AND P1, PT, R168, RZ, PT ;  /* 0x000000ffa800720b */ /* 0x000fe20003f36000 */
[C---:B------:R-:W-:Y:S01]  /*8aa0*/  HMMA.16816.F32 R40, R140.reuse, R8, R40 ;  /* 0x000000088c28723c */ /* 0x040fe20000001828 */
[----:B------:R-:W-:Y:S01]  /*8ab0*/  FMUL.FTZ R209, R209, R0 ;  /* 0x00000000d1d17220 */ /* 0x000fe20000410000 */
[----:B------:R-:W-:Y:S01]  /*8ac0*/  FSEL R7, R25, R189, P2 ;  /* 0x000000bd19077208 */ /* 0x000fe20001000000 */
[----:B------:R-:W-:Y:S01]  /*8ad0*/  FMUL.FTZ R205, R205, R5 ;  /* 0x00000005cdcd7220 */ /* 0x000fe20000410000 */
[----:B------:R-:W-:Y:S01]  /*8ae0*/  FSEL R6, R26, R188, P1 ;  /* 0x000000bc1a067208 */ /* 0x000fe20000800000 */
[----:B------:R-:W-:Y:S01]  /*8af0*/  FMUL.FTZ R20, R149, R4 ;  /* 0x0000000495147220 */ /* 0x000fe20000410000 */
[----:B------:R-:W-:Y:S01]  /*8b00*/  FSETP.GE.FTZ.AND P2, PT, R166, RZ, PT ;  /* 0x000000ffa600720b */ /* 0x000fe20003f56000 */
[C---:B------:R-:W-:Y:S01]  /*8b10*/  FADD.FTZ R28, -R189.reuse, R28 ;  /* 0x0000001cbd1c7221 */ /* 0x040fe20000010100 */
[----:B------:R-:W-:Y:S01]  /*8b20*/  FSEL R12, R12, R189, P3 ;  /* 0x000000bd0c0c7208 */ /* 0x000fe20001800000 */
[----:B------:R-:W-:Y:S01]  /*8b30*/  FADD.FTZ R4, -R189, R29 ;  /* 0x0000001dbd047221 */ /* 0x000fe20000010100 */
[----:B------:R-:W-:Y:S01]  /*8b40*/  FSETP.GE.FTZ.AND P3, PT, R215, RZ, PT ;  /* 0x000000ffd700720b */ /* 0x000fe20003f76000 */
[-C--:B------:R-:W-:Y:S01]  /*8b50*/  HMMA.16816.F32 R44, R140, R10.reuse, R44 ;  /* 0x0000000a8c2c723c */ /* 0x080fe2000000182c */
[----:B------:R-:W-:Y:S01]  /*8b60*/  FMUL.FTZ R18, R150, R7 ;  /* 0x0000000796127220 */ /* 0x000fe20000410000 */
[----:B------:R-:W-:Y:S01]  /*8b70*/  FSETP.GE.FTZ.AND P0, PT, R204, RZ, PT ;  /* 0x000000ffcc00720b */ /* 0x000fe20003f16000 */
[----:B------:R-:W-:Y:S01]  /*8b80*/  FMUL.FTZ R168, R168, R6 ;  /* 0x00000006a8a87220 */ /* 0x000fe20000410000 */
[----:B------:R-:W-:Y:S01]  /*8b90*/  FSEL R4, R4, R189, P2 ;  /* 0x000000bd04047208 */ /* 0x000fe20001000000 */
[----:B------:R-:W-:Y:S01]  /*8ba0*/  FMUL.FTZ R175, R175, R2 ;  /* 0x00000002afaf7220 */ /* 0x000fe20000410000 */
[----:B------:R-:W-:Y:S01]  /*8bb0*/  FSEL R0, R23, R190, P0 ;  /* 0x000000be17007208 */ /* 0x000fe20000000000 */
[----:B------:R-:W-:Y:S01]  /*8bc0*/  FADD.FTZ R2, -R188, R30 ;  /* 0x0000001ebc027221 */ /* 0x000fe20000010100 */
[----:B------:R-:W-:Y:S01]  /*8bd0*/  FSETP.GE.FTZ.AND P0, PT, R207, RZ, PT ;  /* 0x000000ffcf00720b */ /* 0x000fe20003f16000 */
[----:B------:R-:W-:Y:S01]  /*8be0*/  FMUL.FTZ R166, R166, R4 ;  /* 0x00000004a6a67220 */ /* 0x000fe20000410000 */
[----:B------:R-:W-:Y:S01]  /*8bf0*/  FSETP.GE.FTZ.AND P1, PT, R210, RZ, PT ;  /* 0x000000ffd200720b */ /* 0x000fe20003f36000 */
[C---:B------:R-:W-:Y:S01]  /*8c00*/  HMMA.16816.F32 R48, R132.reuse, R10, R48 ;  /* 0x0000000a8430723c */ /* 0x040fe20000001830 */
[----:B------:R-:W-:Y:S01]  /*8c10*/  FMUL.FTZ R19, R204, R0 ;  /* 0x00000000cc137220 */ /* 0x000fe20000410000 */
[-C--:B------:R-:W-:Y:S01]  /*8c20*/  FSEL R5, R27, R188.reuse, P0 ;  /* 0x000000bc1b057208 */ /* 0x080fe20000000000 */
[----:B------:R-:W-:Y:S01]  /*8c30*/  FADD.FTZ R0, -R188, R31 ;  /* 0x0000001fbc007221 */ /* 0x000fe20000010100 */
[----:B------:R-:W-:Y:S01]  /*8c40*/  FSETP.GE.FTZ.AND P0, PT, R212, RZ, PT ;  /* 0x000000ffd400720b */ /* 0x000fe20003f16000 */
[----:B------:R-:W-:Y:S01]  /*8c50*/  FADD.FTZ R35, -R190, R35 ;  /* 0x00000023be237221 */ /* 0x000fe20000010100 */
[-C--:B------:R-:W-:Y:S01]  /*8c60*/  FSEL R2, R2, R188.reuse, P1 ;  /* 0x000000bc02027208 */ /* 0x080fe20000800000 */
[----:B------:R-:W-:Y:S01]  /*8c70*/  FMUL.FTZ R17, R207, R5 ;  /* 0x00000005cf117220 */ /* 0x000fe20000410000 */
[----:B------:R-:W-:Y:S01]  /*8c80*/  FSEL R5, R28, R189, P3 ;  /* 0x000000bd1c057208 */ /* 0x000fe20001800000 */
[----:B------:R-:W-:Y:S01]  /*8c90*/  FADD.FTZ R8, -R191, R33 ;  /* 0x00000021bf087221 */ /* 0x000fe20000010100 */
[----:B------:R-:W-:Y:S02]  /*8ca0*/  FSETP.GE.FTZ.AND P2, PT, R197, RZ, PT ;  /* 0x000000ffc500720b */ /* 0x000fe40003f56000 */
[----:B------:R-:W-:Y:S01]  /*8cb0*/  FADD.FTZ R34, -R190, R34 ;  /* 0x00000022be227221 */ /* 0x000fe20000010100 */
[----:B------:R-:W-:Y:S01]  /*8cc0*/  FSEL R0, R0, R188, P0 ;  /* 0x000000bc00007208 */ /* 0x000fe20000000000 */
[----:B------:R-:W-:Y:S01]  /*8cd0*/  FMUL.FTZ R215, R215, R5 ;  /* 0x00000005d7d77220 */ /* 0x000fe20000410000 */
[----:B------:R-:W-:Y:S01]  /*8ce0*/  FSETP.GE.FTZ.AND P0, PT, R216, RZ, PT ;  /* 0x000000ffd800720b */ /* 0x000fe20003f16000 */
[----:B------:R-:W-:Y:S01]  /*8cf0*/  FADD.FTZ R9, -R191, R32 ;  /* 0x00000020bf097221 */ /* 0x000fe20000010100 */
[----:B------:R-:W1:Y:S01]  /*8d00*/  LDSM.16.M88.4 R4, [R181+0x11800] ;  /* 0x01180000b504783b */ /* 0x000e620000000200 */
[----:B------:R-:W-:Y:S01]  /*8d10*/  FMUL.FTZ R212, R212, R0 ;  /* 0x00000000d4d47220 */ /* 0x000fe20000410000 */
[----:B------:R-:W-:Y:S01]  /*8d20*/  FSETP.GE.FTZ.AND P1, PT, R211, RZ, PT ;  /* 0x000000ffd300720b */ /* 0x000fe20003f36000 */
[----:B------:R-:W-:Y:S01]  /*8d30*/  FADD.FTZ R39, -R190, R39 ;  /* 0x00000027be277221 */ /* 0x000fe20000010100 */
[----:B------:R-:W-:Y:S01]  /*8d40*/  FSETP.GE.FTZ.AND P3, PT, R217, RZ, PT ;  /* 0x000000ffd900720b */ /* 0x000fe20003f76000 */
[----:B------:R-:W-:Y:S01]  /*8d50*/  FMUL.FTZ R210, R210, R2 ;  /* 0x00000002d2d27220 */ /* 0x000fe20000410000 */
[-C--:B------:R-:W-:Y:S01]  /*8d60*/  FSEL R0, R35, R190.reuse, P0 ;  /* 0x000000be23007208 */ /* 0x080fe20000000000 */
[C---:B------:R-:W-:Y:S01]  /*8d70*/  FADD.FTZ R37, -R191.reuse, R37 ;  /* 0x00000025bf257221 */ /* 0x040fe20000010100 */
[-C--:B------:R-:W-:Y:S01]  /*8d80*/  FSEL R8, R8, R191.reuse, P2 ;  /* 0x000000bf08087208 */ /* 0x080fe20001000000 */
[----:B------:R-:W-:Y:S01]  /*8d90*/  FADD.FTZ R38, -R190, R38 ;  /* 0x00000026be267221 */ /* 0x000fe20000010100 */
[----:B------:R-:W-:Y:S01]  /*8da0*/  FSEL R2, R34, R190, P1 ;  /* 0x000000be22027208 */ /* 0x000fe20000800000 */
        /* <DEDUP_REMOVED lines=9> */
[----:B------:R-:W-:Y:S01]  /*8e40*/  FSETP.GE.FTZ.AND P3, PT, R213, RZ, PT ;  /* 0x000000ffd500720b */ /* 0x000fe20003f76000 */
[----:B------:R-:W-:Y:S01]  /*8e50*/  FADD.FTZ R42, -R188, R42 ;  /* 0x0000002abc2a7221 */ /* 0x000fe20000010100 */
[-C--:B------:R-:W-:Y:S01]  /*8e60*/  FSEL R0, R39, R190.reuse, P0 ;  /* 0x000000be27007208 */ /* 0x080fe20000000000 */
[----:B------:R-:W-:Y:S01]  /*8e70*/  FMUL.FTZ R217, R217, R9 ;  /* 0x00000009d9d97220 */ /* 0x000fe20000410000 */
[-C--:B------:R-:W-:Y:S01]  /*8e80*/  FSEL R8, R37, R191.reuse, P2 ;  /* 0x000000bf25087208 */ /* 0x080fe20001000000 */
        /* <DEDUP_REMOVED lines=8> */
[----:B------:R-:W-:Y:S01]  /*8f10*/  FADD.FTZ R8, -R188, R47 ;  /* 0x0000002fbc087221 */ /* 0x000fe20000010100 */
[-C--:B------:R-:W-:Y:S01]  /*8f20*/  FSEL R0, R43, R188.reuse, P0 ;  /* 0x000000bc2b007208 */ /* 0x080fe20000000000 */
[----:B------:R-:W-:Y:S01]  /*8f30*/  FMUL.FTZ R137, R213, R9 ;  /* 0x00000009d5897220 */ /* 0x000fe20000410000 */
[----:B------:R-:W-:Y:S01]  /*8f40*/  FSEL R2, R42, R188, P1 ;  /* 0x000000bc2a027208 */ /* 0x000fe20000800000 */
[----:B------:R-:W-:Y:S01]  /*8f50*/  FADD.FTZ R9, -R188, R46 ;  /* 0x0000002ebc097221 */ /* 0x000fe20000010100 */
[----:B------:R-:W-:Y:S01]  /*8f60*/  FSETP.GE.FTZ.AND P0, PT, R219, RZ, PT ;  /* 0x000000ffdb00720b */ /* 0x000fe20003f16000 */
[----:B------:R-:W-:Y:S01]  /*8f70*/  FMUL.FTZ R208, R208, R12 ;  /* 0x0000000cd0d07220 */ /* 0x000fe20000410000 */
[-C--:B-1----:R-:W-:Y:S01]  /*8f80*/  HMMA.16816.F32 R52, R132, R4.reuse, R52 ;  /* 0x000000048434723c */ /* 0x082fe20000001834 */
[----:B------:R-:W-:Y:S01]  /*8f90*/  FADD.FTZ R12, -R189, R40 ;  /* 0x00000028bd0c7221 */ /* 0x000fe20000010100 */
[----:B------:R-:W-:Y:S01]  /*8fa0*/  FSETP.GE.FTZ.AND P1, PT, R170, RZ, PT ;  /* 0x000000ffaa00720b */ /* 0x000fe20003f36000 */
[----:B------:R-:W-:Y:S01]  /*8fb0*/  FMUL.FTZ R165, R165, R0 ;  /* 0x00000000a5a57220 */ /* 0x000fe20000410000 */
[----:B------:R-:W-:Y:S01]  /*8fc0*/  FSETP.GE.FTZ.AND P2, PT, R151, RZ, PT ;  /* 0x000000ff9700720b */ /* 0x000fe20003f56000 */
[----:B------:R-:W-:Y:S01]  /*8fd0*/  FADD.FTZ R0, -R190, R51 ;  /* 0x00000033be007221 */ /* 0x000fe20000010100 */
[----:B------:R-:W-:Y:S01]  /*8fe0*/  FSETP.GE.FTZ.AND P3, PT, R172, RZ, PT ;  /* 0x000000ffac00720b */ /* 0x000fe20003f76000 */
[----:B------:R-:W-:Y:S01]  /*8ff0*/  FMUL.FTZ R159, R159, R2 ;  /* 0x000000029f9f7220 */ /* 0x000fe20000410000 */
[C---:B------:R-:W-:Y:S01]  /*9000*/  HMMA.16816.F32 R56, R140.reuse, R4, R56 ;  /* 0x000000048c38723c */ /* 0x040fe20000001838 */
[----:B------:R-:W-:Y:S03]  /*9010*/  FADD.FTZ R2, -R190, R50 ;  /* 0x00000032be027221 */ /* 0x000fe60000010100 */
[C---:B------:R-:W-:Y:S01]  /*9020*/  FADD.FTZ R10, -R189.reuse, R45 ;  /* 0x0000002dbd0a7221 */ /* 0x040fe20000010100 */
[-C--:B------:R-:W-:Y:S01]  /*9030*/  FSEL R8, R8, R188.reuse, P0 ;  /* 0x000000bc08087208 */ /* 0x080fe20000000000 */
[----:B------:R-:W-:Y:S01]  /*9040*/  FADD.FTZ R44, -R189, R44 ;  /* 0x0000002cbd2c7221 */ /* 0x000fe20000010100 */
[----:B------:R-:W-:Y:S01]  /*9050*/  FSETP.GE.FTZ.AND P0, PT, R226, RZ, PT ;  /* 0x000000ffe200720b */ /* 0x000fe20003f16000 */
[----:B------:R-:W-:Y:S01]  /*9060*/  FADD.FTZ R4, -R191, R49 ;  /* 0x00000031bf047221 */ /* 0x000fe20000010100 */
[----:B------:R-:W-:Y:S01]  /*9070*/  FSEL R9, R9, R188, P1 ;  /* 0x000000bc09097208 */ /* 0x000fe20000800000 */
[-C--:B------:R-:W-:Y:S01]  /*9080*/  HMMA.16816.F32 R60, R140, R6.reuse, R60 ;  /* 0x000000068c3c723c */ /* 0x080fe2000000183c */
        /* <DEDUP_REMOVED lines=9> */
[----:B------:R-:W-:Y:S02]  /*9120*/  HMMA.16816.F32 R64, R132, R6, R64 ;  /* 0x000000068440723c */ /* 0x000fe40000001840 */
[----:B------:R-:W-:Y:S01]  /*9130*/  FMUL.FTZ R151, R151, R11 ;  /* 0x0000000b97977220 */ /* 0x000fe20000410000 */
[-C--:B------:R-:W-:Y:S01]  /*9140*/  FSEL R0, R0, R190.reuse, P0 ;  /* 0x000000be00007208 */ /* 0x080fe20000000000 */
[----:B------:R-:W-:Y:S01]  /*9150*/  FADD.FTZ R56, -R189, R56 ;  /* 0x00000038bd387221 */ /* 0x000fe20000010100 */
[----:B------:R-:W-:Y:S01]  /*9160*/  FSEL R2, R2, R190, P1 ;  /* 0x000000be02027208 */ /* 0x000fe20000800000 */
[C---:B------:R-:W-:Y:S01]  /*9170*/  FADD.FTZ R53, -R191.reuse, R53 ;  /* 0x00000035bf357221 */ /* 0x040fe20000010100 */
[----:B------:R-:W-:Y:S01]  /*9180*/  FSETP.GE.FTZ.AND P0, PT, R194, RZ, PT ;  /* 0x000000ffc200720b */ /* 0x000fe20003f16000 */
[----:B------:R-:W-:Y:S01]  /*9190*/  FMUL.FTZ R43, R226, R0 ;  /* 0x00000000e22b7220 */ /* 0x000fe20000410000 */
[-C--:B------:R-:W-:Y:S02]  /*91a0*/  FSEL R10, R10, R189.reuse, P2 ;  /* 0x000000bd0a0a7208 */ /* 0x080fe40001000000 */
[----:B------:R-:W-:Y:S01]  /*91b0*/  FSETP.GE.FTZ.AND P2, PT, R196, RZ, PT ;  /* 0x000000ffc400720b */ /* 0x000fe20003f56000 */
[----:B------:R-:W-:Y:S01]  /*91c0*/  FADD.FTZ R52, -R191, R52 ;  /* 0x00000034bf347221 */ /* 0x000fe20000010100 */
[----:B------:R-:W-:Y:S01]  /*91d0*/  FSETP.GE.FTZ.AND P1, PT, R163, RZ, PT ;  /* 0x000000ffa300720b */ /* 0x000fe20003f36000 */
[----:B------:R-:W-:Y:S01]  /*91e0*/  FADD.FTZ R58, -R188, R58 ;  /* 0x0000003abc3a7221 */ /* 0x000fe20000010100 */
[----:B------:R-:W-:Y:S01]  /*91f0*/  FSEL R11, R44, R189, P3 ;  /* 0x000000bd2c0b7208 */ /* 0x000fe20001800000 */
[----:B------:R-:W-:Y:S01]  /*9200*/  FMUL.FTZ R44, R222, R2 ;  /* 0x00000002de2c7220 */ /* 0x000fe20000410000 */
[----:B------:R-:W-:Y:S01]  /*9210*/  FSETP.GE.FTZ.AND P3, PT, R225, RZ, PT ;  /* 0x000000ffe100720b */ /* 0x000fe20003f76000 */
[----:B------:R-:W-:Y:S01]  /*9220*/  FADD.FTZ R59, -R188, R59 ;  /* 0x0000003bbc3b7221 */ /* 0x000fe20000010100 */
[-C--:B------:R-:W-:Y:S01]  /*9230*/  FSEL R0, R55, R190.reuse, P0 ;  /* 0x000000be37007208 */ /* 0x080fe20000000000 */
[C---:B------:R-:W-:Y:S01]  /*9240*/  FADD.FTZ R57, -R189.reuse, R57 ;  /* 0x00000039bd397221 */ /* 0x040fe20000010100 */
        /* <DEDUP_REMOVED lines=13> */
[----:B------:R-:W-:Y:S01]  /*9320*/  FMUL.FTZ R172, R172, R12 ;  /* 0x0000000cacac7220 */ /* 0x000fe20000410000 */
[----:B------:R-:W-:Y:S01]  /*9330*/  FSEL R0, R56, R189, P1 ;  /* 0x000000bd38007208 */ /* 0x000fe20000800000 */
        /* <DEDUP_REMOVED lines=12> */
[----:B------:R-:W-:Y:S01]  /*9400*/  FSETP.GE.FTZ.AND P2, PT, R155, RZ, PT ;  /* 0x000000ff9b00720b */ /* 0x000fe20003f56000 */
[----:B------:R-:W-:Y:S01]  /*9410*/  FMUL.FTZ R36, R153, R2 ;  /* 0x0000000299247220 */ /* 0x000fe20000410000 */
[----:B------:R-:W-:Y:S01]  /*9420*/  FSEL R0, R59, R188, P1 ;  /* 0x000000bc3b007208 */ /* 0x000fe20000800000 */
[----:B------:R-:W-:Y:S01]  /*9430*/  FADD.FTZ R2, -R191, R64 ;  /* 0x00000040bf027221 */ /* 0x000fe20000010100 */
[-C--:B------:R-:W-:Y:S02]  /*9440*/  FSEL R4, R57, R189.reuse, P3 ;  /* 0x000000bd39047208 */ /* 0x080fe40001800000 */
[C---:B------:R-:W-:Y:S01]  /*9450*/  FSETP.GE.FTZ.AND P3, PT, R221.reuse, RZ, PT ;  /* 0x000000ffdd00720b */ /* 0x040fe20003f76000 */
[----:B------:R-:W-:Y:S01]  /*9460*/  FMUL.FTZ R35, R156, R0 ;  /* 0x000000009c237220 */ /* 0x000fe20000410000 */
[----:B------:R-:W-:Y:S01]  /*9470*/  FSETP.GE.FTZ.AND P1, PT, R152, RZ, PT ;  /* 0x000000ff9800720b */ /* 0x000fe20003f36000 */
[----:B------:R-:W-:Y:S01]  /*9480*/  FMUL.FTZ R37, R154, R4 ;  /* 0x000000049a257220 */ /* 0x000fe20000410000 */
[----:B------:R-:W-:Y:S02]  /*9490*/  FSEL R0, R60, R189, P3 ;  /* 0x000000bd3c007208 */ /* 0x000fe40001800000 */
[----:B------:R-:W-:Y:S01]  /*94a0*/  FSEL R62, R62, R188, P1 ;  /* 0x000000bc3e3e7208 */ /* 0x000fe20000800000 */
[----:B------:R-:W-:Y:S01]  /*94b0*/  @P0 FADD.FTZ R188, -R188, R63 ;  /* 0x0000003fbcbc0221 */ /* 0x000fe20000010100 */
[----:B------:R-:W-:Y:S01]  /*94c0*/  FSETP.GE.FTZ.AND P0, PT, R162, RZ, PT ;  /* 0x000000ffa200720b */ /* 0x000fe20003f16000 */
[----:B------:R-:W-:Y:S01]  /*94d0*/  FMUL.FTZ R34, R221, R0 ;  /* 0x00000000dd227220 */ /* 0x000fe20000410000 */
[----:B------:R-:W-:Y:S01]  /*94e0*/  FSETP.GE.FTZ.AND P3, PT, R164, RZ, PT ;  /* 0x000000ffa400720b */ /* 0x000fe20003f76000 */
[----:B------:R-:W-:Y:S01]  /*94f0*/  FADD.FTZ R0, -R190, R66 ;  /* 0x00000042be007221 */ /* 0x000fe20000010100 */
[----:B------:R-:W-:Y:S01]  /*9500*/  FSETP.GE.FTZ.AND P1, PT, R224, RZ, PT ;  /* 0x000000ffe000720b */ /* 0x000fe20003f36000 */
[----:B------:R-:W-:Y:S01]  /*9510*/  @P2 FADD.FTZ R189, -R189, R61 ;  /* 0x0000003dbdbd2221 */ /* 0x000fe20000010100 */
[----:B------:R-:W-:Y:S01]  /*9520*/  FSETP.GE.FTZ.AND P2, PT, R223, RZ, PT ;  /* 0x000000ffdf00720b */ /* 0x000fe20003f56000 */
[----:B------:R-:W-:Y:S01]  /*9530*/  FMUL.FTZ R62, R152, R62 ;  /* 0x0000003e983e7220 */ /* 0x000fe20000410000 */
[----:B------:R-:W-:Y:S01]  /*9540*/  FSEL R0, R0, R190, P0 ;  /* 0x000000be00007208 */ /* 0x000fe20000000000 */
[----:B------:R-:W-:Y:S01]  /*9550*/  FMUL.FTZ R33, R155, R189 ;  /* 0x000000bd9b217220 */ /* 0x000fe20000410000 */
[----:B------:R-:W-:Y:S01]  /*9560*/  PLOP3.LUT P0, PT, PT, PT, UP2, 0x80, 0x0 ;  /* 0x000000000000781c */ /* 0x000fe20003f0f028 */
[----:B------:R-:W-:Y:S01]  /*9570*/  FMUL.FTZ R32, R220, R188 ;  /* 0x000000bcdc207220 */ /* 0x000fe20000410000 */
[----:B------:R-:W-:Y:S01]  /*9580*/  FSEL R2, R2, R191, P1 ;  /* 0x000000bf02027208 */ /* 0x000fe20000800000 */
[----:B------:R-:W-:Y:S02]  /*9590*/  FMUL.FTZ R30, R162, R0 ;  /* 0x00000000a21e7220 */ /* 0x000fe40000410000 */
[----:B------:R-:W-:Y:S02]  /*95a0*/  @P3 FADD.FTZ R191, -R191, R65 ;  /* 0x00000041bfbf3221 */ /* 0x000fe40000010100 */
[----:B------:R-:W-:Y:S02]  /*95b0*/  FMUL.FTZ R31, R224, R2 ;  /* 0x00000002e01f7220 */ /* 0x000fe40000410000 */
[----:B------:R-:W-:Y:S02]  /*95c0*/  @P2 FADD.FTZ R190, -R190, R67 ;  /* 0x00000043bebe2221 */ /* 0x000fe40000010100 */
        /* <DEDUP_REMOVED lines=106> */
.L_x_1911:
        /* <DEDUP_REMOVED lines=212> */
.L_x_1912:
[----:B------:R-:W-:Y:S01]  /*a9b0*/  LDSM.16.M88.4 R32, [R178+0x14000] ;  /* 0x01400000b220783b */ /* 0x000fe20000000200 */
[----:B-1----:R-:W-:Y:S01]  /*a9c0*/  @P0 IADD3 R4, R243, -0x80, RZ ;  /* 0xffffff80f3040810 */ /* 0x002fe20007ffe0ff */
[----:B------:R-:W-:Y:S01]  /*a9d0*/  IMAD.MOV.U32 R5, RZ, RZ, 0x4 ;  /* 0x00000004ff057424 */ /* 0x000fe200078e00ff */
[----:B------:R-:W-:Y:S01]  /*a9e0*/  @UP2 UIADD3 UR13, UP0, UR10, -0x200, URZ ;  /* 0xfffffe000a0d2890 */ /* 0x000fe2000ff1e03f */
[----:B------:R-:W-:Y:S01]  /*a9f0*/  IMAD.IADD R140, R177, 0x1, R184 ;  /* 0x00000001b18c7824 */ /* 0x000fe200078e02b8 */
[----:B------:R-:W1:Y:S01]  /*aa00*/  LDSM.16.MT88.4 R16, [R0+0xc000] ;  /* 0x00c000000010783b */ /* 0x000e620000004200 */
[----:B------:R-:W-:Y:S01]  /*aa10*/  @P0 IMAD.WIDE R142, R4, R5, UR10 ;  /* 0x0000000a048e0e25 */ /* 0x000fe2000f8e0205 */
[----:B------:R-:W-:Y:S02]  /*aa20*/  @UP2 UIADD3.X UR9, UR11, -0x1, URZ, UP0, !UPT ;  /* 0xffffffff0b092890 */ /* 0x000fe400087fe43f */
[----:B------:R-:W-:Y:S01]  /*aa30*/  UISETP.GT.AND UP1, UPT, UR8, UR32, UPT ;  /* 0x000000200800728c */ /* 0x000fe2000bf24270 */
[----:B------:R-:W2:Y:S01]  /*aa40*/  LDSM.16.M88.4 R28, [R178+0x16000] ;  /* 0x01600000b21c783b */ /* 0x000ea20000000200 */
[----:B------:R-:W-:Y:S01]  /*aa50*/  IMAD.MOV.U32 R177, RZ, RZ, R252 ;  /* 0x000000ffffb17224 */ /* 0x000fe200078e00fc */
[----:B------:R-:W-:Y:S02]  /*aa60*/  @UP2 UMOV UR10, UR13 ;  /* 0x0000000d000a2c82 */ /* 0x000fe40008000000 */
[----:B------:R-:W-:Y:S01]  /*aa70*/  @UP2 UMOV UR11, UR9 ;  /* 0x00000009000b2c82 */ /* 0x000fe20008000000 */
[----:B------:R-:W3:Y:S01]  /*aa80*/  LDSM.16.MT88.4 R36, [R2+0xc000] ;  /* 0x00c000000224783b */ /* 0x000ee20000004200 */
[----:B------:R-:W-:Y:S02]  /*aa90*/  ULOP3.LUT UR9, UR8, 0x1, URZ, 0xc0, !UPT ;  /* 0x0000000108097892 */ /* 0x000fe4000f8ec03f */
[----:B------:R-:W-:Y:S02]  /*aaa0*/  UIADD3 UR8, UR8, -0x1, URZ ;  /* 0xffffffff08087890 */ /* 0x000fe4000fffe03f */
[----:B------:R-:W-:Y:S01]  /*aab0*/  LDSM.16.M88.4 R40, [R184+0x14000] ;  /* 0x01400000b828783b */ /* 0x000fe20000000200 */
[----:B------:R-:W-:Y:S04]  /*aac0*/  UISETP.NE.U32.AND UP0, UPT, UR9, 0x1, UPT ;  /* 0x000000010900788c */ /* 0x000fe8000bf05070 */
[----:B------:R-:W4:Y:S05]  /*aad0*/  LDSM.16.MT88.4 R44, [R0+0xc800] ;  /* 0x00c80000002c783b */ /* 0x000f2a0000004200 */
[----:B------:R-:W3:Y:S05]  /*aae0*/  LDSM.16.M88.4 R48, [R184+0x16000] ;  /* 0x01600000b830783b */ /* 0x000eea0000000200 */
[----:B------:R-:W3:Y:S05]  /*aaf0*/  LDSM.16.MT88.4 R52, [R2+0xc800] ;  /* 0x00c800000234783b */ /* 0x000eea0000004200 */
[----:B------:R-:W-:Y:S01]  /*ab00*/  LDSM.16.M88.4 R56, [R144+0x14000] ;  /* 0x014000009038783b */ /* 0x000fe20000000200 */
[-C--:B-1----:R-:W-:Y:S04]  /*ab10*/  HMMA.16816.F32 R4, R32, R16.reuse, RZ ;  /* 0x000000102004723c */ /* 0x082fe800000018ff */
[----:B------:R-:W1:Y:S05]  /*ab20*/  LDSM.16.MT88.4 R60, [R0+0xd000] ;  /* 0x00d00000003c783b */ /* 0x000e6a0000004200 */
[----:B------:R-:W1:Y:S01]  /*ab30*/  LDSM.16.M88.4 R64, [R144+0x16000] ;  /* 0x016000009040783b */ /* 0x000e620000000200 */
[C---:B--2---:R-:W-:Y:S04]  /*ab40*/  HMMA.16816.F32 R8, R28.reuse, R16, RZ ;  /* 0x000000101c08723c */ /* 0x044fe800000018ff */
[----:B------:R-:W2:Y:S04]  /*ab50*/  LDSM.16.MT88.4 R132, [R2+0xd000] ;  /* 0x00d000000284783b */ /* 0x000ea80000004200 */
[-C--:B------:R-:W-:Y:S01]  /*ab60*/  HMMA.16816.F32 R12, R28, R18.reuse, RZ ;  /* 0x000000121c0c723c */ /* 0x080fe200000018ff */
[----:B------:R-:W-:Y:S05]  /*ab70*/  LDSM.16.MT88.4 R136, [R2+0xd800] ;  /* 0x00d800000288783b */ /* 0x000fea0000004200 */
[----:B------:R1:W5:Y:S02]  /*ab80*/  @P0 LDG.E R246, [R142.64] ;  /* 0x000000048ef60981 */ /* 0x000364000c1e1900 */
[C---:B------:R-:W-:Y:S03]  /*ab90*/  HMMA.16816.F32 R16, R32.reuse, R18, RZ ;  /* 0x000000122010723c */ /* 0x040fe600000018ff */
[----:B------:R1:W5:Y:S05]  /*aba0*/  @P0 LDG.E R247, [R142.64+0x20] ;  /* 0x000020048ef70981 */ /* 0x00036a000c1e1900 */
[-C--:B---3--:R-:W-:Y:S01]  /*abb0*/  HMMA.16816.F32 R20, R32, R36.reuse, RZ ;  /* 0x000000242014723c */ /* 0x088fe200000018ff */
[----:B------:R3:W5:Y:S05]  /*abc0*/  @P0 LDG.E R244, [R142.64+0x100] ;  /* 0x000100048ef40981 */ /* 0x00076a000c1e1900 */
        /* <DEDUP_REMOVED lines=13> */
[----:B------:R-:W2:Y:S07]  /*aca0*/  LDSM.16.M88.4 R48, [R140+0x16000] ;  /* 0x016000008c30783b */ /* 0x000eae0000000200 */
        /* <DEDUP_REMOVED lines=14> */
[----:B------:R-:W-:Y:S02]  /*ad90*/  LDSM.16.MT88.4 R132, [R2+0xe800] ;  /* 0x00e800000284783b */ /* 0x000fe40000004200 */
[-C--:B----4-:R-:W-:Y:S08]  /*ada0*/  HMMA.16816.F32 R4, R36, R44.reuse, R4 ;  /* 0x0000002c2404723c */ /* 0x090ff00000001804 */
[C---:B------:R-:W-:Y:S08]  /*adb0*/  HMMA.16816.F32 R8, R48.reuse, R44, R8 ;  /* 0x0000002c3008723c */ /* 0x040ff00000001808 */
[-C--:B------:R-:W-:Y:S08]  /*adc0*/  HMMA.16816.F32 R12, R48, R46.reuse, R12 ;  /* 0x0000002e300c723c */ /* 0x080ff0000000180c */
[C---:B------:R-:W-:Y:S01]  /*add0*/  HMMA.16816.F32 R16, R36.reuse, R46, R16 ;  /* 0x0000002e2410723c */ /* 0x040fe20000001810 */
[----:B------:R-:W-:Y:S07]  /*ade0*/  LDSM.16.M88.4 R44, [R184+0x18000] ;  /* 0x01800000b82c783b */ /* 0x000fee0000000200 */
[-C--:B------:R-:W-:Y:S08]  /*adf0*/  HMMA.16816.F32 R20, R36, R136.reuse, R20 ;  /* 0x000000882414723c */ /* 0x080ff00000001814 */
[C---:B------:R-:W-:Y:S08]  /*ae00*/  HMMA.16816.F32 R24, R48.reuse, R136, R24 ;  /* 0x000000883018723c */ /* 0x040ff00000001818 */
[-C--:B------:R-:W-:Y:S01]  /*ae10*/  HMMA.16816.F32 R28, R48, R138.reuse, R28 ;  /* 0x0000008a301c723c */ /* 0x080fe2000000181c */
[----:B------:R-:W4:Y:S07]  /*ae20*/  LDSM.16.MT88.4 R48, [R0+0xe800] ;  /* 0x00e800000030783b */ /* 0x000f2e0000004200 */
[----:B------:R-:W-:Y:S01]  /*ae30*/  HMMA.16816.F32 R32, R36, R138, R32 ;  /* 0x0000008a2420723c */ /* 0x000fe20000001820 */
[----:B------:R-:W-:Y:S07]  /*ae40*/  LDSM.16.M88.4 R36, [R144+0x18000] ;  /* 0x018000009024783b */ /* 0x000fee0000000200 */
[-C--:B---3--:R-:W-:Y:S08]  /*ae50*/  HMMA.16816.F32 R4, R40, R52.reuse, R4 ;  /* 0x000000342804723c */ /* 0x088ff00000001804 */
[C---:B-1----:R-:W-:Y:S08]  /*ae60*/  HMMA.16816.F32 R8, R60.reuse, R52, R8 ;  /* 0x000000343c08723c */ /* 0x042ff00000001808 */
[-C--:B------:R-:W-:Y:S08]  /*ae70*/  HMMA.16816.F32 R12, R60, R54.reuse, R12 ;  /* 0x000000363c0c723c */ /* 0x080ff0000000180c */
[C---:B------:R-:W-:Y:S01]  /*ae80*/  HMMA.16816.F32 R16, R40.reuse, R54, R16 ;  /* 0x000000362810723c */ /* 0x040fe20000001810 */
[----:B------:R-:W1:Y:S07]  /*ae90*/  LDSM.16.MT88.4 R52, [R0+0xf000] ;  /* 0x00f000000034783b */ /* 0x000e6e0000004200 */
[-C--:B--2---:R-:W-:Y:S08]  /*aea0*/  HMMA.16816.F32 R20, R40, R64.reuse, R20 ;  /* 0x000000402814723c */ /* 0x084ff00000001814 */
[C---:B------:R-:W-:Y:S08]  /*aeb0*/  HMMA.16816.F32 R24, R60.reuse, R64, R24 ;  /* 0x000000403c18723c */ /* 0x040ff00000001818 */
[-C--:B------:R-:W-:Y:S01]  /*aec0*/  HMMA.16816.F32 R28, R60, R66.reuse, R28 ;  /* 0x000000423c1c723c */ /* 0x080fe2000000181c */
[----:B------:R-:W2:Y:S07]  /*aed0*/  LDSM.16.M88.4 R60, [R144+0x1a000] ;  /* 0x01a00000903c783b */ /* 0x000eae0000000200 */
[----:B------:R-:W-:Y:S01]  /*aee0*/  HMMA.16816.F32 R32, R40, R66, R32 ;  /* 0x000000422820723c */ /* 0x000fe20000001820 */
[----:B------:R-:W3:Y:S05]  /*aef0*/  LDSM.16.MT88.4 R40, [R2+0xf000] ;  /* 0x00f000000228783b */ /* 0x000eea0000004200 */
[----:B------:R-:W-:Y:S02]  /*af00*/  LDSM.16.M88.4 R64, [R140+0x1a000] ;  /* 0x01a000008c40783b */ /* 0x000fe40000000200 */
        /* <DEDUP_REMOVED lines=8> */
[----:B------:R4:W3:Y:S07]  /*af90*/  LDSM.16.MT88.4 R56, [R0+0xf800] ;  /* 0x00f800000038783b */ /* 0x0008ee0000004200 */
[----:B------:R-:W-:Y:S01]  /*afa0*/  HMMA.16816.F32 R32, R44, R134, R32 ;  /* 0x000000862c20723c */ /* 0x000fe20000001820 */
[----:B------:R4:W3:Y:S07]  /*afb0*/  LDSM.16.MT88.4 R44, [R2+0xf800] ;  /* 0x00f80000022c783b */ /* 0x0008ee0000004200 */
[-C--:B-1----:R-:W-:Y:S08]  /*afc0*/  HMMA.16816.F32 R4, R36, R52.reuse, R4 ;  /* 0x000000342404723c */ /* 0x082ff00000001804 */
[C---:B--2---:R-:W-:Y:S04]  /*afd0*/  HMMA.16816.F32 R8, R60.reuse, R52, R8 ;  /* 0x000000343c08723c */ /* 0x044fe80000001808 */
[C---:B----4-:R-:W-:Y:S04]  /*afe0*/  IMAD.SHL.U32 R0, R248.reuse, 0x10, RZ ;  /* 0x00000010f8007824 */ /* 0x050fe800078e00ff */
[-C--:B------:R-:W-:Y:S04]  /*aff0*/  HMMA.16816.F32 R12, R60, R54.reuse, R12 ;  /* 0x000000363c0c723c */ /* 0x080fe8000000180c */
[C---:B------:R-:W-:Y:S04]  /*b000*/  IMAD R2, R248.reuse, 0x18, RZ ;  /* 0x00000018f8027824 */ /* 0x040fe800078e02ff */
[C---:B------:R-:W-:Y:S08]  /*b010*/  HMMA.16816.F32 R16, R36.reuse, R54, R16 ;  /* 0x000000362410723c */ /* 0x040ff00000001810 */
[-C--:B---3--:R-:W-:Y:S08]  /*b020*/  HMMA.16816.F32 R20, R36, R40.reuse, R20 ;  /* 0x000000282414723c */ /* 0x088ff00000001814 */
[C---:B------:R-:W-:Y:S07]  /*b030*/  HMMA.16816.F32 R24, R60.reuse, R40, R24 ;  /* 0x000000283c18723c */ /* 0x040fee0000001818 */
[----:B------:R-:W-:Y:S01]  /*b040*/  IMAD.SHL.U32 R41, R248, 0x20, RZ ;  /* 0x00000020f8297824 */ /* 0x000fe200078e00ff */
[-C--:B------:R-:W-:Y:S08]  /*b050*/  HMMA.16816.F32 R28, R60, R42.reuse, R28 ;  /* 0x0000002a3c1c723c */ /* 0x080ff0000000181c */
[----:B------:R-:W-:Y:S07]  /*b060*/  HMMA.16816.F32 R32, R36, R42, R32 ;  /* 0x0000002a2420723c */ /* 0x000fee0000001820 */
[CC--:B------:R-:W-:Y:S01]  /*b070*/  LEA R42, P1, R0.reuse, R192.reuse, 0x2 ;  /* 0x000000c0002a7211 */ /* 0x0c0fe200078210ff */
[-C--:B------:R-:W-:Y:S05]  /*b080*/  HMMA.16816.F32 R4, R48, R56.reuse, R4 ;  /* 0x000000383004723c */ /* 0x080fea0000001804 */
[CC--:B------:R-:W-:Y:S02]  /*b090*/  LEA.HI.X.SX32 R43, R0.reuse, R193.reuse, 0x2, P1 ;  /* 0x000000c1002b7211 */ /* 0x0c0fe400008f16ff */
[CC--:B------:R-:W-:Y:S01]  /*b0a0*/  LEA R40, P1, R41.reuse, R192.reuse, 0x2 ;  /* 0x000000c029287211 */ /* 0x0c0fe200078210ff */
[C---:B------:R-:W-:Y:S04]  /*b0b0*/  HMMA.16816.F32 R8, R64.reuse, R56, R8 ;  /* 0x000000384008723c */ /* 0x040fe80000001808 */
[-C--:B------:R-:W-:Y:S02]  /*b0c0*/  LEA.HI.X.SX32 R41, R41, R193.reuse, 0x2, P1 ;  /* 0x000000c129297211 */ /* 0x080fe400008f16ff */
[----:B------:R-:W-:Y:S02]  /*b0d0*/  IADD3 R0, R0, 0x20, RZ ;  /* 0x0000002000007810 */ /* 0x000fe40007ffe0ff */
[-C--:B------:R-:W-:Y:S07]  /*b0e0*/  HMMA.16816.F32 R12, R64, R58.reuse, R12 ;  /* 0x0000003a400c723c */ /* 0x080fee000000180c */
[----:B------:R-:W-:Y:S01]  /*b0f0*/  RED.E.ADD.F32.FTZ.RN.STRONG.GPU [R192.64], R4 ;  /* 0x00000004c000798e */ /* 0x000fe2000c10e784 */
[C---:B------:R-:W-:Y:S08]  /*b100*/  HMMA.16816.F32 R16, R48.reuse, R58, R16 ;  /* 0x0000003a3010723c */ /* 0x040ff00000001810 */
[-C--:B------:R-:W-:Y:S08]  /*b110*/  HMMA.16816.F32 R20, R48, R44.reuse, R20 ;  /* 0x0000002c3014723c */ /* 0x080ff00000001814 */
[C---:B------:R-:W-:Y:S07]  /*b120*/  HMMA.16816.F32 R24, R64.reuse, R44, R24 ;  /* 0x0000002c4018723c */ /* 0x040fee0000001818 */
[----:B------:R-:W-:Y:S01]  /*b130*/  IMAD.SHL.U32 R44, R248, 0x8, RZ ;  /* 0x00000008f82c7824 */ /* 0x000fe200078e00ff */
[-C--:B------:R-:W-:Y:S04]  /*b140*/  HMMA.16816.F32 R28, R64, R46.reuse, R28 ;  /* 0x0000002e401c723c */ /* 0x080fe8000000181c */
[CC--:B------:R-:W-:Y:S04]  /*b150*/  LEA R36, P0, R44.reuse, R192.reuse, 0x2 ;  /* 0x000000c02c247211 */ /* 0x0c0fe800078010ff */
[----:B------:R-:W-:Y:S04]  /*b160*/  HMMA.16816.F32 R32, R48, R46, R32 ;  /* 0x0000002e3020723c */ /* 0x000fe80000001820 */
[-C--:B------:R-:W-:Y:S02]  /*b170*/  LEA.HI.X.SX32 R37, R44, R193.reuse, 0x2, P0 ;  /* 0x000000c12c257211 */ /* 0x080fe400000f16ff */
[CC--:B------:R-:W-:Y:S03]  /*b180*/  LEA R38, P0, R2.reuse, R192.reuse, 0x2 ;  /* 0x000000c002267211 */ /* 0x0c0fe600078010ff */
[----:B------:R1:W-:Y:S03]  /*b190*/  RED.E.ADD.F32.FTZ.RN.STRONG.GPU [R36.64], R5 ;  /* 0x000000052400798e */ /* 0x0003e6000c10e784 */
[-C--:B------:R-:W-:Y:S01]  /*b1a0*/  LEA.HI.X.SX32 R39, R2, R193.reuse, 0x2, P0 ;  /* 0x000000c102277211 */ /* 0x080fe200000f16ff */
[C---:B------:R-:W-:Y:S01]  /*b1b0*/  IMAD R2, R248.reuse, 0x30, RZ ;  /* 0x00000030f8027824 */ /* 0x040fe200078e02ff */
[----:B------:R-:W-:Y:S05]  /*b1c0*/  RED.E.ADD.F32.FTZ.RN.STRONG.GPU [R42.64], R6 ;  /* 0x000000062a00798e */ /* 0x000fea000c10e784 */
[----:B------:R2:W-:Y:S05]  /*b1d0*/  RED.E.ADD.F32.FTZ.RN.STRONG.GPU [R38.64], R7 ;  /* 0x000000072600798e */ /* 0x0005ea000c10e784 */
[----:B------:R3:W-:Y:S01]  /*b1e0*/  RED.E.ADD.F32.FTZ.RN.STRONG.GPU [R40.64], R8 ;  /* 0x000000082800798e */ /* 0x0007e2000c10e784 */
[C---:B-1----:R-:W-:Y:S05]  /*b1f0*/  IMAD R5, R248.reuse, 0x28, RZ ;  /* 0x00000028f8057824 */ /* 0x042fea00078e02ff */
[CC--:B------:R-:W-:Y:S04]  /*b200*/  LEA R4, P0, R5.reuse, R192.reuse, 0x2 ;  /* 0x000000c005047211 */ /* 0x0c0fe800078010ff */
[-C--:B------:R-:W-:Y:S01]  /*b210*/  LEA.HI.X.SX32 R5, R5, R193.reuse, 0x2, P0 ;  /* 0x000000c105057211 */ /* 0x080fe200000f16ff */
[----:B--2---:R-:W-:Y:S01]  /*b220*/  IMAD R7, R248, 0x38, RZ ;  /* 0x00000038f8077824 */ /* 0x004fe200078e02ff */
[CC--:B------:R-:W-:Y:S03]  /*b230*/  LEA R38, P1, R2.reuse, R192.reuse, 0x2 ;  /* 0x000000c002267211 */ /* 0x0c0fe600078210ff */
[----:B------:R1:W-:Y:S01]  /*b240*/  RED.E.ADD.F32.FTZ.RN.STRONG.GPU [R4.64], R9 ;  /* 0x000000090400798e */ /* 0x0003e2000c10e784 */
[-C--:B------:R-:W-:Y:S01]  /*b250*/  LEA.HI.X.SX32 R39, R2, R193.reuse, 0x2, P1 ;  /* 0x000000c102277211 */ /* 0x080fe200008f16ff */
[C---:B---3--:R-:W-:Y:S01]  /*b260*/  IMAD.SHL.U32 R40, R248.reuse, 0x40, RZ ;  /* 0x00000040f8287824 */ /* 0x048fe200078e00ff */
[CC--:B------:R-:W-:Y:S01]  /*b270*/  LEA R6, P0, R7.reuse, R192.reuse, 0x2 ;  /* 0x000000c007067211 */ /* 0x0c0fe200078010ff */
[----:B------:R-:W-:Y:S02]  /*b280*/  IMAD R2, R248, 0x48, RZ ;  /* 0x00000048f8027824 */ /* 0x000fe400078e02ff */
[----:B------:R2:W-:Y:S01]  /*b290*/  RED.E.ADD.F32.FTZ.RN.STRONG.GPU [R38.64], R10 ;  /* 0x0000000a2600798e */ /* 0x0005e2000c10e784 */
[-C--:B------:R-:W-:Y:S02]  /*b2a0*/  LEA.HI.X.SX32 R7, R7, R193.reuse, 0x2, P0 ;  /* 0x000000c107077211 */ /* 0x080fe400000f16ff */
[-C--:B------:R-:W-:Y:S03]  /*b2b0*/  LEA R8, P0, R2, R192.reuse, 0x2 ;  /* 0x000000c002087211 */ /* 0x080fe600078010ff */
[----:B------:R3:W-:Y:S01]  /*b2c0*/  RED.E.ADD.F32.FTZ.RN.STRONG.GPU [R6.64], R11 ;  /* 0x0000000b0600798e */ /* 0x0007e2000c10e784 */
[-C--:B-1----:R-:W-:Y:S02]  /*b2d0*/  LEA R4, P1, R40, R192.reuse, 0x2 ;  /* 0x000000c028047211 */ /* 0x082fe400078210ff */
[-C--:B------:R-:W-:Y:S01]  /*b2e0*/  LEA.HI.X.SX32 R9, R2, R193.reuse, 0x2, P0 ;  /* 0x000000c102097211 */ /* 0x080fe200000f16ff */
[----:B------:R-:W-:Y:S01]  /*b2f0*/  IMAD R2, R248, 0x60, RZ ;  /* 0x00000060f8027824 */ /* 0x000fe200078e02ff */
[-C--:B------:R-:W-:Y:S01]  /*b300*/  LEA.HI.X.SX32 R5, R40, R193.reuse, 0x2, P1 ;  /* 0x000000c128057211 */ /* 0x080fe200008f16ff */
[C---:B--2---:R-:W-:Y:S02]  /*b310*/  IMAD R38, R248.reuse, 0x50, RZ ;  /* 0x00000050f8267824 */ /* 0x044fe400078e02ff */
[----:B------:R-:W-:Y:S02]  /*b320*/  IMAD R10, R248, 0x58, RZ ;  /* 0x00000058f80a7824 */ /* 0x000fe400078e02ff */
[----:B------:R1:W-:Y:S01]  /*b330*/  RED.E.ADD.F32.FTZ.RN.STRONG.GPU [R4.64], R16 ;  /* 0x000000100400798e */ /* 0x0003e2000c10e784 */
[-C--:B---3--:R-:W-:Y:S01]  /*b340*/  LEA R6, P1, R38, R192.reuse, 0x2 ;  /* 0x000000c026067211 */ /* 0x088fe200078210ff */
[----:B------:R-:W-:Y:S03]  /*b350*/  IMAD R11, R248, 0x68, RZ ;  /* 0x00000068f80b7824 */ /* 0x000fe600078e02ff */
[----:B------:R2:W-:Y:S01]  /*b360*/  RED.E.ADD.F32.FTZ.RN.STRONG.GPU [R8.64], R17 ;  /* 0x000000110800798e */ /* 0x0005e2000c10e784 */
        /* <DEDUP_REMOVED lines=8> */
[----:B------:R-:W-:Y:S01]  /*b3f0*/  IMAD R2, R248, 0x78, RZ ;  /* 0x00000078f8027824 */ /* 0x000fe200078e02ff */
[CC--:B---3--:R-:W-:Y:S03]  /*b400*/  LEA R6, P0, R11.reuse, R192.reuse, 0x2 ;  /* 0x000000c00b067211 */ /* 0x0c8fe600078010ff */
[----:B------:R2:W-:Y:S01]  /*b410*/  RED.E.ADD.F32.FTZ.RN.STRONG.GPU [R8.64], R12 ;  /* 0x0000000c0800798e */ /* 0x0005e2000c10e784 */
        /* <DEDUP_REMOVED lines=14> */
[----:B------:R-:W-:Y:S01]  /*b500*/  RED.E.ADD.F32.FTZ.RN.STRONG.GPU [R10.64], R22 ;  /* 0x000000160a00798e */ /* 0x000fe2000c10e784 */
        /* <DEDUP_REMOVED lines=9> */
[CC--:B------:R-:W-:Y:S03]  /*b5a0*/  LEA R12, P0, R0.reuse, R192.reuse, 0x2 ;  /* 0x000000c0000c7211 */ /* 0x0c0fe600078010ff */
        /* <DEDUP_REMOVED lines=8> */
[----:B------:R2:W-:Y:S01]  /*b630*/  RED.E.ADD.F32.FTZ.RN.STRONG.GPU [R12.64], R26 ;  /* 0x0000001a0c00798e */ /* 0x0005e2000c10e784 */
[-C--:B------:R-:W-:Y:S01]  /*b640*/  LEA.HI.X.SX32 R7, R2, R193.reuse, 0x2, P0 ;  /* 0x000000c102077211 */ /* 0x080fe200000f16ff */
[----:B------:R-:W-:Y:S01]  /*b650*/  IMAD.IADD R2, R44, 0x1, R4 ;  /* 0x000000012c027824 */ /* 0x000fe200078e0204 */
[CC--:B------:R-:W-:Y:S03]  /*b660*/  LEA R10, P0, R0.reuse, R192.reuse, 0x2 ;  /* 0x000000c0000a7211 */ /* 0x0c0fe600078010ff */
[----:B------:R3:W-:Y:S01]  /*b670*/  RED.E.ADD.F32.FTZ.RN.STRONG.GPU [R6.64], R27 ;  /* 0x0000001b0600798e */ /* 0x0007e2000c10e784 */
[-C--:B------:R-:W-:Y:S01]  /*b680*/  LEA.HI.X.SX32 R11, R0, R193.reuse, 0x2, P0 ;  /* 0x000000c1000b7211 */ /* 0x080fe200000f16ff */
[----:B------:R-:W-:Y:S03]  /*b690*/  IMAD.IADD R0, R44, 0x1, R2 ;  /* 0x000000012c007824 */ /* 0x000fe600078e0202 */
[----:B------:R-:W-:Y:S05]  /*b6a0*/  LDSM.16.MT88.4 R24, [R176+0x800] ;  /* 0x00080000b018783b */ /* 0x000fea0000004200 */
[----:B------:R4:W-:Y:S01]  /*b6b0*/  RED.E.ADD.F32.FTZ.RN.STRONG.GPU [R10.64], R32 ;  /* 0x000000200a00798e */ /* 0x0009e2000c10e784 */
[CC--:B-1----:R-:W-:Y:S04]  /*b6c0*/  LEA R8, P0, R2.reuse, R192.reuse, 0x2 ;  /* 0x000000c002087211 */ /* 0x0c2fe800078010ff */
[-C--:B------:R-:W-:Y:S02]  /*b6d0*/  LEA.HI.X.SX32 R9, R2, R193.reuse, 0x2, P0 ;  /* 0x000000c102097211 */ /* 0x080fe400000f16ff */
[CC--:B--2---:R-:W-:Y:S04]  /*b6e0*/  LEA R12, P0, R0.reuse, R192.reuse, 0x2 ;  /* 0x000000c0000c7211 */ /* 0x0c4fe800078010ff */
[-C--:B------:R-:W-:Y:S02]  /*b6f0*/  LEA.HI.X.SX32 R13, R0, R193.reuse, 0x2, P0 ;  /* 0x000000c1000d7211 */ /* 0x080fe400000f16ff */
[CC--:B---3--:R-:W-:Y:S04]  /*b700*/  LEA R6, P1, R4.reuse, R192.reuse, 0x2 ;  /* 0x000000c004067211 */ /* 0x0c8fe800078210ff */
[-C--:B------:R-:W-:Y:S01]  /*b710*/  LEA.HI.X.SX32 R7, R4, R193.reuse, 0x2, P1 ;  /* 0x000000c104077211 */ /* 0x080fe200008f16ff */
[----:B------:R-:W-:Y:S04]  /*b720*/  IMAD.IADD R4, R44, 0x1, R0 ;  /* 0x000000012c047824 */ /* 0x000fe800078e0200 */
[----:B------:R1:W-:Y:S01]  /*b730*/  RED.E.ADD.F32.FTZ.RN.STRONG.GPU [R6.64], R33 ;  /* 0x000000210600798e */ /* 0x0003e2000c10e784 */
[-C--:B----4-:R-:W-:Y:S01]  /*b740*/  LEA R10, P0, R4, R192.reuse, 0x2 ;  /* 0x000000c0040a7211 */ /* 0x090fe200078010ff */
[----:B------:R-:W-:Y:S03]  /*b750*/  IMAD.IADD R2, R44, 0x1, R4 ;  /* 0x000000012c027824 */ /* 0x000fe600078e0204 */
[----:B------:R2:W-:Y:S01]  /*b760*/  RED.E.ADD.F32.FTZ.RN.STRONG.GPU [R8.64], R34 ;  /* 0x000000220800798e */ /* 0x0005e2000c10e784 */
[-C--:B------:R-:W-:Y:S01]  /*b770*/  LEA.HI.X.SX32 R11, R4, R193.reuse, 0x2, P0 ;  /* 0x000000c1040b7211 */ /* 0x080fe200000f16ff */
[C---:B------:R-:W-:Y:S03]  /*b780*/  IMAD.IADD R0, R44.reuse, 0x1, R2 ;  /* 0x000000012c007824 */ /* 0x040fe600078e0202 */
[----:B------:R-:W-:Y:S01]  /*b790*/  RED.E.ADD.F32.FTZ.RN.STRONG.GPU [R12.64], R35 ;  /* 0x000000230c00798e */ /* 0x000fe2000c10e784 */
[----:B------:R-:W-:Y:S04]  /*b7a0*/  IMAD.IADD R5, R44, 0x1, R0 ;  /* 0x000000012c057824 */ /* 0x000fe800078e0200 */
[----:B------:R-:W-:Y:S05]  /*b7b0*/  RED.E.ADD.F32.FTZ.RN.STRONG.GPU [R10.64], R28 ;  /* 0x0000001c0a00798e */ /* 0x000fea000c10e784 */
[----:B------:R-:W-:Y:S05]  /*b7c0*/  LDSM.16.MT88.4 R12, [R3+0x18000] ;  /* 0x01800000030c783b */ /* 0x000fea0000004200 */
[----:B------:R-:W-:Y:S01]  /*b7d0*/  LDSM.16.MT88.4 R32, [R3+0x18800] ;  /* 0x018800000320783b */ /* 0x000fe20000004200 */
[CC--:B-1----:R-:W-:Y:S04]  /*b7e0*/  LEA R6, P1, R0.reuse, R192.reuse, 0x2 ;  /* 0x000000c000067211 */ /* 0x0c2fe800078210ff */
[-C--:B------:R-:W-:Y:S01]  /*b7f0*/  LEA.HI.X.SX32 R7, R0, R193.reuse, 0x2, P1 ;  /* 0x000000c100077211 */ /* 0x080fe200008f16ff */
[----:B------:R-:W-:Y:S01]  /*b800*/  IMAD.IADD R0, R177, 0x1, R176 ;  /* 0x00000001b1007824 */ /* 0x000fe200078e02b0 */
[CC--:B--2---:R-:W-:Y:S02]  /*b810*/  LEA R8, P0, R2.reuse, R192.reuse, 0x2 ;  /* 0x000000c002087211 */ /* 0x0c4fe400078010ff */
[----:B------:R-:W-:Y:S01]  /*b820*/  PLOP3.LUT P1, PT, PT, PT, UP0, 0x80, 0x0 ;  /* 0x000000000000781c */ /* 0x000fe20003f2f008 */
[----:B------:R-:W-:Y:S01]  /*b830*/  @UP2 UIADD3 UR30, UP0, UR30, -0x200, URZ ;  /* 0xfffffe001e1e2890 */ /* 0x000fe2000ff1e03f */
[-C--:B------:R-:W-:Y:S01]  /*b840*/  LEA.HI.X.SX32 R9, R2, R193.reuse, 0x2, P0 ;  /* 0x000000c102097211 */ /* 0x080fe200000f16ff */
[----:B------:R-:W-:Y:S01]  /*b850*/  LDSM.16.MT88.4 R16, [R0] ;  /* 0x000000000010783b */ /* 0x000fe20000004200 */
[C---:B------:R-:W-:Y:S01]  /*b860*/  LEA R4, P0, R5.reuse, R192, 0x2 ;  /* 0x000000c005047211 */ /* 0x040fe200078010ff */
[----:B------:R-:W-:Y:S03]  /*b870*/  @UP2 UIADD3.X UR29, UR29, -0x1, URZ, UP0, !UPT ;  /* 0xffffffff1d1d2890 */ /* 0x000fe600087fe43f */
[----:B------:R-:W-:Y:S01]  /*b880*/  RED.E.ADD.F32.FTZ.RN.STRONG.GPU [R8.64], R29 ;  /* 0x0000001d0800798e */ /* 0x000fe2000c10e784 */
[----:B------:R-:W-:Y:S02]  /*b890*/  LEA.HI.X.SX32 R5, R5, R193, 0x2, P0 ;  /* 0x000000c105057211 */ /* 0x000fe400000f16ff */
[----:B------:R-:W-:Y:S02]  /*b8a0*/  PLOP3.LUT P0, PT, PT, PT, UP1, 0x80, 0x0 ;  /* 0x000000000000781c */ /* 0x000fe40003f0f018 */
[----:B------:R-:W-:Y:S05]  /*b8b0*/  RED.E.ADD.F32.FTZ.RN.STRONG.GPU [R6.64], R30 ;  /* 0x0000001e0600798e */ /* 0x000fea000c10e784 */
[----:B------:R-:W-:Y:S05]  /*b8c0*/  LDSM.16.MT88.4 R8, [R176] ;  /* 0x00000000b008783b */ /* 0x000fea0000004200 */
[----:B------:R-:W-:Y:S05]  /*b8d0*/  RED.E.ADD.F32.FTZ.RN.STRONG.GPU [R4.64], R31 ;  /* 0x0000001f0400798e */ /* 0x000fea000c10e784 */
[----:B------:R-:W1:Y:S05]  /*b8e0*/  LDSM.16.MT88.4 R4, [R3+0x14000] ;  /* 0x014000000304783b */ /* 0x000e6a0000004200 */
[----:B------:R-:W2:Y:S01]  /*b8f0*/  LDSM.16.MT88.4 R28, [R0+0x800] ;  /* 0x00080000001c783b */ /* 0x000ea20000004200 */
        /* <DEDUP_REMOVED lines=10> */
[----:B------:R-:W1:Y:S05]  /*b9a0*/  LDSM.16.MT88.4 R4, [R3+0x15000] ;  /* 0x015000000304783b */ /* 0x000e6a0000004200 */
[----:B------:R-:W3:Y:S02]  /*b9b0*/  LDSM.16.MT88.4 R16, [R0+0x1000] ;  /* 0x001000000010783b */ /* 0x000ee40000004200 */
[-C--:B------:R-:W-:Y:S08]  /*b9c0*/  HMMA.16816.F32 R100, R20, R24.reuse, R100 ;  /* 0x000000181464723c */ /* 0x080ff00000001864 */
        /* <DEDUP_REMOVED lines=9> */
[----:B------:R-:W2:Y:S05]  /*ba60*/  LDSM.16.MT88.4 R20, [R3+0x15800] ;  /* 0x015800000314783b */ /* 0x000eaa0000004200 */
[----:B------:R-:W4:Y:S02]  /*ba70*/  LDSM.16.MT88.4 R28, [R3+0x19800] ;  /* 0x01980000031c783b */ /* 0x000f240000004200 */
        /* <DEDUP_REMOVED lines=10> */
[----:B------:R-:W1:Y:S05]  /*bb20*/  LDSM.16.MT88.4 R4, [R3+0x16000] ;  /* 0x016000000304783b */ /* 0x000e6a0000004200 */
[----:B------:R-:W3:Y:S02]  /*bb30*/  LDSM.16.MT88.4 R16, [R0+0x2000] ;  /* 0x002000000010783b */ /* 0x000ee40000004200 */
[-C--:B--2---:R-:W-:Y:S08]  /*bb40*/  HMMA.16816.F32 R100, R20, R24.reuse, R100 ;  /* 0x000000181464723c */ /* 0x084ff00000001864 */
        /* <DEDUP_REMOVED lines=33> */
[----:B------:R-:W2:Y:S05]  /*bd60*/  LDSM.16.MT88.4 R20, [R3+0x17800] ;  /* 0x017800000314783b */ /* 0x000eaa0000004200 */
[----:B------:R4:W2:Y:S02]  /*bd70*/  LDSM.16.MT88.4 R32, [R0+0x3800] ;  /* 0x003800000020783b */ /* 0x0008a40000004200 */
[-C--:B-1----:R-:W-:Y:S08]  /*bd80*/  HMMA.16816.F32 R100, R4, R8.reuse, R100 ;  /* 0x000000080464723c */ /* 0x082ff00000001864 */
[C---:B------:R-:W-:Y:S08]  /*bd90*/  HMMA.16816.F32 R104, R12.reuse, R8, R104 ;  /* 0x000000080c68723c */ /* 0x040ff00000001868 */
[-C--:B------:R-:W-:Y:S04]  /*bda0*/  HMMA.16816.F32 R108, R12, R10.reuse, R108 ;  /* 0x0000000a0c6c723c */ /* 0x080fe8000000186c */
[C---:B----4-:R-:W-:Y:S02]  /*bdb0*/  IADD3 R0, R176.reuse, -0x4000, RZ ;  /* 0xffffc000b0007810 */ /* 0x050fe40007ffe0ff */
[----:B------:R-:W-:Y:S02]  /*bdc0*/  @P1 IADD3 R0, R176, 0x4000, RZ ;  /* 0x00004000b0001810 */ /* 0x000fe40007ffe0ff */
[C---:B------:R-:W-:Y:S04]  /*bdd0*/  HMMA.16816.F32 R112, R4.reuse, R10, R112 ;  /* 0x0000000a0470723c */ /* 0x040fe80000001870 */
[----:B------:R-:W-:Y:S04]  /*bde0*/  IMAD.MOV.U32 R176, RZ, RZ, R0 ;  /* 0x000000ffffb07224 */ /* 0x000fe800078e0000 */
        /* <DEDUP_REMOVED lines=16> */
[----:B------:R-:W3:Y:S04]  /*bef0*/  LDL R154, [R1+0x8] ;  /* 0x00000800019a7983 */ /* 0x000ee80000100800 */
[----:B------:R-:W3:Y:S04]  /*bf00*/  LDL R153, [R1+0x1c] ;  /* 0x00001c0001997983 */ /* 0x000ee80000100800 */
[----:B------:R-:W3:Y:S04]  /*bf10*/  LDL R152, [R1+0x18] ;  /* 0x0000180001987983 */ /* 0x000ee80000100800 */
[----:B------:R-:W3:Y:S04]  /*bf20*/  LDL R151, [R1+0xc] ;  /* 0x00000c0001977983 */ /* 0x000ee80000100800 */
[----:B------:R-:W3:Y:S04]  /*bf30*/  LDL R150, [R1+0x30] ;  /* 0x0000300001967983 */ /* 0x000ee80000100800 */
[----:B------:R-:W3:Y:S04]  /*bf40*/  LDL R149, [R1+0x2c] ;  /* 0x00002c0001957983 */ /* 0x000ee80000100800 */
[----:B------:R-:W3:Y:S04]  /*bf50*/  LDL R148, [R1+0x14] ;  /* 0x0000140001947983 */ /* 0x000ee80000100800 */
[----:B------:R-:W3:Y:S04]  /*bf60*/  LDL R147, [R1+0x10] ;  /* 0x0000100001937983 */ /* 0x000ee80000100800 */
[----:B------:R-:W4:Y:S04]  /*bf70*/  LDL R146, [R1+0x28] ;  /* 0x0000280001927983 */ /* 0x000f280000100800 */
[----:B------:R-:W4:Y:S01]  /*bf80*/  LDL R145, [R1+0x24] ;  /* 0x0000240001917983 */ /* 0x000f220000100800 */
[----:B------:R-:W-:Y:S01]  /*bf90*/  FMUL.FTZ R100, R100, c[0x0][0x2e0] ;  /* 0x0000b80064647a20 */ /* 0x000fe20000410000 */
[----:B------:R-:W-:Y:S01]  /*bfa0*/  UISETP.NE.AND UP0, UPT, UR35, -0x1, UPT ;  /* 0xffffffff2300788c */ /* 0x000fe2000bf05270 */
[----:B------:R-:W-:Y:S01]  /*bfb0*/  FMUL.FTZ R27, R101, c[0x0][0x2e0] ;  /* 0x0000b800651b7a20 */ /* 0x000fe20000410000 */
[----:B------:R-:W1:Y:S01]  /*bfc0*/  S2R R48, SR_TID.X ;  /* 0x0000000000307919 */ /* 0x000e620000002100 */
[----:B------:R-:W-:Y:S01]  /*bfd0*/  FMUL.FTZ R102, R102, c[0x0][0x2e0] ;  /* 0x0000b80066667a20 */ /* 0x000fe20000410000 */
[----:B------:R-:W-:Y:S01]  /*bfe0*/  ULDC.64 UR12, c[0x0][0x3a0] ;  /* 0x0000e800000c7ab9 */ /* 0x000fe20000000a00 */
[----:B------:R-:W-:Y:S01]  /*bff0*/  FMUL.FTZ R26, R103, c[0x0][0x2e0] ;  /* 0x0000b800671a7a20 */ /* 0x000fe20000410000 */
[----:B------:R-:W-:Y:S01]  /*c000*/  F2FP.PACK_AB R27, R27, R100 ;  /* 0x000000641b1b723e */ /* 0x000fe200000000ff */
[----:B------:R-:W-:Y:S01]  /*c010*/  FMUL.FTZ R112, R112, c[0x0][0x2e0] ;  /* 0x0000b80070707a20 */ /* 0x000fe20000410000 */
[----:B------:R-:W-:Y:S01]  /*c020*/  PLOP3.LUT P0, PT, PT, PT, UP0, 0x80, 0x0 ;  /* 0x000000000000781c */ /* 0x000fe20003f0f008 */
[----:B------:R-:W-:Y:S01]  /*c030*/  FMUL.FTZ R23, R113, c[0x0][0x2e0] ;  /* 0x0000b80071177a20 */ /* 0x000fe20000410000 */
[----:B------:R-:W-:Y:S01]  /*c040*/  F2FP.PACK_AB R26, R26, R102 ;  /* 0x000000661a1a723e */ /* 0x000fe200000000ff */
[----:B------:R-:W-:Y:S01]  /*c050*/  FMUL.FTZ R114, R114, c[0x0][0x2e0] ;  /* 0x0000b80072727a20 */ /* 0x000fe20000410000 */
[----:B------:R-:W-:Y:S01]  /*c060*/  @UP0 UIADD3 UR10, UR34, UR35, URZ ;  /* 0x00000023220a0290 */ /* 0x000fe2000fffe03f */
[----:B------:R-:W-:Y:S01]  /*c070*/  FMUL.FTZ R22, R115, c[0x0][0x2e0] ;  /* 0x0000b80073167a20 */ /* 0x000fe20000410000 */
[----:B------:R-:W-:Y:S01]  /*c080*/  F2FP.PACK_AB R23, R23, R112 ;  /* 0x000000701717723e */ /* 0x000fe200000000ff */
[----:B------:R-:W-:Y:S01]  /*c090*/  FMUL.FTZ R104, R104, c[0x0][0x2e0] ;  /* 0x0000b80068687a20 */ /* 0x000fe20000410000 */
[----:B------:R-:W-:Y:S01]  /*c0a0*/  @UP0 UIMAD.WIDE.U32 UR8, UR10, UR12, URZ ;  /* 0x0000000c0a0802a5 */ /* 0x000fe2000f8e003f */
[----:B------:R-:W-:Y:S01]  /*c0b0*/  FMUL.FTZ R25, R105, c[0x0][0x2e0] ;  /* 0x0000b80069197a20 */ /* 0x000fe20000410000 */
[----:B------:R-:W-:Y:S01]  /*c0c0*/  F2FP.PACK_AB R22, R22, R114 ;  /* 0x000000721616723e */ /* 0x000fe200000000ff */
[----:B------:R-:W-:Y:S01]  /*c0d0*/  FMUL.FTZ R106, R106, c[0x0][0x2e0] ;  /* 0x0000b8006a6a7a20 */ /* 0x000fe20000410000 */
[----:B------:R-:W-:Y:S01]  /*c0e0*/  @UP0 UIMAD UR17, UR10, UR13, UR9 ;  /* 0x0000000d0a1102a4 */ /* 0x000fe2000f8e0209 */
[----:B------:R-:W-:Y:S01]  /*c0f0*/  FMUL.FTZ R24, R107, c[0x0][0x2e0] ;  /* 0x0000b8006b187a20 */ /* 0x000fe20000410000 */
[----:B------:R-:W-:Y:S01]  /*c100*/  F2FP.PACK_AB R25, R25, R104 ;  /* 0x000000681919723e */ /* 0x000fe200000000ff */
[----:B------:R-:W-:Y:S01]  /*c110*/  FMUL.FTZ R108, R108, c[0x0][0x2e0] ;  /* 0x0000b8006c6c7a20 */ /* 0x000fe20000410000 */
[----:B------:R-:W-:Y:S01]  /*c120*/  @UP0 UMOV UR16, UR8 ;  /* 0x0000000800100c82 */ /* 0x000fe20008000000 */
[----:B------:R-:W-:Y:S01]  /*c130*/  FMUL.FTZ R21, R109, c[0x0][0x2e0] ;  /* 0x0000b8006d157a20 */ /* 0x000fe20000410000 */
[----:B-1----:R-:W-:Y:S01]  /*c140*/  SHF.R.S32.HI R49, RZ, 0x1f, R48 ;  /* 0x0000001fff317819 */ /* 0x002fe20000011430 */
[----:B------:R-:W-:Y:S01]  /*c150*/  FMUL.FTZ R110, R110, c[0x0][0x2e0] ;  /* 0x0000b8006e6e7a20 */ /* 0x000fe20000410000 */
[----:B------:R-:W-:Y:S01]  /*c160*/  F2FP.PACK_AB R24, R24, R106 ;  /* 0x0000006a1818723e */ /* 0x000fe200000000ff */
[----:B------:R-:W-:Y:S01]  /*c170*/  FMUL.FTZ R20, R111, c[0x0][0x2e0] ;  /* 0x0000b8006f147a20 */ /* 0x000fe20000410000 */
[----:B------:R-:W-:Y:S01]  /*c180*/  LEA.HI R2, R49, R48, RZ, 0x2 ;  /* 0x0000003031027211 */ /* 0x000fe200078f10ff */
[----:B------:R-:W-:Y:S01]  /*c190*/  FMUL.FTZ R116, R116, c[0x0][0x2e0] ;  /* 0x0000b80074747a20 */ /* 0x000fe20000410000 */
[----:B------:R-:W-:Y:S01]  /*c1a0*/  F2FP.PACK_AB R21, R21, R108 ;  /* 0x0000006c1515723e */ /* 0x000fe200000000ff */
        /* <DEDUP_REMOVED lines=9> */
[----:B------:R-:W-:Y:S01]  /*c240*/  IADD3 R2, -R2, R48, RZ ;  /* 0x0000003002027210 */ /* 0x000fe20007ffe1ff */
[----:B------:R-:W-:Y:S01]  /*c250*/  FMUL.FTZ R130, R130, c[0x0][0x2e0] ;  /* 0x0000b80082827a20 */ /* 0x000fe20000410000 */
[----:B------:R-:W-:Y:S01]  /*c260*/  LOP3.LUT R0, R0, 0xfffffff8, RZ, 0xc0, !PT ;  /* 0xfffffff800007812 */ /* 0x000fe200078ec0ff */
[----:B------:R-:W-:Y:S01]  /*c270*/  FMUL.FTZ R131, R131, c[0x0][0x2e0] ;  /* 0x0000b80083837a20 */ /* 0x000fe20000410000 */
[----:B------:R-:W-:Y:S01]  /*c280*/  SHF.L.U32 R2, R2, 0x1, RZ ;  /* 0x0000000102027819 */ /* 0x000fe200000006ff */
[----:B------:R-:W-:Y:S01]  /*c290*/  FMUL.FTZ R120, R120, c[0x0][0x2e0] ;  /* 0x0000b80078787a20 */ /* 0x000fe20000410000 */
[----:B------:R-:W-:Y:S01]  /*c2a0*/  IADD3 R0, R4, -R0, RZ ;  /* 0x8000000004007210 */ /* 0x000fe20007ffe0ff */
[----:B------:R-:W-:Y:S01]  /*c2b0*/  FMUL.FTZ R121, R121, c[0x0][0x2e0] ;  /* 0x0000b80079797a20 */ /* 0x000fe20000410000 */
[----:B------:R-:W-:Y:S01]  /*c2c0*/  SHF.L.U32 R4, R250, 0x3, RZ ;  /* 0x00000003fa047819 */ /* 0x000fe200000006ff */
[----:B------:R-:W-:Y:S01]  /*c2d0*/  FMUL.FTZ R122, R122, c[0x0][0x2e0] ;  /* 0x0000b8007a7a7a20 */ /* 0x000fe20000410000 */
[----:B------:R-:W-:Y:S01]  /*c2e0*/  SHF.L.U32 R0, R0, 0x6, RZ ;  /* 0x0000000600007819 */ /* 0x000fe200000006ff */
[----:B------:R-:W-:Y:S01]  /*c2f0*/  FMUL.FTZ R123, R123, c[0x0][0x2e0] ;  /* 0x0000b8007b7b7a20 */ /* 0x000fe20000410000 */
[----:B------:R-:W-:Y:S01]  /*c300*/  LOP3.LUT R4, R4, 0x8, RZ, 0xc0, !PT ;  /* 0x0000000804047812 */ /* 0x000fe200078ec0ff */
[----:B------:R-:W-:Y:S01]  /*c310*/  FMUL.FTZ R124, R124, c[0x0][0x2e0] ;  /* 0x0000b8007c7c7a20 */ /* 0x000fe20000410000 */
[----:B------:R-:W-:Y:S01]  /*c320*/  LOP3.LUT R0, R0, 0x1c0, RZ, 0xc0, !PT ;  /* 0x000001c000007812 */ /* 0x000fe200078ec0ff */
[----:B------:R-:W-:Y:S01]  /*c330*/  FMUL.FTZ R125, R125, c[0x0][0x2e0] ;  /* 0x0000b8007d7d7a20 */ /* 0x000fe20000410000 */
[----:B------:R-:W-:Y:S01]  /*c340*/  F2FP.PACK_AB R20, R20, R110 ;  /* 0x0000006e1414723e */ /* 0x000fe200000000ff */
[----:B------:R-:W-:Y:S01]  /*c350*/  FMUL.FTZ R126, R126, c[0x0][0x2e0] ;  /* 0x0000b8007e7e7a20 */ /* 0x000fe20000410000 */
[----:B------:R-:W-:Y:S01]  /*c360*/  SHF.R.U32.HI R5, RZ, 0x3, R0 ;  /* 0x00000003ff057819 */ /* 0x000fe20000011600 */
[----:B------:R-:W-:Y:S01]  /*c370*/  FMUL.FTZ R127, R127, c[0x0][0x2e0] ;  /* 0x0000b8007f7f7a20 */ /* 0x000fe20000410000 */
[----:B------:R-:W-:Y:S01]  /*c380*/  F2FP.PACK_AB R19, R19, R116 ;  /* 0x000000741313723e */ /* 0x000fe200000000ff */
        /* <DEDUP_REMOVED lines=54> */
[----:B--2---:R-:W-:-:S04]  /*c6f0*/  LEA R0, R157, R2, 0xa ;  /* 0x000000029d007211 */ /* 0x004fc800078e50ff */
[----:B------:R-:W-:Y:S02]  /*c700*/  F2FP.PACK_AB R2, R95, R94 ;  /* 0x0000005e5f02723e */ /* 0x000fe400000000ff */
[----:B------:R-:W-:Y:S02]  /*c710*/  IADD3 R0, R0, R4, RZ ;  /* 0x0000000400007210 */ /* 0x000fe40007ffe0ff */
[----:B------:R-:W-:Y:S02]  /*c720*/  F2FP.PACK_AB R4, R93, R92 ;  /* 0x0000005c5d04723e */ /* 0x000fe400000000ff */
[----:B------:R-:W-:Y:S01]  /*c730*/  LEA R0, R0, 0xc000, 0x1 ;  /* 0x0000c00000007811 */ /* 0x000fe200078e08ff */
[----:B------:R-:W-:Y:S06]  /*c740*/  BAR.SYNC.DEFER_BLOCKING 0x0 ;  /* 0x0000000000007b1d */ /* 0x000fec0000010000 */
        /* <DEDUP_REMOVED lines=46> */
.L_x_1914:
        /* <DEDUP_REMOVED lines=19> */
.L_x_1915:
        /* <DEDUP_REMOVED lines=15> */
[----:B------:R-:W-:Y:S01]  /*cc50*/  IADD3 R4, P0, R4, UR16, RZ ;  /* 0x0000001004047c10 */ /* 0x000fe2000ff1e0ff */
[----:B------:R-:W-:Y:S01]  /*cc60*/  ULDC.64 UR10, c[0x0][0x3b8] ;  /* 0x0000ee00000a7ab9 */ /* 0x000fe20000000a00 */
[----:B------:R-:W-:Y:S01]  /*cc70*/  IMAD.U32 R0, RZ, RZ, UR9 ;  /* 0x00000009ff007e24 */ /* 0x000fe2000f8e00ff */
[----:B------:R-:W-:Y:S01]  /*cc80*/  UIMAD UR9, UR18, UR10, URZ ;  /* 0x0000000a120972a4 */ /* 0x000fe2000f8e023f */
[----:B------:R1:W2:Y:S03]  /*cc90*/  LDS.128 R20, [R141+0xd000] ;  /* 0x00d000008d147984 */ /* 0x0002a60000000c00 */
[----:B------:R-:W-:Y:S01]  /*cca0*/  IADD3.X R5, R5, UR17, R0, P0, !PT ;  /* 0x0000001105057c10 */ /* 0x000fe200087fe400 */
        /* <DEDUP_REMOVED lines=24> */
.L_x_1917:
[----:B------:R-:W-:Y:S05]  /*ce30*/  BSYNC B0 ;  /* 0x0000000000007941 */ /* 0x000fea0003800000 */
.L_x_1916:
        /* <DEDUP_REMOVED lines=15> */
.L_x_1919:
[----:B------:R-:W-:Y:S05]  /*cf30*/  BSYNC B0 ;  /* 0x0000000000007941 */ /* 0x000fea0003800000 */
.L_x_1918:
        /* <DEDUP_REMOVED lines=15> */
.L_x_1921:
[----:B------:R-:W-:Y:S05]  /*d030*/  BSYNC B0 ;  /* 0x0000000000007941 */ /* 0x000fea0003800000 */
.L_x_1920:
        /* <DEDUP_REMOVED lines=14> */
.L_x_1923:
[----:B------:R-:W-:Y:S05]  /*d120*/  BSYNC B0 ;  /* 0x0000000000007941 */ /* 0x000fea0003800000 */
.L_x_1922:
        /* <DEDUP_REMOVED lines=25> */
.L_x_1925:
[----:B------:R-:W-:Y:S05]  /*d2c0*/  BSYNC B0 ;  /* 0x0000000000007941 */ /* 0x000fea0003800000 */
.L_x_1924:
        /* <DEDUP_REMOVED lines=13> */
.L_x_1927:
[----:B------:R-:W-:Y:S05]  /*d3a0*/  BSYNC B0 ;  /* 0x0000000000007941 */ /* 0x000fea0003800000 */
.L_x_1926:
        /* <DEDUP_REMOVED lines=13> */
.L_x_1929:
[----:B------:R-:W-:Y:S05]  /*d480*/  BSYNC B0 ;  /* 0x0000000000007941 */ /* 0x000fea0003800000 */
.L_x_1928:
        /* <DEDUP_REMOVED lines=11> */
.L_x_1876:
[----:B------:R-:W-:Y:S05]  /*d540*/  BSYNC B1 ;  /* 0x0000000000017941 */ /* 0x000fea0003800000 */
.L_x_1854:
        /* <DEDUP_REMOVED lines=11> */
.L_x_1930:
[----:B------:R-:W-:Y:S05]  /*d600*/  EXIT ;  /* 0x000000000000794d */ /* 0x000fea0003800000 */
.L_x_1932:
        /* <DEDUP_REMOVED lines=15> */
.L_x_2487:


//--------------------- .text._ZN5flash44flash_bwd_dq_dk_dv_loop_seqk_parallel_kernelI23Flash_bwd_kernel_traitsILi64ELi128ELi128ELi8ELi4ELi4ELi4ELb0ELb0EN7cutlass6half_tE19Flash_kernel_traitsILi64ELi128ELi128ELi8ES3_EELb0ELb0ELb1ELb0ELb0ELb0ELb1EEEvNS_16Flash_bwd_paramsE --------------------------
	.section	.text._ZN5flash44flash_bwd_dq_dk_dv_loop_seqk_parallel_kernelI23Flash_bwd_kernel_traitsILi64ELi128ELi128ELi8ELi4ELi4ELi4ELb0ELb0EN7cutlass6half_tE19Flash_kernel_traitsILi64ELi128ELi128ELi8ES3_EELb0ELb0ELb1ELb0ELb0ELb0ELb1EEEvNS_16Flash_bwd_paramsE,"ax",@progbits
	.sectioninfo	@"SHI_REGISTERS=255"
	.align	128
        .global         _ZN5flash44flash_bwd_dq_dk_dv_loop_seqk_parallel_kernelI23Flash_bwd_kernel_traitsILi64ELi128ELi128ELi8ELi4ELi4ELi4ELb0ELb0EN7cutlass6half_tE19Flash_kernel_traitsILi64ELi128ELi128ELi8ES3_EELb0ELb0ELb1ELb0ELb0ELb0ELb1EEEvNS_16Flash_bwd_paramsE
        .type           _ZN5flash44flash_bwd_dq_dk_dv_loop_seqk_parallel_kernelI23Flash_bwd_kernel_traitsILi64ELi128ELi128ELi8ELi4ELi4ELi4ELb0ELb0EN7cutlass6half_tE19Flash_kernel_traitsILi64ELi128ELi128ELi8ES3_EELb0ELb0ELb1ELb0ELb0ELb0ELb1EEEvNS_16Flash_bwd_paramsE,@function
        .size           _ZN5flash44flash_bwd_dq_dk_dv_loop_seqk_parallel_kernelI23Flash_bwd_kernel_traitsILi64ELi128ELi128ELi8ELi4ELi4ELi4ELb0ELb0EN7cutlass6half_tE19Flash_kernel_traitsILi64ELi128ELi128ELi8ES3_EELb0ELb0ELb1ELb0ELb0ELb0ELb1EEEvNS_16Flash_bwd_paramsE,(.L_x_2488 - _ZN5flash44flash_bwd_dq_dk_dv_loop_seqk_parallel_kernelI23Flash_bwd_kernel_traitsILi64ELi128ELi128ELi8ELi4ELi4ELi4ELb0ELb0EN7cutlass6half_tE19Flash_kernel_traitsILi64ELi128ELi128ELi8ES3_EELb0ELb0ELb1ELb0ELb0ELb0ELb1EEEvNS_16Flash_bwd_paramsE)
        .other          _ZN5flash44flash_bwd_dq_dk_dv_loop_seqk_parallel_kernelI23Flash_bwd_kernel_traitsILi64ELi128ELi128ELi8ELi4ELi4ELi4ELb0ELb0EN7cutlass6half_tE19Flash_kernel_traitsILi64ELi128ELi128ELi8ES3_EELb0ELb0ELb1ELb0ELb0ELb0ELb1EEEvNS_16Flash_bwd_paramsE,@"STO_CUDA_ENTRY STV_DEFAULT"
_ZN5flash44flash_bwd_dq_dk_dv_loop_seqk_parallel_kernelI23Flash_bwd_kernel_traitsILi64ELi128ELi128ELi8ELi4ELi4ELi4ELb0ELb0EN7cutlass6half_tE19Flash_kernel_traitsILi64ELi128ELi128ELi8ES3_EELb0ELb0ELb1ELb0ELb0ELb0ELb1EEEvNS_16Flash_bwd_paramsE:
.text._ZN5flash44flash_bwd_dq_dk_dv_loop_seqk_parallel_kernelI23Flash_bwd_kernel_traitsILi64ELi128ELi128ELi8ELi4ELi4ELi4ELb0ELb0EN7cutlass6half_tE19Flash_kernel_traitsILi64ELi128ELi128ELi8ES3_EELb0ELb0ELb1ELb0ELb0ELb0ELb1EEEvNS_16Flash_bwd_paramsE:
        /* <DEDUP_REMOVED lines=32> */
[CC--:B------:R-:W-:Y:S01]  /*0200*/  LEA.HI R4, R13.reuse, R15.reuse, RZ, 0x5 ;  /* 0x0000000f0d047211 */ /* 0x0c0fe200078f28ff */
        /* <DEDUP_REMOVED lines=36> */
[----:B------:R-:W-:Y:S02]  /*0450*/  ULDC.64 UR4, c[0x0][0x118] ;  /* 0x0000460000047ab9 */ /* 0x000fe40000000a00 */
[----:B------:R-:W-:Y:S01]  /*0460*/  SHF.R.S32.HI R2, RZ, 0x1f, R0 ;  /* 0x0000001fff027819 */ /* 0x000fe20000011400 */
[----:B------:R-:W-:Y:S02]  /*0470*/  UISETP.NE.AND UP6, UPT, UR11, URZ, UPT ;  /* 0x0000003f0b00728c */ /* 0x000fe4000bfc5270 */
[----:B------:R-:W-:Y:S01]  /*0480*/  UIMAD.WIDE.U32 UR48, UR40, UR50, URZ ;  /* 0x00000032283072a5 */ /* 0x000fe2000f8e003f */
[----:B------:R-:W-:Y:S01]  /*0490*/  LEA.HI R11, R2, R0, RZ, 0x2 ;  /* 0x00000000020b7211 */ /* 0x000fe200078f10ff */
[----:B------:R-:W-:Y:S01]  /*04a0*/  IMAD.SHL.U32 R2, R3, 0x40, RZ ;  /* 0x0000004003027824 */ /* 0x000fe200078e00ff */
[----:B------:R-:W-:Y:S01]  /*04b0*/  LOP3.LUT R3, R8, 0xfffffff0, RZ, 0xc0, !PT ;  /* 0xfffffff008037812 */ /* 0x000fe200078ec0ff */
[C---:B------:R-:W-:Y:S01]  /*04c0*/  IMAD.IADD R0, R15.reuse, 0x1, -R4 ;  /* 0x000000010f007824 */ /* 0x040fe200078e0a04 */
[----:B------:R-:W-:Y:S01]  /*04d0*/  UIMAD UR57, UR41, UR50, URZ ;  /* 0x00000032293972a4 */ /* 0x000fe2000f8e023f */
[C---:B------:R-:W-:Y:S01]  /*04e0*/  IMAD.SHL.U32 R8, R15.reuse, 0x2, RZ ;  /* 0x000000020f087824 */ /* 0x040fe200078e00ff */
[----:B------:R-:W-:Y:S01]  /*04f0*/  LOP3.LUT R2, R2, 0x1c0, RZ, 0xc0, !PT ;  /* 0x000001c002027812 */ /* 0x000fe200078ec0ff */
[C---:B------:R-:W-:Y:S01]  /*0500*/  IMAD.SHL.U32 R18, R0.reuse, 0x8, RZ ;  /* 0x0000000800127824 */ /* 0x040fe200078e00ff */
[----:B------:R-:W-:Y:S01]  /*0510*/  LOP3.LUT P4, RZ, R0, 0x2, RZ, 0xc0, !PT ;  /* 0x0000000200ff7812 */ /* 0x000fe2000788c0ff */
[----:B------:R-:W-:Y:S01]  /*0520*/  USHF.R.S32.HI UR59, URZ, 0x1f, UR53 ;  /* 0x0000001f3f3b7899 */ /* 0x000fe20008011435 */
[----:B------:R-:W-:Y:S01]  /*0530*/  SHF.R.U32.HI R5, RZ, 0x3, R2 ;  /* 0x00000003ff057819 */ /* 0x000fe20000011602 */
[----:B------:R-:W-:Y:S01]  /*0540*/  USHF.R.S32.HI UR54, URZ, 0x1f, UR47 ;  /* 0x0000001f3f367899 */ /* 0x000fe2000801142f */
[----:B------:R-:W-:Y:S01]  /*0550*/  LOP3.LUT R4, R2, 0x38, R18, 0xf8, !PT ;  /* 0x0000003802047812 */ /* 0x000fe200078ef812 */
[----:B------:R-:W-:Y:S01]  /*0560*/  IMAD.IADD R2, R15, 0x1, -R3 ;  /* 0x000000010f027824 */ /* 0x000fe200078e0a03 */
[C---:B------:R-:W-:Y:S01]  /*0570*/  LOP3.LUT P3, RZ, R0.reuse, 0x4, RZ, 0xc0, !PT ;  /* 0x0000000400ff7812 */ /* 0x040fe2000786c0ff */
[----:B------:R-:W-:Y:S01]  /*0580*/  IMAD.SHL.U32 R0, R0, 0x40, RZ ;  /* 0x0000004000007824 */ /* 0x000fe200078e00ff */
[----:B------:R-:W-:Y:S01]  /*0590*/  LOP3.LUT R4, R4, R5, RZ, 0x3c, !PT ;  /* 0x0000000504047212 */ /* 0x000fe200078e3cff */
[----:B------:R-:W-:Y:S01]  /*05a0*/  STL [R1], R18 ;  /* 0x0000001201007387 */ /* 0x000fe20000100800 */
[----:B------:R-:W-:Y:S01]  /*05b0*/  SHF.R.S32.HI R3, RZ, 0x1f, R2 ;  /* 0x0000001fff037819 */ /* 0x000fe20000011402 */
[----:B------:R-:W-:Y:S01]  /*05c0*/  UMOV UR44, 0xffffc000 ;  /* 0xffffc000002c7882 */ /* 0x000fe20000000000 */
[----:B------:R-:W-:-:S02]  /*05d0*/  LEA.HI R5, R13, R15, RZ, 0x6 ;  /* 0x0000000f0d057211 */ /* 0x000fc400078f30ff */
[----:B------:R-:W-:Y:S02]  /*05e0*/  LEA.HI R10, R3, R2, RZ, 0x3 ;  /* 0x00000002030a7211 */ /* 0x000fe400078f18ff */
[----:B------:R-:W-:Y:S01]  /*05f0*/  LOP3.LUT R0, R0, 0x1c0, RZ, 0xc0, !PT ;  /* 0x000001c000007812 */ /* 0x000fe200078ec0ff */
[----:B------:R-:W-:Y:S01]  /*0600*/  IMAD.SHL.U32 R5, R5, 0x8, RZ ;  /* 0x0000000805057824 */ /* 0x000fe200078e00ff */
[----:B------:R-:W-:Y:S02]  /*0610*/  LOP3.LUT R3, R10, 0xfffffff8, RZ, 0xc0, !PT ;  /* 0xfffffff80a037812 */ /* 0x000fe400078ec0ff */
[----:B------:R-:W-:Y:S02]  /*0620*/  LOP3.LUT R166, R0, 0x8, R16, 0xf8, !PT ;  /* 0x0000000800a67812 */ /* 0x000fe400078ef810 */
[----:B------:R-:W-:Y:S01]  /*0630*/  LOP3.LUT R8, R8, 0x6, RZ, 0xc0, !PT ;  /* 0x0000000608087812 */ /* 0x000fe200078ec0ff */
[----:B------:R-:W-:Y:S01]  /*0640*/  IMAD.IADD R14, R2, 0x1, -R3 ;  /* 0x00000001020e7824 */ /* 0x000fe200078e0a03 */
[----:B------:R-:W-:Y:S01]  /*0650*/  LOP3.LUT R2, R4, 0xfffffe00, R5, 0xf8, !PT ;  /* 0xfffffe0004027812 */ /* 0x000fe200078ef805 */
[----:B------:R-:W-:Y:S01]  /*0660*/  IMAD.U32 R3, RZ, RZ, UR7 ;  /* 0x00000007ff037e24 */ /* 0x000fe2000f8e00ff */
[----:B------:R-:W-:Y:S01]  /*0670*/  SHF.R.U32.HI R5, RZ, 0x3, R0 ;  /* 0x00000003ff057819 */ /* 0x000fe20000011600 */
[----:B------:R-:W-:Y:S01]  /*0680*/  IMAD.SHL.U32 R4, R12, 0x200, RZ ;  /* 0x000002000c047824 */ /* 0x000fe200078e00ff */
[----:B------:R-:W-:Y:S01]  /*0690*/  SEL R168, R247, 0xffffffe0, !P4 ;  /* 0xffffffe0f7a87807 */ /* 0x000fe20006000000 */
[----:B------:R1:W-:Y:S01]  /*06a0*/  STL [R1+0x60], R2 ;  /* 0x0000600201007387 */ /* 0x0003e20000100800 */
[----:B------:R-:W-:Y:S01]  /*06b0*/  LOP3.LUT R166, R166, R5, RZ, 0x3c, !PT ;  /* 0x00000005a6a67212 */ /* 0x000fe200078e3cff */
[----:B------:R-:W-:-:S02]  /*06c0*/  USHF.R.S32.HI UR7, URZ, 0x1f, UR17 ;  /* 0x0000001f3f077899 */ /* 0x000fc40008011411 */
[----:B------:R2:W-:Y:S02]  /*06d0*/  STL [R1+0xa8], R3 ;  /* 0x0000a80301007387 */ /* 0x0005e40000100800 */
[----:B------:R-:W-:Y:S02]  /*06e0*/  UIMAD UR58, UR7, UR37, URZ ;  /* 0x00000025073a72a4 */ /* 0x000fe4000f8e023f */
[----:B------:R-:W-:-:S04]  /*06f0*/  @!UP5 UIMAD UR7, UR37, UR16, UR39 ;  /* 0x000000102507d2a4 */ /* 0x000fc8000f8e0227 */
[----:B------:R-:W-:Y:S01]  /*0700*/  @!UP5 UIMAD UR55, UR7, UR55, URZ ;  /* 0x000000370737d2a4 */ /* 0x000fe2000f8e023f */
[----:B-1----:R-:W-:Y:S01]  /*0710*/  LOP3.LUT R2, R7, 0x1, RZ, 0xc0, !PT ;  /* 0x0000000107027812 */ /* 0x002fe200078ec0ff */
[----:B--2---:R-:W-:Y:S01]  /*0720*/  IMAD.U32 R3, RZ, RZ, UR6 ;  /* 0x00000006ff037e24 */ /* 0x004fe2000f8e00ff */
[----:B------:R-:W-:Y:S01]  /*0730*/  LEA.HI R3, R13, R15, RZ, 0x7 ;  /* 0x0000000f0d037211 */ /* 0x000fe200078f38ff */
[----:B------:R-:W-:Y:S01]  /*0740*/  USHF.L.U32 UR6, UR37, 0x7, URZ ;  /* 0x0000000725067899 */ /* 0x000fe2000800063f */
[----:B------:R-:W-:Y:S01]  /*0750*/  ISETP.NE.U32.AND P0, PT, R2, 0x1, PT ;  /* 0x000000010200780c */ /* 0x000fe20003f05070 */
[----:B------:R-:W-:Y:S01]  /*0760*/  IMAD.SHL.U32 R2, R9, 0x10, RZ ;  /* 0x0000001009027824 */ /* 0x000fe200078e00ff */
[----:B------:R-:W-:Y:S02]  /*0770*/  SHF.R.S32.HI R3, RZ, 0x7, R3 ;  /* 0x00000007ff037819 */ /* 0x000fe40000011403 */
[----:B------:R-:W-:Y:S02]  /*0780*/  R2P PR, R7, 0x6 ;  /* 0x0000000607007804 */ /* 0x000fe40000000000 */
[----:B------:R-:W-:Y:S01]  /*0790*/  LOP3.LUT R6, R0, 0x30, R2, 0xf8, !PT ;  /* 0x0000003000067812 */ /* 0x000fe200078ef802 */
[----:B------:R-:W-:Y:S01]  /*07a0*/  IMAD R0, R3, 0x1000, R4 ;  /* 0x0000100003007824 */ /* 0x000fe200078e0204 */
[----:B------:R-:W-:Y:S01]  /*07b0*/  LEA.HI.SX32 R18, R11, R2, 0x1e ;  /* 0x000000020b127211 */ /* 0x000fe200078ff2ff */
[----:B------:R-:W-:Y:S01]  /*07c0*/  IMAD R13, R3, 0x40, R8 ;  /* 0x00000040030d7824 */ /* 0x000fe200078e0208 */
[----:B------:R-:W-:Y:S01]  /*07d0*/  LOP3.LUT R2, R6, 0x8, R16, 0xf8, !PT ;  /* 0x0000000806027812 */ /* 0x000fe200078ef810 */
[----:B------:R-:W-:Y:S01]  /*07e0*/  IMAD.IADD R166, R0, 0x1, R166 ;  /* 0x0000000100a67824 */ /* 0x000fe200078e02a6 */
[----:B------:R-:W-:Y:S01]  /*07f0*/  LOP3.LUT R0, R17, 0x7ffffffc, RZ, 0xc0, !PT ;  /* 0x7ffffffc11007812 */ /* 0x000fe200078ec0ff */
[----:B------:R-:W-:Y:S01]  /*0800*/  IMAD.U32 R6, RZ, RZ, UR6 ;  /* 0x00000006ff067e24 */ /* 0x000fe2000f8e00ff */
[----:B------:R-:W-:Y:S01]  /*0810*/  LOP3.LUT R5, R4, R2, R5, 0xf6, !PT ;  /* 0x0000000204057212 */ /* 0x000fe200078ef605 */
[----:B------:R-:W-:Y:S01]  /*0820*/  IMAD.SHL.U32 R2, R3, 0x8, RZ ;  /* 0x0000000803027824 */ /* 0x000fe200078e00ff */
[----:B------:R-:W-:Y:S01]  /*0830*/  STL [R1+0x50], R18 ;  /* 0x0000501201007387 */ /* 0x000fe20000100800 */
[----:B------:R-:W-:Y:S01]  /*0840*/  IMAD.IADD R6, R15, 0x1, -R0 ;  /* 0x000000010f067824 */ /* 0x000fe200078e0a00 */
[----:B------:R-:W-:Y:S01]  /*0850*/  SEL R247, R247, 0xffffffe0, !P1 ;  /* 0xffffffe0f7f77807 */ /* 0x000fe20004800000 */
[----:B------:R-:W-:Y:S01]  /*0860*/  IMAD.SHL.U32 R0, R7, 0x40, RZ ;  /* 0x0000004007007824 */ /* 0x000fe200078e00ff */
[----:B------:R-:W-:Y:S01]  /*0870*/  LOP3.LUT R2, R2, 0x8, RZ, 0xc0, !PT ;  /* 0x0000000802027812 */ /* 0x000fe200078ec0ff */
[----:B------:R-:W-:Y:S01]  /*0880*/  IMAD.SHL.U32 R6, R6, 0x2, RZ ;  /* 0x0000000206067824 */ /* 0x000fe200078e00ff */
[----:B------:R1:W-:Y:S01]  /*0890*/  STL [R1+0x68], R13 ;  /* 0x0000680d01007387 */ /* 0x0003e20000100800 */
[----:B------:R-:W-:Y:S01]  /*08a0*/  IMAD.SHL.U32 R7, R12, 0x10, RZ ;  /* 0x000000100c077824 */ /* 0x000fe200078e00ff */
[----:B------:R-:W-:Y:S01]  /*08b0*/  LOP3.LUT R0, R0, 0x1c0, RZ, 0xc0, !PT ;  /* 0x000001c000007812 */ /* 0x000fe200078ec0ff */
[----:B------:R-:W-:Y:S01]  /*08c0*/  IMAD R8, R3, 0x2000, R6 ;  /* 0x0000200003087824 */ /* 0x000fe200078e0206 */
[----:B------:R-:W-:Y:S01]  /*08d0*/  SEL R245, R245, 0x10, !P0 ;  /* 0x00000010f5f57807 */ /* 0x000fe20004000000 */
[----:B------:R-:W-:Y:S01]  /*08e0*/  IMAD.SHL.U32 R166, R166, 0x2, RZ ;  /* 0x00000002a6a67824 */ /* 0x000fe200078e00ff */
[----:B------:R-:W-:Y:S01]  /*08f0*/  SHF.R.U32.HI R4, RZ, 0x3, R0 ;  /* 0x00000003ff047819 */ /* 0x000fe20000011600 */
[----:B------:R-:W-:Y:S01]  /*0900*/  UIMAD UR6, UR37, UR12, UR39 ;  /* 0x0000000c250672a4 */ /* 0x000fe2000f8e0227 */
[----:B------:R-:W-:Y:S01]  /*0910*/  LOP3.LUT R11, R2, 0x10, R7, 0xf8, !PT ;  /* 0x00000010020b7812 */ /* 0x000fe200078ef807 */
[----:B------:R-:W-:Y:S01]  /*0920*/  IMAD.SHL.U32 R7, R12, 0x8, RZ ;  /* 0x000000080c077824 */ /* 0x000fe200078e00ff */
[CC--:B------:R-:W-:Y:S01]  /*0930*/  LOP3.LUT R3, R4.reuse, R0.reuse, R2, 0x1e, !PT ;  /* 0x0000000004037212 */ /* 0x0c0fe200078e1e02 */
[C---:B------:R-:W-:Y:S01]  /*0940*/  IMAD R2, R9.reuse, 0x400, R8 ;  /* 0x0000040009027824 */ /* 0x040fe200078e0208 */
[----:B------:R-:W-:Y:S01]  /*0950*/  LOP3.LUT R4, R4, R0, RZ, 0xfc, !PT ;  /* 0x0000000004047212 */ /* 0x000fe200078efcff */
[----:B------:R-:W-:Y:S01]  /*0960*/  IMAD R0, R9, 0x400, R6 ;  /* 0x0000040009007824 */ /* 0x000fe200078e0206 */
[----:B------:R-:W-:Y:S01]  /*0970*/  UIMAD UR56, UR6, UR56, URZ ;  /* 0x00000038063872a4 */ /* 0x000fe2000f8e023f */
[----:B------:R-:W-:-:S02]  /*0980*/  IMAD.IADD R169, R166, 0x1, R168 ;  /* 0x00000001a6a97824 */ /* 0x000fc400078e02a8 */
[----:B------:R-:W-:Y:S02]  /*0990*/  IMAD.IADD R243, R4, 0x1, R2 ;  /* 0x0000000104f37824 */ /* 0x000fe400078e0202 */
[----:B------:R-:W-:Y:S01]  /*09a0*/  IMAD.U32 R2, RZ, RZ, UR8 ;  /* 0x00000008ff027e24 */ /* 0x000fe2000f8e00ff */
[----:B------:R-:W-:Y:S01]  /*09b0*/  USHF.R.S32.HI UR8, URZ, 0x1f, UR37 ;  /* 0x0000001f3f087899 */ /* 0x000fe20008011425 */
[----:B------:R-:W-:Y:S02]  /*09c0*/  IMAD.IADD R8, R0, 0x1, R3 ;  /* 0x0000000100087824 */ /* 0x000fe400078e0203 */
[----:B------:R-:W-:Y:S01]  /*09d0*/  IMAD.U32 R3, RZ, RZ, UR9 ;  /* 0x00000009ff037e24 */ /* 0x000fe2000f8e00ff */
[----:B------:R2:W-:Y:S01]  /*09e0*/  STL [R1+0xa4], R2 ;  /* 0x0000a40201007387 */ /* 0x0005e20000100800 */
[----:B------:R-:W-:Y:S01]  /*09f0*/  IMAD.SHL.U32 R0, R10, 0x40, RZ ;  /* 0x000000400a007824 */ /* 0x000fe200078e00ff */
[----:B------:R-:W-:Y:S01]  /*0a00*/  LEA R8, R8, 0xc000, 0x1 ;  /* 0x0000c00008087811 */ /* 0x000fe200078e08ff */
[----:B------:R-:W-:Y:S01]  /*0a10*/  IMAD.U32 R4, RZ, RZ, UR8 ;  /* 0x00000008ff047e24 */ /* 0x000fe2000f8e00ff */
[----:B------:R3:W-:Y:S01]  /*0a20*/  STL [R1+0xa0], R3 ;  /* 0x0000a00301007387 */ /* 0x0007e20000100800 */
[----:B------:R-:W-:Y:S01]  /*0a30*/  USHF.R.S32.HI UR8, URZ, 0x1f, UR39 ;  /* 0x0000001f3f087899 */ /* 0x000fe20008011427 */
[----:B------:R-:W-:Y:S01]  /*0a40*/  LOP3.LUT R0, R0, 0xfffffe00, RZ, 0xc0, !PT ;  /* 0xfffffe0000007812 */ /* 0x000fe200078ec0ff */
[----:B------:R-:W-:Y:S01]  /*0a50*/  IMAD.SHL.U32 R243, R243, 0x2, RZ ;  /* 0x00000002f3f37824 */ /* 0x000fe200078e00ff */
[----:B-1----:R-:W-:-:S02]  /*0a60*/  IADD3 R13, R8, 0x2420, RZ ;  /* 0x00002420080d7810 */ /* 0x002fc40007ffe0ff */
[C---:B------:R-:W-:Y:S01]  /*0a70*/  @P1 IADD3 R13, R8.reuse, 0x23e0, RZ ;  /* 0x000023e0080d1810 */ /* 0x040fe20007ffe0ff */
[----:B------:R-:W-:Y:S01]  /*0a80*/  IMAD.U32 R10, RZ, RZ, UR8 ;  /* 0x00000008ff0a7e24 */ /* 0x000fe2000f8e00ff */
[C---:B------:R-:W-:Y:S01]  /*0a90*/  IADD3 R10, R8.reuse, 0x2020, RZ ;  /* 0x00002020080a7810 */ /* 0x040fe20007ffe0ff */
[C---:B------:R-:W-:Y:S01]  /*0aa0*/  IMAD.IADD R246, R243.reuse, 0x1, R245 ;  /* 0x00000001f3f67824 */ /* 0x040fe200078e02f5 */
[----:B------:R-:W-:Y:S01]  /*0ab0*/  @P1 IADD3 R10, R8, 0x1fe0, RZ ;  /* 0x00001fe0080a1810 */ /* 0x000fe20007ffe0ff */
[--C-:B------:R-:W-:Y:S02]  /*0ac0*/  IMAD.IADD R250, R243, 0x1, R247.reuse ;  /* 0x00000001f3fa7824 */ /* 0x100fe400078e02f7 */
[----:B------:R-:W-:Y:S02]  /*0ad0*/  IMAD.IADD R249, R246, 0x1, R247 ;  /* 0x00000001f6f97824 */ /* 0x000fe400078e02f7 */
[----:B--2---:R-:W-:Y:S01]  /*0ae0*/  IMAD.SHL.U32 R2, R14, 0x40, RZ ;  /* 0x000000400e027824 */ /* 0x004fe200078e00ff */
[----:B------:R-:W-:-:S02]  /*0af0*/  IADD3 R14, R8, 0x420, RZ ;  /* 0x00000420080e7810 */ /* 0x000fc40007ffe0ff */
[----:B------:R-:W-:Y:S02]  /*0b00*/  @P1 IADD3 R14, R8, 0x3e0, RZ ;  /* 0x000003e0080e1810 */ /* 0x000fe40007ffe0ff */
[----:B------:R-:W-:Y:S02]  /*0b10*/  LOP3.LUT R2, R2, 0x1c0, RZ, 0xc0, !PT ;  /* 0x000001c002027812 */ /* 0x000fe400078ec0ff */
[----:B---3--:R-:W-:Y:S02]  /*0b20*/  IADD3 R3, R18, -0x80, RZ ;  /* 0xffffff8012037810 */ /* 0x008fe40007ffe0ff */
[----:B------:R-:W-:Y:S02]  /*0b30*/  SHF.R.U32.HI R6, RZ, 0x3, R2 ;  /* 0x00000003ff067819 */ /* 0x000fe40000011602 */
[----:B------:R-:W-:Y:S02]  /*0b40*/  SHF.R.S32.HI R4, RZ, 0x1f, R3 ;  /* 0x0000001fff047819 */ /* 0x000fe40000011403 */
[----:B------:R-:W-:-:S02]  /*0b50*/  LOP3.LUT R7, R2, 0x8, R7, 0xf8, !PT ;  /* 0x0000000802077812 */ /* 0x000fc400078ef807 */
[----:B------:R-:W-:Y:S02]  /*0b60*/  LOP3.LUT R2, R6, R11, R2, 0x1e, !PT ;  /* 0x0000000b06027212 */ /* 0x000fe400078e1e02 */
[----:B------:R-:W-:Y:S01]  /*0b70*/  SHF.L.U64.HI R3, R3, 0x2, R4 ;  /* 0x0000000203037819 */ /* 0x000fe20000010204 */
[----:B------:R-:W-:Y:S01]  /*0b80*/  IMAD R4, R9, 0x400, R0 ;  /* 0x0000040009047824 */ /* 0x000fe200078e0200 */
[----:B------:R-:W-:Y:S01]  /*0b90*/  LOP3.LUT R172, R2, R0, RZ, 0xfc, !PT ;  /* 0x0000000002ac7212 */ /* 0x000fe200078efcff */
[----:B------:R-:W-:Y:S02]  /*0ba0*/  IMAD.MOV.U32 R0, RZ, RZ, 0x40 ;  /* 0x00000040ff007424 */ /* 0x000fe400078e00ff */
[----:B------:R1:W-:Y:S01]  /*0bb0*/  STL [R1+0x64], R3 ;  /* 0x0000640301007387 */ /* 0x0003e20000100800 */
[----:B------:R-:W-:Y:S02]  /*0bc0*/  IMAD.MOV.U32 R2, RZ, RZ, 0x440 ;  /* 0x00000440ff027424 */ /* 0x000fe400078e00ff */
[C---:B------:R-:W-:Y:S01]  /*0bd0*/  SEL R167, R0.reuse, 0xffffffc0, !P3 ;  /* 0xffffffc000a77807 */ /* 0x040fe20005800000 */
[----:B------:R-:W-:Y:S01]  /*0be0*/  STL [R1+0x6c], R8 ;  /* 0x00006c0801007387 */ /* 0x000fe20000100800 */
[----:B------:R-:W-:-:S02]  /*0bf0*/  SEL R0, R0, 0xffffffc0, !P2 ;  /* 0xffffffc000007807 */ /* 0x000fc40005000000 */
[----:B------:R-:W-:Y:S01]  /*0c00*/  SEL R2, R2, 0x3c0, !P2 ;  /* 0x000003c002027807 */ /* 0x000fe20005000000 */
[----:B------:R-:W-:Y:S02]  /*0c10*/  IMAD.IADD R167, R166, 0x1, R167 ;  /* 0x00000001a6a77824 */ /* 0x000fe400078e02a7 */
[----:B------:R-:W-:Y:S02]  /*0c20*/  IMAD.IADD R12, R0, 0x1, R8 ;  /* 0x00000001000c7824 */ /* 0x000fe400078e0208 */
[----:B------:R-:W-:Y:S02]  /*0c30*/  IMAD.IADD R244, R243, 0x1, R0 ;  /* 0x00000001f3f47824 */ /* 0x000fe400078e0200 */
[----:B------:R-:W-:Y:S01]  /*0c40*/  IMAD.IADD R168, R168, 0x1, R167 ;  /* 0x00000001a8a87824 */ /* 0x000fe200078e02a7 */
[----:B------:R-:W-:Y:S01]  /*0c50*/  STL [R1+0x80], R12 ;  /* 0x0000800c01007387 */ /* 0x000fe20000100800 */
[--C-:B------:R-:W-:Y:S02]  /*0c60*/  IMAD.IADD R245, R245, 0x1, R244.reuse ;  /* 0x00000001f5f57824 */ /* 0x100fe400078e02f4 */
[----:B------:R-:W-:Y:S01]  /*0c70*/  IMAD.IADD R248, R247, 0x1, R244 ;  /* 0x00000001f7f87824 */ /* 0x000fe200078e02f4 */
[----:B-1----:R-:W-:-:S02]  /*0c80*/  LOP3.LUT R3, R7, R6, RZ, 0x3c, !PT ;  /* 0x0000000607037212 */ /* 0x002fc400078e3cff */
[C---:B------:R-:W-:Y:S02]  /*0c90*/  IADD3 R6, R8.reuse, 0x2040, RZ ;  /* 0x0000204008067810 */ /* 0x040fe40007ffe0ff */
[----:B------:R-:W-:Y:S01]  /*0ca0*/  @P2 IADD3 R6, R8, 0x1fc0, RZ ;  /* 0x00001fc008062810 */ /* 0x000fe20007ffe0ff */
[----:B------:R-:W-:Y:S02]  /*0cb0*/  IMAD.IADD R173, R4, 0x1, R3 ;  /* 0x0000000104ad7824 */ /* 0x000fe400078e0203 */
[----:B------:R-:W-:Y:S02]  /*0cc0*/  IMAD.SHL.U32 R3, R5, 0x2, RZ ;  /* 0x0000000205037824 */ /* 0x000fe400078e00ff */
[----:B------:R-:W-:Y:S02]  /*0cd0*/  IMAD.IADD R5, R247, 0x1, R8 ;  /* 0x00000001f7057824 */ /* 0x000fe400078e0208 */
[----:B------:R-:W-:-:S03]  /*0ce0*/  IMAD.IADD R4, R8, 0x1, R2 ;  /* 0x0000000108047824 */ /* 0x000fc600078e0202 */
[----:B------:R1:W-:Y:S04]  /*0cf0*/  STL [R1+0x9c], R5 ;  /* 0x00009c0501007387 */ /* 0x0003e80000100800 */
        /* <DEDUP_REMOVED lines=17> */
.L_x_2011:
        /* <DEDUP_REMOVED lines=12> */
[----:B--23--:R-:W-:Y:S01]  /*0ed0*/  IMAD.U32 R4, RZ, RZ, UR12 ;  /* 0x0000000cff047e24 */ /* 0x00cfe2000f8e00ff */
        /* <DEDUP_REMOVED lines=41> */
.L_x_1933:
        /* <DEDUP_REMOVED lines=30> */
[----:B------:R-:W-:Y:S02]  /*1350*/  USEL UR42, UR10, UR8, !UP3 ;  /* 0x000000080a2a7287 */ /* 0x000fe4000d800000 */
[----:B------:R-:W-:Y:S02]  /*1360*/  @UP3 UIADD3 UR38, UR9, UR7, URZ ;  /* 0x0000000709263290 */ /* 0x000fe4000fffe03f */
[----:B------:R-:W-:-:S02]  /*1370*/  UIADD3 UR7, UR12, 0x80, UR21 ;  /* 0x000000800c077890 */ /* 0x000fc4000fffe015 */
[----:B------:R-:W-:Y:S02]  /*1380*/  ULDC UR13, c[0x0][0x2e4] ;  /* 0x0000b900000d7ab9 */ /* 0x000fe40000000800 */
[----:B------:R-:W-:Y:S02]  /*1390*/  UIADD3 UR8, UR12, 0x7f, URZ ;  /* 0x0000007f0c087890 */ /* 0x000fe4000fffe03f */
[----:B------:R-:W-:Y:S02]  /*13a0*/  UIADD3 UR7, UR7, UR13, -UR6 ;  /* 0x0000000d07077290 */ /* 0x000fe4000fffe806 */
[----:B-1----:R-:W-:Y:S02]  /*13b0*/  UISETP.NE.AND UP0, UPT, UR25, -0x1, UPT ;  /* 0xffffffff1900788c */ /* 0x002fe4000bf05270 */
[----:B------:R-:W-:Y:S02]  /*13c0*/  USHF.R.S32.HI UR9, URZ, 0x1f, UR8 ;  /* 0x0000001f3f097899 */ /* 0x000fe40008011408 */
[----:B------:R-:W-:-:S02]  /*13d0*/  UIADD3 UR7, UR7, 0x7f, URZ ;  /* 0x0000007f07077890 */ /* 0x000fc4000fffe03f */
[----:B------:R-:W-:Y:S01]  /*13e0*/  ULEA.HI UR14, UR9, UR8, URZ, 0x7 ;  /* 0x00000008090e7291 */ /* 0x000fe2000f8f383f */
[----:B------:R-:W-:Y:S01]  /*13f0*/  PLOP3.LUT P1, PT, PT, PT, UP0, 0x80, 0x0 ;  /* 0x000000000000781c */ /* 0x000fe20003f2f008 */
[----:B------:R-:W-:Y:S02]  /*1400*/  USHF.R.S32.HI UR8, URZ, 0x1f, UR7 ;  /* 0x0000001f3f087899 */ /* 0x000fe40008011407 */
[----:B------:R-:W-:Y:S02]  /*1410*/  ULDC.64 UR10, c[0x0][0x198] ;  /* 0x00006600000a7ab9 */ /* 0x000fe40000000a00 */
[----:B------:R-:W-:Y:S02]  /*1420*/  ULEA.HI UR13, UR8, UR7, URZ, 0x7 ;  /* 0x00000007080d7291 */ /* 0x000fe4000f8f383f */
[----:B------:R-:W-:-:S04]  /*1430*/  @UP0 UIADD3 UR7, UR20, UR25, URZ ;  /* 0x0000001914070290 */ /* 0x000fc8000fffe03f */
        /* <DEDUP_REMOVED lines=22> */
.L_x_1935:
        /* <DEDUP_REMOVED lines=18> */
.L_x_1936:
        /* <DEDUP_REMOVED lines=73> */
.L_x_1937:
[----:B------:R-:W-:Y:S02]  /*1b50*/  UMOV UR13, UR56 ;  /* 0x00000038000d7c82 */ /* 0x000fe40008000000 */
.L_x_1938:
[----:B------:R-:W2:Y:S04]  /*1b60*/  LDL.64 R4, [R1] ;  /* 0x0000000001047983 */ /* 0x000ea80000100a00 */
[----:B------:R1:W2:Y:S01]  /*1b70*/  LDL.64 R22, [R1] ;  /* 0x0000000001167983 */ /* 0x0002a20000100a00 */
        /* <DEDUP_REMOVED lines=81> */
[----:B------:R-:W-:Y:S02]  /*2090*/  IMAD.IADD R2, R5, 0x1, R2 ;  /* 0x0000000105027824 */ /* 0x000fe400078e0202 */
[----:B------:R2:W-:Y:S03]  /*20a0*/  STL [R1+0x14], R21 ;  /* 0x0000141501007387 */ /* 0x0005e60000100800 */
[----:B------:R-:W-:Y:S01]  /*20b0*/  LEA.HI.X R24, R4, c[0x0][0x334], R2, 0x1, P3 ;  /* 0x0000cd0004187a11 */ /* 0x000fe200018f0c02 */
[----:B------:R2:W-:Y:S04]  /*20c0*/  STL [R1+0xc], R13 ;  /* 0x00000c0d01007387 */ /* 0x0005e80000100800 */
[----:B------:R2:W-:Y:S04]  /*20d0*/  STL [R1+0x8], R15 ;  /* 0x0000080f01007387 */ /* 0x0005e80000100800 */
[----:B------:R2:W-:Y:S01]  /*20e0*/  STL [R1+0x10], R24 ;  /* 0x0000101801007387 */ /* 0x0005e20000100800 */
[----:B-1--4-:R-:W-:Y:S05]  /*20f0*/  @P0 BRA `(.L_x_1939) ;  /* 0x00000b3000000947 */ /* 0x012fea0003800000 */
[----:B------:R-:W-:Y:S02]  /*2100*/  @UP0 UIADD3 UR7, UR20, UR25, URZ ;  /* 0x0000001914070290 */ /* 0x000fe4000fffe03f */
[----:B------:R-:W-:-:S02]  /*2110*/  ULDC.64 UR10, c[0x0][0x3a0] ;  /* 0x0000e800000a7ab9 */ /* 0x000fc40000000a00 */
        /* <DEDUP_REMOVED lines=16> */
.L_x_1940:
        /* <DEDUP_REMOVED lines=18> */
.L_x_1941:
        /* <DEDUP_REMOVED lines=29> */
.L_x_1943:
[----:B------:R-:W-:Y:S05]  /*2510*/  BSYNC B0 ;  /* 0x0000000000007941 */ /* 0x000fea0003800000 */
.L_x_1942:
        /* <DEDUP_REMOVED lines=15> */
.L_x_1945:
[----:B------:R-:W-:Y:S05]  /*2610*/  BSYNC B0 ;  /* 0x0000000000007941 */ /* 0x000fea0003800000 */
.L_x_1944:
        /* <DEDUP_REMOVED lines=15> */
.L_x_1947:
[----:B------:R-:W-:Y:S05]  /*2710*/  BSYNC B0 ;  /* 0x0000000000007941 */ /* 0x000fea0003800000 */
.L_x_1946:
        /* <DEDUP_REMOVED lines=14> */
.L_x_1949:
[----:B------:R-:W-:Y:S05]  /*2800*/  BSYNC B0 ;  /* 0x0000000000007941 */ /* 0x000fea0003800000 */
.L_x_1948:
        /* <DEDUP_REMOVED lines=25> */
.L_x_1951:
[----:B------:R-:W-:Y:S05]  /*29a0*/  BSYNC B0 ;  /* 0x0000000000007941 */ /* 0x000fea0003800000 */
.L_x_1950:
        /* <DEDUP_REMOVED lines=13> */
.L_x_1953:
[----:B------:R-:W-:Y:S05]  /*2a80*/  BSYNC B0 ;  /* 0x0000000000007941 */ /* 0x000fea0003800000 */
.L_x_1952:
        /* <DEDUP_REMOVED lines=13> */
.L_x_1955:
[----:B------:R-:W-:Y:S05]  /*2b60*/  BSYNC B0 ;  /* 0x0000000000007941 */ /* 0x000fea0003800000 */
.L_x_1954:
        /* <DEDUP_REMOVED lines=12> */
.L_x_1939:
[----:B------:R-:W3:Y:S01]  /*2c30*/  LDL R7, [R1+0x60] ;  /* 0x0000600001077983 */ /* 0x000ee20000100800 */
        /* <DEDUP_REMOVED lines=9> */
[----:B---3--:R-:W-:-:S12]  /*2cd0*/  IMAD.SHL.U32 R2, R7, 0x2, RZ ;  /* 0x0000000207027824 */ /* 0x008fd800078e00ff */
        /* <DEDUP_REMOVED lines=11> */
.L_x_1958:
[----:B------:R-:W-:Y:S05]  /*2d90*/  BSYNC B0 ;  /* 0x0000000000007941 */ /* 0x000fea0003800000 */
.L_x_1957:
        /* <DEDUP_REMOVED lines=8> */
[----:B----4-:R-:W-:Y:S02]  /*2e20*/  IMAD.MOV.U32 R5, RZ, RZ, c[0x0][0x370] ;  /* 0x0000dc00ff057624 */ /* 0x010fe400078e00ff */
[----:B------:R-:W-:-:S03]  /*2e30*/  IMAD.MOV.U32 R6, RZ, RZ, c[0x0][0x374] ;  /* 0x0000dd00ff067624 */ /* 0x000fc600078e00ff */
[----:B------:R-:W-:-:S04]  /*2e40*/  LEA R4, P1, R5, R21, 0x6 ;  /* 0x0000001505047211 */ /* 0x000fc800078230ff */
[----:B------:R-:W-:-:S05]  /*2e50*/  LEA.HI.X R5, R5, R24, R6, 0x6, P1 ;  /* 0x0000001805057211 */ /* 0x000fca00008f3406 */
[----:B------:R-:W-:Y:S01]  /*2e60*/  @!PT LDS RZ, [RZ] ;  /* 0x00000000fffff984 */ /* 0x000fe20000000800 */
[----:B------:R-:W-:Y:S01]  /*2e70*/  @!PT LDS RZ, [RZ] ;  /* 0x00000000fffff984 */ /* 0x000fe20000000800 */
[----:B------:R-:W-:Y:S01]  /*2e80*/  @!PT LDS RZ, [RZ] ;  /* 0x00000000fffff984 */ /* 0x000fe20000000800 */
[----:B------:R4:W-:Y:S04]  /*2e90*/  LDGSTS.E.BYPASS.LTC128B.128 [R2+0x9000], [R4.64] ;  /* 0x0900000004027fae */ /* 0x0009e8000b901d56 */
.L_x_1960:
[----:B------:R-:W-:Y:S05]  /*2ea0*/  BSYNC B0 ;  /* 0x0000000000007941 */ /* 0x000fea0003800000 */
.L_x_1959:
        /* <DEDUP_REMOVED lines=16> */
.L_x_1962:
[----:B------:R-:W-:Y:S05]  /*2fb0*/  BSYNC B0 ;  /* 0x0000000000007941 */ /* 0x000fea0003800000 */
.L_x_1961:
        /* <DEDUP_REMOVED lines=8> */
[----:B----4-:R-:W4:Y:S01]  /*3040*/  LDL R4, [R1+0xa4] ;  /* 0x0000a40001047983 */ /* 0x010f220000100800 */
[----:B------:R-:W-:Y:S02]  /*3050*/  MOV R6, c[0x0][0x370] ;  /* 0x0000dc0000067a02 */ /* 0x000fe40000000f00 */
[----:B------:R-:W-:Y:S01]  /*3060*/  MOV R5, R24 ;  /* 0x0000001800057202 */ /* 0x000fe20000000f00 */
[----:B----4-:R4:W5:Y:S02]  /*3070*/  R2UR UR9, R4 ;  /* 0x00000000040973c2 */ /* 0x01096400000e0000 */
[----:B----4-:R-:W-:-:S05]  /*3080*/  MOV R4, R21 ;  /* 0x0000001500047202 */ /* 0x010fca0000000f00 */
[----:B------:R-:W-:-:S05]  /*3090*/  IMAD.WIDE.U32 R4, R6, 0xc0, R4 ;  /* 0x000000c006047825 */ /* 0x000fca00078e0004 */
[----:B-----5:R-:W-:-:S05]  /*30a0*/  IADD3 R5, R5, UR9, RZ ;  /* 0x0000000905057c10 */ /* 0x020fca000fffe0ff */
[----:B------:R-:W-:Y:S01]  /*30b0*/  @!PT LDS RZ, [RZ] ;  /* 0x00000000fffff984 */ /* 0x000fe20000000800 */
[----:B------:R-:W-:Y:S01]  /*30c0*/  @!PT LDS RZ, [RZ] ;  /* 0x00000000fffff984 */ /* 0x000fe20000000800 */
[----:B------:R-:W-:Y:S01]  /*30d0*/  @!PT LDS RZ, [RZ] ;  /* 0x00000000fffff984 */ /* 0x000fe20000000800 */
[----:B------:R4:W-:Y:S02]  /*30e0*/  LDGSTS.E.BYPASS.LTC128B.128 [R2+0xb000], [R4.64] ;  /* 0x0b00000004027fae */ /* 0x0009e4000b901d56 */
.L_x_1964:
[----:B------:R-:W-:Y:S05]  /*30f0*/  BSYNC B0 ;  /* 0x0000000000007941 */ /* 0x000fea0003800000 */
.L_x_1963:
[----:B------:R-:W-:Y:S01]  /*3100*/  PLOP3.LUT P2, PT, PT, PT, UP0, 0x80, 0x0 ;  /* 0x000000000000781c */ /* 0x000fe20003f4f008 */
[----:B------:R-:W-:Y:S01]  /*3110*/  BSSY B0, `(.L_x_1965) ;  /* 0x0000015000007945 */ /* 0x000fe20003800000 */
[----:B----4-:R-:W-:-:S04]  /*3120*/  IADD3 R4, R7, 0x2000, RZ ;  /* 0x0000200007047810 */ /* 0x010fc80007ffe0ff */
        /* <DEDUP_REMOVED lines=19> */
.L_x_1966:
[----:B------:R-:W-:Y:S05]  /*3260*/  BSYNC B0 ;  /* 0x0000000000007941 */ /* 0x000fea0003800000 */
.L_x_1965:
        /* <DEDUP_REMOVED lines=20> */
.L_x_1968:
[----:B------:R-:W-:Y:S05]  /*33b0*/  BSYNC B0 ;  /* 0x0000000000007941 */ /* 0x000fea0003800000 */
.L_x_1967:
        /* <DEDUP_REMOVED lines=20> */
.L_x_1970:
[----:B------:R-:W-:Y:S05]  /*3500*/  BSYNC B0 ;  /* 0x0000000000007941 */ /* 0x000fea0003800000 */
.L_x_1969:
        /* <DEDUP_REMOVED lines=23> */
.L_x_1972:
[----:B------:R-:W-:Y:S05]  /*3680*/  BSYNC B0 ;  /* 0x0000000000007941 */ /* 0x000fea0003800000 */
.L_x_1971:
        /* <DEDUP_REMOVED lines=27> */
[----:B------:R-:W2:Y:S03]  /*3840*/  @!P1 LDG.E R24, [R8.64] ;  /* 0x0000001608189981 */ /* 0x000ea6000c1e1900 */
[----:B------:R-:W-:-:S05]  /*3850*/  IADD3.X R5, R5, UR14, RZ, P0, !PT ;  /* 0x0000000e05057c10 */ /* 0x000fca00087fe4ff */
[----:B------:R1:W5:Y:S04]  /*3860*/  @!P3 LDG.E R25, [R4.64+0x100] ;  /* 0x000100160419b981 */ /* 0x000368000c1e1900 */
        /* <DEDUP_REMOVED lines=10> */
[----:B--2---:R1:W-:Y:S04]  /*3910*/  STL [R1+0x1c], R24 ;  /* 0x00001c1801007387 */ /* 0x0043e80000100800 */
[----:B-----5:R1:W-:Y:S04]  /*3920*/  STL [R1+0x18], R25 ;  /* 0x0000181901007387 */ /* 0x0203e80000100800 */
        /* <DEDUP_REMOVED lines=18> */
.L_x_1974:
[----:B------:R-:W-:Y:S05]  /*3a50*/  BSYNC B0 ;  /* 0x0000000000007941 */ /* 0x000fea0003800000 */
.L_x_1973:
        /* <DEDUP_REMOVED lines=21> */
.L_x_1976:
[----:B------:R-:W-:Y:S05]  /*3bb0*/  BSYNC B0 ;  /* 0x0000000000007941 */ /* 0x000fea0003800000 */
.L_x_1975:
        /* <DEDUP_REMOVED lines=21> */
.L_x_1978:
[----:B------:R-:W-:Y:S05]  /*3d10*/  BSYNC B0 ;  /* 0x0000000000007941 */ /* 0x000fea0003800000 */
.L_x_1977:
        /* <DEDUP_REMOVED lines=21> */
.L_x_1980:
[----:B------:R-:W-:Y:S05]  /*3e70*/  BSYNC B0 ;  /* 0x0000000000007941 */ /* 0x000fea0003800000 */
.L_x_1979:
        /* <DEDUP_REMOVED lines=29> */
.L_x_1982:
[----:B------:R-:W-:Y:S05]  /*4050*/  BSYNC B0 ;  /* 0x0000000000007941 */ /* 0x000fea0003800000 */
.L_x_1981:
        /* <DEDUP_REMOVED lines=20> */
.L_x_1984:
[----:B------:R-:W-:Y:S05]  /*41a0*/  BSYNC B0 ;  /* 0x0000000000007941 */ /* 0x000fea0003800000 */
.L_x_1983:
        /* <DEDUP_REMOVED lines=20> */
.L_x_1986:
[----:B------:R-:W-:Y:S05]  /*42f0*/  BSYNC B0 ;  /* 0x0000000000007941 */ /* 0x000fea0003800000 */
.L_x_1985:
        /* <DEDUP_REMOVED lines=19> */
.L_x_1988:
[----:B------:R-:W-:Y:S05]  /*4430*/  BSYNC B0 ;  /* 0x0000000000007941 */ /* 0x000fea0003800000 */
.L_x_1987:
[----:B------:R-:W-:Y:S01]  /*4440*/  LEA.HI R0, R20, R19, RZ, 0x4 ;  /* 0x0000001314007211 */ /* 0x000fe200078f20ff */
[----:B------:R-:W-:Y:S01]  /*4450*/  IMAD.SHL.U32 R6, R21, 0x4, RZ ;  /* 0x0000000415067824 */ /* 0x000fe200078e00ff */
[----:B------:R-:W0:Y:S01]  /*4460*/  LDGDEPBAR ;  /* 0x00000000000079af */ /* 0x000e220000000000 */
[----:B------:R-:W-:Y:S01]  /*4470*/  IMAD.MOV.U32 R171, RZ, RZ, 0x20 ;  /* 0x00000020ffab7424 */ /* 0x000fe200078e00ff */
[----:B------:R-:W-:Y:S01]  /*4480*/  LOP3.LUT R0, R0, 0xfffffff0, RZ, 0xc0, !PT ;  /* 0xfffffff000007812 */ /* 0x000fe200078ec0ff */
[----:B------:R-:W-:Y:S01]  /*4490*/  IMAD.MOV.U32 R165, RZ, RZ, 0x40 ;  /* 0x00000040ffa57424 */ /* 0x000fe200078e00ff */
[----:B------:R-:W-:Y:S01]  /*44a0*/  MOV R252, R174 ;  /* 0x000000ae00fc7202 */ /* 0x000fe20000000f00 */
[----:B------:R-:W-:Y:S01]  /*44b0*/  CS2R R126, SRZ ;  /* 0x00000000007e7805 */ /* 0x000fe2000001ff00 */
[----:B------:R-:W-:Y:S01]  /*44c0*/  CS2R R124, SRZ ;  /* 0x00000000007c7805 */ /* 0x000fe2000001ff00 */
[----:B------:R-:W-:Y:S01]  /*44d0*/  IMAD.IADD R0, R19, 0x1, -R0 ;  /* 0x0000000113007824 */ /* 0x000fe200078e0a00 */
[----:B------:R-:W-:Y:S01]  /*44e0*/  CS2R R130, SRZ ;  /* 0x0000000000827805 */ /* 0x000fe2000001ff00 */
[----:B------:R-:W-:Y:S01]  /*44f0*/  CS2R R128, SRZ ;  /* 0x0000000000807805 */ /* 0x000fe2000001ff00 */
[----:B------:R-:W-:Y:S01]  /*4500*/  CS2R R122, SRZ ;  /* 0x00000000007a7805 */ /* 0x000fe2000001ff00 */
[----:B------:R-:W-:Y:S01]  /*4510*/  CS2R R120, SRZ ;  /* 0x0000000000787805 */ /* 0x000fe2000001ff00 */
[----:B-1234-:R-:W-:Y:S01]  /*4520*/  SHF.R.S32.HI R2, RZ, 0x1f, R0 ;  /* 0x0000001fff027819 */ /* 0x01efe20000011400 */
        /* <DEDUP_REMOVED lines=23> */
[----:B------:R-:W-:Y:S01]  /*46a0*/  IADD3 R0, R172, 0x2000, RZ ;  /* 0x00002000ac007810 */ /* 0x000fe20007ffe0ff */
[----:B------:R-:W-:Y:S01]  /*46b0*/  IMAD.MOV.U32 R2, RZ, RZ, c[0x0][0x22c] ;  /* 0x00008b00ff027624 */ /* 0x000fe200078e00ff */
[----:B------:R-:W-:Y:S01]  /*46c0*/  CS2R R88, SRZ ;  /* 0x0000000000587805 */ /* 0x000fe2000001ff00 */
[----:B------:R-:W-:Y:S01]  /*46d0*/  CS2R R86, SRZ ;  /* 0x0000000000567805 */ /* 0x000fe2000001ff00 */
[----:B------:R-:W-:Y:S01]  /*46e0*/  SEL R0, R0, R172, !P2 ;  /* 0x000000ac00007207 */ /* 0x000fe20005000000 */
[----:B------:R-:W-:Y:S01]  /*46f0*/  IMAD R2, R2, c[0x0][0x1c0], RZ ;  /* 0x0000700002027a24 */ /* 0x000fe200078e02ff */
[----:B------:R-:W-:Y:S01]  /*4700*/  CS2R R84, SRZ ;  /* 0x0000000000547805 */ /* 0x000fe2000001ff00 */
[----:B------:R-:W-:Y:S01]  /*4710*/  CS2R R78, SRZ ;  /* 0x00000000004e7805 */ /* 0x000fe2000001ff00 */
[----:B------:R-:W-:Y:S01]  /*4720*/  CS2R R76, SRZ ;  /* 0x00000000004c7805 */ /* 0x000fe2000001ff00 */
[----:B------:R-:W-:Y:S01]  /*4730*/  IMAD.SHL.U32 R164, R0, 0x2, RZ ;  /* 0x0000000200a47824 */ /* 0x000fe200078e00ff */
[C---:B------:R-:W-:Y:S01]  /*4740*/  SHF.L.U32 R5, R2.reuse, 0x4, RZ ;  /* 0x0000000402057819 */ /* 0x040fe200000006ff */
[----:B------:R-:W-:Y:S01]  /*4750*/  IMAD.SHL.U32 R4, R2, 0x8, RZ ;  /* 0x0000000802047824 */ /* 0x000fe200078e00ff */
[----:B------:R-:W-:Y:S01]  /*4760*/  CS2R R82, SRZ ;  /* 0x0000000000527805 */ /* 0x000fe2000001ff00 */
[----:B------:R-:W-:Y:S01]  /*4770*/  CS2R R80, SRZ ;  /* 0x0000000000507805 */ /* 0x000fe2000001ff00 */
[----:B------:R-:W-:Y:S01]  /*4780*/  IADD3 R0, R5, 0x20, RZ ;  /* 0x0000002005007810 */ /* 0x000fe20007ffe0ff */
[----:B------:R-:W-:Y:S01]  /*4790*/  CS2R R74, SRZ ;  /* 0x00000000004a7805 */ /* 0x000fe2000001ff00 */
[----:B------:R-:W-:Y:S01]  /*47a0*/  SHF.L.U64.HI R5, R21, 0x2, R15 ;  /* 0x0000000215057819 */ /* 0x000fe2000001020f */
[----:B------:R-:W-:Y:S01]  /*47b0*/  CS2R R72, SRZ ;  /* 0x0000000000487805 */ /* 0x000fe2000001ff00 */
[----:B------:R-:W-:Y:S01]  /*47c0*/  CS2R R70, SRZ ;  /* 0x0000000000467805 */ /* 0x000fe2000001ff00 */
[C---:B------:R-:W-:Y:S01]  /*47d0*/  IMAD.IADD R0, R4.reuse, 0x1, R0 ;  /* 0x0000000104007824 */ /* 0x040fe200078e0200 */
[----:B------:R-:W-:Y:S01]  /*47e0*/  CS2R R68, SRZ ;  /* 0x0000000000447805 */ /* 0x000fe2000001ff00 */
[----:B------:R-:W-:Y:S01]  /*47f0*/  SEL R171, R171, 0xffffffe0, !P0 ;  /* 0xffffffe0abab7807 */ /* 0x000fe20004000000 */
[----:B------:R-:W-:Y:S01]  /*4800*/  ULDC UR13, c[0x0][0x2e4] ;  /* 0x0000b900000d7ab9 */ /* 0x000fe20000000800 */
[----:B------:R-:W-:Y:S01]  /*4810*/  IMAD.IADD R0, R4, 0x1, R0 ;  /* 0x0000000104007824 */ /* 0x000fe200078e0200 */
[----:B------:R-:W-:-:S04]  /*4820*/  SEL R165, R165, 0xffffffc0, !P1 ;  /* 0xffffffc0a5a57807 */ /* 0x000fc80004800000 */
[----:B------:R-:W-:-:S05]  /*4830*/  IADD3 R0, R4, R0, RZ ;  /* 0x0000000004007210 */ /* 0x000fca0007ffe0ff */
[----:B------:R-:W-:-:S05]  /*4840*/  IMAD.IADD R0, R4, 0x1, R0 ;  /* 0x0000000104007824 */ /* 0x000fca00078e0200 */
[----:B------:R1:W-:Y:S02]  /*4850*/  STL [R1+0x48], R0 ;  /* 0x0000480001007387 */ /* 0x0003e40000100800 */
[----:B-1----:R-:W-:-:S05]  /*4860*/  IMAD.IADD R0, R4, 0x1, R0 ;  /* 0x0000000104007824 */ /* 0x002fca00078e0200 */
[----:B------:R1:W-:Y:S02]  /*4870*/  STL [R1+0x44], R0 ;  /* 0x0000440001007387 */ /* 0x0003e40000100800 */
[----:B-1----:R-:W-:-:S05]  /*4880*/  IMAD.IADD R0, R4, 0x1, R0 ;  /* 0x0000000104007824 */ /* 0x002fca00078e0200 */
[C---:B------:R-:W-:Y:S01]  /*4890*/  IADD3 R2, R4.reuse, R0, RZ ;  /* 0x0000000004027210 */ /* 0x040fe20007ffe0ff */
[----:B------:R1:W-:Y:S04]  /*48a0*/  STL [R1+0x40], R0 ;  /* 0x0000400001007387 */ /* 0x0003e80000100800 */
[----:B------:R2:W-:Y:S04]  /*48b0*/  STL [R1+0x5c], R5 ;  /* 0x00005c0501007387 */ /* 0x0005e80000100800 */
[----:B------:R3:W-:Y:S04]  /*48c0*/  STL [R1+0x3c], R2 ;  /* 0x00003c0201007387 */ /* 0x0007e80000100800 */
[----:B------:R-:W-:Y:S01]  /*48d0*/  STL [R1+0x58], R6 ;  /* 0x0000580601007387 */ /* 0x000fe20000100800 */
[----:B-1----:R-:W-:Y:S01]  /*48e0*/  IADD3 R0, R21, -0x80, RZ ;  /* 0xffffff8015007810 */ /* 0x002fe20007ffe0ff */
[----:B--2---:R-:W-:-:S04]  /*48f0*/  IMAD.IADD R5, R4, 0x1, R2 ;  /* 0x0000000104057824 */ /* 0x004fc800078e0202 */
[----:B---3--:R-:W-:Y:S01]  /*4900*/  IMAD.SHL.U32 R2, R0, 0x4, RZ ;  /* 0x0000000400027824 */ /* 0x008fe200078e00ff */
[C---:B------:R-:W-:Y:S01]  /*4910*/  IADD3 R0, R4.reuse, R5, RZ ;  /* 0x0000000504007210 */ /* 0x040fe20007ffe0ff */
[----:B------:R-:W-:Y:S04]  /*4920*/  STL [R1+0x38], R5 ;  /* 0x0000380501007387 */ /* 0x000fe80000100800 */
[----:B------:R-:W-:Y:S04]  /*4930*/  STL [R1+0x54], R2 ;  /* 0x0000540201007387 */ /* 0x000fe80000100800 */
        /* <DEDUP_REMOVED lines=9> */
.L_x_1993:
[----:B------:R-:W0:Y:S01]  /*49d0*/  LDGDEPBAR ;  /* 0x00000000000079af */ /* 0x000e220000000000 */
[----:B-1----:R-:W-:Y:S01]  /*49e0*/  IADD3 R0, R170, R171, RZ ;  /* 0x000000abaa007210 */ /* 0x002fe20007ffe0ff */
[----:B------:R-:W-:Y:S01]  /*49f0*/  USHF.L.U32 UR11, UR19, 0x7, URZ ;  /* 0x00000007130b7899 */ /* 0x000fe2000800063f */
[----:B------:R-:W-:Y:S03]  /*4a00*/  MOV R199, R197 ;  /* 0x000000c500c77202 */ /* 0x000fe60000000f00 */
[----:B------:R-:W-:Y:S02]  /*4a10*/  UIADD3 UR10, UR11, UR12, URZ ;  /* 0x0000000c0b0a7290 */ /* 0x000fe4000fffe03f */
[----:B------:R-:W2:Y:S02]  /*4a20*/  LDL R181, [R1+0x58] ;  /* 0x0000580001b57983 */ /* 0x000ea40000100800 */
[----:B------:R-:W-:Y:S02]  /*4a30*/  UIADD3 UR8, -UR6, 0x80, UR10 ;  /* 0x0000008006087890 */ /* 0x000fe4000fffe10a */
[----:B------:R-:W3:Y:S02]  /*4a40*/  LDL R2, [R1+0x5c] ;  /* 0x00005c0001027983 */ /* 0x000ee40000100800 */
        /* <DEDUP_REMOVED lines=20> */
[-C--:B------:R-:W-:Y:S07]  /*4b90*/  HMMA.16816.F32 R20, R64, R32.reuse, RZ ;  /* 0x000000204014723c */ /* 0x080fee00000018ff */
[----:B------:R-:W1:Y:S01]  /*4ba0*/  LDSM.16.M88.4 R152, [R169+0xd000] ;  /* 0x00d00000a998783b */ /* 0x000e620000000200 */
[C---:B------:R-:W-:Y:S07]  /*4bb0*/  HMMA.16816.F32 R24, R60.reuse, R32, RZ ;  /* 0x000000203c18723c */ /* 0x040fee00000018ff */
[----:B------:R-:W1:Y:S01]  /*4bc0*/  LDSM.16.M88.4 R156, [R169+0xd800] ;  /* 0x00d80000a99c783b */ /* 0x000e620000000200 */
[-C--:B----4-:R-:W-:Y:S01]  /*4bd0*/  IADD3 R0, R0, R165.reuse, RZ ;  /* 0x000000a500007210 */ /* 0x090fe20007ffe0ff */
        /* <DEDUP_REMOVED lines=22> */
[----:B------:R-:W4:Y:S04]  /*4d40*/  LDSM.16.M88.4 R148, [R148+0x2000] ;  /* 0x002000009494783b */ /* 0x000f280000000200 */
[-C--:B------:R-:W-:Y:S08]  /*4d50*/  HMMA.16816.F32 R36, R136, R152.reuse, R36 ;  /* 0x000000988824723c */ /* 0x080ff00000001824 */
[C---:B------:R-:W-:Y:S08]  /*4d60*/  HMMA.16816.F32 R40, R144.reuse, R152, R40 ;  /* 0x000000989028723c */ /* 0x040ff00000001828 */
[-C--:B------:R-:W-:Y:S08]  /*4d70*/  HMMA.16816.F32 R44, R144, R154.reuse, R44 ;  /* 0x0000009a902c723c */ /* 0x080ff0000000182c */
[C---:B------:R-:W-:Y:S01]  /*4d80*/  HMMA.16816.F32 R48, R136.reuse, R154, R48 ;  /* 0x0000009a8830723c */ /* 0x040fe20000001830 */
[----:B------:R-:W2:Y:S07]  /*4d90*/  LDSM.16.M88.4 R152, [R167+0xc800] ;  /* 0x00c80000a798783b */ /* 0x000eae0000000200 */
[-C--:B------:R-:W-:Y:S08]  /*4da0*/  HMMA.16816.F32 R52, R136, R156.reuse, R52 ;  /* 0x0000009c8834723c */ /* 0x080ff00000001834 */
[C---:B------:R-:W-:Y:S08]  /*4db0*/  HMMA.16816.F32 R56, R144.reuse, R156, R56 ;  /* 0x0000009c9038723c */ /* 0x040ff00000001838 */
[-C--:B------:R-:W-:Y:S01]  /*4dc0*/  HMMA.16816.F32 R60, R144, R158.reuse, R60 ;  /* 0x0000009e903c723c */ /* 0x080fe2000000183c */
[----:B------:R-:W2:Y:S07]  /*4dd0*/  LDSM.16.M88.4 R144, [R167+0xd000] ;  /* 0x00d00000a790783b */ /* 0x000eae0000000200 */
[----:B------:R-:W-:Y:S01]  /*4de0*/  HMMA.16816.F32 R64, R136, R158, R64 ;  /* 0x0000009e8840723c */ /* 0x000fe20000001840 */
[----:B------:R-:W-:Y:S07]  /*4df0*/  LDSM.16.M88.4 R136, [R0] ;  /* 0x000000000088783b */ /* 0x000fee0000000200 */
[-C--:B-1----:R-:W-:Y:S01]  /*4e00*/  HMMA.16816.F32 R4, R132, R140.reuse, R4 ;  /* 0x0000008c8404723c */ /* 0x082fe20000001804 */
[----:B------:R-:W1:Y:S07]  /*4e10*/  LDSM.16.M88.4 R156, [R168+0xc000] ;  /* 0x00c00000a89c783b */ /* 0x000e6e0000000200 */
[C---:B----4-:R-:W-:Y:S08]  /*4e20*/  HMMA.16816.F32 R8, R148.reuse, R140, R8 ;  /* 0x0000008c9408723c */ /* 0x050ff00000001808 */
[-C--:B------:R-:W-:Y:S08]  /*4e30*/  HMMA.16816.F32 R12, R148, R142.reuse, R12 ;  /* 0x0000008e940c723c */ /* 0x080ff0000000180c */
[C---:B------:R-:W-:Y:S01]  /*4e40*/  HMMA.16816.F32 R16, R132.reuse, R142, R16 ;  /* 0x0000008e8410723c */ /* 0x040fe20000001810 */
[----:B------:R-:W4:Y:S07]  /*4e50*/  LDSM.16.M88.4 R140, [R0+0x2000] ;  /* 0x00200000008c783b */ /* 0x000f2e0000000200 */
[-C--:B--2---:R-:W-:Y:S08]  /*4e60*/  HMMA.16816.F32 R20, R132, R152.reuse, R20 ;  /* 0x000000988414723c */ /* 0x084ff00000001814 */
        /* <DEDUP_REMOVED lines=33> */
[----:B------:R-:W1:Y:S01]  /*5080*/  MUFU.TANH R155, R6 ;  /* 0x00000006009b7308 */ /* 0x000e620000002400 */
[----:B------:R-:W-:Y:S09]  /*5090*/  FMUL.FTZ R19, R19, c[0x0][0x2ec] ;  /* 0x0000bb0013137a20 */ /* 0x000ff20000410000 */
[----:B------:R3:W1:Y:S01]  /*50a0*/  MUFU.TANH R162, R9 ;  /* 0x0000000900a27308 */ /* 0x0006620000002400 */
[----:B----4-:R-:W-:Y:S09]  /*50b0*/  IADD3 R8, P0, R181, UR17, RZ ;  /* 0x00000011b5087c10 */ /* 0x010ff2000ff1e0ff */
[----:B------:R4:W1:Y:S10]  /*50c0*/  MUFU.TANH R154, R7 ;  /* 0x00000007009a7308 */ /* 0x0008740000002400 */
[----:B------:R-:W1:Y:S01]  /*50d0*/  MUFU.TANH R161, R10 ;  /* 0x0000000a00a17308 */ /* 0x000e620000002400 */
[----:B---3--:R-:W-:Y:S02]  /*50e0*/  IADD3.X R9, R2, UR16, RZ, P0, !PT ;  /* 0x0000001002097c10 */ /* 0x008fe400087fe4ff */
[----:B------:R-:W-:Y:S03]  /*50f0*/  PLOP3.LUT P0, PT, PT, PT, UP0, 0x80, 0x0 ;  /* 0x000000000000781c */ /* 0x000fe60003f0f008 */
[----:B------:R3:W5:Y:S04]  /*5100*/  LDG.E R150, [R8.64] ;  /* 0x0000001608967981 */ /* 0x000768000c1e1900 */
[----:B------:R3:W1:Y:S01]  /*5110*/  MUFU.TANH R160, R11 ;  /* 0x0000000b00a07308 */ /* 0x0006620000002400 */
[----:B------:R3:W5:Y:S04]  /*5120*/  LDG.E R149, [R8.64+0x20] ;  /* 0x0000201608957981 */ /* 0x000768000c1e1900 */
[----:B----4-:R-:W4:Y:S05]  /*5130*/  LDSM.16.M88.4 R4, [R168+0xc800] ;  /* 0x00c80000a804783b */ /* 0x010f2a0000000200 */
[----:B------:R1:W1:Y:S03]  /*5140*/  MUFU.TANH R180, R12 ;  /* 0x0000000c00b47308 */ /* 0x0002660000002400 */
[----:B------:R3:W5:Y:S04]  /*5150*/  LDG.E R148, [R8.64+0x100] ;  /* 0x0001001608947981 */ /* 0x000768000c1e1900 */
[----:B------:R3:W5:Y:S03]  /*5160*/  LDG.E R144, [R8.64+0x120] ;  /* 0x0001201608907981 */ /* 0x000766000c1e1900 */
[----:B------:R1:W1:Y:S10]  /*5170*/  MUFU.TANH R175, R13 ;  /* 0x0000000d00af7308 */ /* 0x0002740000002400 */
[----:B------:R1:W1:Y:S10]  /*5180*/  MUFU.TANH R159, R14 ;  /* 0x0000000e009f7308 */ /* 0x0002740000002400 */
[----:B------:R1:W1:Y:S01]  /*5190*/  MUFU.TANH R158, R15 ;  /* 0x0000000f009e7308 */ /* 0x0002620000002400 */
[----:B---3--:R-:W3:Y:S01]  /*51a0*/  LDSM.16.M88.4 R8, [R168+0xd000] ;  /* 0x00d00000a808783b */ /* 0x008ee20000000200 */
[-C--:B----4-:R-:W-:Y:S08]  /*51b0*/  HMMA.16816.F32 R20, R136, R4.reuse, R20 ;  /* 0x000000048814723c */ /* 0x090ff00000001814 */
[----:B------:R4:W1:Y:S01]  /*51c0*/  MUFU.TANH R177, R16 ;  /* 0x0000001000b17308 */ /* 0x0008620000002400 */
[C---:B------:R-:W-:Y:S09]  /*51d0*/  HMMA.16816.F32 R24, R140.reuse, R4, R24 ;  /* 0x000000048c18723c */ /* 0x040ff20000001818 */
[----:B------:R4:W1:Y:S01]  /*51e0*/  MUFU.TANH R176, R17 ;  /* 0x0000001100b07308 */ /* 0x0008620000002400 */
[-C--:B------:R-:W-:Y:S09]  /*51f0*/  HMMA.16816.F32 R28, R140, R6.reuse, R28 ;  /* 0x000000068c1c723c */ /* 0x080ff2000000181c */
[----:B------:R4:W1:Y:S01]  /*5200*/  MUFU.TANH R179, R18 ;  /* 0x0000001200b37308 */ /* 0x0008620000002400 */
[C---:B------:R-:W-:Y:S01]  /*5210*/  HMMA.16816.F32 R32, R136.reuse, R6, R32 ;  /* 0x000000068820723c */ /* 0x040fe20000001820 */
[----:B------:R-:W1:Y:S03]  /*5220*/  LDSM.16.M88.4 R4, [R168+0xd800] ;  /* 0x00d80000a804783b */ /* 0x000e660000000200 */
[----:B------:R-:W-:Y:S02]  /*5230*/  FMUL.FTZ R20, R20, c[0x0][0x2ec] ;  /* 0x0000bb0014147a20 */ /* 0x000fe40000410000 */
[----:B------:R-:W-:Y:S02]  /*5240*/  FMUL.FTZ R21, R21, c[0x0][0x2ec] ;  /* 0x0000bb0015157a20 */ /* 0x000fe40000410000 */
[----:B------:R-:W-:Y:S01]  /*5250*/  FMUL.FTZ R22, R22, c[0x0][0x2ec] ;  /* 0x0000bb0016167a20 */ /* 0x000fe20000410000 */
[----:B------:R4:W1:Y:S03]  /*5260*/  MUFU.TANH R178, R19 ;  /* 0x0000001300b27308 */ /* 0x0008660000002400 */
[----:B------:R-:W-:Y:S01]  /*5270*/  FMUL.FTZ R23, R23, c[0x0][0x2ec] ;  /* 0x0000bb0017177a20 */ /* 0x000fe20000410000 */
[-C--:B---3--:R-:W-:Y:S03]  /*5280*/  HMMA.16816.F32 R36, R136, R8.reuse, R36 ;  /* 0x000000088824723c */ /* 0x088fe60000001824 */
[----:B------:R-:W-:Y:S02]  /*5290*/  FMUL.FTZ R24, R24, c[0x0][0x2ec] ;  /* 0x0000bb0018187a20 */ /* 0x000fe40000410000 */
[----:B------:R-:W-:Y:S01]  /*52a0*/  FMUL.FTZ R25, R25, c[0x0][0x2ec] ;  /* 0x0000bb0019197a20 */ /* 0x000fe20000410000 */
[----:B------:R4:W3:Y:S01]  /*52b0*/  MUFU.TANH R187, R20 ;  /* 0x0000001400bb7308 */ /* 0x0008e20000002400 */
[----:B------:R-:W-:Y:S01]  /*52c0*/  FMUL.FTZ R26, R26, c[0x0][0x2ec] ;  /* 0x0000bb001a1a7a20 */ /* 0x000fe20000410000 */
[C---:B------:R-:W-:Y:S04]  /*52d0*/  HMMA.16816.F32 R40, R140.reuse, R8, R40 ;  /* 0x000000088c28723c */ /* 0x040fe80000001828 */
[----:B------:R-:W-:Y:S02]  /*52e0*/  FMUL.FTZ R27, R27, c[0x0][0x2ec] ;  /* 0x0000bb001b1b7a20 */ /* 0x000fe40000410000 */
[----:B------:R-:W-:Y:S02]  /*52f0*/  FMUL.FTZ R28, R28, c[0x0][0x2ec] ;  /* 0x0000bb001c1c7a20 */ /* 0x000fe40000410000 */
[----:B------:R4:W2:Y:S01]  /*5300*/  MUFU.TANH R183, R21 ;  /* 0x0000001500b77308 */ /* 0x0008a20000002400 */
[-C--:B------:R-:W-:Y:S03]  /*5310*/  HMMA.16816.F32 R44, R140, R10.reuse, R44 ;  /* 0x0000000a8c2c723c */ /* 0x080fe6000000182c */
[----:B------:R-:W-:Y:S02]  /*5320*/  FMUL.FTZ R29, R29, c[0x0][0x2ec] ;  /* 0x0000bb001d1d7a20 */ /* 0x000fe40000410000 */
[----:B------:R-:W-:Y:S02]  /*5330*/  FMUL.FTZ R30, R30, c[0x0][0x2ec] ;  /* 0x0000bb001e1e7a20 */ /* 0x000fe40000410000 */
[----:B------:R-:W-:Y:S01]  /*5340*/  FMUL.FTZ R31, R31, c[0x0][0x2ec] ;  /* 0x0000bb001f1f7a20 */ /* 0x000fe20000410000 */
[C---:B------:R-:W-:Y:S01]  /*5350*/  HMMA.16816.F32 R48, R136.reuse, R10, R48 ;  /* 0x0000000a8830723c */ /* 0x040fe20000001830 */
[----:B------:R4:W2:Y:S03]  /*5360*/  MUFU.TANH R182, R22 ;  /* 0x0000001600b67308 */ /* 0x0008a60000002400 */
[----:B------:R-:W-:Y:S02]  /*5370*/  FMUL.FTZ R32, R32, c[0x0][0x2ec] ;  /* 0x0000bb0020207a20 */ /* 0x000fe40000410000 */
[----:B------:R-:W-:Y:S02]  /*5380*/  FMUL.FTZ R33, R33, c[0x0][0x2ec] ;  /* 0x0000bb0021217a20 */ /* 0x000fe40000410000 */
[-C--:B-1----:R-:W-:Y:S03]  /*5390*/  HMMA.16816.F32 R52, R136, R4.reuse, R52 ;  /* 0x000000048834723c */ /* 0x082fe60000001834 */
[----:B------:R4:W1:Y:S01]  /*53a0*/  MUFU.TANH R181, R23 ;  /* 0x0000001700b57308 */ /* 0x0008620000002400 */
[----:B------:R-:W-:Y:S02]  /*53b0*/  FMUL.FTZ R34, R34, c[0x0][0x2ec] ;  /* 0x0000bb0022227a20 */ /* 0x000fe40000410000 */
[----:B------:R-:W-:Y:S02]  /*53c0*/  FMUL.FTZ R35, R35, c[0x0][0x2ec] ;  /* 0x0000bb0023237a20 */ /* 0x000fe40000410000 */
[C---:B------:R-:W-:Y:S04]  /*53d0*/  HMMA.16816.F32 R56, R140.reuse, R4, R56 ;  /* 0x000000048c38723c */ /* 0x040fe80000001838 */
[----:B------:R-:W-:Y:S01]  /*53e0*/  FMUL.FTZ R36, R36, c[0x0][0x2ec] ;  /* 0x0000bb0024247a20 */ /* 0x000fe20000410000 */
[----:B------:R4:W1:Y:S01]  /*53f0*/  MUFU.TANH R188, R24 ;  /* 0x0000001800bc7308 */ /* 0x0008620000002400 */
[----:B------:R-:W-:Y:S02]  /*5400*/  FMUL.FTZ R37, R37, c[0x0][0x2ec] ;  /* 0x0000bb0025257a20 */ /* 0x000fe40000410000 */
[-C--:B------:R-:W-:Y:S04]  /*5410*/  HMMA.16816.F32 R60, R140, R6.reuse, R60 ;  /* 0x000000068c3c723c */ /* 0x080fe8000000183c */
[----:B------:R-:W-:Y:S02]  /*5420*/  FMUL.FTZ R38, R38, c[0x0][0x2ec] ;  /* 0x0000bb0026267a20 */ /* 0x000fe40000410000 */
[----:B------:R-:W-:Y:S01]  /*5430*/  FMUL.FTZ R39, R39, c[0x0][0x2ec] ;  /* 0x0000bb0027277a20 */ /* 0x000fe20000410000 */
[----:B------:R4:W1:Y:S01]  /*5440*/  MUFU.TANH R186, R25 ;  /* 0x0000001900ba7308 */ /* 0x0008620000002400 */
[----:B------:R-:W-:Y:S04]  /*5450*/  HMMA.16816.F32 R64, R136, R6, R64 ;  /* 0x000000068840723c */ /* 0x000fe80000001840 */
[----:B------:R-:W-:Y:S02]  /*5460*/  FMUL.FTZ R40, R40, c[0x0][0x2ec] ;  /* 0x0000bb0028287a20 */ /* 0x000fe40000410000 */
[----:B------:R-:W-:Y:S02]  /*5470*/  FMUL.FTZ R41, R41, c[0x0][0x2ec] ;  /* 0x0000bb0029297a20 */ /* 0x000fe40000410000 */
[----:B------:R-:W-:Y:S01]  /*5480*/  FMUL.FTZ R42, R42, c[0x0][0x2ec] ;  /* 0x0000bb002a2a7a20 */ /* 0x000fe20000410000 */
[----:B------:R4:W1:Y:S03]  /*5490*/  MUFU.TANH R185, R26 ;  /* 0x0000001a00b97308 */ /* 0x0008660000002400 */
        /* <DEDUP_REMOVED lines=67> */
[----:B-1234-:R-:W-:Y:S01]  /*58d0*/  MOV R58, R218 ;  /* 0x000000da003a7202 */ /* 0x01efe20000000f00 */
[----:B------:R-:W-:Y:S01]  /*58e0*/  UIADD3 UR11, UR11, 0x80, URZ ;  /* 0x000000800b0b7890 */ /* 0x000fe2000fffe03f */
[----:B------:R-:W-:Y:S01]  /*58f0*/  MOV R65, R222 ;  /* 0x000000de00417202 */ /* 0x000fe20000000f00 */
[----:B------:R-:W-:Y:S01]  /*5900*/  IMAD.MOV.U32 R56, RZ, RZ, R220 ;  /* 0x000000ffff387224 */ /* 0x000fe200078e00dc */
[----:B------:R-:W-:Y:S01]  /*5910*/  MOV R67, R226 ;  /* 0x000000e200437202 */ /* 0x000fe20000000f00 */
[----:B------:R-:W-:Y:S01]  /*5920*/  IMAD.MOV.U32 R63, RZ, RZ, R224 ;  /* 0x000000ffff3f7224 */ /* 0x000fe200078e00e0 */
[----:B------:R-:W-:Y:S01]  /*5930*/  MOV R134, R229 ;  /* 0x000000e500867202 */ /* 0x000fe20000000f00 */
        /* <DEDUP_REMOVED lines=67> */
.L_x_1989:
[----:B--23--:R-:W2:Y:S01]  /*5d70*/  LDL R0, [R1+0x50] ;  /* 0x0000500001007983 */ /* 0x00cea20000100800 */
[----:B------:R-:W-:Y:S03]  /*5d80*/  UMOV UR13, UR9 ;  /* 0x00000009000d7c82 */ /* 0x000fe60008000000 */
[----:B------:R-:W3:Y:S01]  /*5d90*/  LDL R8, [R1+0x68] ;  /* 0x0000680001087983 */ /* 0x000ee20000100800 */
[----:B--2---:R-:W-:Y:S01]  /*5da0*/  IADD3 R2, R0, UR8, RZ ;  /* 0x0000000800027c10 */ /* 0x004fe2000fffe0ff */
[----:B------:R-:W-:Y:S01]  /*5db0*/  UIADD3 UR8, -UR9, UR6, -UR12 ;  /* 0x0000000609087290 */ /* 0x000fe2000fffe90c */
[----:B------:R-:W-:Y:S02]  /*5dc0*/  IMAD.U32 R0, RZ, RZ, UR19 ;  /* 0x00000013ff007e24 */ /* 0x000fe4000f8e00ff */
[C---:B------:R-:W-:Y:S02]  /*5dd0*/  IADD3 R4, R2.reuse, 0x8, RZ ;  /* 0x0000000802047810 */ /* 0x040fe40007ffe0ff */
[----:B----4-:R-:W-:Y:S01]  /*5de0*/  IADD3 R22, R2, 0x40, RZ ;  /* 0x0000004002167810 */ /* 0x010fe20007ffe0ff */
[----:B---3--:R-:W-:Y:S01]  /*5df0*/  IMAD R0, R0, 0x80, R8 ;  /* 0x0000008000007824 */ /* 0x008fe200078e0208 */
        /* <DEDUP_REMOVED lines=11> */
[----:B------:R-:W-:Y:S02]  /*5eb0*/  IADD3 R16, R0, 0x11, RZ ;  /* 0x0000001100107810 */ /* 0x000fe40007ffe0ff */
        /* <DEDUP_REMOVED lines=24> */
[----:B------:R-:W-:Y:S02]  /*6040*/  IADD3 R8, R0, 0x31, RZ ;  /* 0x0000003100087810 */ /* 0x000fe40007ffe0ff */
        /* <DEDUP_REMOVED lines=8> */
[C---:B------:R-:W-:Y:S02]  /*60d0*/  IADD3 R7, R0.reuse, 0x38, RZ ;  /* 0x0000003800077810 */ /* 0x040fe40007ffe0ff */
[----:B------:R-:W-:Y:S02]  /*60e0*/  IADD3 R6, R0, 0x39, RZ ;  /* 0x0000003900067810 */ /* 0x000fe40007ffe0ff */
[----:B------:R-:W-:Y:S02]  /*60f0*/  FSEL R40, R187, -INF , !P6 ;  /* 0xff800000bb287808 */ /* 0x000fe40007000000 */
[-C--:B------:R-:W-:Y:S02]  /*6100*/  ISETP.GE.AND P6, PT, R11, R2.reuse, PT ;  /* 0x000000020b00720c */ /* 0x080fe40003fc6270 */
[----:B------:R-:W-:Y:S02]  /*6110*/  FSEL R41, R183, -INF , !P5 ;  /* 0xff800000b7297808 */ /* 0x000fe40006800000 */
[-C--:B------:R-:W-:Y:S02]  /*6120*/  ISETP.GE.AND P5, PT, R10, R2.reuse, PT ;  /* 0x000000020a00720c */ /* 0x080fe40003fa6270 */
[----:B-1----:R-:W-:Y:S02]  /*6130*/  FSEL R42, R196, -INF , !P4 ;  /* 0xff800000c42a7808 */ /* 0x002fe40006000000 */
        /* <DEDUP_REMOVED lines=81> */
[----:B------:R-:W-:Y:S02]  /*6650*/  IADD3 R52, R21, UR8, RZ ;  /* 0x0000000815347c10 */ /* 0x000fe4000fffe0ff */
        /* <DEDUP_REMOVED lines=13> */
[-C--:B------:R-:W-:Y:S02]  /*6730*/  ISETP.GE.OR P3, PT, R16, R5.reuse, !P3 ;  /* 0x000000051000720c */ /* 0x080fe40005f66670 */
[----:B------:R-:W-:Y:S02]  /*6740*/  FSEL R25, R188, -INF , !P4 ;  /* 0xff800000bc197808 */ /* 0x000fe40006000000 */
[----:B------:R-:W-:Y:S02]  /*6750*/  ISETP.GE.AND P4, PT, R11, R2, PT ;  /* 0x000000020b00720c */ /* 0x000fe40003f86270 */
[-C--:B------:R-:W-:Y:S02]  /*6760*/  ISETP.GE.OR P2, PT, R15, R5.reuse, !P2 ;  /* 0x000000050f00720c */ /* 0x080fe40005746670 */
[-C--:B------:R-:W-:Y:S02]  /*6770*/  ISETP.GE.OR P0, PT, R14, R5.reuse, !P0 ;  /* 0x000000050e00720c */ /* 0x080fe40004706670 */
[----:B------:R-:W-:Y:S02]  /*6780*/  IMNMX R4, RZ, R26, !PT ;  /* 0x0000001aff047217 */ /* 0x000fe40007800200 */
        /* <DEDUP_REMOVED lines=12> */
[----:B------:R-:W-:Y:S02]  /*6850*/  ISETP.GE.AND P5, PT, R6, R2, PT ;  /* 0x000000020600720c */ /* 0x000fe40003fa6270 */
[----:B------:R-:W-:Y:S02]  /*6860*/  IMNMX R2, R52, UR6, PT ;  /* 0x0000000634027c17 */ /* 0x000fe4000b800200 */
[----:B------:R-:W-:Y:S02]  /*6870*/  FSEL R55, R211, -INF , !P4 ;  /* 0xff800000d3377808 */ /* 0x000fe40006000000 */
[----:B------:R-:W-:Y:S02]  /*6880*/  ISETP.GE.AND P4, PT, R0, R4, PT ;  /* 0x000000040000720c */ /* 0x000fe40003f86270 */
        /* <DEDUP_REMOVED lines=15> */
[----:B------:R-:W-:Y:S02]  /*6980*/  FSEL R63, R224, -INF , !P6 ;  /* 0xff800000e03f7808 */ /* 0x000fe40007000000 */
[-C--:B------:R-:W-:Y:S02]  /*6990*/  ISETP.GE.AND P6, PT, R17, R4.reuse, PT ;  /* 0x000000041100720c */ /* 0x080fe40003fc6270 */
[----:B------:R-:W-:Y:S02]  /*69a0*/  FSEL R65, R222, -INF , !P5 ;  /* 0xff800000de417808 */ /* 0x000fe40006800000 */
[CC--:B------:R-:W-:Y:S02]  /*69b0*/  ISETP.GE.AND P5, PT, R16.reuse, R4.reuse, PT ;  /* 0x000000041000720c */ /* 0x0c0fe40003fa6270 */
        /* <DEDUP_REMOVED lines=38> */
.L_x_1990:
[----:B------:R-:W2:Y:S01]  /*6c20*/  LDL R0, [R1+0x20] ;  /* 0x0000200001007983 */ /* 0x000ea20000100800 */
[----:B------:R-:W-:Y:S01]  /*6c30*/  SHF.L.U32 R145, R173, 0x1, RZ ;  /* 0x00000001ad917819 */ /* 0x000fe200000006ff */
[----:B------:R-:W-:Y:S02]  /*6c40*/  UISETP.GT.AND UP3, UPT, UR7, UR18, UPT ;  /* 0x000000120700728c */ /* 0x000fe4000bf64270 */
[----:B------:R-:W3:Y:S01]  /*6c50*/  LDL R2, [R1+0x24] ;  /* 0x0000240001027983 */ /* 0x000ee20000100800 */
[-C--:B------:R-:W-:Y:S02]  /*6c60*/  IADD3 R147, R171, R145.reuse, RZ ;  /* 0x00000091ab937210 */ /* 0x080fe40007ffe0ff */
[----:B------:R-:W-:Y:S01]  /*6c70*/  IADD3 R146, R165, R145, RZ ;  /* 0x00000091a5927210 */ /* 0x000fe20007ffe0ff */
[----:B------:R-:W4:Y:S04]  /*6c80*/  LDL R8, [R1+0x18] ;  /* 0x0000180001087983 */ /* 0x000f280000100800 */
        /* <DEDUP_REMOVED lines=26> */
[----:B------:R1:W-:Y:S04]  /*6e30*/  STL [R1+0x100], R88 ;  /* 0x0001005801007387 */ /* 0x0003e80000100800 */
[----:B------:R1:W-:Y:S04]  /*6e40*/  STL [R1+0xfc], R87 ;  /* 0x0000fc5701007387 */ /* 0x0003e80000100800 */
        /* <DEDUP_REMOVED lines=10> */
[----:B------:R-:W-:Y:S04]  /*6ef0*/  STL [R1+0xd0], R76 ;  /* 0x0000d04c01007387 */ /* 0x000fe80000100800 */
[----:B------:R-:W-:Y:S04]  /*6f00*/  STL [R1+0xcc], R75 ;  /* 0x0000cc4b01007387 */ /* 0x000fe80000100800 */
[----:B------:R1:W-:Y:S04]  /*6f10*/  STL [R1+0xc8], R74 ;  /* 0x0000c84a01007387 */ /* 0x0003e80000100800 */
[----:B------:R-:W-:Y:S04]  /*6f20*/  STL [R1+0xc4], R73 ;  /* 0x0000c44901007387 */ /* 0x000fe80000100800 */
[----:B------:R-:W-:Y:S04]  /*6f30*/  STL [R1+0xc0], R72 ;  /* 0x0000c04801007387 */ /* 0x000fe80000100800 */
[----:B------:R-:W-:Y:S04]  /*6f40*/  STL [R1+0xbc], R71 ;  /* 0x0000bc4701007387 */ /* 0x000fe80000100800 */
[----:B------:R1:W-:Y:S04]  /*6f50*/  STL [R1+0xb8], R70 ;  /* 0x0000b84601007387 */ /* 0x0003e80000100800 */
[----:B------:R-:W-:Y:S04]  /*6f60*/  STL [R1+0xb4], R69 ;  /* 0x0000b44501007387 */ /* 0x000fe80000100800 */
[----:B------:R-:W-:Y:S04]  /*6f70*/  STL [R1+0xb0], R68 ;  /* 0x0000b04401007387 */ /* 0x000fe80000100800 */
[----:B------:R-:W-:Y:S01]  /*6f80*/  STL [R1+0xac], R3 ;  /* 0x0000ac0301007387 */ /* 0x000fe20000100800 */
[C---:B--2---:R-:W-:Y:S01]  /*6f90*/  FMUL.FTZ R5, R0.reuse, 1.4426950216293334961 ;  /* 0x3fb8aa3b00057820 */ /* 0x044fe20000410000 */
[----:B------:R-:W-:Y:S01]  /*6fa0*/  FSETP.NEU.FTZ.AND P0, PT, R0, -INF , PT ;  /* 0xff8000000000780b */ /* 0x000fe20003f1d000 */
[C---:B---3--:R-:W-:Y:S03]  /*6fb0*/  FMUL.FTZ R4, R2.reuse, 1.4426950216293334961 ;  /* 0x3fb8aa3b02047820 */ /* 0x048fe60000410000 */
[----:B------:R-:W-:Y:S02]  /*6fc0*/  FSEL R5, R5, RZ, P0 ;  /* 0x000000ff05057208 */ /* 0x000fe40000000000 */
[----:B------:R-:W-:Y:S01]  /*6fd0*/  FSETP.NEU.FTZ.AND P0, PT, R2, -INF , PT ;  /* 0xff8000000200780b */ /* 0x000fe20003f1d000 */
[----:B----4-:R-:W-:Y:S02]  /*6fe0*/  FMUL.FTZ R2, R8, 1.4426950216293334961 ;  /* 0x3fb8aa3b08027820 */ /* 0x010fe40000410000 */
[--C-:B------:R-:W-:Y:S01]  /*6ff0*/  FFMA.FTZ R0, R32, c[0x0][0x23c], -R5.reuse ;  /* 0x00008f0020007a23 */ /* 0x100fe20000010805 */
[----:B------:R-:W-:Y:S02]  /*7000*/  FSEL R4, R4, RZ, P0 ;  /* 0x000000ff04047208 */ /* 0x000fe40000000000 */
[----:B------:R-:W-:Y:S01]  /*7010*/  FSETP.NEU.FTZ.AND P0, PT, R8, -INF , PT ;  /* 0xff8000000800780b */ /* 0x000fe20003f1d000 */
[C---:B------:R-:W-:Y:S01]  /*7020*/  FMUL.FTZ R8, R135.reuse, 1.4426950216293334961 ;  /* 0x3fb8aa3b87087820 */ /* 0x040fe20000410000 */
[----:B------:R2:W-:Y:S02]  /*7030*/  MUFU.EX2 R153, R0 ;  /* 0x0000000000997308 */ /* 0x0005e40000000800 */
[----:B------:R-:W-:Y:S02]  /*7040*/  FSEL R2, R2, RZ, P0 ;  /* 0x000000ff02027208 */ /* 0x000fe40000000000 */
[----:B------:R-:W-:Y:S01]  /*7050*/  FSETP.NEU.FTZ.AND P0, PT, R135, -INF , PT ;  /* 0xff8000008700780b */ /* 0x000fe20003f1d000 */
[--C-:B--2---:R-:W-:Y:S05]  /*7060*/  FFMA.FTZ R0, R33, c[0x0][0x23c], -R5.reuse ;  /* 0x00008f0021007a23 */ /* 0x104fea0000010805 */
[----:B------:R2:W-:Y:S02]  /*7070*/  MUFU.EX2 R152, R0 ;  /* 0x0000000000987308 */ /* 0x0005e40000000800 */
[--C-:B--2---:R-:W-:Y:S08]  /*7080*/  FFMA.FTZ R0, R28, c[0x0][0x23c], -R4.reuse ;  /* 0x00008f001c007a23 */ /* 0x104ff00000010804 */
        /* <DEDUP_REMOVED lines=9> */
[----:B--2---:R-:W-:Y:S08]  /*7120*/  FFMA.FTZ R0, R31, c[0x0][0x23c], -R4 ;  /* 0x00008f001f007a23 */ /* 0x004ff00000010804 */
[----:B------:R2:W-:Y:S02]  /*7130*/  MUFU.EX2 R242, R0 ;  /* 0x0000000000f27308 */ /* 0x0005e40000000800 */
[--C-:B--2---:R-:W-:Y:S08]  /*7140*/  FFMA.FTZ R0, R21, c[0x0][0x23c], -R2.reuse ;  /* 0x00008f0015007a23 */ /* 0x104ff00000010802 */
[----:B------:R2:W-:Y:S02]  /*7150*/  MUFU.EX2 R235, R0 ;  /* 0x0000000000eb7308 */ /* 0x0005e40000000800 */
[----:B--2---:R-:W-:Y:S08]  /*7160*/  FFMA.FTZ R0, R22, c[0x0][0x23c], -R2 ;  /* 0x00008f0016007a23 */ /* 0x004ff00000010802 */
[----:B------:R2:W-:Y:S02]  /*7170*/  MUFU.EX2 R234, R0 ;  /* 0x0000000000ea7308 */ /* 0x0005e40000000800 */
[----:B--2---:R-:W-:Y:S02]  /*7180*/  FSEL R0, R8, RZ, P0 ;  /* 0x000000ff08007208 */ /* 0x004fe40000000000 */
[----:B------:R-:W-:Y:S03]  /*7190*/  PLOP3.LUT P0, PT, PT, PT, UP3, 0x80, 0x0 ;  /* 0x000000000000781c */ /* 0x000fe60003f0f038 */
[--C-:B------:R-:W-:Y:S02]  /*71a0*/  FFMA.FTZ R8, R18, c[0x0][0x23c], -R0.reuse ;  /* 0x00008f0012087a23 */ /* 0x100fe40000010800 */
[--C-:B------:R-:W-:Y:S02]  /*71b0*/  FFMA.FTZ R6, R6, c[0x0][0x23c], -R0.reuse ;  /* 0x00008f0006067a23 */ /* 0x100fe40000010800 */
[----:B------:R2:W-:Y:S10]  /*71c0*/  MUFU.EX2 R232, R8 ;  /* 0x0000000800e87308 */ /* 0x0005f40000000800 */
[----:B-1----:R1:W-:Y:S01]  /*71d0*/  MUFU.EX2 R88, R6 ;  /* 0x0000000600587308 */ /* 0x0023e20000000800 */
[--C-:B--2---:R-:W-:Y:S09]  /*71e0*/  FFMA.FTZ R8, R15, c[0x0][0x23c], -R0.reuse ;  /* 0x00008f000f087a23 */ /* 0x104ff20000010800 */
[----:B------:R2:W3:Y:S01]  /*71f0*/  MUFU.EX2 R197, R8 ;  /* 0x0000000800c57308 */ /* 0x0004e20000000800 */
[----:B-1----:R-:W-:Y:S02]  /*7200*/  FFMA.FTZ R6, R7, c[0x0][0x23c], -R0 ;  /* 0x00008f0007067a23 */ /* 0x002fe40000010800 */
[--C-:B------:R-:W-:Y:S07]  /*7210*/  FFMA.FTZ R7, R66, c[0x0][0x23c], -R5.reuse ;  /* 0x00008f0042077a23 */ /* 0x100fee0000010805 */
[----:B------:R1:W-:Y:S10]  /*7220*/  MUFU.EX2 R87, R6 ;  /* 0x0000000600577308 */ /* 0x0003f40000000800 */
[----:B------:R4:W-:Y:S01]  /*7230*/  MUFU.EX2 R82, R7 ;  /* 0x0000000700527308 */ /* 0x0009e20000000800 */
[--C-:B--2---:R-:W-:Y:S09]  /*7240*/  FFMA.FTZ R8, R23, c[0x0][0x23c], -R2.reuse ;  /* 0x00008f0017087a23 */ /* 0x104ff20000010802 */
[----:B------:R2:W-:Y:S01]  /*7250*/  MUFU.EX2 R251, R8 ;  /* 0x0000000800fb7308 */ /* 0x0005e20000000800 */
[--C-:B-1----:R-:W-:Y:S09]  /*7260*/  FFMA.FTZ R6, R132, c[0x0][0x23c], -R5.reuse ;  /* 0x00008f0084067a23 */ /* 0x102ff20000010805 */
[----:B------:R1:W-:Y:S01]  /*7270*/  MUFU.EX2 R81, R6 ;  /* 0x0000000600517308 */ /* 0x0003e20000000800 */
[--C-:B----4-:R-:W-:Y:S09]  /*7280*/  FFMA.FTZ R7, R63, c[0x0][0x23c], -R2.reuse ;  /* 0x00008f003f077a23 */ /* 0x110ff20000010802 */
[----:B------:R3:W-:Y:S01]  /*7290*/  MUFU.EX2 R74, R7 ;  /* 0x00000007004a7308 */ /* 0x0007e20000000800 */
[----:B--2---:R-:W-:Y:S09]  /*72a0*/  FFMA.FTZ R8, R24, c[0x0][0x23c], -R2 ;  /* 0x00008f0018087a23 */ /* 0x004ff20000010802 */
[----:B------:R2:W4:Y:S01]  /*72b0*/  MUFU.EX2 R238, R8 ;  /* 0x0000000800ee7308 */ /* 0x0005220000000800 */
[----:B-1----:R-:W-:Y:S09]  /*72c0*/  FFMA.FTZ R6, R59, c[0x0][0x23c], -R4 ;  /* 0x00008f003b067a23 */ /* 0x002ff20000010804 */
[----:B------:R1:W-:Y:S01]  /*72d0*/  MUFU.EX2 R80, R6 ;  /* 0x0000000600507308 */ /* 0x0003e20000000800 */
[----:B---3--:R-:W-:Y:S01]  /*72e0*/  F2FP.PACK_AB R7, R197, R232 ;  /* 0x000000e8c507723e */ /* 0x008fe200000000ff */
[----:B--2---:R-:W-:Y:S08]  /*72f0*/  FFMA.FTZ R8, R16, c[0x0][0x23c], -R0 ;  /* 0x00008f0010087a23 */ /* 0x004ff00000010800 */
[----:B------:R2:W-:Y:S01]  /*7300*/  MUFU.EX2 R237, R8 ;  /* 0x0000000800ed7308 */ /* 0x0005e20000000800 */
[----:B-1----:R-:W-:Y:S09]  /*7310*/  FFMA.FTZ R6, R60, c[0x0][0x23c], -R4 ;  /* 0x00008f003c067a23 */ /* 0x002ff20000010804 */
[----:B------:R1:W-:Y:S01]  /*7320*/  MUFU.EX2 R79, R6 ;  /* 0x00000006004f7308 */ /* 0x0003e20000000800 */
[----:B--2---:R-:W-:Y:S09]  /*7330*/  FFMA.FTZ R8, R17, c[0x0][0x23c], -R0 ;  /* 0x00008f0011087a23 */ /* 0x004ff20000010800 */
[----:B------:R2:W-:Y:S01]  /*7340*/  MUFU.EX2 R236, R8 ;  /* 0x0000000800ec7308 */ /* 0x0005e20000000800 */
[--C-:B-1----:R-:W-:Y:S09]  /*7350*/  FFMA.FTZ R6, R133, c[0x0][0x23c], -R5.reuse ;  /* 0x00008f0085067a23 */ /* 0x102ff20000010805 */
[----:B------:R1:W-:Y:S01]  /*7360*/  MUFU.EX2 R70, R6 ;  /* 0x0000000600467308 */ /* 0x0003e20000000800 */
[--C-:B--2---:R-:W-:Y:S09]  /*7370*/  FFMA.FTZ R8, R40, c[0x0][0x23c], -R5.reuse ;  /* 0x00008f0028087a23 */ /* 0x104ff20000010805 */
[----:B------:R2:W-:Y:S01]  /*7380*/  MUFU.EX2 R21, R8 ;  /* 0x0000000800157308 */ /* 0x0005e20000000800 */
[----:B-1----:R-:W-:Y:S05]  /*7390*/  F2FP.PACK_AB R6, R152, R153 ;  /* 0x000000999806723e */ /* 0x002fea00000000ff */
[----:B------:R1:W-:Y:S01]  /*73a0*/  STS [R243+0x1c000], R6 ;  /* 0x01c00006f3007388 */ /* 0x0003e20000000800 */
[--C-:B--2---:R-:W-:Y:S04]  /*73b0*/  FFMA.FTZ R8, R41, c[0x0][0x23c], -R5.reuse ;  /* 0x00008f0029087a23 */ /* 0x104fe80000010805 */
[----:B------:R2:W-:Y:S01]  /*73c0*/  MUFU.EX2 R113, R8 ;  /* 0x0000000800717308 */ /* 0x0005e20000000800 */
[----:B-1----:R-:W-:Y:S01]  /*73d0*/  F2FP.PACK_AB R6, R242, R241 ;  /* 0x000000f1f206723e */ /* 0x002fe200000000ff */
[--C-:B--2---:R-:W-:Y:S08]  /*73e0*/  FFMA.FTZ R8, R34, c[0x0][0x23c], -R4.reuse ;  /* 0x00008f0022087a23 */ /* 0x104ff00000010804 */
[----:B------:R1:W-:Y:S02]  /*73f0*/  MUFU.EX2 R112, R8 ;  /* 0x0000000800707308 */ /* 0x0003e40000000800 */
[--C-:B-1----:R-:W-:Y:S08]  /*7400*/  FFMA.FTZ R8, R35, c[0x0][0x23c], -R4.reuse ;  /* 0x00008f0023087a23 */ /* 0x102ff00000010804 */
[----:B------:R1:W2:Y:S02]  /*7410*/  MUFU.EX2 R111, R8 ;  /* 0x00000008006f7308 */ /* 0x0002a40000000800 */
[--C-:B-1----:R-:W-:Y:S08]  /*7420*/  FFMA.FTZ R8, R42, c[0x0][0x23c], -R5.reuse ;  /* 0x00008f002a087a23 */ /* 0x102ff00000010805 */
[----:B------:R1:W-:Y:S02]  /*7430*/  MUFU.EX2 R102, R8 ;  /* 0x0000000800667308 */ /* 0x0003e40000000800 */
[--C-:B-1----:R-:W-:Y:S08]  /*7440*/  FFMA.FTZ R8, R43, c[0x0][0x23c], -R5.reuse ;  /* 0x00008f002b087a23 */ /* 0x102ff00000010805 */
[----:B------:R1:W-:Y:S02]  /*7450*/  MUFU.EX2 R101, R8 ;  /* 0x0000000800657308 */ /* 0x0003e40000000800 */
[--C-:B-1----:R-:W-:Y:S08]  /*7460*/  FFMA.FTZ R8, R36, c[0x0][0x23c], -R4.reuse ;  /* 0x00008f0024087a23 */ /* 0x102ff00000010804 */
[----:B------:R1:W-:Y:S02]  /*7470*/  MUFU.EX2 R100, R8 ;  /* 0x0000000800647308 */ /* 0x0003e40000000800 */
[----:B-1----:R-:W-:Y:S08]  /*7480*/  FFMA.FTZ R8, R37, c[0x0][0x23c], -R4 ;  /* 0x00008f0025087a23 */ /* 0x002ff00000010804 */
[----:B------:R1:W-:Y:S02]  /*7490*/  MUFU.EX2 R99, R8 ;  /* 0x0000000800637308 */ /* 0x0003e40000000800 */
[--C-:B-1----:R-:W-:Y:S08]  /*74a0*/  FFMA.FTZ R8, R25, c[0x0][0x23c], -R2.reuse ;  /* 0x00008f0019087a23 */ /* 0x102ff00000010802 */
[----:B------:R1:W-:Y:S02]  /*74b0*/  MUFU.EX2 R110, R8 ;  /* 0x00000008006e7308 */ /* 0x0003e40000000800 */
[----:B-1----:R-:W-:Y:S08]  /*74c0*/  FFMA.FTZ R8, R26, c[0x0][0x23c], -R2 ;  /* 0x00008f001a087a23 */ /* 0x002ff00000010802 */
[----:B------:R1:W-:Y:S02]  /*74d0*/  MUFU.EX2 R109, R8 ;  /* 0x00000008006d7308 */ /* 0x0003e40000000800 */
[--C-:B-1----:R-:W-:Y:S02]  /*74e0*/  FFMA.FTZ R8, R12, c[0x0][0x23c], -R0.reuse ;  /* 0x00008f000c087a23 */ /* 0x102fe40000010800 */
[--C-:B------:R-:W-:Y:S06]  /*74f0*/  FFMA.FTZ R12, R51, c[0x0][0x23c], -R5.reuse ;  /* 0x00008f00330c7a23 */ /* 0x100fec0000010805 */
[----:B------:R1:W-:Y:S10]  /*7500*/  MUFU.EX2 R108, R8 ;  /* 0x00000008006c7308 */ /* 0x0003f40000000800 */
[----:B------:R-:W-:Y:S01]  /*7510*/  MUFU.EX2 R86, R12 ;  /* 0x0000000c00567308 */ /* 0x000fe20000000800 */
[----:B-1----:R-:W-:Y:S09]  /*7520*/  FFMA.FTZ R8, R13, c[0x0][0x23c], -R0 ;  /* 0x00008f000d087a23 */ /* 0x002ff20000010800 */
[----:B------:R1:W-:Y:S02]  /*7530*/  MUFU.EX2 R107, R8 ;  /* 0x00000008006b7308 */ /* 0x0003e40000000800 */
[--C-:B-1----:R-:W-:Y:S08]  /*7540*/  FFMA.FTZ R8, R27, c[0x0][0x23c], -R2.reuse ;  /* 0x00008f001b087a23 */ /* 0x102ff00000010802 */
[----:B------:R1:W-:Y:S02]  /*7550*/  MUFU.EX2 R106, R8 ;  /* 0x00000008006a7308 */ /* 0x0003e40000000800 */
[----:B-1----:R-:W-:Y:S08]  /*7560*/  FFMA.FTZ R8, R44, c[0x0][0x23c], -R2 ;  /* 0x00008f002c087a23 */ /* 0x002ff00000010802 */
[----:B------:R1:W-:Y:S02]  /*7570*/  MUFU.EX2 R105, R8 ;  /* 0x0000000800697308 */ /* 0x0003e40000000800 */
[--C-:B-1----:R-:W-:Y:S08]  /*7580*/  FFMA.FTZ R8, R14, c[0x0][0x23c], -R0.reuse ;  /* 0x00008f000e087a23 */ /* 0x102ff00000010800 */
[----:B------:R1:W-:Y:S02]  /*7590*/  MUFU.EX2 R104, R8 ;  /* 0x0000000800687308 */ /* 0x0003e40000000800 */
[--C-:B-1----:R-:W-:Y:S02]  /*75a0*/  FFMA.FTZ R8, R9, c[0x0][0x23c], -R0.reuse ;  /* 0x00008f0009087a23 */ /* 0x102fe40000010800 */
[--C-:B------:R-:W-:Y:S06]  /*75b0*/  FFMA.FTZ R9, R54, c[0x0][0x23c], -R5.reuse ;  /* 0x00008f0036097a23 */ /* 0x100fec0000010805 */
[----:B------:R1:W-:Y:S10]  /*75c0*/  MUFU.EX2 R103, R8 ;  /* 0x0000000800677308 */ /* 0x0003f40000000800 */
[----:B------:R3:W-:Y:S01]  /*75d0*/  MUFU.EX2 R85, R9 ;  /* 0x0000000900557308 */ /* 0x0007e20000000800 */
[--C-:B-1----:R-:W-:Y:S09]  /*75e0*/  FFMA.FTZ R8, R53, c[0x0][0x23c], -R5.reuse ;  /* 0x00008f0035087a23 */ /* 0x102ff20000010805 */
[----:B------:R1:W-:Y:S01]  /*75f0*/  MUFU.EX2 R98, R8 ;  /* 0x0000000800627308 */ /* 0x0003e20000000800 */
[----:B---3--:R-:W-:Y:S09]  /*7600*/  FFMA.FTZ R9, R56, c[0x0][0x23c], -R0 ;  /* 0x00008f0038097a23 */ /* 0x008ff20000010800 */
[----:B------:R-:W-:Y:S01]  /*7610*/  MUFU.EX2 R72, R9 ;  /* 0x0000000900487308 */ /* 0x000fe20000000800 */
[--C-:B-1----:R-:W-:Y:S02]  /*7620*/  FFMA.FTZ R8, R57, c[0x0][0x23c], -R5.reuse ;  /* 0x00008f0039087a23 */ /* 0x102fe40000010805 */
[----:B------:R-:W-:Y:S07]  /*7630*/  FFMA.FTZ R5, R134, c[0x0][0x23c], -R5 ;  /* 0x00008f0086057a23 */ /* 0x000fee0000010805 */
[----:B------:R1:W-:Y:S10]  /*7640*/  MUFU.EX2 R97, R8 ;  /* 0x0000000800617308 */ /* 0x0003f40000000800 */
[----:B------:R3:W-:Y:S01]  /*7650*/  MUFU.EX2 R69, R5 ;  /* 0x0000000500457308 */ /* 0x0007e20000000800 */
[--C-:B-1----:R-:W-:Y:S09]  /*7660*/  FFMA.FTZ R8, R46, c[0x0][0x23c], -R4.reuse ;  /* 0x00008f002e087a23 */ /* 0x102ff20000010804 */
[----:B------:R1:W-:Y:S01]  /*7670*/  MUFU.EX2 R96, R8 ;  /* 0x0000000800607308 */ /* 0x0003e20000000800 */
[--C-:B---3--:R-:W-:Y:S09]  /*7680*/  FFMA.FTZ R5, R64, c[0x0][0x23c], -R4.reuse ;  /* 0x00008f0040057a23 */ /* 0x108ff20000010804 */
[----:B------:R3:W-:Y:S01]  /*7690*/  MUFU.EX2 R68, R5 ;  /* 0x0000000500447308 */ /* 0x0007e20000000800 */
[--C-:B-1----:R-:W-:Y:S09]  /*76a0*/  FFMA.FTZ R8, R48, c[0x0][0x23c], -R4.reuse ;  /* 0x00008f0030087a23 */ /* 0x102ff20000010804 */
[----:B------:R1:W-:Y:S01]  /*76b0*/  MUFU.EX2 R95, R8 ;  /* 0x00000008005f7308 */ /* 0x0003e20000000800 */
[----:B---3--:R-:W-:Y:S05]  /*76c0*/  F2FP.PACK_AB R5, R233, R151 ;  /* 0x00000097e905723e */ /* 0x008fea00000000ff */
[----:B------:R4:W-:Y:S04]  /*76d0*/  STS [R243+0x1c400], R5 ;  /* 0x01c40005f3007388 */ /* 0x0009e80000000800 */
[----:B------:R2:W-:Y:S01]  /*76e0*/  STS [R246+0x1c400], R6 ;  /* 0x01c40006f6007388 */ /* 0x0005e20000000800 */
[--C-:B-1----:R-:W-:Y:S04]  /*76f0*/  FFMA.FTZ R8, R45, c[0x0][0x23c], -R4.reuse ;  /* 0x00008f002d087a23 */ /* 0x102fe80000010804 */
[----:B------:R1:W-:Y:S01]  /*7700*/  MUFU.EX2 R84, R8 ;  /* 0x0000000800547308 */ /* 0x0003e20000000800 */
[----:B----4-:R-:W-:Y:S02]  /*7710*/  F2FP.PACK_AB R5, R238, R251 ;  /* 0x000000fbee05723e */ /* 0x010fe400000000ff */
[----:B--2---:R-:W-:Y:S01]  /*7720*/  F2FP.PACK_AB R6, R111, R112 ;  /* 0x000000706f06723e */ /* 0x004fe200000000ff */
[--C-:B-1----:R-:W-:Y:S02]  /*7730*/  FFMA.FTZ R8, R47, c[0x0][0x23c], -R4.reuse ;  /* 0x00008f002f087a23 */ /* 0x102fe40000010804 */
[----:B------:R-:W-:Y:S04]  /*7740*/  FFMA.FTZ R4, R67, c[0x0][0x23c], -R4 ;  /* 0x00008f0043047a23 */ /* 0x000fe80000010804 */
[----:B------:R1:W-:Y:S10]  /*7750*/  MUFU.EX2 R83, R8 ;  /* 0x0000000800537308 */ /* 0x0003f40000000800 */
[----:B------:R2:W-:Y:S01]  /*7760*/  MUFU.EX2 R3, R4 ;  /* 0x0000000400037308 */ /* 0x0005e20000000800 */
[--C-:B-1----:R-:W-:Y:S09]  /*7770*/  FFMA.FTZ R8, R49, c[0x0][0x23c], -R2.reuse ;  /* 0x00008f0031087a23 */ /* 0x102ff20000010802 */
[----:B------:R1:W-:Y:S01]  /*7780*/  MUFU.EX2 R94, R8 ;  /* 0x00000008005e7308 */ /* 0x0003e20000000800 */
[--C-:B--2---:R-:W-:Y:S09]  /*7790*/  FFMA.FTZ R4, R61, c[0x0][0x23c], -R2.reuse ;  /* 0x00008f003d047a23 */ /* 0x104ff20000010802 */
[----:B------:R2:W-:Y:S01]  /*77a0*/  MUFU.EX2 R78, R4 ;  /* 0x00000004004e7308 */ /* 0x0005e20000000800 */
[--C-:B-1----:R-:W-:Y:S09]  /*77b0*/  FFMA.FTZ R8, R50, c[0x0][0x23c], -R2.reuse ;  /* 0x00008f0032087a23 */ /* 0x102ff20000010802 */
[----:B------:R1:W-:Y:S01]  /*77c0*/  MUFU.EX2 R93, R8 ;  /* 0x00000008005d7308 */ /* 0x0003e20000000800 */
[----:B--2---:R-:W-:Y:S09]  /*77d0*/  FFMA.FTZ R4, R62, c[0x0][0x23c], -R2 ;  /* 0x00008f003e047a23 */ /* 0x004ff20000010802 */
[----:B------:R2:W-:Y:S01]  /*77e0*/  MUFU.EX2 R77, R4 ;  /* 0x00000004004d7308 */ /* 0x0005e20000000800 */
[--C-:B-1----:R-:W-:Y:S09]  /*77f0*/  FFMA.FTZ R8, R10, c[0x0][0x23c], -R0.reuse ;  /* 0x00008f000a087a23 */ /* 0x102ff20000010800 */
[----:B------:R1:W-:Y:S01]  /*7800*/  MUFU.EX2 R92, R8 ;  /* 0x00000008005c7308 */ /* 0x0003e20000000800 */
[--C-:B--2---:R-:W-:Y:S09]  /*7810*/  FFMA.FTZ R4, R19, c[0x0][0x23c], -R0.reuse ;  /* 0x00008f0013047a23 */ /* 0x104ff20000010800 */
[----:B------:R2:W-:Y:S01]  /*7820*/  MUFU.EX2 R76, R4 ;  /* 0x00000004004c7308 */ /* 0x0005e20000000800 */
[--C-:B-1----:R-:W-:Y:S09]  /*7830*/  FFMA.FTZ R8, R11, c[0x0][0x23c], -R0.reuse ;  /* 0x00008f000b087a23 */ /* 0x102ff20000010800 */
[----:B------:R1:W-:Y:S01]  /*7840*/  MUFU.EX2 R91, R8 ;  /* 0x00000008005b7308 */ /* 0x0003e20000000800 */
[--C-:B--2---:R-:W-:Y:S02]  /*7850*/  FFMA.FTZ R4, R20, c[0x0][0x23c], -R0.reuse ;  /* 0x00008f0014047a23 */ /* 0x104fe40000010800 */
[----:B------:R-:W-:Y:S07]  /*7860*/  FFMA.FTZ R0, R58, c[0x0][0x23c], -R0 ;  /* 0x00008f003a007a23 */ /* 0x000fee0000010800 */
[----:B------:R2:W-:Y:S10]  /*7870*/  MUFU.EX2 R75, R4 ;  /* 0x00000004004b7308 */ /* 0x0005f40000000800 */
[----:B------:R-:W-:Y:S01]  /*7880*/  MUFU.EX2 R71, R0 ;  /* 0x0000000000477308 */ /* 0x000fe20000000800 */
[--C-:B-1----:R-:W-:Y:S09]  /*7890*/  FFMA.FTZ R8, R55, c[0x0][0x23c], -R2.reuse ;  /* 0x00008f0037087a23 */ /* 0x102ff20000010802 */
[----:B------:R1:W-:Y:S01]  /*78a0*/  MUFU.EX2 R90, R8 ;  /* 0x00000008005a7308 */ /* 0x0003e20000000800 */
[----:B--2---:R-:W-:Y:S05]  /*78b0*/  F2FP.PACK_AB R4, R240, R239 ;  /* 0x000000eff004723e */ /* 0x004fea00000000ff */
[----:B------:R2:W-:Y:S04]  /*78c0*/  STS [R246+0x1c000], R4 ;  /* 0x01c00004f6007388 */ /* 0x0005e80000000800 */
[----:B------:R3:W-:Y:S01]  /*78d0*/  STS [R243+0x1e400], R7 ;  /* 0x01e40007f3007388 */ /* 0x0007e20000000800 */
[--C-:B-1----:R-:W-:Y:S02]  /*78e0*/  FFMA.FTZ R8, R52, c[0x0][0x23c], -R2.reuse ;  /* 0x00008f0034087a23 */ /* 0x102fe40000010802 */
[----:B------:R-:W-:Y:S02]  /*78f0*/  FFMA.FTZ R2, R65, c[0x0][0x23c], -R2 ;  /* 0x00008f0041027a23 */ /* 0x000fe40000010802 */
[----:B------:R1:W4:Y:S01]  /*7900*/  MUFU.EX2 R89, R8 ;  /* 0x0000000800597308 */ /* 0x0003220000000800 */
[----:B--2---:R-:W-:Y:S09]  /*7910*/  F2FP.PACK_AB R4, R236, R237 ;  /* 0x000000edec04723e */ /* 0x004ff200000000ff */
[----:B------:R2:W2:Y:S01]  /*7920*/  MUFU.EX2 R73, R2 ;  /* 0x0000000200497308 */ /* 0x0004a20000000800 */
[----:B---3--:R-:W-:Y:S02]  /*7930*/  F2FP.PACK_AB R7, R113, R21 ;  /* 0x000000157107723e */ /* 0x008fe400000000ff */
[----:B-1----:R-:W-:Y:S02]  /*7940*/  F2FP.PACK_AB R8, R234, R235 ;  /* 0x000000ebea08723e */ /* 0x002fe400000000ff */
[----:B----4-:R-:W-:Y:S03]  /*7950*/  F2FP.PACK_AB R0, R89, R90 ;  /* 0x0000005a5900723e */ /* 0x010fe600000000ff */
[----:B------:R-:W-:Y:S04]  /*7960*/  STS [R243+0x1e000], R8 ;  /* 0x01e00008f3007388 */ /* 0x000fe80000000800 */
[----:B------:R1:W-:Y:S01]  /*7970*/  STS [R246+0x1e400], R4 ;  /* 0x01e40004f6007388 */ /* 0x0003e20000000800 */
[----:B--2---:R-:W-:Y:S03]  /*7980*/  F2FP.PACK_AB R2, R99, R100 ;  /* 0x000000646302723e */ /* 0x004fe600000000ff */
[----:B------:R2:W-:Y:S04]  /*7990*/  STS [R246+0x1e000], R5 ;  /* 0x01e00005f6007388 */ /* 0x0005e80000000800 */
[----:B------:R3:W-:Y:S04]  /*79a0*/  STS [R250+0x1c000], R7 ;  /* 0x01c00007fa007388 */ /* 0x0007e80000000800 */
[----:B------:R4:W-:Y:S04]  /*79b0*/  STS [R250+0x1c400], R6 ;  /* 0x01c40006fa007388 */ /* 0x0009e80000000800 */
[----:B------:R4:W-:Y:S01]  /*79c0*/  STS [R249+0x1c400], R2 ;  /* 0x01c40002f9007388 */ /* 0x0009e20000000800 */
[----:B-1----:R-:W-:Y:S02]  /*79d0*/  F2FP.PACK_AB R4, R101, R102 ;  /* 0x000000666504723e */ /* 0x002fe400000000ff */
[----:B--2---:R-:W-:Y:S03]  /*79e0*/  F2FP.PACK_AB R5, R109, R110 ;  /* 0x0000006e6d05723e */ /* 0x004fe600000000ff */
[----:B------:R1:W-:Y:S01]  /*79f0*/  STS [R249+0x1c000], R4 ;  /* 0x01c00004f9007388 */ /* 0x0003e20000000800 */
[----:B---3--:R-:W-:Y:S03]  /*7a00*/  F2FP.PACK_AB R7, R107, R108 ;  /* 0x0000006c6b07723e */ /* 0x008fe600000000ff */
[----:B------:R2:W-:Y:S01]  /*7a10*/  STS [R250+0x1e000], R5 ;  /* 0x01e00005fa007388 */ /* 0x0005e20000000800 */
[----:B----4-:R-:W-:Y:S03]  /*7a20*/  F2FP.PACK_AB R6, R105, R106 ;  /* 0x0000006a6906723e */ /* 0x010fe600000000ff */
[----:B------:R-:W-:Y:S01]  /*7a30*/  STS [R250+0x1e400], R7 ;  /* 0x01e40007fa007388 */ /* 0x000fe20000000800 */
[----:B------:R-:W-:Y:S03]  /*7a40*/  F2FP.PACK_AB R2, R95, R96 ;  /* 0x000000605f02723e */ /* 0x000fe600000000ff */
[----:B------:R3:W-:Y:S01]  /*7a50*/  STS [R249+0x1e000], R6 ;  /* 0x01e00006f9007388 */ /* 0x0007e20000000800 */
[----:B-1----:R-:W-:Y:S02]  /*7a60*/  F2FP.PACK_AB R4, R97, R98 ;  /* 0x000000626104723e */ /* 0x002fe400000000ff */
[----:B--2---:R-:W-:Y:S05]  /*7a70*/  F2FP.PACK_AB R5, R103, R104 ;  /* 0x000000686705723e */ /* 0x004fea00000000ff */
[----:B------:R1:W-:Y:S01]  /*7a80*/  STS [R249+0x1e400], R5 ;  /* 0x01e40005f9007388 */ /* 0x0003e20000000800 */
[----:B---3--:R-:W-:Y:S03]  /*7a90*/  F2FP.PACK_AB R6, R93, R94 ;  /* 0x0000005e5d06723e */ /* 0x008fe600000000ff */
[----:B------:R2:W-:Y:S04]  /*7aa0*/  STS [R244+0x1c000], R4 ;  /* 0x01c00004f4007388 */ /* 0x0005e80000000800 */
[----:B------:R3:W-:Y:S01]  /*7ab0*/  STS [R244+0x1c400], R2 ;  /* 0x01c40002f4007388 */ /* 0x0007e20000000800 */
[----:B-1----:R-:W-:Y:S02]  /*7ac0*/  F2FP.PACK_AB R5, R91, R92 ;  /* 0x0000005c5b05723e */ /* 0x002fe400000000ff */
[----:B--2---:R-:W-:Y:S02]  /*7ad0*/  F2FP.PACK_AB R4, R85, R86 ;  /* 0x000000565504723e */ /* 0x004fe400000000ff */
[----:B---3--:R-:W-:Y:S03]  /*7ae0*/  F2FP.PACK_AB R2, R83, R84 ;  /* 0x000000545302723e */ /* 0x008fe600000000ff */
        /* <DEDUP_REMOVED lines=21> */
[----:B------:R1:W-:Y:S04]  /*7c40*/  STS [R247+0x1e000], R2 ;  /* 0x01e00002f7007388 */ /* 0x0003e80000000800 */
[----:B------:R2:W-:Y:S04]  /*7c50*/  STS [R247+0x1e400], R0 ;  /* 0x01e40000f7007388 */ /* 0x0005e80000000800 */
[----:B------:R-:W-:Y:S08]  /*7c60*/  LDSM.16.M88.4 R64, [R145+0x8000] ;  /* 0x008000009140783b */ /* 0x000ff00000000200 */
[----:B------:R-:W3:Y:S08]  /*7c70*/  LDSM.16.M88.4 R16, [R166+0x10000] ;  /* 0x01000000a610783b */ /* 0x000ef00000000200 */
[----:B------:R-:W4:Y:S01]  /*7c80*/  LDSM.16.M88.4 R60, [R145+0xa000] ;  /* 0x00a00000913c783b */ /* 0x000f220000000200 */
[----:B-1----:R-:W-:Y:S01]  /*7c90*/  MOV R2, R21 ;  /* 0x0000001500027202 */ /* 0x002fe20000000f00 */
[----:B--2---:R-:W-:Y:S06]  /*7ca0*/  FFMA.FTZ R0, -R154, R154, 1 ;  /* 0x3f8000009a007423 */ /* 0x004fec000001019a */
[----:B------:R-:W1:Y:S01]  /*7cb0*/  LDSM.16.M88.4 R32, [R166+0x10800] ;  /* 0x01080000a620783b */ /* 0x000e620000000200 */
[----:B------:R-:W-:Y:S07]  /*7cc0*/  FMUL.FTZ R0, R0, c[0x0][0x2ec] ;  /* 0x0000bb0000007a20 */ /* 0x000fee0000410000 */
[----:B------:R-:W2:Y:S08]  /*7cd0*/  LDSM.16.M88.4 R48, [R166+0x11000] ;  /* 0x01100000a630783b */ /* 0x000eb00000000200 */
[----:B------:R-:W1:Y:S01]  /*7ce0*/  LDSM.16.M88.4 R132, [R166+0x11800] ;  /* 0x01180000a684783b */ /* 0x000e620000000200 */
[-C--:B---3--:R-:W-:Y:S07]  /*7cf0*/  HMMA.16816.F32 R4, R64, R16.reuse, RZ ;  /* 0x000000104004723c */ /* 0x088fee00000018ff */
[----:B------:R-:W-:Y:S01]  /*7d00*/  LDSM.16.M88.4 R136, [R147+0x8000] ;  /* 0x008000009388783b */ /* 0x000fe20000000200 */
[C---:B----4-:R-:W-:Y:S07]  /*7d10*/  HMMA.16816.F32 R8, R60.reuse, R16, RZ ;  /* 0x000000103c08723c */ /* 0x050fee00000018ff */
[----:B------:R-:W3:Y:S01]  /*7d20*/  LDSM.16.M88.4 R140, [R169+0x10000] ;  /* 0x01000000a98c783b */ /* 0x000ee20000000200 */
[-C--:B------:R-:W-:Y:S08]  /*7d30*/  HMMA.16816.F32 R12, R60, R18.reuse, RZ ;  /* 0x000000123c0c723c */ /* 0x080ff000000018ff */
[C---:B------:R-:W-:Y:S08]  /*7d40*/  HMMA.16816.F32 R16, R64.reuse, R18, RZ ;  /* 0x000000124010723c */ /* 0x040ff000000018ff */
[-C--:B-1----:R-:W-:Y:S08]  /*7d50*/  HMMA.16816.F32 R20, R64, R32.reuse, RZ ;  /* 0x000000204014723c */ /* 0x082ff000000018ff */
[C---:B------:R-:W-:Y:S08]  /*7d60*/  HMMA.16816.F32 R24, R60.reuse, R32, RZ ;  /* 0x000000203c18723c */ /* 0x040ff000000018ff */
[-C--:B------:R-:W-:Y:S08]  /*7d70*/  HMMA.16816.F32 R28, R60, R34.reuse, RZ ;  /* 0x000000223c1c723c */ /* 0x080ff000000018ff */
[C---:B------:R-:W-:Y:S08]  /*7d80*/  HMMA.16816.F32 R32, R64.reuse, R34, RZ ;  /* 0x000000224020723c */ /* 0x040ff000000018ff */
[-C--:B--2---:R-:W-:Y:S08]  /*7d90*/  HMMA.16816.F32 R36, R64, R48.reuse, RZ ;  /* 0x000000304024723c */ /* 0x084ff000000018ff */
        /* <DEDUP_REMOVED lines=8> */
[-C--:B---3--:R-:W-:Y:S08]  /*7e20*/  HMMA.16816.F32 R4, R136, R140.reuse, R4 ;  /* 0x0000008c8804723c */ /* 0x088ff00000001804 */
[C---:B-1----:R-:W-:Y:S08]  /*7e30*/  HMMA.16816.F32 R8, R132.reuse, R140, R8 ;  /* 0x0000008c8408723c */ /* 0x042ff00000001808 */
        /* <DEDUP_REMOVED lines=48> */
[----:B------:R-:W-:Y:S02]  /*8140*/  FADD.FTZ R5, -R150, R5 ;  /* 0x0000000596057221 */ /* 0x000fe40000010100 */
[C---:B------:R-:W-:Y:S02]  /*8150*/  FADD.FTZ R6, -R149.reuse, R6 ;  /* 0x0000000695067221 */ /* 0x040fe40000010100 */
[----:B------:R-:W-:Y:S01]  /*8160*/  FADD.FTZ R7, -R149, R7 ;  /* 0x0000000795077221 */ /* 0x000fe20000010100 */
[----:B------:R-:W-:Y:S01]  /*8170*/  MOV R139, R2 ;  /* 0x00000002008b7202 */ /* 0x000fe20000000f00 */
[----:B------:R-:W-:Y:S03]  /*8180*/  FMUL.FTZ R153, R153, R4 ;  /* 0x0000000499997220 */ /* 0x000fe60000410000 */
[----:B------:R-:W-:Y:S02]  /*8190*/  FMUL.FTZ R152, R152, R5 ;  /* 0x0000000598987220 */ /* 0x000fe40000410000 */
[----:B------:R-:W-:Y:S02]  /*81a0*/  FMUL.FTZ R151, R151, R6 ;  /* 0x0000000697977220 */ /* 0x000fe40000410000 */
[----:B------:R-:W-:Y:S01]  /*81b0*/  FMUL.FTZ R137, R233, R7 ;  /* 0x00000007e9897220 */ /* 0x000fe20000410000 */
[----:B------:R-:W-:Y:S01]  /*81c0*/  MOV R233, R242 ;  /* 0x000000f200e97202 */ /* 0x000fe20000000f00 */
[C---:B------:R-:W-:Y:S01]  /*81d0*/  FADD.FTZ R8, -R148.reuse, R8 ;  /* 0x0000000894087221 */ /* 0x040fe20000010100 */
[----:B------:R-:W1:Y:S01]  /*81e0*/  LDSM.16.M88.4 R4, [R168+0x10800] ;  /* 0x01080000a804783b */ /* 0x000e620000000200 */
[----:B------:R-:W-:Y:S02]  /*81f0*/  FADD.FTZ R9, -R148, R9 ;  /* 0x0000000994097221 */ /* 0x000fe40000010100 */
[----:B------:R-:W-:Y:S02]  /*8200*/  FADD.FTZ R11, -R144, R11 ;  /* 0x0000000b900b7221 */ /* 0x000fe40000010100 */
[----:B------:R-:W-:Y:S02]  /*8210*/  FMUL.FTZ R136, R235, R8 ;  /* 0x00000008eb887220 */ /* 0x000fe40000410000 */
[----:B------:R-:W-:Y:S01]  /*8220*/  FMUL.FTZ R138, R234, R9 ;  /* 0x00000009ea8a7220 */ /* 0x000fe20000410000 */
[----:B------:R-:W-:Y:S01]  /*8230*/  MOV R234, R241 ;  /* 0x000000f100ea7202 */ /* 0x000fe20000000f00 */
[----:B------:R-:W-:Y:S02]  /*8240*/  FFMA.FTZ R9, -R157, R157, 1 ;  /* 0x3f8000009d097423 */ /* 0x000fe4000001019d */
[----:B------:R-:W-:Y:S02]  /*8250*/  FFMA.FTZ R8, -R156, R156, 1 ;  /* 0x3f8000009c087423 */ /* 0x000fe4000001019c */
[----:B------:R-:W-:Y:S02]  /*8260*/  FFMA.FTZ R2, -R155, R155, 1 ;  /* 0x3f8000009b027423 */ /* 0x000fe4000001019b */
[----:B------:R-:W-:Y:S02]  /*8270*/  FADD.FTZ R10, -R144, R10 ;  /* 0x0000000a900a7221 */ /* 0x000fe40000010100 */
[----:B------:R-:W-:Y:S01]  /*8280*/  FMUL.FTZ R11, R197, R11 ;  /* 0x0000000bc50b7220 */ /* 0x000fe20000410000 */
[----:B------:R-:W-:Y:S01]  /*8290*/  MOV R197, R239 ;  /* 0x000000ef00c57202 */ /* 0x000fe20000000f00 */
[----:B------:R-:W-:Y:S02]  /*82a0*/  FMUL.FTZ R9, R9, c[0x0][0x2ec] ;  /* 0x0000bb0009097a20 */ /* 0x000fe40000410000 */
[----:B------:R-:W-:Y:S02]  /*82b0*/  FMUL.FTZ R8, R8, c[0x0][0x2ec] ;  /* 0x0000bb0008087a20 */ /* 0x000fe40000410000 */
[----:B------:R-:W-:Y:S02]  /*82c0*/  FMUL.FTZ R2, R2, c[0x0][0x2ec] ;  /* 0x0000bb0002027a20 */ /* 0x000fe40000410000 */
[----:B------:R-:W-:Y:S02]  /*82d0*/  FMUL.FTZ R239, R137, R0 ;  /* 0x0000000089ef7220 */ /* 0x000fe40000410000 */
[----:B------:R-:W-:Y:S02]  /*82e0*/  FFMA.FTZ R0, -R163, R163, 1 ;  /* 0x3f800000a3007423 */ /* 0x000fe400000101a3 */
[----:B------:R-:W-:Y:S01]  /*82f0*/  FMUL.FTZ R10, R232, R10 ;  /* 0x0000000ae80a7220 */ /* 0x000fe20000410000 */
[----:B------:R-:W-:Y:S01]  /*8300*/  MOV R232, R240 ;  /* 0x000000f000e87202 */ /* 0x000fe20000000f00 */
[----:B------:R-:W-:Y:S02]  /*8310*/  FMUL.FTZ R242, R153, R9 ;  /* 0x0000000999f27220 */ /* 0x000fe40000410000 */
[----:B------:R-:W-:Y:S02]  /*8320*/  FMUL.FTZ R241, R152, R8 ;  /* 0x0000000898f17220 */ /* 0x000fe40000410000 */
[----:B------:R-:W-:Y:S02]  /*8330*/  FMUL.FTZ R240, R151, R2 ;  /* 0x0000000297f07220 */ /* 0x000fe40000410000 */
[----:B------:R-:W-:Y:S02]  /*8340*/  FMUL.FTZ R9, R0, c[0x0][0x2ec] ;  /* 0x0000bb0000097a20 */ /* 0x000fe40000410000 */
[----:B------:R-:W-:Y:S01]  /*8350*/  FFMA.FTZ R8, -R162, R162, 1 ;  /* 0x3f800000a2087423 */ /* 0x000fe200000101a2 */
[-C--:B-1----:R-:W-:Y:S01]  /*8360*/  HMMA.16816.F32 R20, R132, R4.reuse, R20 ;  /* 0x000000048414723c */ /* 0x082fe20000001814 */
[----:B------:R-:W-:Y:S02]  /*8370*/  FFMA.FTZ R2, -R161, R161, 1 ;  /* 0x3f800000a1027423 */ /* 0x000fe400000101a1 */
[----:B------:R-:W-:Y:S02]  /*8380*/  FFMA.FTZ R0, -R160, R160, 1 ;  /* 0x3f800000a0007423 */ /* 0x000fe400000101a0 */
[----:B------:R-:W-:Y:S02]  /*8390*/  FADD.FTZ R13, -R148, R13 ;  /* 0x0000000d940d7221 */ /* 0x000fe40000010100 */
[C---:B------:R-:W-:Y:S01]  /*83a0*/  FADD.FTZ R14, -R144.reuse, R14 ;  /* 0x0000000e900e7221 */ /* 0x040fe20000010100 */
[C---:B------:R-:W-:Y:S01]  /*83b0*/  HMMA.16816.F32 R24, R140.reuse, R4, R24 ;  /* 0x000000048c18723c */ /* 0x040fe20000001818 */
[----:B------:R-:W-:Y:S03]  /*83c0*/  FADD.FTZ R15, -R144, R15 ;  /* 0x0000000f900f7221 */ /* 0x000fe60000010100 */
[----:B------:R-:W-:Y:S02]  /*83d0*/  FMUL.FTZ R8, R8, c[0x0][0x2ec] ;  /* 0x0000bb0008087a20 */ /* 0x000fe40000410000 */
[----:B------:R-:W-:Y:S02]  /*83e0*/  FMUL.FTZ R2, R2, c[0x0][0x2ec] ;  /* 0x0000bb0002027a20 */ /* 0x000fe40000410000 */
[----:B------:R-:W-:Y:S01]  /*83f0*/  FMUL.FTZ R0, R0, c[0x0][0x2ec] ;  /* 0x0000bb0000007a20 */ /* 0x000fe20000410000 */
[-C--:B------:R-:W-:Y:S03]  /*8400*/  HMMA.16816.F32 R28, R140, R6.reuse, R28 ;  /* 0x000000068c1c723c */ /* 0x080fe6000000181c */
[----:B------:R-:W-:Y:S02]  /*8410*/  FMUL.FTZ R13, R238, R13 ;  /* 0x0000000dee0d7220 */ /* 0x000fe40000410000 */
[----:B------:R-:W-:Y:S02]  /*8420*/  FMUL.FTZ R14, R237, R14 ;  /* 0x0000000eed0e7220 */ /* 0x000fe40000410000 */
[----:B------:R-:W-:Y:S01]  /*8430*/  FMUL.FTZ R15, R236, R15 ;  /* 0x0000000fec0f7220 */ /* 0x000fe20000410000 */
[C---:B------:R-:W-:Y:S01]  /*8440*/  HMMA.16816.F32 R32, R132.reuse, R6, R32 ;  /* 0x000000068420723c */ /* 0x040fe20000001820 */
[----:B------:R-:W-:Y:S03]  /*8450*/  FMUL.FTZ R238, R136, R9 ;  /* 0x0000000988ee7220 */ /* 0x000fe60000410000 */
[----:B------:R-:W-:Y:S02]  /*8460*/  FMUL.FTZ R237, R138, R8 ;  /* 0x000000088aed7220 */ /* 0x000fe40000410000 */
[----:B------:R-:W-:Y:S02]  /*8470*/  FMUL.FTZ R236, R10, R2 ;  /* 0x000000020aec7220 */ /* 0x000fe40000410000 */
[----:B------:R-:W-:Y:S02]  /*8480*/  FMUL.FTZ R235, R11, R0 ;  /* 0x000000000beb7220 */ /* 0x000fe40000410000 */
[----:B------:R-:W1:Y:S02]  /*8490*/  LDSM.16.M88.4 R8, [R168+0x11000] ;  /* 0x01100000a808783b */ /* 0x000e640000000200 */
[----:B------:R-:W-:Y:S02]  /*84a0*/  FADD.FTZ R21, -R150, R21 ;  /* 0x0000001596157221 */ /* 0x000fe40000010100 */
[----:B------:R-:W-:Y:S02]  /*84b0*/  FFMA.FTZ R0, -R158, R158, 1 ;  /* 0x3f8000009e007423 */ /* 0x000fe4000001019e */
[----:B------:R-:W-:Y:S02]  /*84c0*/  FADD.FTZ R22, -R149, R22 ;  /* 0x0000001695167221 */ /* 0x000fe40000010100 */
[----:B------:R-:W-:Y:S02]  /*84d0*/  FMUL.FTZ R21, R113, R21 ;  /* 0x0000001571157220 */ /* 0x000fe40000410000 */
[----:B------:R-:W-:Y:S01]  /*84e0*/  FADD.FTZ R16, -R150, R16 ;  /* 0x0000001096107221 */ /* 0x000fe20000010100 */
[----:B------:R2:W5:Y:S01]  /*84f0*/  LDL.LU R113, [R1+0x164] ;  /* 0x0001640001717983 */ /* 0x0005620000300800 */
[----:B------:R-:W-:Y:S02]  /*8500*/  FFMA.FTZ R4, -R175, R175, 1 ;  /* 0x3f800000af047423 */ /* 0x000fe400000101af */
[----:B------:R-:W-:Y:S02]  /*8510*/  FFMA.FTZ R2, -R159, R159, 1 ;  /* 0x3f8000009f027423 */ /* 0x000fe4000001019f */
[----:B------:R-:W-:Y:S02]  /*8520*/  FMUL.FTZ R0, R0, c[0x0][0x2ec] ;  /* 0x0000bb0000007a20 */ /* 0x000fe40000410000 */
[C---:B------:R-:W-:Y:S02]  /*8530*/  FADD.FTZ R23, -R149.reuse, R23 ;  /* 0x0000001795177221 */ /* 0x040fe40000010100 */
[----:B------:R-:W-:Y:S02]  /*8540*/  FMUL.FTZ R22, R112, R22 ;  /* 0x0000001670167220 */ /* 0x000fe40000410000 */
[----:B------:R-:W-:Y:S01]  /*8550*/  FADD.FTZ R12, -R148, R12 ;  /* 0x0000000c940c7221 */ /* 0x000fe20000010100 */
[----:B------:R2:W5:Y:S01]  /*8560*/  LDL.LU R112, [R1+0x160] ;  /* 0x0001600001707983 */ /* 0x0005620000300800 */
[----:B------:R-:W-:Y:S02]  /*8570*/  FADD.FTZ R17, -R150, R17 ;  /* 0x0000001196117221 */ /* 0x000fe40000010100 */
[----:B------:R-:W-:Y:S02]  /*8580*/  FADD.FTZ R19, -R149, R19 ;  /* 0x0000001395137221 */ /* 0x000fe40000010100 */
[----:B------:R-:W-:Y:S02]  /*8590*/  FMUL.FTZ R16, R197, R16 ;  /* 0x00000010c5107220 */ /* 0x000fe40000410000 */
[----:B------:R-:W-:Y:S02]  /*85a0*/  FFMA.FTZ R5, -R180, R180, 1 ;  /* 0x3f800000b4057423 */ /* 0x000fe400000101b4 */
[----:B------:R-:W-:Y:S02]  /*85b0*/  FMUL.FTZ R4, R4, c[0x0][0x2ec] ;  /* 0x0000bb0004047a20 */ /* 0x000fe40000410000 */
[----:B------:R-:W-:Y:S02]  /*85c0*/  FMUL.FTZ R2, R2, c[0x0][0x2ec] ;  /* 0x0000bb0002027a20 */ /* 0x000fe40000410000 */
[----:B------:R-:W-:Y:S02]  /*85d0*/  FMUL.FTZ R197, R15, R0 ;  /* 0x000000000fc57220 */ /* 0x000fe40000410000 */
[----:B------:R-:W-:Y:S02]  /*85e0*/  FFMA.FTZ R0, -R176, R176, 1 ;  /* 0x3f800000b0007423 */ /* 0x000fe400000101b0 */
[----:B------:R-:W-:Y:S01]  /*85f0*/  FMUL.FTZ R23, R111, R23 ;  /* 0x000000176f177220 */ /* 0x000fe20000410000 */
[-C--:B-1----:R-:W-:Y:S01]  /*8600*/  HMMA.16816.F32 R36, R132, R8.reuse, R36 ;  /* 0x000000088424723c */ /* 0x082fe20000001824 */
[----:B------:R-:W-:Y:S01]  /*8610*/  FADD.FTZ R24, -R148, R24 ;  /* 0x0000001894187221 */ /* 0x000fe20000010100 */
[----:B------:R2:W5:Y:S01]  /*8620*/  LDL.LU R111, [R1+0x15c] ;  /* 0x00015c00016f7983 */ /* 0x0005620000300800 */
[----:B------:R-:W-:Y:S02]  /*8630*/  FMUL.FTZ R12, R251, R12 ;  /* 0x0000000cfb0c7220 */ /* 0x000fe40000410000 */
[----:B------:R-:W-:Y:S02]  /*8640*/  FADD.FTZ R18, -R149, R18 ;  /* 0x0000001295127221 */ /* 0x000fe40000010100 */
[----:B------:R-:W-:Y:S01]  /*8650*/  FMUL.FTZ R17, R232, R17 ;  /* 0x00000011e8117220 */ /* 0x000fe20000410000 */
[C---:B------:R-:W-:Y:S01]  /*8660*/  HMMA.16816.F32 R40, R140.reuse, R8, R40 ;  /* 0x000000088c28723c */ /* 0x040fe20000001828 */
[----:B------:R-:W-:Y:S03]  /*8670*/  FMUL.FTZ R19, R233, R19 ;  /* 0x00000013e9137220 */ /* 0x000fe60000410000 */
[----:B------:R-:W-:Y:S02]  /*8680*/  FMUL.FTZ R5, R5, c[0x0][0x2ec] ;  /* 0x0000bb0005057a20 */ /* 0x000fe40000410000 */
[----:B------:R-:W-:Y:S02]  /*8690*/  FMUL.FTZ R233, R13, R4 ;  /* 0x000000040de97220 */ /* 0x000fe40000410000 */
[----:B------:R-:W-:Y:S01]  /*86a0*/  FMUL.FTZ R232, R14, R2 ;  /* 0x000000020ee87220 */ /* 0x000fe20000410000 */
[-C--:B------:R-:W-:Y:S03]  /*86b0*/  HMMA.16816.F32 R44, R140, R10.reuse, R44 ;  /* 0x0000000a8c2c723c */ /* 0x080fe6000000182c */
[----:B------:R-:W-:Y:S02]  /*86c0*/  FFMA.FTZ R2, -R177, R177, 1 ;  /* 0x3f800000b1027423 */ /* 0x000fe400000101b1 */
[----:B------:R-:W-:Y:S02]  /*86d0*/  FMUL.FTZ R4, R0, c[0x0][0x2ec] ;  /* 0x0000bb0000047a20 */ /* 0x000fe40000410000 */
[----:B------:R-:W-:Y:S01]  /*86e0*/  FFMA.FTZ R0, -R178, R178, 1 ;  /* 0x3f800000b2007423 */ /* 0x000fe200000101b2 */
[C---:B------:R-:W-:Y:S01]  /*86f0*/  HMMA.16816.F32 R48, R132.reuse, R10, R48 ;  /* 0x0000000a8430723c */ /* 0x040fe20000001830 */
[----:B------:R-:W-:Y:S03]  /*8700*/  FADD.FTZ R25, -R148, R25 ;  /* 0x0000001994197221 */ /* 0x000fe60000010100 */
[----:B------:R-:W-:Y:S02]  /*8710*/  FMUL.FTZ R24, R110, R24 ;  /* 0x000000186e187220 */ /* 0x000fe40000410000 */
[----:B------:R-:W-:Y:S01]  /*8720*/  FMUL.FTZ R18, R234, R18 ;  /* 0x00000012ea127220 */ /* 0x000fe20000410000 */
[----:B------:R2:W5:Y:S01]  /*8730*/  LDL.LU R110, [R1+0x158] ;  /* 0x00015800016e7983 */ /* 0x0005620000300800 */
[----:B------:R-:W-:Y:S04]  /*8740*/  FMUL.FTZ R234, R12, R5 ;  /* 0x000000050cea7220 */ /* 0x000fe80000410000 */
[----:B------:R-:W-:Y:S02]  /*8750*/  FMUL.FTZ R5, R2, c[0x0][0x2ec] ;  /* 0x0000bb0002057a20 */ /* 0x000fe40000410000 */
[----:B------:R-:W-:Y:S02]  /*8760*/  FFMA.FTZ R2, -R179, R179, 1 ;  /* 0x3f800000b3027423 */ /* 0x000fe400000101b3 */
[----:B------:R-:W-:Y:S02]  /*8770*/  FMUL.FTZ R0, R0, c[0x0][0x2ec] ;  /* 0x0000bb0000007a20 */ /* 0x000fe40000410000 */
[----:B------:R-:W-:Y:S02]  /*8780*/  FADD.FTZ R26, -R144, R26 ;  /* 0x0000001a901a7221 */ /* 0x000fe40000010100 */
[----:B------:R-:W-:Y:S02]  /*8790*/  FMUL.FTZ R25, R109, R25 ;  /* 0x000000196d197220 */ /* 0x000fe40000410000 */
[----:B------:R-:W-:Y:S01]  /*87a0*/  FMUL.FTZ R2, R2, c[0x0][0x2ec] ;  /* 0x0000bb0002027a20 */ /* 0x000fe20000410000 */
[----:B------:R2:W5:Y:S01]  /*87b0*/  LDL.LU R109, [R1+0x154] ;  /* 0x00015400016d7983 */ /* 0x0005620000300800 */
[----:B------:R-:W-:Y:S02]  /*87c0*/  FMUL.FTZ R177, R19, R0 ;  /* 0x0000000013b17220 */ /* 0x000fe40000410000 */
[----:B------:R-:W-:Y:S02]  /*87d0*/  FFMA.FTZ R0, -R181, R181, 1 ;  /* 0x3f800000b5007423 */ /* 0x000fe400000101b5 */
[----:B------:R-:W-:Y:S02]  /*87e0*/  FADD.FTZ R27, -R144, R27 ;  /* 0x0000001b901b7221 */ /* 0x000fe40000010100 */
[----:B------:R-:W-:Y:S02]  /*87f0*/  FMUL.FTZ R26, R108, R26 ;  /* 0x0000001a6c1a7220 */ /* 0x000fe40000410000 */
[----:B------:R-:W-:Y:S01]  /*8800*/  FADD.FTZ R20, -R150, R20 ;  /* 0x0000001496147221 */ /* 0x000fe20000010100 */
[----:B------:R2:W5:Y:S01]  /*8810*/  LDL.LU R108, [R1+0x150] ;  /* 0x00015000016c7983 */ /* 0x0005620000300800 */
[----:B------:R-:W-:Y:S02]  /*8820*/  FMUL.FTZ R180, R16, R5 ;  /* 0x0000000510b47220 */ /* 0x000fe40000410000 */
[----:B------:R-:W-:Y:S02]  /*8830*/  FMUL.FTZ R178, R18, R2 ;  /* 0x0000000212b27220 */ /* 0x000fe40000410000 */
[----:B------:R-:W-:Y:S02]  /*8840*/  FFMA.FTZ R5, -R187, R187, 1 ;  /* 0x3f800000bb057423 */ /* 0x000fe400000101bb */
[----:B------:R-:W-:Y:S02]  /*8850*/  FFMA.FTZ R2, -R182, R182, 1 ;  /* 0x3f800000b6027423 */ /* 0x000fe400000101b6 */
[----:B------:R-:W-:Y:S02]  /*8860*/  FMUL.FTZ R0, R0, c[0x0][0x2ec] ;  /* 0x0000bb0000007a20 */ /* 0x000fe40000410000 */
[----:B------:R-:W-:Y:S02]  /*8870*/  FMUL.FTZ R27, R107, R27 ;  /* 0x0000001b6b1b7220 */ /* 0x000fe40000410000 */
[----:B------:R-:W-:Y:S01]  /*8880*/  FADD.FTZ R28, -R148, R28 ;  /* 0x0000001c941c7221 */ /* 0x000fe20000010100 */
[----:B------:R2:W5:Y:S01]  /*8890*/  LDL.LU R107, [R1+0x14c] ;  /* 0x00014c00016b7983 */ /* 0x0005620000300800 */
[----:B------:R-:W-:Y:S02]  /*88a0*/  FMUL.FTZ R20, R139, R20 ;  /* 0x000000148b147220 */ /* 0x000fe40000410000 */
[----:B------:R-:W-:Y:S02]  /*88b0*/  FMUL.FTZ R179, R17, R4 ;  /* 0x0000000411b37220 */ /* 0x000fe40000410000 */
[----:B------:R-:W-:Y:S02]  /*88c0*/  FFMA.FTZ R4, -R183, R183, 1 ;  /* 0x3f800000b7047423 */ /* 0x000fe400000101b7 */
[----:B------:R-:W-:Y:S02]  /*88d0*/  FMUL.FTZ R5, R5, c[0x0][0x2ec] ;  /* 0x0000bb0005057a20 */ /* 0x000fe40000410000 */
[----:B------:R-:W-:Y:S02]  /*88e0*/  FMUL.FTZ R2, R2, c[0x0][0x2ec] ;  /* 0x0000bb0002027a20 */ /* 0x000fe40000410000 */
[----:B------:R-:W-:Y:S02]  /*88f0*/  FMUL.FTZ R19, R23, R0 ;  /* 0x0000000017137220 */ /* 0x000fe40000410000 */
[----:B------:R-:W-:Y:S02]  /*8900*/  FFMA.FTZ R0, -R188, R188, 1 ;  /* 0x3f800000bc007423 */ /* 0x000fe400000101bc */
[----:B------:R-:W-:Y:S02]  /*8910*/  FADD.FTZ R29, -R148, R29 ;  /* 0x0000001d941d7221 */ /* 0x000fe40000010100 */
[----:B------:R-:W-:Y:S02]  /*8920*/  FMUL.FTZ R28, R106, R28 ;  /* 0x0000001c6a1c7220 */ /* 0x000fe40000410000 */
[----:B------:R-:W-:Y:S01]  /*8930*/  FMUL.FTZ R4, R4, c[0x0][0x2ec] ;  /* 0x0000bb0004047a20 */ /* 0x000fe20000410000 */
[----:B------:R2:W5:Y:S01]  /*8940*/  LDL.LU R106, [R1+0x148] ;  /* 0x00014800016a7983 */ /* 0x0005620000300800 */
[----:B------:R-:W-:Y:S02]  /*8950*/  FMUL.FTZ R176, R20, R5 ;  /* 0x0000000514b07220 */ /* 0x000fe40000410000 */
[----:B------:R-:W-:Y:S02]  /*8960*/  FMUL.FTZ R175, R22, R2 ;  /* 0x0000000216af7220 */ /* 0x000fe40000410000 */
[----:B------:R-:W-:Y:S02]  /*8970*/  FMUL.FTZ R5, R0, c[0x0][0x2ec] ;  /* 0x0000bb0000057a20 */ /* 0x000fe40000410000 */
[----:B------:R-:W-:Y:S02]  /*8980*/  FFMA.FTZ R2, -R185, R185, 1 ;  /* 0x3f800000b9027423 */ /* 0x000fe400000101b9 */
[----:B------:R-:W-:Y:S02]  /*8990*/  FFMA.FTZ R0, -R184, R184, 1 ;  /* 0x3f800000b8007423 */ /* 0x000fe400000101b8 */
[----:B------:R-:W-:Y:S02]  /*89a0*/  FADD.FTZ R30, -R144, R30 ;  /* 0x0000001e901e7221 */ /* 0x000fe40000010100 */
[----:B------:R-:W-:Y:S02]  /*89b0*/  FMUL.FTZ R29, R105, R29 ;  /* 0x0000001d691d7220 */ /* 0x000fe40000410000 */
[----:B------:R-:W-:Y:S01]  /*89c0*/  FMUL.FTZ R20, R21, R4 ;  /* 0x0000000415147220 */ /* 0x000fe20000410000 */
[----:B------:R2:W5:Y:S01]  /*89d0*/  LDL.LU R105, [R1+0x144] ;  /* 0x0001440001697983 */ /* 0x0005620000300800 */
[----:B------:R-:W-:Y:S02]  /*89e0*/  FFMA.FTZ R4, -R186, R186, 1 ;  /* 0x3f800000ba047423 */ /* 0x000fe400000101ba */
[----:B------:R-:W-:Y:S02]  /*89f0*/  FMUL.FTZ R2, R2, c[0x0][0x2ec] ;  /* 0x0000bb0002027a20 */ /* 0x000fe40000410000 */
[----:B------:R-:W-:Y:S02]  /*8a00*/  FMUL.FTZ R0, R0, c[0x0][0x2ec] ;  /* 0x0000bb0000007a20 */ /* 0x000fe40000410000 */
[----:B------:R-:W-:Y:S02]  /*8a10*/  FADD.FTZ R31, -R144, R31 ;  /* 0x0000001f901f7221 */ /* 0x000fe40000010100 */
[----:B------:R-:W-:Y:S02]  /*8a20*/  FMUL.FTZ R30, R104, R30 ;  /* 0x0000001e681e7220 */ /* 0x000fe40000410000 */
[----:B------:R-:W-:Y:S01]  /*8a30*/  FMUL.FTZ R4, R4, c[0x0][0x2ec] ;  /* 0x0000bb0004047a20 */ /* 0x000fe20000410000 */
[----:B------:R2:W5:Y:S01]  /*8a40*/  LDL.LU R104, [R1+0x140] ;  /* 0x0001400001687983 */ /* 0x0005620000300800 */
[----:B------:R-:W-:Y:S02]  /*8a50*/  FMUL.FTZ R161, R26, R2 ;  /* 0x000000021aa17220 */ /* 0x000fe40000410000 */
[----:B------:R-:W-:Y:S02]  /*8a60*/  FMUL.FTZ R160, R27, R0 ;  /* 0x000000001ba07220 */ /* 0x000fe40000410000 */
[----:B------:R-:W-:Y:S02]  /*8a70*/  FFMA.FTZ R2, -R190, R190, 1 ;  /* 0x3f800000be027423 */ /* 0x000fe400000101be */
[----:B------:R-:W-:Y:S02]  /*8a80*/  FFMA.FTZ R0, -R189, R189, 1 ;  /* 0x3f800000bd007423 */ /* 0x000fe400000101bd */
        /* <DEDUP_REMOVED lines=8> */
[----:B------:R-:W-:Y:S02]  /*8b10*/  FMUL.FTZ R0, R0, c[0x0][0x2ec] ;  /* 0x0000bb0000007a20 */ /* 0x000fe40000410000 */
[----:B------:R-:W-:Y:S02]  /*8b20*/  FADD.FTZ R33, -R150, R33 ;  /* 0x0000002196217221 */ /* 0x000fe40000010100 */
[----:B------:R-:W-:Y:S02]  /*8b30*/  FMUL.FTZ R32, R102, R32 ;  /* 0x0000002066207220 */ /* 0x000fe40000410000 */
[----:B------:R-:W-:Y:S01]  /*8b40*/  FMUL.FTZ R5, R5, c[0x0][0x2ec] ;  /* 0x0000bb0005057a20 */ /* 0x000fe20000410000 */
[----:B------:R2:W5:Y:S01]  /*8b50*/  LDL.LU R102, [R1+0x138] ;  /* 0x0001380001667983 */ /* 0x0005620000300800 */
[----:B------:R-:W-:Y:S02]  /*8b60*/  FMUL.FTZ R4, R4, c[0x0][0x2ec] ;  /* 0x0000bb0004047a20 */ /* 0x000fe40000410000 */
[----:B------:R-:W-:Y:S02]  /*8b70*/  FMUL.FTZ R157, R30, R2 ;  /* 0x000000021e9d7220 */ /* 0x000fe40000410000 */
[----:B------:R-:W-:Y:S02]  /*8b80*/  FMUL.FTZ R156, R31, R0 ;  /* 0x000000001f9c7220 */ /* 0x000fe40000410000 */
[----:B------:R-:W-:Y:S02]  /*8b90*/  FFMA.FTZ R2, -R196, R196, 1 ;  /* 0x3f800000c4027423 */ /* 0x000fe400000101c4 */
[----:B------:R-:W-:Y:S02]  /*8ba0*/  FFMA.FTZ R0, -R193, R193, 1 ;  /* 0x3f800000c1007423 */ /* 0x000fe400000101c1 */
[----:B------:R-:W-:Y:S02]  /*8bb0*/  FMUL.FTZ R33, R101, R33 ;  /* 0x0000002165217220 */ /* 0x000fe40000410000 */
[----:B------:R-:W-:Y:S01]  /*8bc0*/  FMUL.FTZ R159, R28, R5 ;  /* 0x000000051c9f7220 */ /* 0x000fe20000410000 */
[----:B------:R2:W5:Y:S01]  /*8bd0*/  LDL.LU R101, [R1+0x134] ;  /* 0x0001340001657983 */ /* 0x0005620000300800 */
[----:B------:R-:W-:Y:S02]  /*8be0*/  FMUL.FTZ R158, R29, R4 ;  /* 0x000000041d9e7220 */ /* 0x000fe40000410000 */
[----:B------:R-:W-:Y:S02]  /*8bf0*/  FMUL.FTZ R5, R2, c[0x0][0x2ec] ;  /* 0x0000bb0002057a20 */ /* 0x000fe40000410000 */
[----:B------:R-:W-:Y:S02]  /*8c00*/  FMUL.FTZ R4, R0, c[0x0][0x2ec] ;  /* 0x0000bb0000047a20 */ /* 0x000fe40000410000 */
[----:B------:R-:W-:Y:S02]  /*8c10*/  FMUL.FTZ R18, R32, R5 ;  /* 0x0000000520127220 */ /* 0x000fe40000410000 */
[----:B------:R-:W-:Y:S02]  /*8c20*/  FMUL.FTZ R16, R33, R4 ;  /* 0x0000000421107220 */ /* 0x000fe40000410000 */
[C---:B------:R-:W-:Y:S01]  /*8c30*/  FADD.FTZ R34, -R149.reuse, R34 ;  /* 0x0000002295227221 */ /* 0x040fe20000010100 */
[----:B------:R-:W1:Y:S01]  /*8c40*/  LDSM.16.M88.4 R4, [R168+0x11800] ;  /* 0x01180000a804783b */ /* 0x000e620000000200 */
[----:B------:R-:W-:Y:S02]  /*8c50*/  FADD.FTZ R35, -R149, R35 ;  /* 0x0000002395237221 */ /* 0x000fe40000010100 */
[----:B------:R-:W-:Y:S02]  /*8c60*/  FMUL.FTZ R34, R100, R34 ;  /* 0x0000002264227220 */ /* 0x000fe40000410000 */
[----:B------:R-:W-:Y:S02]  /*8c70*/  FMUL.FTZ R35, R99, R35 ;  /* 0x0000002363237220 */ /* 0x000fe40000410000 */
[C---:B------:R-:W-:Y:S01]  /*8c80*/  FADD.FTZ R36, -R150.reuse, R36 ;  /* 0x0000002496247221 */ /* 0x040fe20000010100 */
[----:B------:R2:W5:Y:S01]  /*8c90*/  LDL.LU R100, [R1+0x130] ;  /* 0x0001300001647983 */ /* 0x0005620000300800 */
[----:B------:R-:W-:Y:S02]  /*8ca0*/  FADD.FTZ R37, -R150, R37 ;  /* 0x0000002596257221 */ /* 0x000fe40000010100 */
[----:B------:R-:W-:Y:S01]  /*8cb0*/  FMUL.FTZ R36, R98, R36 ;  /* 0x0000002462247220 */ /* 0x000fe20000410000 */
[----:B------:R2:W5:Y:S01]  /*8cc0*/  LDL.LU R99, [R1+0x12c] ;  /* 0x00012c0001637983 */ /* 0x0005620000300800 */
[----:B------:R-:W-:Y:S02]  /*8cd0*/  FADD.FTZ R38, -R149, R38 ;  /* 0x0000002695267221 */ /* 0x000fe40000010100 */
[----:B------:R-:W-:Y:S01]  /*8ce0*/  FMUL.FTZ R37, R97, R37 ;  /* 0x0000002561257220 */ /* 0x000fe20000410000 */
[----:B------:R2:W5:Y:S01]  /*8cf0*/  LDL.LU R98, [R1+0x128] ;  /* 0x0001280001627983 */ /* 0x0005620000300800 */
[----:B------:R-:W-:Y:S02]  /*8d00*/  FADD.FTZ R39, -R149, R39 ;  /* 0x0000002795277221 */ /* 0x000fe40000010100 */
[----:B------:R-:W-:Y:S01]  /*8d10*/  FMUL.FTZ R38, R96, R38 ;  /* 0x0000002660267220 */ /* 0x000fe20000410000 */
[----:B------:R2:W5:Y:S01]  /*8d20*/  LDL.LU R97, [R1+0x124] ;  /* 0x0001240001617983 */ /* 0x0005620000300800 */
[----:B------:R-:W-:Y:S02]  /*8d30*/  FMUL.FTZ R39, R95, R39 ;  /* 0x000000275f277220 */ /* 0x000fe40000410000 */
[C---:B------:R-:W-:Y:S01]  /*8d40*/  FADD.FTZ R40, -R148.reuse, R40 ;  /* 0x0000002894287221 */ /* 0x040fe20000010100 */
[----:B------:R2:W5:Y:S01]  /*8d50*/  LDL.LU R96, [R1+0x120] ;  /* 0x0001200001607983 */ /* 0x0005620000300800 */
[----:B------:R-:W-:Y:S02]  /*8d60*/  FADD.FTZ R41, -R148, R41 ;  /* 0x0000002994297221 */ /* 0x000fe40000010100 */
[----:B------:R-:W-:Y:S01]  /*8d70*/  FMUL.FTZ R40, R94, R40 ;  /* 0x000000285e287220 */ /* 0x000fe20000410000 */
[----:B------:R2:W5:Y:S01]  /*8d80*/  LDL.LU R95, [R1+0x11c] ;  /* 0x00011c00015f7983 */ /* 0x0005620000300800 */
[C---:B------:R-:W-:Y:S02]  /*8d90*/  FADD.FTZ R42, -R144.reuse, R42 ;  /* 0x0000002a902a7221 */ /* 0x040fe40000010100 */
        /* <DEDUP_REMOVED lines=8> */
[----:B------:R-:W-:Y:S01]  /*8e20*/  FADD.FTZ R45, -R148, R45 ;  /* 0x0000002d942d7221 */ /* 0x000fe20000010100 */
[-C--:B-1----:R-:W-:Y:S01]  /*8e30*/  HMMA.16816.F32 R52, R132, R4.reuse, R52 ;  /* 0x000000048434723c */ /* 0x082fe20000001834 */
[----:B------:R-:W-:Y:S01]  /*8e40*/  FMUL.FTZ R44, R90, R44 ;  /* 0x0000002c5a2c7220 */ /* 0x000fe20000410000 */
[----:B------:R2:W5:Y:S01]  /*8e50*/  LDL.LU R91, [R1+0x10c] ;  /* 0x00010c00015b7983 */ /* 0x0005620000300800 */
[----:B------:R-:W-:Y:S02]  /*8e60*/  FADD.FTZ R46, -R144, R46 ;  /* 0x0000002e902e7221 */ /* 0x000fe40000010100 */
[----:B------:R-:W-:Y:S01]  /*8e70*/  FMUL.FTZ R45, R89, R45 ;  /* 0x0000002d592d7220 */ /* 0x000fe20000410000 */
[----:B------:R2:W5:Y:S01]  /*8e80*/  LDL.LU R90, [R1+0x108] ;  /* 0x00010800015a7983 */ /* 0x0005620000300800 */
[----:B------:R-:W-:Y:S01]  /*8e90*/  FFMA.FTZ R0, -R194, R194, 1 ;  /* 0x3f800000c2007423 */ /* 0x000fe200000101c2 */
[C---:B------:R-:W-:Y:S01]  /*8ea0*/  HMMA.16816.F32 R56, R140.reuse, R4, R56 ;  /* 0x000000048c38723c */ /* 0x040fe20000001838 */
[----:B------:R-:W-:Y:S01]  /*8eb0*/  FADD.FTZ R47, -R144, R47 ;  /* 0x0000002f902f7221 */ /* 0x000fe20000010100 */
[----:B------:R2:W5:Y:S02]  /*8ec0*/  LDL.LU R89, [R1+0x104] ;  /* 0x0001040001597983 */ /* 0x0005640000300800 */
[----:B------:R-:W-:Y:S02]  /*8ed0*/  FMUL.FTZ R46, R88, R46 ;  /* 0x0000002e582e7220 */ /* 0x000fe40000410000 */
[----:B------:R-:W-:Y:S01]  /*8ee0*/  FMUL.FTZ R0, R0, c[0x0][0x2ec] ;  /* 0x0000bb0000007a20 */ /* 0x000fe20000410000 */
[----:B------:R2:W5:Y:S01]  /*8ef0*/  LDL.LU R88, [R1+0x100] ;  /* 0x0001000001587983 */ /* 0x0005620000300800 */
[----:B------:R-:W-:Y:S01]  /*8f00*/  FMUL.FTZ R47, R87, R47 ;  /* 0x0000002f572f7220 */ /* 0x000fe20000410000 */
[-C--:B------:R-:W-:Y:S02]  /*8f10*/  HMMA.16816.F32 R60, R140, R6.reuse, R60 ;  /* 0x000000068c3c723c */ /* 0x080fe4000000183c */
[----:B------:R2:W5:Y:S01]  /*8f20*/  LDL.LU R87, [R1+0xfc] ;  /* 0x0000fc0001577983 */ /* 0x0005620000300800 */
[----:B------:R-:W-:Y:S02]  /*8f30*/  FADD.FTZ R48, -R150, R48 ;  /* 0x0000003096307221 */ /* 0x000fe40000010100 */
[----:B------:R-:W-:Y:S02]  /*8f40*/  FFMA.FTZ R2, -R195, R195, 1 ;  /* 0x3f800000c3027423 */ /* 0x000fe400000101c3 */
[----:B------:R-:W-:Y:S01]  /*8f50*/  FMUL.FTZ R15, R35, R0 ;  /* 0x00000000230f7220 */ /* 0x000fe20000410000 */
[----:B------:R-:W-:Y:S01]  /*8f60*/  HMMA.16816.F32 R64, R132, R6, R64 ;  /* 0x000000068440723c */ /* 0x000fe20000001840 */
[----:B------:R-:W-:Y:S03]  /*8f70*/  FFMA.FTZ R0, -R200, R200, 1 ;  /* 0x3f800000c8007423 */ /* 0x000fe600000101c8 */
[----:B------:R-:W-:Y:S02]  /*8f80*/  FADD.FTZ R49, -R150, R49 ;  /* 0x0000003196317221 */ /* 0x000fe40000010100 */
[----:B------:R-:W-:Y:S02]  /*8f90*/  FMUL.FTZ R48, R86, R48 ;  /* 0x0000003056307220 */ /* 0x000fe40000410000 */
[----:B------:R-:W-:Y:S01]  /*8fa0*/  FMUL.FTZ R2, R2, c[0x0][0x2ec] ;  /* 0x0000bb0002027a20 */ /* 0x000fe20000410000 */
[----:B------:R2:W5:Y:S03]  /*8fb0*/  LDL.LU R86, [R1+0xf8] ;  /* 0x0000f80001567983 */ /* 0x0005660000300800 */
[----:B------:R-:W-:Y:S02]  /*8fc0*/  FFMA.FTZ R9, -R203, R203, 1 ;  /* 0x3f800000cb097423 */ /* 0x000fe400000101cb */
[----:B------:R-:W-:Y:S02]  /*8fd0*/  FMUL.FTZ R0, R0, c[0x0][0x2ec] ;  /* 0x0000bb0000007a20 */ /* 0x000fe40000410000 */
[----:B------:R-:W-:Y:S02]  /*8fe0*/  FADD.FTZ R50, -R149, R50 ;  /* 0x0000003295327221 */ /* 0x000fe40000010100 */
[----:B------:R-:W-:Y:S02]  /*8ff0*/  FMUL.FTZ R49, R85, R49 ;  /* 0x0000003155317220 */ /* 0x000fe40000410000 */
[----:B------:R-:W-:Y:S01]  /*9000*/  FMUL.FTZ R17, R34, R2 ;  /* 0x0000000222117220 */ /* 0x000fe20000410000 */
[----:B------:R2:W5:Y:S01]  /*9010*/  LDL.LU R85, [R1+0xf4] ;  /* 0x0000f40001557983 */ /* 0x0005620000300800 */
[----:B------:R-:W-:Y:S02]  /*9020*/  FFMA.FTZ R2, -R201, R201, 1 ;  /* 0x3f800000c9027423 */ /* 0x000fe400000101c9 */
[----:B------:R-:W-:Y:S02]  /*9030*/  FMUL.FTZ R9, R9, c[0x0][0x2ec] ;  /* 0x0000bb0009097a20 */ /* 0x000fe40000410000 */
[----:B------:R-:W-:Y:S02]  /*9040*/  FMUL.FTZ R152, R39, R0 ;  /* 0x0000000027987220 */ /* 0x000fe40000410000 */
[----:B------:R-:W-:Y:S02]  /*9050*/  FFMA.FTZ R0, -R207, R207, 1 ;  /* 0x3f800000cf007423 */ /* 0x000fe400000101cf */
[----:B------:R-:W-:Y:S02]  /*9060*/  FADD.FTZ R51, -R149, R51 ;  /* 0x0000003395337221 */ /* 0x000fe40000010100 */
[----:B------:R-:W-:Y:S02]  /*9070*/  FMUL.FTZ R50, R84, R50 ;  /* 0x0000003254327220 */ /* 0x000fe40000410000 */
[----:B------:R-:W-:Y:S01]  /*9080*/  FFMA.FTZ R5, -R211, R211, 1 ;  /* 0x3f800000d3057423 */ /* 0x000fe200000101d3 */
[----:B------:R2:W5:Y:S01]  /*9090*/  LDL.LU R84, [R1+0xf0] ;  /* 0x0000f00001547983 */ /* 0x0005620000300800 */
[----:B------:R-:W-:Y:S02]  /*90a0*/  FFMA.FTZ R8, -R202, R202, 1 ;  /* 0x3f800000ca087423 */ /* 0x000fe400000101ca */
[----:B------:R-:W-:Y:S02]  /*90b0*/  FMUL.FTZ R2, R2, c[0x0][0x2ec] ;  /* 0x0000bb0002027a20 */ /* 0x000fe40000410000 */
[----:B------:R-:W-:Y:S02]  /*90c0*/  FMUL.FTZ R155, R36, R9 ;  /* 0x00000009249b7220 */ /* 0x000fe40000410000 */
[----:B------:R-:W-:Y:S02]  /*90d0*/  FMUL.FTZ R9, R0, c[0x0][0x2ec] ;  /* 0x0000bb0000097a20 */ /* 0x000fe40000410000 */
[----:B------:R-:W-:Y:S02]  /*90e0*/  FFMA.FTZ R0, -R204, R204, 1 ;  /* 0x3f800000cc007423 */ /* 0x000fe400000101cc */
[----:B------:R-:W-:Y:S02]  /*90f0*/  FMUL.FTZ R51, R83, R51 ;  /* 0x0000003353337220 */ /* 0x000fe40000410000 */
[----:B------:R-:W-:Y:S01]  /*9100*/  FMUL.FTZ R5, R5, c[0x0][0x2ec] ;  /* 0x0000bb0005057a20 */ /* 0x000fe20000410000 */
[----:B------:R2:W5:Y:S01]  /*9110*/  LDL.LU R83, [R1+0xec] ;  /* 0x0000ec0001537983 */ /* 0x0005620000300800 */
[----:B------:R-:W-:Y:S02]  /*9120*/  FADD.FTZ R52, -R150, R52 ;  /* 0x0000003496347221 */ /* 0x000fe40000010100 */
[----:B------:R-:W-:Y:S02]  /*9130*/  FMUL.FTZ R8, R8, c[0x0][0x2ec] ;  /* 0x0000bb0008087a20 */ /* 0x000fe40000410000 */
        /* <DEDUP_REMOVED lines=20> */
[----:B------:R-:W-:Y:S02]  /*9280*/  FMUL.FTZ R41, R79, R55 ;  /* 0x000000374f297220 */ /* 0x000fe40000410000 */
[----:B------:R-:W-:Y:S01]  /*9290*/  FADD.FTZ R56, -R148, R56 ;  /* 0x0000003894387221 */ /* 0x000fe20000010100 */
[----:B------:R2:W5:Y:S01]  /*92a0*/  LDL.LU R79, [R1+0xdc] ;  /* 0x0000dc00014f7983 */ /* 0x0005620000300800 */
[----:B------:R-:W-:Y:S02]  /*92b0*/  FMUL.FTZ R151, R40, R9 ;  /* 0x0000000928977220 */ /* 0x000fe40000410000 */
[----:B------:R-:W-:Y:S02]  /*92c0*/  FADD.FTZ R57, -R148, R57 ;  /* 0x0000003994397221 */ /* 0x000fe40000010100 */
[----:B------:R-:W-:Y:S02]  /*92d0*/  FMUL.FTZ R40, R78, R56 ;  /* 0x000000384e287220 */ /* 0x000fe40000410000 */
[C---:B------:R-:W-:Y:S01]  /*92e0*/  FADD.FTZ R58, -R144.reuse, R58 ;  /* 0x0000003a903a7221 */ /* 0x040fe20000010100 */
[----:B------:R2:W5:Y:S01]  /*92f0*/  LDL.LU R78, [R1+0xd8] ;  /* 0x0000d800014e7983 */ /* 0x0005620000300800 */
[----:B------:R-:W-:Y:S02]  /*9300*/  FMUL.FTZ R39, R77, R57 ;  /* 0x000000394d277220 */ /* 0x000fe40000410000 */
        /* <DEDUP_REMOVED lines=34> */
[----:B------:R2:W5:Y:S01]  /*9530*/  LDL.64 R182, [R1] ;  /* 0x0000000001b67983 */ /* 0x0005620000100a00 */
        /* <DEDUP_REMOVED lines=66> */
[----:B--2---:R-:W2:Y:S01]  /*9960*/  LDL.LU R22, [R1+0xc] ;  /* 0x00000c0001167983 */ /* 0x004ea20000300800 */
[----:B-----5:R-:W-:Y:S01]  /*9970*/  ISETP.GE.AND P2, PT, R182, c[0x0][0x220], PT ;  /* 0x00008800b6007a0c */ /* 0x020fe20003f46270 */
[----:B------:R-:W-:Y:S01]  /*9980*/  IMAD.MOV.U32 R11, RZ, RZ, c[0x0][0x190] ;  /* 0x00006400ff0b7624 */ /* 0x000fe200078e00ff */
[----:B------:R-:W-:Y:S01]  /*9990*/  ULOP3.LUT UR8, UR7, 0x1, URZ, 0xc0, !UPT ;  /* 0x0000000107087892 */ /* 0x000fe2000f8ec03f */
[----:B------:R-:W3:Y:S02]  /*99a0*/  LDL.LU R21, [R1+0x8] ;  /* 0x0000080001157983 */ /* 0x000ee40000300800 */
[C---:B------:R-:W-:Y:S01]  /*99b0*/  IMAD.U32 R4, R11.reuse, -0x80, RZ ;  /* 0xffffff800b047824 */ /* 0x040fe200078e00ff */
[----:B------:R-:W-:Y:S04]  /*99c0*/  UISETP.NE.U32.AND UP0, UPT, UR8, 0x1, UPT ;  /* 0x000000010800788c */ /* 0x000fe8000bf05070 */
[----:B------:R-:W-:Y:S01]  /*99d0*/  USEL UR8, UR44, 0x4000, !UP0 ;  /* 0x000040002c087887 */ /* 0x000fe2000c000000 */
[----:B------:R-:W-:Y:S02]  /*99e0*/  SHF.R.S32.HI R5, RZ, 0x1f, R4 ;  /* 0x0000001fff057819 */ /* 0x000fe40000011404 */
[CC--:B------:R-:W-:Y:S01]  /*99f0*/  @!P2 LEA R2, P3, R11.reuse, R4.reuse, 0x6 ;  /* 0x000000040b02a211 */ /* 0x0c0fe200078630ff */
[----:B------:R-:W-:Y:S01]  /*9a00*/  @!P2 IMAD.MOV.U32 R9, RZ, RZ, c[0x0][0x194] ;  /* 0x00006500ff09a624 */ /* 0x000fe200078e00ff */
[C---:B------:R-:W-:Y:S01]  /*9a10*/  @!P2 LEA R0, P4, R11.reuse, R4, 0x5 ;  /* 0x000000040b00a211 */ /* 0x040fe200078828ff */
[----:B------:R-:W-:Y:S01]  /*9a20*/  @!P2 IMAD.MOV.U32 R8, RZ, RZ, c[0x0][0x194] ;  /* 0x00006500ff08a624 */ /* 0x000fe200078e00ff */
[----:B------:R-:W-:Y:S01]  /*9a30*/  IADD3 R174, R174, UR8, RZ ;  /* 0x00000008aeae7c10 */ /* 0x000fe2000fffe0ff */
[----:B------:R-:W-:Y:S01]  /*9a40*/  @!P2 IMAD.MOV.U32 R14, RZ, RZ, c[0x0][0x194] ;  /* 0x00006500ff0ea624 */ /* 0x000fe200078e00ff */
[CC--:B------:R-:W-:Y:S02]  /*9a50*/  @!P2 LEA.HI.X R9, R11.reuse, R5.reuse, R9, 0x6, P3 ;  /* 0x000000050b09a211 */ /* 0x0c0fe400018f3409 */
[C---:B------:R-:W-:Y:S01]  /*9a60*/  @!P2 LEA.HI.X R8, R11.reuse, R5, R8, 0x5, P4 ;  /* 0x000000050b08a211 */ /* 0x040fe200020f2c08 */
[----:B------:R1:W-:Y:S01]  /*9a70*/  @P2 STS [R174], RZ ;  /* 0x000000ffae002388 */ /* 0x0003e20000000800 */
[----:B------:R-:W-:Y:S03]  /*9a80*/  IADD3 R170, R170, UR8, RZ ;  /* 0x00000008aaaa7c10 */ /* 0x000fe6000fffe0ff */
[----:B------:R1:W-:Y:S04]  /*9a90*/  @P2 STS [R174+0x4], RZ ;  /* 0x000004ffae002388 */ /* 0x0003e80000000800 */
[----:B------:R1:W-:Y:S04]  /*9aa0*/  @P2 STS [R174+0x8], RZ ;  /* 0x000008ffae002388 */ /* 0x0003e80000000800 */
[----:B------:R1:W-:Y:S01]  /*9ab0*/  @P2 STS [R174+0xc], RZ ;  /* 0x00000cffae002388 */ /* 0x0003e20000000800 */
[-C--:B--2---:R-:W-:Y:S02]  /*9ac0*/  LEA R6, P5, R4, R22.reuse, 0x1 ;  /* 0x0000001604067211 */ /* 0x084fe400078a08ff */
[-C--:B------:R-:W-:Y:S02]  /*9ad0*/  @!P2 LEA R10, P3, R2, R22.reuse, 0x1 ;  /* 0x00000016020aa211 */ /* 0x080fe400078608ff */
[-C--:B------:R-:W-:Y:S02]  /*9ae0*/  @!P2 LEA R12, P4, R0, R22.reuse, 0x1 ;  /* 0x00000016000ca211 */ /* 0x080fe400078808ff */
[-CC-:B---3--:R-:W-:Y:S01]  /*9af0*/  LEA.HI.X R7, R4, R21.reuse, R5.reuse, 0x1, P5 ;  /* 0x0000001504077211 */ /* 0x188fe200028f0c05 */
[----:B------:R-:W-:Y:S01]  /*9b00*/  @!P2 IMAD.WIDE.U32 R4, R11, 0x60, R4 ;  /* 0x000000600b04a825 */ /* 0x000fe200078e0004 */
[-C--:B------:R-:W-:Y:S02]  /*9b10*/  @!P2 LEA.HI.X R11, R2, R21.reuse, R9, 0x1, P3 ;  /* 0x00000015020ba211 */ /* 0x080fe400018f0c09 */
[-C--:B------:R-:W-:Y:S01]  /*9b20*/  @!P2 LEA.HI.X R13, R0, R21.reuse, R8, 0x1, P4 ;  /* 0x00000015000da211 */ /* 0x080fe200020f0c08 */
[----:B------:R1:W-:Y:S01]  /*9b30*/  STL [R1+0xc], R6 ;  /* 0x00000c0601007387 */ /* 0x0003e20000100800 */
[----:B------:R-:W-:Y:S01]  /*9b40*/  IADD3 R0, R252, UR8, RZ ;  /* 0x00000008fc007c10 */ /* 0x000fe2000fffe0ff */
[----:B------:R-:W-:Y:S01]  /*9b50*/  @!P2 IMAD R2, R14, 0x60, RZ ;  /* 0x000000600e02a824 */ /* 0x000fe200078e02ff */
[C---:B------:R-:W-:Y:S01]  /*9b60*/  @!P2 LEA R8, P3, R4.reuse, R22, 0x1 ;  /* 0x000000160408a211 */ /* 0x040fe200078608ff */
[----:B------:R1:W-:Y:S02]  /*9b70*/  STL [R1+0x8], R7 ;  /* 0x0000080701007387 */ /* 0x0003e40000100800 */
[----:B------:R-:W-:Y:S02]  /*9b80*/  @!P2 IMAD.IADD R2, R5, 0x1, R2 ;  /* 0x000000010502a824 */ /* 0x000fe400078e0202 */
[----:B------:R-:W-:Y:S01]  /*9b90*/  @!PT LDS RZ, [RZ] ;  /* 0x00000000fffff984 */ /* 0x000fe20000000800 */
[----:B------:R-:W-:Y:S01]  /*9ba0*/  @!PT LDS RZ, [RZ] ;  /* 0x00000000fffff984 */ /* 0x000fe20000000800 */
[----:B------:R-:W-:Y:S01]  /*9bb0*/  @!PT LDS RZ, [RZ] ;  /* 0x00000000fffff984 */ /* 0x000fe20000000800 */
[----:B------:R1:W-:Y:S03]  /*9bc0*/  @!P2 LDGSTS.E.BYPASS.LTC128B.128 [R0], [R6.64] ;  /* 0x000000000600afae */ /* 0x0003e6000b901d44 */
[----:B------:R-:W-:Y:S01]  /*9bd0*/  @!P2 LEA.HI.X R9, R4, R21, R2, 0x1, P3 ;  /* 0x000000150409a211 */ /* 0x000fe200018f0c02 */
[----:B------:R1:W-:Y:S01]  /*9be0*/  @P2 STS [R174+0x1000], RZ ;  /* 0x001000ffae002388 */ /* 0x0003e20000000800 */
[C---:B------:R-:W-:Y:S02]  /*9bf0*/  @!P2 IADD3 R2, R252.reuse, UR8, RZ ;  /* 0x00000008fc02ac10 */ /* 0x040fe4000fffe0ff */
        /* <DEDUP_REMOVED lines=26> */
.L_x_1991:
[----:B--2---:R-:W-:Y:S01]  /*9da0*/  F2FP.PACK_AB R28, R241, R242 ;  /* 0x000000f2f11c723e */ /* 0x004fe200000000ff */
        /* <DEDUP_REMOVED lines=167> */
[----:B------:R-:W-:Y:S01]  /*a820*/  ISETP.GE.AND P2, PT, R182, c[0x0][0x220], PT ;  /* 0x00008800b6007a0c */ /* 0x000fe20003f46270 */
[----:B------:R-:W-:Y:S02]  /*a830*/  IMAD.MOV.U32 R8, RZ, RZ, c[0x0][0x370] ;  /* 0x0000dc00ff087624 */ /* 0x000fe400078e00ff */
[----:B------:R-:W3:Y:S02]  /*a840*/  LDL.LU R52, [R1+0x10] ;  /* 0x0000100001347983 */ /* 0x000ee40000300800 */
[C---:B------:R-:W-:Y:S05]  /*a850*/  IMAD.U32 R4, R8.reuse, -0x80, RZ ;  /* 0xffffff8008047824 */ /* 0x040fea00078e00ff */
[--C-:B------:R-:W-:Y:S03]  /*a860*/  SHF.R.S32.HI R5, RZ, 0x1f, R4.reuse ;  /* 0x0000001fff057819 */ /* 0x100fe60000011404 */
[----:B------:R1:W-:Y:S01]  /*a870*/  @P2 STS.128 [R148+0x8000], RZ ;  /* 0x008000ff94002388 */ /* 0x0003e20000000c00 */
[----:B------:R-:W-:Y:S01]  /*a880*/  @!P2 IMAD.MOV.U32 R13, RZ, RZ, c[0x0][0x374] ;  /* 0x0000dd00ff0da624 */ /* 0x000fe200078e00ff */
[CC--:B------:R-:W-:Y:S01]  /*a890*/  @!P2 LEA R11, P4, R8.reuse, R4.reuse, 0x5 ;  /* 0x00000004080ba211 */ /* 0x0c0fe200078828ff */
[----:B------:R-:W-:Y:S01]  /*a8a0*/  @!P2 IMAD.MOV.U32 R15, RZ, RZ, c[0x0][0x374] ;  /* 0x0000dd00ff0fa624 */ /* 0x000fe200078e00ff */
[C---:B------:R-:W-:Y:S01]  /*a8b0*/  @!P2 LEA R14, P3, R8.reuse, R4, 0x6 ;  /* 0x00000004080ea211 */ /* 0x040fe200078630ff */
[----:B------:R-:W-:Y:S01]  /*a8c0*/  @!P2 IMAD.MOV.U32 R16, RZ, RZ, c[0x0][0x374] ;  /* 0x0000dd00ff10a624 */ /* 0x000fe200078e00ff */
[CC--:B------:R-:W-:Y:S02]  /*a8d0*/  @!P2 LEA.HI.X R13, R8.reuse, R5.reuse, R13, 0x5, P4 ;  /* 0x00000005080da211 */ /* 0x0c0fe400020f2c0d */
[C---:B------:R-:W-:Y:S01]  /*a8e0*/  @!P2 LEA.HI.X R15, R8.reuse, R5, R15, 0x6, P3 ;  /* 0x00000005080fa211 */ /* 0x040fe200018f340f */
[----:B------:R-:W-:Y:S04]  /*a8f0*/  @!P2 IMAD.WIDE.U32 R8, R8, 0x60, R4 ;  /* 0x000000600808a825 */ /* 0x000fe800078e0004 */
[----:B------:R-:W-:Y:S01]  /*a900*/  @!P2 IMAD R16, R16, 0x60, RZ ;  /* 0x000000601010a824 */ /* 0x000fe200078e02ff */
[CC--:B--2---:R-:W-:Y:S02]  /*a910*/  LEA R6, P5, R4.reuse, R53.reuse, 0x1 ;  /* 0x0000003504067211 */ /* 0x0c4fe400078a08ff */
[-C--:B------:R-:W-:Y:S02]  /*a920*/  @!P2 LEA R12, P4, R11, R53.reuse, 0x1 ;  /* 0x000000350b0ca211 */ /* 0x080fe400078808ff */
[-C--:B---3--:R-:W-:Y:S01]  /*a930*/  LEA.HI.X R7, R4, R52.reuse, R5, 0x1, P5 ;  /* 0x0000003404077211 */ /* 0x088fe200028f0c05 */
[----:B------:R-:W-:Y:S01]  /*a940*/  @!P2 IMAD.IADD R5, R9, 0x1, R16 ;  /* 0x000000010905a824 */ /* 0x000fe200078e0210 */
[-C--:B------:R-:W-:Y:S02]  /*a950*/  @!P2 LEA.HI.X R13, R11, R52.reuse, R13, 0x1, P4 ;  /* 0x000000340b0da211 */ /* 0x080fe400020f0c0d */
[CC--:B------:R-:W-:Y:S01]  /*a960*/  @!P2 LEA R10, P3, R14.reuse, R53.reuse, 0x1 ;  /* 0x000000350e0aa211 */ /* 0x0c0fe200078608ff */
[----:B------:R-:W-:Y:S01]  /*a970*/  @!PT LDS RZ, [RZ] ;  /* 0x00000000fffff984 */ /* 0x000fe20000000800 */
[----:B------:R-:W-:Y:S01]  /*a980*/  @!PT LDS RZ, [RZ] ;  /* 0x00000000fffff984 */ /* 0x000fe20000000800 */
[----:B------:R-:W-:Y:S01]  /*a990*/  @!PT LDS RZ, [RZ] ;  /* 0x00000000fffff984 */ /* 0x000fe20000000800 */
[----:B------:R1:W-:Y:S03]  /*a9a0*/  @!P2 LDGSTS.E.BYPASS.LTC128B.128 [R148+0x8000], [R6.64] ;  /* 0x080000000694afae */ /* 0x0003e6000b901d44 */
[-C--:B------:R-:W-:Y:S01]  /*a9b0*/  @!P2 LEA.HI.X R11, R14, R52.reuse, R15, 0x1, P3 ;  /* 0x000000340e0ba211 */ /* 0x080fe200018f0c0f */
[----:B------:R1:W-:Y:S01]  /*a9c0*/  @P2 STS.128 [R148+0x9000], RZ ;  /* 0x009000ff94002388 */ /* 0x0003e20000000c00 */
[C---:B------:R-:W-:Y:S03]  /*a9d0*/  @!P2 LEA R4, P3, R8.reuse, R53, 0x1 ;  /* 0x000000350804a211 */ /* 0x040fe600078608ff */
        /* <DEDUP_REMOVED lines=15> */
[----:B------:R1:W-:Y:S04]  /*aad0*/  STL [R1+0x14], R6 ;  /* 0x0000140601007387 */ /* 0x0003e80000100800 */
[----:B------:R-:W0:Y:S04]  /*aae0*/  LDGDEPBAR ;  /* 0x00000000000079af */ /* 0x000e280000000000 */
[----:B------:R1:W-:Y:S02]  /*aaf0*/  STL [R1+0x10], R7 ;  /* 0x0000100701007387 */ /* 0x0003e40000100800 */
.L_x_1992:
[----:B------:R-:W-:Y:S01]  /*ab00*/  LDSM.16.M88.4 R32, [R145+0x14000] ;  /* 0x014000009120783b */ /* 0x000fe20000000200 */
[----:B------:R-:W-:Y:S01]  /*ab10*/  IMAD.IADD R144, R165, 0x1, R147 ;  /* 0x00000001a5907824 */ /* 0x000fe200078e0293 */
[----:B------:R-:W-:Y:S01]  /*ab20*/  ULOP3.LUT UR8, UR7, 0x1, URZ, 0xc0, !UPT ;  /* 0x0000000107087892 */ /* 0x000fe2000f8ec03f */
[----:B------:R-:W-:Y:S01]  /*ab30*/  IMAD.MOV.U32 R149, RZ, RZ, c[0x0][0x22c] ;  /* 0x00008b00ff957624 */ /* 0x000fe200078e00ff */
[----:B------:R-:W2:Y:S01]  /*ab40*/  LDSM.16.MT88.4 R16, [R0+0xc000] ;  /* 0x00c000000010783b */ /* 0x000ea20000004200 */
[----:B------:R-:W-:Y:S02]  /*ab50*/  UISETP.GT.AND UP2, UPT, UR7, UR18, UPT ;  /* 0x000000120700728c */ /* 0x000fe4000bf44270 */
[----:B------:R-:W-:Y:S01]  /*ab60*/  IMAD R149, R149, c[0x0][0x1c0], RZ ;  /* 0x0000700095957a24 */ /* 0x000fe200078e02ff */
[----:B------:R-:W3:Y:S01]  /*ab70*/  LDSM.16.M88.4 R28, [R145+0x16000] ;  /* 0x01600000911c783b */ /* 0x000ee20000000200 */
[----:B------:R-:W-:Y:S02]  /*ab80*/  UISETP.NE.U32.AND UP0, UPT, UR8, 0x1, UPT ;  /* 0x000000010800788c */ /* 0x000fe4000bf05070 */
[----:B------:R-:W-:Y:S01]  /*ab90*/  IMAD.U32 R149, R149, -0x80, RZ ;  /* 0xffffff8095957824 */ /* 0x000fe200078e00ff */
[----:B------:R-:W4:Y:S01]  /*aba0*/  LDSM.16.MT88.4 R36, [R2+0xc000] ;  /* 0x00c000000224783b */ /* 0x000f220000004200 */
[----:B------:R-:W-:Y:S03]  /*abb0*/  UIADD3 UR7, UR7, -0x1, URZ ;  /* 0xffffffff07077890 */ /* 0x000fe6000fffe03f */
        /* <DEDUP_REMOVED lines=94> */
[-C--:B------:R-:W-:Y:S05]  /*b1a0*/  HMMA.16816.F32 R4, R36, R48.reuse, R4 ;  /* 0x000000302404723c */ /* 0x080fea0000001804 */
[----:B------:R-:W-:Y:S03]  /*b1b0*/  IMAD R46, R46, c[0x0][0x1c0], RZ ;  /* 0x000070002e2e7a24 */ /* 0x000fe600078e02ff */
[C---:B------:R-:W-:Y:S04]  /*b1c0*/  HMMA.16816.F32 R8, R136.reuse, R48, R8 ;  /* 0x000000308808723c */ /* 0x040fe80000001808 */
[----:B------:R-:W-:Y:S04]  /*b1d0*/  IMAD R46, R46, 0x48, RZ ;  /* 0x000000482e2e7824 */ /* 0x000fe800078e02ff */
[-C--:B------:R-:W-:Y:S08]  /*b1e0*/  HMMA.16816.F32 R12, R136, R50.reuse, R12 ;  /* 0x00000032880c723c */ /* 0x080ff0000000180c */
[C---:B------:R-:W-:Y:S08]  /*b1f0*/  HMMA.16816.F32 R16, R36.reuse, R50, R16 ;  /* 0x000000322410723c */ /* 0x040ff00000001810 */
        /* <DEDUP_REMOVED lines=172> */
[----:B------:R-:W-:Y:S02]  /*bcc0*/  PLOP3.LUT P0, PT, PT, PT, UP2, 0x80, 0x0 ;  /* 0x000000000000781c */ /* 0x000fe40003f0f028 */
[----:B------:R-:W-:Y:S02]  /*bcd0*/  LEA.HI.X.SX32 R7, R2, R37, 0x2, P2 ;  /* 0x0000002502077211 */ /* 0x000fe400010f16ff */
[----:B------:R-:W-:Y:S01]  /*bce0*/  SEL R165, R0, 0xffffffc0, !P1 ;  /* 0xffffffc000a57807 */ /* 0x000fe20004800000 */
[----:B------:R-:W-:Y:S01]  /*bcf0*/  LDSM.16.MT88.4 R36, [R3+0x19000] ;  /* 0x019000000324783b */ /* 0x000fe20000004200 */
[----:B------:R-:W-:Y:S01]  /*bd00*/  PLOP3.LUT P2, PT, PT, PT, UP0, 0x80, 0x0 ;  /* 0x000000000000781c */ /* 0x000fe20003f4f008 */
[----:B------:R-:W-:Y:S02]  /*bd10*/  @UP3 UIADD3 UR17, UP0, UR17, -0x200, URZ ;  /* 0xfffffe0011113890 */ /* 0x000fe4000ff1e03f */
[----:B------:R-:W-:Y:S01]  /*bd20*/  RED.E.ADD.F32.FTZ.RN.STRONG.GPU [R6.64], R30 ;  /* 0x0000001e0600798e */ /* 0x000fe2000c10e784 */
[----:B------:R-:W-:Y:S01]  /*bd30*/  IMAD.IADD R0, R165, 0x1, R164 ;  /* 0x00000001a5007824 */ /* 0x000fe200078e02a4 */
[----:B------:R-:W-:Y:S02]  /*bd40*/  @UP3 UIADD3.X UR16, UR16, -0x1, URZ, UP0, !UPT ;  /* 0xffffffff10103890 */ /* 0x000fe400087fe43f */
        /* <DEDUP_REMOVED lines=226> */
.L_x_1994:
        /* <DEDUP_REMOVED lines=19> */
.L_x_1995:
        /* <DEDUP_REMOVED lines=47> */
.L_x_1997:
[----:B------:R-:W-:Y:S05]  /*cf90*/  BSYNC B0 ;  /* 0x0000000000007941 */ /* 0x000fea0003800000 */
.L_x_1996:
        /* <DEDUP_REMOVED lines=15> */
.L_x_1999:
[----:B------:R-:W-:Y:S05]  /*d090*/  BSYNC B0 ;  /* 0x0000000000007941 */ /* 0x000fea0003800000 */
.L_x_1998:
        /* <DEDUP_REMOVED lines=15> */
.L_x_2001:
[----:B------:R-:W-:Y:S05]  /*d190*/  BSYNC B0 ;  /* 0x0000000000007941 */ /* 0x000fea0003800000 */
.L_x_2000:
        /* <DEDUP_REMOVED lines=14> */
.L_x_2003:
[----:B------:R-:W-:Y:S05]  /*d280*/  BSYNC B0 ;  /* 0x0000000000007941 */ /* 0x000fea0003800000 */
.L_x_2002:
        /* <DEDUP_REMOVED lines=25> */
.L_x_2005:
[----:B------:R-:W-:Y:S05]  /*d420*/  BSYNC B0 ;  /* 0x0000000000007941 */ /* 0x000fea0003800000 */
.L_x_2004:
        /* <DEDUP_REMOVED lines=13> */
.L_x_2007:
[----:B------:R-:W-:Y:S05]  /*d500*/  BSYNC B0 ;  /* 0x0000000000007941 */ /* 0x000fea0003800000 */
.L_x_2006:
        /* <DEDUP_REMOVED lines=13> */
.L_x_2009:
[----:B------:R-:W-:Y:S05]  /*d5e0*/  BSYNC B0 ;  /* 0x0000000000007941 */ /* 0x000fea0003800000 */
.L_x_2008:
        /* <DEDUP_REMOVED lines=11> */
.L_x_1956:
[----:B------:R-:W-:Y:S05]  /*d6a0*/  BSYNC B1 ;  /* 0x0000000000017941 */ /* 0x000fea0003800000 */
.L_x_1934:
        /* <DEDUP_REMOVED lines=11> */
.L_x_2010:
[----:B------:R-:W-:Y:S05]  /*d760*/  EXIT ;  /* 0x000000000000794d */ /* 0x000fea0003800000 */
.L_x_2012:
        /* <DEDUP_REMOVED lines=9> */
.L_x_2488:


//--------------------- .text._ZN5flash44flash_bwd_dq_dk_dv_loop_seqk_parallel_kernelI23Flash_bwd_kernel_traitsILi64ELi128ELi128ELi8ELi4ELi4ELi4ELb0ELb0EN7cutlass6half_tE19Flash_kernel_traitsILi64ELi128ELi128ELi8ES3_EELb1ELb0ELb0ELb0ELb1ELb1ELb0EEEvNS_16Flash_bwd_paramsE --------------------------
	.section	.text._ZN5flash44flash_bwd_dq_dk_dv_loop_seqk_parallel_kernelI23Flash_bwd_kernel_traitsILi64ELi128ELi128ELi8ELi4ELi4ELi4ELb0ELb0EN7cutlass6half_tE19Flash_kernel_traitsILi64ELi128ELi128ELi8ES3_EELb1ELb0ELb0ELb0ELb1ELb1ELb0EEEvNS_16Flash_bwd_paramsE,"ax",@progbits
	.sectioninfo	@"SHI_REGISTERS=255"
	.align	128
        .global         _ZN5flash44flash_bwd_dq_dk_dv_loop_seqk_parallel_kernelI23Flash_bwd_kernel_traitsILi64ELi128ELi128ELi8ELi4ELi4ELi4ELb0ELb0EN7cutlass6half_tE19Flash_kernel_traitsILi64ELi128ELi128ELi8ES3_EELb1ELb0ELb0ELb0ELb1ELb1ELb0EEEvNS_16Flash_bwd_paramsE
        .type           _ZN5flash44flash_bwd_dq_dk_dv_loop_seqk_parallel_kernelI23Flash_bwd_kernel_traitsILi64ELi128ELi128ELi8ELi4ELi4ELi4ELb0ELb0EN7cutlass6half_tE19Flash_kernel_traitsILi64ELi128ELi128ELi8ES3_EELb1ELb0ELb0ELb0ELb1ELb1ELb0EEEvNS_16Flash_bwd_paramsE,@function
        .size           _ZN5flash44flash_bwd_dq_dk_dv_loop_seqk_parallel_kernelI23Flash_bwd_kernel_traitsILi64ELi128ELi128ELi8ELi4ELi4ELi4ELb0ELb0EN7cutlass6half_tE19Flash_kernel_traitsILi64ELi128ELi128ELi8ES3_EELb1ELb0ELb0ELb0ELb1ELb1ELb0EEEvNS_16Flash_bwd_paramsE,(.L_x_2489 - _ZN5flash44flash_bwd_dq_dk_dv_loop_seqk_parallel_kernelI23Flash_bwd_kernel_traitsILi64ELi128ELi128ELi8ELi4ELi4ELi4ELb0ELb0EN7cutlass6half_tE19Flash_kernel_traitsILi64ELi128ELi128ELi8ES3_EELb1ELb0ELb0ELb0ELb1ELb1ELb0EEEvNS_16Flash_bwd_paramsE)
        .other          _ZN5flash44flash_bwd_dq_dk_dv_loop_seqk_parallel_kernelI23Flash_bwd_kernel_traitsILi64ELi128ELi128ELi8ELi4ELi4ELi4ELb0ELb0EN7cutlass6half_tE19Flash_kernel_traitsILi64ELi128ELi128ELi8ES3_EELb1ELb0ELb0ELb0ELb1ELb1ELb0EEEvNS_16Flash_bwd_paramsE,@"STO_CUDA_ENTRY STV_DEFAULT"
_ZN5flash44flash_bwd_dq_dk_dv_loop_seqk_parallel_kernelI23Flash_bwd_kernel_traitsILi64ELi128ELi128ELi8ELi4ELi4ELi4ELb0ELb0EN7cutlass6half_tE19Flash_kernel_traitsILi64ELi128ELi128ELi8ES3_EELb1ELb0ELb0ELb0ELb1ELb1ELb0EEEvNS_16Flash_bwd_paramsE:
.text._ZN5flash44flash_bwd_dq_dk_dv_loop_seqk_parallel_kernelI23Flash_bwd_kernel_traitsILi64ELi128ELi128ELi8ELi4ELi4ELi4ELb0ELb0EN7cutlass6half_tE19Flash_kernel_traitsILi64ELi128ELi128ELi8ES3_EELb1ELb0ELb0ELb0ELb1ELb1ELb0EEEvNS_16Flash_bwd_paramsE:
        /* <DEDUP_REMOVED lines=27> */
[----:B------:R-:W-:Y:S01]  /*01b0*/  ULDC.64 UR34, c[0x0][0x118] ;  /* 0x0000460000227ab9 */ /* 0x000fe20000000a00 */
[CC--:B------:R-:W-:Y:S01]  /*01c0*/  LEA.HI R5, R2.reuse, R7.reuse, RZ, 0x5 ;  /* 0x0000000702057211 */ /* 0x0c0fe200078f28ff */
[----:B------:R-:W-:Y:S01]  /*01d0*/  ULDC UR16, c[0x0][0x1c0] ;  /* 0x0000700000107ab9 */ /* 0x000fe20000000800 */
[CC--:B------:R-:W-:Y:S01]  /*01e0*/  LEA.HI R12, R2.reuse, R7.reuse, RZ, 0x3 ;  /* 0x00000007020c7211 */ /* 0x0c0fe200078f18ff */
[----:B------:R-:W-:Y:S01]  /*01f0*/  ULDC UR15, c[0x0][0x224] ;  /* 0x00008900000f7ab9 */ /* 0x000fe20000000800 */
[--C-:B------:R-:W-:Y:S01]  /*0200*/  SHF.R.S32.HI R3, RZ, 0x5, R5.reuse ;  /* 0x00000005ff037819 */ /* 0x100fe20000011405 */
[----:B------:R-:W-:Y:S01]  /*0210*/  UMOV UR18, 0x4 ;  /* 0x0000000400127882 */ /* 0x000fe20000000000 */
[----:B------:R-:W-:Y:S01]  /*0220*/  SHF.R.S32.HI R0, RZ, 0x1f, R5 ;  /* 0x0000001fff007819 */ /* 0x000fe20000011405 */
[----:B------:R-:W-:Y:S01]  /*0230*/  ULDC.64 UR30, c[0x0][0x200] ;  /* 0x00008000001e7ab9 */ /* 0x000fe20000000a00 */
[CC--:B------:R-:W-:Y:S01]  /*0240*/  LEA.HI R4, R2.reuse, R7.reuse, RZ, 0x4 ;  /* 0x0000000702047211 */ /* 0x0c0fe200078f20ff */
[----:B------:R-:W-:Y:S01]  /*0250*/  ULDC.64 UR28, c[0x0][0x3c8] ;  /* 0x0000f200001c7ab9 */ /* 0x000fe20000000a00 */
[CC--:B------:R-:W-:Y:S01]  /*0260*/  LEA.HI R14, R2.reuse, R7.reuse, RZ, 0x7 ;  /* 0x00000007020e7211 */ /* 0x0c0fe200078f38ff */
[----:B------:R-:W-:Y:S01]  /*0270*/  ULDC UR14, c[0x0][0x224] ;  /* 0x00008900000e7ab9 */ /* 0x000fe20000000800 */
[----:B------:R-:W-:Y:S01]  /*0280*/  LEA.HI R13, R2, R7, RZ, 0x6 ;  /* 0x00000007020d7211 */ /* 0x000fe200078f30ff */
[----:B------:R-:W-:Y:S01]  /*0290*/  ULDC UR13, c[0x0][0x22c] ;  /* 0x00008b00000d7ab9 */ /* 0x000fe20000000800 */
[----:B------:R-:W-:Y:S01]  /*02a0*/  LEA.HI R0, R0, R3, RZ, 0x2 ;  /* 0x0000000300007211 */ /* 0x000fe200078f10ff */
[----:B------:R-:W-:Y:S01]  /*02b0*/  UMOV UR20, 0x6 ;  /* 0x0000000600147882 */ /* 0x000fe20000000000 */
[----:B------:R-:W-:Y:S01]  /*02c0*/  LEA.HI R2, R2, R7, RZ, 0x2 ;  /* 0x0000000702027211 */ /* 0x000fe200078f10ff */
[----:B------:R-:W-:Y:S01]  /*02d0*/  ULDC UR12, c[0x0][0x1c0] ;  /* 0x00007000000c7ab9 */ /* 0x000fe20000000800 */
[----:B------:R-:W-:Y:S01]  /*02e0*/  LOP3.LUT R6, R5, 0xffffffe0, RZ, 0xc0, !PT ;  /* 0xffffffe005067812 */ /* 0x000fe200078ec0ff */
[----:B------:R-:W-:Y:S01]  /*02f0*/  UMOV UR19, 0xffffc000 ;  /* 0xffffc00000137882 */ /* 0x000fe20000000000 */
[----:B------:R-:W-:Y:S01]  /*0300*/  LOP3.LUT R0, R0, 0xfffffffc, RZ, 0xc0, !PT ;  /* 0xfffffffc00007812 */ /* 0x000fe200078ec0ff */
[----:B------:R-:W-:Y:S01]  /*0310*/  UIMAD UR21, UR4, UR21, URZ ;  /* 0x00000015041572a4 */ /* 0x000fe2000f8e023f */
[----:B------:R-:W-:Y:S01]  /*0320*/  LOP3.LUT R5, R12, 0xfffffff8, RZ, 0xc0, !PT ;  /* 0xfffffff80c057812 */ /* 0x000fe200078ec0ff */
[----:B------:R-:W-:Y:S01]  /*0330*/  IMAD.IADD R8, R7, 0x1, -R6 ;  /* 0x0000000107087824 */ /* 0x000fe200078e0a06 */
[----:B------:R-:W-:Y:S01]  /*0340*/  SHF.R.S32.HI R11, RZ, 0x3, R12 ;  /* 0x00000003ff0b7819 */ /* 0x000fe2000001140c */
[----:B------:R-:W-:Y:S01]  /*0350*/  IMAD.IADD R16, R3, 0x1, -R0 ;  /* 0x0000000103107824 */ /* 0x000fe200078e0a00 */
[----:B------:R-:W-:Y:S01]  /*0360*/  LOP3.LUT R10, R2, 0x7ffffffc, RZ, 0xc0, !PT ;  /* 0x7ffffffc020a7812 */ /* 0x000fe200078ec0ff */
[----:B------:R-:W-:Y:S01]  /*0370*/  IMAD.IADD R5, R7, 0x1, -R5 ;  /* 0x0000000107057824 */ /* 0x000fe200078e0a05 */
[C---:B------:R-:W-:Y:S01]  /*0380*/  LOP3.LUT R9, R4.reuse, 0xfffffff0, RZ, 0xc0, !PT ;  /* 0xfffffff004097812 */ /* 0x040fe200078ec0ff */
[----:B------:R-:W-:Y:S01]  /*0390*/  IMAD.SHL.U32 R0, R11, 0x40, RZ ;  /* 0x000000400b007824 */ /* 0x000fe200078e00ff */
[----:B------:R-:W-:Y:S01]  /*03a0*/  SHF.R.S32.HI R6, RZ, 0x4, R4 ;  /* 0x00000004ff067819 */ /* 0x000fe20000011404 */
[C---:B------:R-:W-:Y:S01]  /*03b0*/  IMAD.IADD R15, R7.reuse, 0x1, -R10 ;  /* 0x00000001070f7824 */ /* 0x040fe200078e0a0a */
[--C-:B------:R-:W-:Y:S01]  /*03c0*/  SHF.R.S32.HI R10, RZ, 0x2, R2.reuse ;  /* 0x00000002ff0a7819 */ /* 0x100fe20000011402 */
[----:B------:R-:W-:Y:S01]  /*03d0*/  IMAD.IADD R9, R7, 0x1, -R9 ;  /* 0x0000000107097824 */ /* 0x000fe200078e0a09 */
[----:B------:R-:W-:Y:S01]  /*03e0*/  SHF.R.S32.HI R2, RZ, 0x1f, R2 ;  /* 0x0000001fff027819 */ /* 0x000fe20000011402 */
[----:B------:R-:W-:Y:S01]  /*03f0*/  IMAD.SHL.U32 R7, R5, 0x8, RZ ;  /* 0x0000000805077824 */ /* 0x000fe200078e00ff */
[----:B------:R-:W-:Y:S01]  /*0400*/  LEA.HI R3, R4, R6, RZ, 0x1 ;  /* 0x0000000604037211 */ /* 0x000fe200078f08ff */
[----:B------:R-:W-:Y:S01]  /*0410*/  STL [R1+0x30], R16 ;  /* 0x0000301001007387 */ /* 0x000fe20000100800 */
[----:B------:R-:W-:Y:S01]  /*0420*/  LOP3.LUT R0, R0, 0x1c0, RZ, 0xc0, !PT ;  /* 0x000001c000007812 */ /* 0x000fe200078ec0ff */
[----:B------:R-:W-:Y:S01]  /*0430*/  USHF.R.S32.HI UR22, URZ, 0x1f, UR23 ;  /* 0x0000001f3f167899 */ /* 0x000fe20008011417 */
[----:B------:R-:W-:Y:S01]  /*0440*/  LEA.HI R4, R2, R10, RZ, 0x3 ;  /* 0x0000000a02047211 */ /* 0x000fe200078f18ff */
[----:B------:R-:W-:Y:S01]  /*0450*/  UMOV UR17, 0x6 ;  /* 0x0000000600117882 */ /* 0x000fe20000000000 */
[----:B------:R-:W-:-:S02]  /*0460*/  LOP3.LUT R2, R3, 0xfffffffe, RZ, 0xc0, !PT ;  /* 0xfffffffe03027812 */ /* 0x000fc400078ec0ff */
[----:B------:R-:W-:Y:S02]  /*0470*/  LOP3.LUT R7, R0, 0x38, R7, 0xf8, !PT ;  /* 0x0000003800077812 */ /* 0x000fe400078ef807 */
[----:B------:R-:W-:Y:S01]  /*0480*/  SHF.R.U32.HI R0, RZ, 0x3, R0 ;  /* 0x00000003ff007819 */ /* 0x000fe20000011600 */
[----:B------:R-:W-:Y:S01]  /*0490*/  IMAD.IADD R11, R6, 0x1, -R2 ;  /* 0x00000001060b7824 */ /* 0x000fe200078e0a02 */
[----:B------:R-:W-:Y:S01]  /*04a0*/  LOP3.LUT R3, R4, 0xfffffff8, RZ, 0xc0, !PT ;  /* 0xfffffff804037812 */ /* 0x000fe200078ec0ff */
[----:B------:R-:W-:Y:S01]  /*04b0*/  IMAD.SHL.U32 R2, R13, 0x8, RZ ;  /* 0x000000080d027824 */ /* 0x000fe200078e00ff */
[----:B------:R-:W-:Y:S02]  /*04c0*/  LOP3.LUT R0, R7, R0, RZ, 0x3c, !PT ;  /* 0x0000000007007212 */ /* 0x000fe400078e3cff */
[----:B------:R-:W-:Y:S01]  /*04d0*/  SHF.R.S32.HI R4, RZ, 0x1f, R9 ;  /* 0x0000001fff047819 */ /* 0x000fe20000011409 */
[----:B------:R-:W-:Y:S01]  /*04e0*/  IMAD.IADD R6, R10, 0x1, -R3 ;  /* 0x000000010a067824 */ /* 0x000fe200078e0a03 */
[----:B------:R-:W-:Y:S01]  /*04f0*/  LOP3.LUT R0, R0, 0xfffffe00, R2, 0xf8, !PT ;  /* 0xfffffe0000007812 */ /* 0x000fe200078ef802 */
[----:B------:R-:W-:Y:S01]  /*0500*/  IMAD.SHL.U32 R3, R11, 0x200, RZ ;  /* 0x000002000b037824 */ /* 0x000fe200078e00ff */
[----:B------:R-:W-:-:S02]  /*0510*/  LEA.HI R10, R4, R9, RZ, 0x3 ;  /* 0x00000009040a7211 */ /* 0x000fc400078f18ff */
[----:B------:R-:W-:Y:S01]  /*0520*/  SHF.R.S32.HI R250, RZ, 0x1f, R8 ;  /* 0x0000001ffffa7819 */ /* 0x000fe20000011408 */
[----:B------:R1:W-:Y:S01]  /*0530*/  STL [R1+0x20], R0 ;  /* 0x0000200001007387 */ /* 0x0003e20000100800 */
[----:B------:R-:W-:Y:S02]  /*0540*/  LOP3.LUT R2, R10, 0xfffffff8, RZ, 0xc0, !PT ;  /* 0xfffffff80a027812 */ /* 0x000fe400078ec0ff */
[----:B------:R-:W-:Y:S02]  /*0550*/  LOP3.LUT R4, R6, 0x1, RZ, 0xc0, !PT ;  /* 0x0000000106047812 */ /* 0x000fe400078ec0ff */
[----:B------:R-:W-:Y:S01]  /*0560*/  LOP3.LUT P4, RZ, R5, 0x2, RZ, 0xc0, !PT ;  /* 0x0000000205ff7812 */ /* 0x000fe2000788c0ff */
[----:B------:R-:W-:Y:S01]  /*0570*/  IMAD.IADD R13, R9, 0x1, -R2 ;  /* 0x00000001090d7824 */ /* 0x000fe200078e0a02 */
[----:B------:R-:W-:Y:S01]  /*0580*/  LOP3.LUT P3, RZ, R5, 0x4, RZ, 0xc0, !PT ;  /* 0x0000000405ff7812 */ /* 0x000fe2000786c0ff */
[----:B------:R-:W-:Y:S01]  /*0590*/  IMAD.SHL.U32 R2, R16, 0x10, RZ ;  /* 0x0000001010027824 */ /* 0x000fe200078e00ff */
[----:B------:R-:W-:Y:S01]  /*05a0*/  LEA.HI R250, R250, R8, RZ, 0x2 ;  /* 0x00000008fafa7211 */ /* 0x000fe200078f10ff */
[----:B------:R-:W-:Y:S01]  /*05b0*/  IMAD.SHL.U32 R8, R15, 0x2, RZ ;  /* 0x000000020f087824 */ /* 0x000fe200078e00ff */
[----:B------:R-:W-:Y:S01]  /*05c0*/  ISETP.NE.U32.AND P0, PT, R4, 0x1, PT ;  /* 0x000000010400780c */ /* 0x000fe20003f05070 */
[----:B------:R-:W-:Y:S01]  /*05d0*/  STL [R1+0x34], R13 ;  /* 0x0000340d01007387 */ /* 0x000fe20000100800 */
[----:B------:R-:W-:-:S02]  /*05e0*/  LEA.HI.SX32 R250, R250, R2, 0x1e ;  /* 0x00000002fafa7211 */ /* 0x000fc400078ff2ff */
[----:B------:R-:W-:Y:S02]  /*05f0*/  R2P PR, R6, 0x6 ;  /* 0x0000000606007804 */ /* 0x000fe40000000000 */
[----:B------:R-:W-:Y:S02]  /*0600*/  SEL R177, R233, 0xffffffe0, !P4 ;  /* 0xffffffe0e9b17807 */ /* 0x000fe40006000000 */
[----:B------:R-:W-:Y:S02]  /*0610*/  SEL R231, R231, 0x10, !P0 ;  /* 0x00000010e7e77807 */ /* 0x000fe40004000000 */
[----:B------:R-:W-:Y:S01]  /*0620*/  SEL R233, R233, 0xffffffe0, !P1 ;  /* 0xffffffe0e9e97807 */ /* 0x000fe20004800000 */
[----:B-1----:R-:W-:Y:S01]  /*0630*/  IMAD.SHL.U32 R0, R5, 0x40, RZ ;  /* 0x0000004005007824 */ /* 0x002fe200078e00ff */
[----:B------:R-:W-:-:S04]  /*0640*/  SHF.R.S32.HI R5, RZ, 0x7, R14 ;  /* 0x00000007ff057819 */ /* 0x000fc8000001140e */
[----:B------:R-:W-:-:S04]  /*0650*/  LOP3.LUT R0, R0, 0x1c0, RZ, 0xc0, !PT ;  /* 0x000001c000007812 */ /* 0x000fc800078ec0ff */
[C---:B------:R-:W-:Y:S01]  /*0660*/  LOP3.LUT R7, R0.reuse, 0x30, R2, 0xf8, !PT ;  /* 0x0000003000077812 */ /* 0x040fe200078ef802 */
[----:B------:R-:W-:Y:S01]  /*0670*/  IMAD R2, R5, 0x1000, R3 ;  /* 0x0000100005027824 */ /* 0x000fe200078e0203 */
[----:B------:R-:W-:Y:S02]  /*0680*/  LOP3.LUT R175, R0, 0x8, R12, 0xf8, !PT ;  /* 0x0000000800af7812 */ /* 0x000fe400078ef80c */
[----:B------:R-:W-:Y:S02]  /*0690*/  SHF.R.U32.HI R0, RZ, 0x3, R0 ;  /* 0x00000003ff007819 */ /* 0x000fe40000011600 */
[----:B------:R-:W-:Y:S01]  /*06a0*/  LOP3.LUT R4, R7, 0x8, R12, 0xf8, !PT ;  /* 0x0000000807047812 */ /* 0x000fe200078ef80c */
[----:B------:R-:W-:Y:S01]  /*06b0*/  IMAD.SHL.U32 R7, R11, 0x10, RZ ;  /* 0x000000100b077824 */ /* 0x000fe200078e00ff */
[----:B------:R-:W-:Y:S02]  /*06c0*/  LOP3.LUT R175, R175, R0, RZ, 0x3c, !PT ;  /* 0x00000000afaf7212 */ /* 0x000fe400078e3cff */
[----:B------:R-:W-:Y:S01]  /*06d0*/  LOP3.LUT R3, R3, R4, R0, 0xf6, !PT ;  /* 0x0000000403037212 */ /* 0x000fe200078ef600 */
[----:B------:R-:W-:-:S02]  /*06e0*/  IMAD.SHL.U32 R0, R6, 0x40, RZ ;  /* 0x0000004006007824 */ /* 0x000fc400078e00ff */
[----:B------:R-:W-:Y:S02]  /*06f0*/  IMAD.IADD R175, R2, 0x1, R175 ;  /* 0x0000000102af7824 */ /* 0x000fe400078e02af */
[C---:B------:R-:W-:Y:S01]  /*0700*/  IMAD.SHL.U32 R2, R5.reuse, 0x8, RZ ;  /* 0x0000000805027824 */ /* 0x040fe200078e00ff */
[----:B------:R-:W-:Y:S01]  /*0710*/  LOP3.LUT R0, R0, 0x1c0, RZ, 0xc0, !PT ;  /* 0x000001c000007812 */ /* 0x000fe200078ec0ff */
[----:B------:R-:W-:Y:S02]  /*0720*/  IMAD R5, R5, 0x2000, R8 ;  /* 0x0000200005057824 */ /* 0x000fe400078e0208 */
[----:B------:R-:W-:Y:S01]  /*0730*/  IMAD.SHL.U32 R175, R175, 0x2, RZ ;  /* 0x00000002afaf7824 */ /* 0x000fe200078e00ff */
[----:B------:R-:W-:Y:S01]  /*0740*/  LOP3.LUT R2, R2, 0x8, RZ, 0xc0, !PT ;  /* 0x0000000802027812 */ /* 0x000fe200078ec0ff */
[----:B------:R-:W-:Y:S01]  /*0750*/  IMAD R5, R16, 0x400, R5 ;  /* 0x0000040010057824 */ /* 0x000fe200078e0205 */
[----:B------:R-:W-:Y:S01]  /*0760*/  SHF.R.U32.HI R4, RZ, 0x3, R0 ;  /* 0x00000003ff047819 */ /* 0x000fe20000011600 */
[----:B------:R-:W-:Y:S01]  /*0770*/  IMAD.IADD R178, R175, 0x1, R177 ;  /* 0x00000001afb27824 */ /* 0x000fe200078e02b1 */
[----:B------:R-:W-:Y:S01]  /*0780*/  LOP3.LUT R9, R2, 0x10, R7, 0xf8, !PT ;  /* 0x0000001002097812 */ /* 0x000fe200078ef807 */
[----:B------:R-:W-:Y:S01]  /*0790*/  IMAD.SHL.U32 R3, R3, 0x2, RZ ;  /* 0x0000000203037824 */ /* 0x000fe200078e00ff */
[----:B------:R-:W-:-:S02]  /*07a0*/  LOP3.LUT R6, R4, R0, RZ, 0xfc, !PT ;  /* 0x0000000004067212 */ /* 0x000fc400078efcff */
        /* <DEDUP_REMOVED lines=9> */
[--C-:B------:R-:W-:Y:S01]  /*0840*/  SHF.R.U32.HI R4, RZ, 0x3, R2.reuse ;  /* 0x00000003ff047819 */ /* 0x100fe20000011602 */
        /* <DEDUP_REMOVED lines=38> */
[----:B------:R-:W-:Y:S04]  /*0ab0*/  STL [R1+0x4c], R10 ;  /* 0x00004c0a01007387 */ /* 0x000fe80000100800 */
        /* <DEDUP_REMOVED lines=12> */
.L_x_2021:
        /* <DEDUP_REMOVED lines=8> */
[----:B---3--:R-:W1:Y:S01]  /*0c00*/  @P1 S2R R7, SR_CTAID.Y ;  /* 0x0000000000071919 */ /* 0x008e620000002600 */
[----:B------:R-:W-:-:S06]  /*0c10*/  @P1 IMAD.MOV.U32 R6, RZ, RZ, 0x4 ;  /* 0x00000004ff061424 */ /* 0x000fcc00078e00ff */
[----:B--2---:R-:W2:Y:S01]  /*0c20*/  @P0 S2R R0, SR_CTAID.Y ;  /* 0x0000000000000919 */ /* 0x004ea20000002600 */
[----:B-1----:R-:W-:-:S06]  /*0c30*/  @P1 IMAD.WIDE R6, R7, R6, c[0x0][0x250] ;  /* 0x0000940007061625 */ /* 0x002fcc00078e0206 */
[----:B------:R-:W3:Y:S01]  /*0c40*/  @P1 LDG.E R6, [R6.64] ;  /* 0x0000002206061981 */ /* 0x000ee2000c1e1900 */
[----:B--2---:R-:W1:Y:S02]  /*0c50*/  @P0 R2UR UR5, R0 ;  /* 0x00000000000503c2 */ /* 0x004e6400000e0000 */
[----:B-1----:R-:W-:-:S06]  /*0c60*/  @UP1 UIMAD.WIDE UR4, UR5, UR4, UR6 ;  /* 0x00000004050412a5 */ /* 0x002fcc000f8e0206 */
[----:B------:R-:W-:Y:S02]  /*0c70*/  IMAD.U32 R4, RZ, RZ, UR4 ;  /* 0x00000004ff047e24 */ /* 0x000fe4000f8e00ff */
[----:B------:R-:W-:Y:S01]  /*0c80*/  IMAD.U32 R5, RZ, RZ, UR5 ;  /* 0x00000005ff057e24 */ /* 0x000fe2000f8e00ff */
[----:B------:R-:W-:Y:S02]  /*0c90*/  UMOV UR36, URZ ;  /* 0x0000003f00247c82 */ /* 0x000fe40008000000 */
[----:B------:R-:W-:Y:S02]  /*0ca0*/  ULDC.64 UR4, c[0x0][0x268] ;  /* 0x00009a0000047ab9 */ /* 0x000fe40000000a00 */
[----:B------:R-:W2:Y:S01]  /*0cb0*/  @P0 LDG.E R0, [R4.64] ;  /* 0x0000002204000981 */ /* 0x000ea2000c1e1900 */
[----:B------:R-:W-:-:S04]  /*0cc0*/  @!UP1 UISETP.NE.U32.AND UP0, UPT, URZ, UR4, UPT ;  /* 0x000000043f00928c */ /* 0x000fc8000bf05070 */
[----:B------:R-:W-:-:S03]  /*0cd0*/  @!UP1 UISETP.NE.AND.EX UP0, UPT, URZ, UR5, UPT, UP0 ;  /* 0x000000053f00928c */ /* 0x000fc6000bf05300 */
[----:B------:R-:W-:Y:S02]  /*0ce0*/  ULDC.64 UR4, c[0x0][0x218] ;  /* 0x0000860000047ab9 */ /* 0x000fe40000000a00 */
[----:B------:R-:W-:Y:S01]  /*0cf0*/  @!UP1 USEL UR5, URZ, UR5, !UP0 ;  /* 0x000000053f059287 */ /* 0x000fe2000c000000 */
[----:B---3--:R-:W1:Y:S08]  /*0d00*/  @P1 R2UR UR36, R6 ;  /* 0x00000000062413c2 */ /* 0x008e7000000e0000 */
[----:B--2---:R-:W1:Y:S02]  /*0d10*/  @P0 R2UR UR6, R0 ;  /* 0x00000000000603c2 */ /* 0x004e6400000e0000 */
        /* <DEDUP_REMOVED lines=29> */
[----:B------:R-:W-:Y:S02]  /*0ef0*/  ULOP3.LUT UR46, UR44, 0xffffff80, URZ, 0xc0, !UPT ;  /* 0xffffff802c2e7892 */ /* 0x000fe4000f8ec03f */
[----:B------:R-:W-:Y:S01]  /*0f00*/  ULDC UR9, c[0x0][0x1c0] ;  /* 0x0000700000097ab9 */ /* 0x000fe20000000800 */
[----:B---3--:R-:W-:Y:S01]  /*0f10*/  IADD3 R4, R4, 0xffffffe, RZ ;  /* 0x0ffffffe04047810 */ /* 0x008fe20007ffe0ff */
[----:B-----5:R-:W-:Y:S02]  /*0f20*/  @UP0 UIMAD UR40, UR37, UR8, URZ ;  /* 0x00000008252802a4 */ /* 0x020fe4000f8e023f */
[----:B------:R-:W-:Y:S01]  /*0f30*/  UIMAD UR5, UR38, UR5, URZ ;  /* 0x00000005260572a4 */ /* 0x000fe2000f8e023f */
[----:B------:R-:W1:Y:S01]  /*0f40*/  F2I.FTZ.U32.TRUNC.NTZ R5, R4 ;  /* 0x0000000400057305 */ /* 0x000e62000021f000 */
[----:B------:R-:W-:-:S02]  /*0f50*/  UIMAD.WIDE UR50, UR37, 0x80, URZ ;  /* 0x00000080253278a5 */ /* 0x000fc4000f8e023f */
[----:B------:R-:W-:Y:S02]  /*0f60*/  @!UP0 UIMAD UR9, UR37, UR9, UR38 ;  /* 0x00000009250982a4 */ /* 0x000fe4000f8e0226 */
[----:B------:R-:W-:Y:S02]  /*0f70*/  UIADD3 UR46, UR46, -0x80, URZ ;  /* 0xffffff802e2e7890 */ /* 0x000fe4000fffe03f */
[----:B------:R-:W-:Y:S02]  /*0f80*/  ULDC.U8 UR7, c[0x0][0x3d0] ;  /* 0x0000f40000077ab9 */ /* 0x000fe40000000000 */
[----:B------:R-:W-:Y:S02]  /*0f90*/  ULDC UR41, c[0x0][0x234] ;  /* 0x00008d0000297ab9 */ /* 0x000fe40000000800 */
[----:B------:R-:W-:Y:S02]  /*0fa0*/  ULDC UR48, c[0x0][0x1c0] ;  /* 0x0000700000307ab9 */ /* 0x000fe40000000800 */
[----:B------:R-:W-:-:S02]  /*0fb0*/  @UP0 UIMAD UR41, UR38, UR41, UR40 ;  /* 0x00000029262902a4 */ /* 0x000fc4000f8e0228 */
        /* <DEDUP_REMOVED lines=9> */
[----:B------:R-:W-:-:S02]  /*1050*/  USHF.R.S32.HI UR4, URZ, 0x1f, UR5 ;  /* 0x0000001f3f047899 */ /* 0x000fc40008011405 */
[----:B------:R-:W-:Y:S01]  /*1060*/  USEL UR45, UR51, URZ, UP1 ;  /* 0x0000003f332d7287 */ /* 0x000fe20008800000 */
[----:B------:R-:W-:Y:S01]  /*1070*/  IMAD.MOV.U32 R4, RZ, RZ, R2 ;  /* 0x000000ffff047224 */ /* 0x000fe200078e0002 */
[----:B------:R-:W-:Y:S02]  /*1080*/  @!UP0 UIMAD UR41, UR9, UR8, URZ ;  /* 0x00000008092982a4 */ /* 0x000fe4000f8e023f */
[----:B------:R-:W-:Y:S01]  /*1090*/  USHF.R.S32.HI UR47, URZ, 0x1f, UR46 ;  /* 0x0000001f3f2f7899 */ /* 0x000fe2000801142e */
[----:B------:R-:W-:-:S04]  /*10a0*/  IMAD.HI.U32 R0, R0, R4, RZ ;  /* 0x0000000400007227 */ /* 0x000fc800078e00ff */
[----:B------:R-:W-:-:S04]  /*10b0*/  IMAD.MOV R2, RZ, RZ, -R0 ;  /* 0x000000ffff027224 */ /* 0x000fc800078e0a00 */
[----:B------:R-:W-:Y:S02]  /*10c0*/  IMAD R2, R6, R2, R4 ;  /* 0x0000000206027224 */ /* 0x000fe400078e0204 */
[----:B----4-:R-:W-:-:S03]  /*10d0*/  IMAD.WIDE.U32 R4, R7, c[0x0][0x3d8], RZ ;  /* 0x0000f60007047a25 */ /* 0x010fc600078e00ff */
[----:B------:R-:W-:-:S13]  /*10e0*/  ISETP.GT.U32.AND P1, PT, R6, R2, PT ;  /* 0x000000020600720c */ /* 0x000fda0003f24070 */
[----:B------:R-:W-:Y:S01]  /*10f0*/  @!P1 IMAD.IADD R2, R2, 0x1, -R6 ;  /* 0x0000000102029824 */ /* 0x000fe200078e0a06 */
[----:B------:R-:W-:Y:S02]  /*1100*/  @!P1 IADD3 R0, R0, 0x1, RZ ;  /* 0x0000000100009810 */ /* 0x000fe40007ffe0ff */
[----:B------:R-:W-:Y:S01]  /*1110*/  ISETP.NE.AND P1, PT, RZ, UR7, PT ;  /* 0x00000007ff007c0c */ /* 0x000fe2000bf25270 */
[----:B------:R-:W-:Y:S01]  /*1120*/  USEL UR7, UR50, URZ, UP1 ;  /* 0x0000003f32077287 */ /* 0x000fe20008800000 */
        /* <DEDUP_REMOVED lines=13> */
.L_x_2014:
[----:B------:R-:W-:-:S04]  /*1200*/  UIMAD UR40, UR37, UR16, UR38 ;  /* 0x00000010252872a4 */ /* 0x000fc8000f8e0226 */
[----:B------:R-:W-:Y:S02]  /*1210*/  UIMAD UR40, UR40, UR15, URZ ;  /* 0x0000000f282872a4 */ /* 0x000fe4000f8e023f */
.L_x_2015:
[----:B------:R-:W2:Y:S01]  /*1220*/  LDL R26, [R1+0x20] ;  /* 0x00002000011a7983 */ /* 0x000ea20000100800 */
[----:B------:R-:W-:Y:S01]  /*1230*/  IMAD.U32 R8, RZ, RZ, UR5 ;  /* 0x00000005ff087e24 */ /* 0x000fe2000f8e00ff */
[----:B------:R-:W-:Y:S01]  /*1240*/  UIADD3 UR36, UP0, UR6, UR36, URZ ;  /* 0x0000002406247290 */ /* 0x000fe2000ff1e03f */
[----:B------:R-:W-:Y:S01]  /*1250*/  IMAD.U32 R5, RZ, RZ, UR4 ;  /* 0x00000004ff057e24 */ /* 0x000fe2000f8e00ff */
[----:B------:R-:W1:Y:S01]  /*1260*/  S2R R23, SR_TID.X ;  /* 0x0000000000177919 */ /* 0x000e620000002100 */
[----:B------:R-:W-:Y:S01]  /*1270*/  ULDC.64 UR4, c[0x0][0x368] ;  /* 0x0000da0000047ab9 */ /* 0x000fe20000000a00 */
[----:B------:R-:W-:Y:S01]  /*1280*/  IMAD.U32 R15, RZ, RZ, UR33 ;  /* 0x00000021ff0f7e24 */ /* 0x000fe2000f8e00ff */
[----:B------:R-:W-:Y:S01]  /*1290*/  UIMAD UR4, UR10, UR4, URZ ;  /* 0x000000040a0472a4 */ /* 0x000fe2000f8e023f */
[----:B------:R-:W3:Y:S01]  /*12a0*/  S2R R25, SR_CTAID.Y ;  /* 0x0000000000197919 */ /* 0x000ee20000002600 */
[----:B------:R-:W-:Y:S01]  /*12b0*/  UIMAD.WIDE UR50, UR37, UR14, UR46 ;  /* 0x0000000e253272a5 */ /* 0x000fe2000f8e022e */
[----:B------:R-:W-:Y:S01]  /*12c0*/  CS2R R126, SRZ ;  /* 0x00000000007e7805 */ /* 0x000fe2000001ff00 */
[----:B------:R-:W-:Y:S01]  /*12d0*/  UIMAD UR6, UR37, UR5, UR4 ;  /* 0x00000005250672a4 */ /* 0x000fe2000f8e0204 */
[----:B------:R-:W-:Y:S01]  /*12e0*/  CS2R R124, SRZ ;  /* 0x00000000007c7805 */ /* 0x000fe2000001ff00 */
[----:B------:R-:W-:Y:S01]  /*12f0*/  UIMAD UR48, UR48, UR13, UR21 ;  /* 0x0000000d303072a4 */ /* 0x000fe2000f8e0215 */
[----:B------:R-:W-:Y:S01]  /*1300*/  CS2R R130, SRZ ;  /* 0x0000000000827805 */ /* 0x000fe2000001ff00 */
[----:B------:R-:W-:Y:S01]  /*1310*/  ULDC.64 UR4, c[0x0][0x180] ;  /* 0x0000600000047ab9 */ /* 0x000fe20000000a00 */
[----:B------:R-:W-:Y:S01]  /*1320*/  CS2R R128, SRZ ;  /* 0x0000000000807805 */ /* 0x000fe2000001ff00 */
[----:B------:R-:W-:Y:S01]  /*1330*/  UIMAD UR4, UR10, UR4, URZ ;  /* 0x000000040a0472a4 */ /* 0x000fe2000f8e023f */
[----:B------:R-:W-:Y:S01]  /*1340*/  CS2R R122, SRZ ;  /* 0x00000000007a7805 */ /* 0x000fe2000001ff00 */
[----:B------:R-:W-:Y:S01]  /*1350*/  UIADD3 UR48, UR33, UR48, URZ ;  /* 0x0000003021307290 */ /* 0x000fe2000fffe03f */
[----:B------:R-:W-:Y:S01]  /*1360*/  CS2R R120, SRZ ;  /* 0x0000000000787805 */ /* 0x000fe2000001ff00 */
[----:B------:R-:W-:Y:S01]  /*1370*/  UIMAD UR8, UR37, UR5, UR4 ;  /* 0x00000005250872a4 */ /* 0x000fe2000f8e0204 */
[----:B------:R-:W-:Y:S01]  /*1380*/  CS2R R118, SRZ ;  /* 0x0000000000767805 */ /* 0x000fe2000001ff00 */
[----:B------:R-:W-:Y:S01]  /*1390*/  UIADD3.X UR42, UR11, UR42, URZ, UP0, !UPT ;  /* 0x0000002a0b2a7290 */ /* 0x000fe200087fe43f */
[----:B------:R-:W-:Y:S01]  /*13a0*/  CS2R R116, SRZ ;  /* 0x0000000000747805 */ /* 0x000fe2000001ff00 */
[----:B------:R-:W-:Y:S01]  /*13b0*/  ULDC.64 UR4, c[0x0][0x188] ;  /* 0x0000620000047ab9 */ /* 0x000fe20000000a00 */
[----:B------:R-:W-:Y:S01]  /*13c0*/  CS2R R110, SRZ ;  /* 0x00000000006e7805 */ /* 0x000fe2000001ff00 */
[----:B------:R-:W-:Y:S01]  /*13d0*/  UIMAD UR4, UR10, UR4, URZ ;  /* 0x000000040a0472a4 */ /* 0x000fe2000f8e023f */
[----:B-1----:R-:W-:Y:S01]  /*13e0*/  SHF.R.S32.HI R24, RZ, 0x1f, R23 ;  /* 0x0000001fff187819 */ /* 0x002fe20000011417 */
[----:B------:R-:W-:Y:S01]  /*13f0*/  ULEA.HI.SX32 UR44, UR44, 0xffffffff, 0x19 ;  /* 0xffffffff2c2c7891 */ /* 0x000fe2000f8fca3f */
[----:B------:R-:W-:Y:S01]  /*1400*/  CS2R R108, SRZ ;  /* 0x00000000006c7805 */ /* 0x000fe2000001ff00 */
[----:B------:R-:W-:Y:S01]  /*1410*/  UIMAD UR5, UR37, UR5, UR4 ;  /* 0x00000005250572a4 */ /* 0x000fe2000f8e0204 */
[CC--:B------:R-:W-:Y:S01]  /*1420*/  LEA.HI R4, R24.reuse, R23.reuse, RZ, 0x5 ;  /* 0x0000001718047211 */ /* 0x0c0fe200078f28ff */
[----:B------:R-:W-:Y:S01]  /*1430*/  UIADD3 UR40, UR46, UR40, URZ ;  /* 0x000000282e287290 */ /* 0x000fe2000fffe03f */
[----:B------:R-:W-:Y:S01]  /*1440*/  LEA.HI R11, R24, R23, RZ, 0x3 ;  /* 0x00000017180b7211 */ /* 0x000fe200078f18ff */
[----:B------:R-:W-:Y:S01]  /*1450*/  UIADD3 UR41, UR46, UR41, URZ ;  /* 0x000000292e297290 */ /* 0x000fe2000fffe03f */
[----:B------:R-:W-:Y:S01]  /*1460*/  LOP3.LUT R2, R4, 0xffffffe0, RZ, 0xc0, !PT ;  /* 0xffffffe004027812 */ /* 0x000fe200078ec0ff */
[----:B------:R-:W-:Y:S01]  /*1470*/  CS2R R114, SRZ ;  /* 0x0000000000727805 */ /* 0x000fe2000001ff00 */
[----:B------:R-:W-:Y:S01]  /*1480*/  SHF.R.S32.HI R4, RZ, 0x5, R4 ;  /* 0x00000005ff047819 */ /* 0x000fe20000011404 */
[----:B------:R-:W-:Y:S01]  /*1490*/  CS2R R112, SRZ ;  /* 0x0000000000707805 */ /* 0x000fe2000001ff00 */
[----:B------:R-:W-:Y:S01]  /*14a0*/  SHF.R.S32.HI R10, RZ, 0x3, R11 ;  /* 0x00000003ff0a7819 */ /* 0x000fe2000001140b */
[----:B------:R-:W-:Y:S01]  /*14b0*/  IMAD.IADD R22, R23, 0x1, -R2 ;  /* 0x0000000117167824 */ /* 0x000fe200078e0a02 */
[----:B------:R-:W-:Y:S01]  /*14c0*/  CS2R R106, SRZ ;  /* 0x00000000006a7805 */ /* 0x000fe2000001ff00 */
[----:B------:R-:W-:Y:S01]  /*14d0*/  CS2R R104, SRZ ;  /* 0x0000000000687805 */ /* 0x000fe2000001ff00 */
[----:B------:R-:W-:Y:S01]  /*14e0*/  SHF.R.S32.HI R14, RZ, 0x1f, R10 ;  /* 0x0000001fff0e7819 */ /* 0x000fe2000001140a */
[----:B------:R-:W-:Y:S01]  /*14f0*/  IMAD R2, R4, UR24, R22 ;  /* 0x0000001804027c24 */ /* 0x000fe2000f8e0216 */
[----:B------:R-:W-:Y:S01]  /*1500*/  CS2R R102, SRZ ;  /* 0x0000000000667805 */ /* 0x000fe2000001ff00 */
[----:B------:R-:W-:Y:S01]  /*1510*/  IMAD.WIDE.U32 R16, R10, c[0x0][0x198], RZ ;  /* 0x000066000a107a25 */ /* 0x000fe200078e00ff */
[----:B------:R-:W-:Y:S01]  /*1520*/  CS2R R100, SRZ ;  /* 0x0000000000647805 */ /* 0x000fe2000001ff00 */
[----:B------:R-:W-:Y:S01]  /*1530*/  CS2R R94, SRZ ;  /* 0x00000000005e7805 */ /* 0x000fe2000001ff00 */
[----:B------:R-:W-:Y:S01]  /*1540*/  IADD3 R8, P2, P0, R2, UR23, R8 ;  /* 0x0000001702087c10 */ /* 0x000fe2000f85e008 */
[C---:B------:R-:W-:Y:S01]  /*1550*/  IMAD R4, R14.reuse, c[0x0][0x198], RZ ;  /* 0x000066000e047a24 */ /* 0x040fe200078e02ff */
[----:B------:R-:W-:Y:S01]  /*1560*/  SHF.R.S32.HI R2, RZ, 0x1f, R2 ;  /* 0x0000001fff027819 */ /* 0x000fe20000011402 */
[----:B------:R-:W-:Y:S01]  /*1570*/  IMAD R6, R14, c[0x0][0x1a0], RZ ;  /* 0x000068000e067a24 */ /* 0x000fe200078e02ff */
[----:B------:R-:W-:Y:S01]  /*1580*/  CS2R R92, SRZ ;  /* 0x00000000005c7805 */ /* 0x000fe2000001ff00 */
[----:B------:R-:W-:Y:S01]  /*1590*/  IMAD R4, R10, c[0x0][0x19c], R4 ;  /* 0x000067000a047a24 */ /* 0x000fe200078e0204 */
[----:B------:R-:W-:Y:S01]  /*15a0*/  IADD3.X R2, R2, UR22, R5, P2, P0 ;  /* 0x0000001602027c10 */ /* 0x000fe200097e0405 */
[----:B------:R-:W-:Y:S01]  /*15b0*/  IMAD.WIDE.U32 R12, R10, c[0x0][0x1a0], RZ ;  /* 0x000068000a0c7a25 */ /* 0x000fe200078e00ff */
[----:B------:R-:W-:Y:S01]  /*15c0*/  IADD3 R8, P0, R8, R7, RZ ;  /* 0x0000000708087210 */ /* 0x000fe20007f1e0ff */
[----:B------:R-:W-:Y:S01]  /*15d0*/  CS2R R98, SRZ ;  /* 0x0000000000627805 */ /* 0x000fe2000001ff00 */
[----:B------:R-:W-:Y:S01]  /*15e0*/  CS2R R96, SRZ ;  /* 0x0000000000607805 */ /* 0x000fe2000001ff00 */
[----:B------:R-:W-:Y:S01]  /*15f0*/  IMAD R6, R10, c[0x0][0x1a4], R6 ;  /* 0x000069000a067a24 */ /* 0x000fe200078e0206 */
[----:B------:R-:W-:Y:S01]  /*1600*/  CS2R R90, SRZ ;  /* 0x00000000005a7805 */ /* 0x000fe2000001ff00 */
[----:B------:R-:W-:Y:S01]  /*1610*/  IMAD.X R9, R2, 0x1, R9, P0 ;  /* 0x0000000102097824 */ /* 0x000fe200000e0609 */
[----:B------:R-:W-:Y:S01]  /*1620*/  LOP3.LUT R2, R11, 0xfffffff8, RZ, 0xc0, !PT ;  /* 0xfffffff80b027812 */ /* 0x000fe200078ec0ff */
[----:B------:R-:W-:Y:S01]  /*1630*/  IMAD.IADD R5, R17, 0x1, R4 ;  /* 0x0000000111057824 */ /* 0x000fe200078e0204 */
[----:B------:R-:W-:Y:S01]  /*1640*/  CS2R R88, SRZ ;  /* 0x0000000000587805 */ /* 0x000fe2000001ff00 */
[----:B------:R-:W-:Y:S01]  /*1650*/  IMAD.MOV.U32 R4, RZ, RZ, R16 ;  /* 0x000000ffff047224 */ /* 0x000fe200078e0010 */
[----:B------:R-:W-:Y:S01]  /*1660*/  CS2R R86, SRZ ;  /* 0x0000000000567805 */ /* 0x000fe2000001ff00 */
[----:B------:R-:W-:Y:S01]  /*1670*/  IMAD.U32 R11, RZ, RZ, UR36 ;  /* 0x00000024ff0b7e24 */ /* 0x000fe2000f8e00ff */
[----:B------:R-:W-:Y:S01]  /*1680*/  CS2R R84, SRZ ;  /* 0x0000000000547805 */ /* 0x000fe2000001ff00 */
[----:B------:R-:W-:Y:S01]  /*1690*/  IMAD.IADD R7, R13, 0x1, R6 ;  /* 0x000000010d077824 */ /* 0x000fe200078e0206 */
[----:B------:R-:W-:Y:S01]  /*16a0*/  CS2R R78, SRZ ;  /* 0x00000000004e7805 */ /* 0x000fe2000001ff00 */
[----:B------:R-:W-:Y:S01]  /*16b0*/  IMAD.IADD R2, R23, 0x1, -R2 ;  /* 0x0000000117027824 */ /* 0x000fe200078e0a02 */
[----:B------:R-:W-:Y:S01]  /*16c0*/  CS2R R76, SRZ ;  /* 0x00000000004c7805 */ /* 0x000fe2000001ff00 */
[----:B------:R-:W-:Y:S01]  /*16d0*/  IMAD.MOV.U32 R6, RZ, RZ, R12 ;  /* 0x000000ffff067224 */ /* 0x000fe200078e000c */
[----:B------:R-:W-:Y:S01]  /*16e0*/  IADD3 R12, P0, R10, UR46, RZ ;  /* 0x0000002e0a0c7c10 */ /* 0x000fe2000ff1e0ff */
[----:B------:R-:W-:Y:S01]  /*16f0*/  IMAD.WIDE.U32 R18, R11, c[0x0][0x198], R4 ;  /* 0x000066000b127a25 */ /* 0x000fe200078e0004 */
[----:B------:R-:W-:Y:S01]  /*1700*/  CS2R R82, SRZ ;  /* 0x0000000000527805 */ /* 0x000fe2000001ff00 */
[----:B------:R-:W-:Y:S01]  /*1710*/  CS2R R80, SRZ ;  /* 0x0000000000507805 */ /* 0x000fe2000001ff00 */
[----:B------:R-:W-:Y:S01]  /*1720*/  IADD3.X R20, R14, UR47, RZ, P0, !PT ;  /* 0x0000002f0e147c10 */ /* 0x000fe200087fe4ff */
[----:B------:R-:W-:Y:S01]  /*1730*/  IMAD.SHL.U32 R4, R2, 0x8, RZ ;  /* 0x0000000802047824 */ /* 0x000fe200078e00ff */
[----:B------:R-:W-:Y:S01]  /*1740*/  UIADD3 UR47, UP1, UR50, UR7, URZ ;  /* 0x00000007322f7290 */ /* 0x000fe2000ff3e03f */
[----:B------:R-:W-:Y:S01]  /*1750*/  IMAD.U32 R14, RZ, RZ, UR32 ;  /* 0x00000020ff0e7e24 */ /* 0x000fe2000f8e00ff */
[----:B------:R-:W-:Y:S01]  /*1760*/  CS2R R74, SRZ ;  /* 0x00000000004a7805 */ /* 0x000fe2000001ff00 */
[----:B------:R-:W-:Y:S01]  /*1770*/  IMAD R2, R20, c[0x0][0x190], RZ ;  /* 0x0000640014027a24 */ /* 0x000fe200078e02ff */
[----:B------:R-:W-:Y:S01]  /*1780*/  SHF.R.S32.HI R5, RZ, 0x1f, R4 ;  /* 0x0000001fff057819 */ /* 0x000fe20000011404 */
[----:B------:R-:W-:Y:S01]  /*1790*/  IMAD.U32 R13, RZ, RZ, UR36 ;  /* 0x00000024ff0d7e24 */ /* 0x000fe2000f8e00ff */
[----:B------:R-:W-:Y:S01]  /*17a0*/  UIADD3.X UR45, UR51, UR45, URZ, UP1, !UPT ;  /* 0x0000002d332d7290 */ /* 0x000fe20008ffe43f */
[----:B------:R-:W-:Y:S01]  /*17b0*/  IMAD.WIDE.U32 R14, R14, UR47, R8 ;  /* 0x0000002f0e0e7c25 */ /* 0x000fe2000f8e0008 */
[----:B------:R-:W-:Y:S01]  /*17c0*/  UIMAD UR48, UR48, UR47, URZ ;  /* 0x0000002f303072a4 */ /* 0x000fe2000f8e023f */
[----:B------:R-:W-:Y:S01]  /*17d0*/  CS2R R72, SRZ ;  /* 0x0000000000487805 */ /* 0x000fe2000001ff00 */
[----:B------:R-:W-:Y:S01]  /*17e0*/  CS2R R70, SRZ ;  /* 0x0000000000467805 */ /* 0x000fe2000001ff00 */
[----:B---3--:R-:W-:Y:S01]  /*17f0*/  IMAD.WIDE.U32 R8, R25, c[0x0][0x368], R4 ;  /* 0x0000da0019087a25 */ /* 0x008fe200078e0004 */
[----:B------:R-:W-:Y:S01]  /*1800*/  UIMAD UR45, UR45, UR32, UR48 ;  /* 0x000000202d2d72a4 */ /* 0x000fe2000f8e0230 */
[----:B------:R-:W-:Y:S01]  /*1810*/  @P1 BAR.SYNC.DEFER_BLOCKING 0x0 ;  /* 0x0000000000001b1d */ /* 0x000fe20000010000 */
[----:B------:R-:W-:Y:S01]  /*1820*/  LEA R184, P0, R14, c[0x0][0x350], 0x2 ;  /* 0x0000d4000eb87a11 */ /* 0x000fe200078010ff */
[C---:B------:R-:W-:Y:S01]  /*1830*/  IMAD R2, R12.reuse, c[0x0][0x194], R2 ;  /* 0x000065000c027a24 */ /* 0x040fe200078e0202 */
[----:B------:R-:W-:Y:S01]  /*1840*/  IADD3 R9, R9, UR6, RZ ;  /* 0x0000000609097c10 */ /* 0x000fe2000fffe0ff */
[----:B------:R-:W-:Y:S01]  /*1850*/  IMAD.WIDE.U32 R10, R12, c[0x0][0x190], R4 ;  /* 0x000064000c0a7a25 */ /* 0x000fe200078e0004 */
[----:B------:R-:W-:Y:S01]  /*1860*/  CS2R R68, SRZ ;  /* 0x0000000000447805 */ /* 0x000fe2000001ff00 */
[----:B------:R-:W-:-:S02]  /*1870*/  ULDC.64 UR6, c[0x0][0x198] ;  /* 0x0000660000067ab9 */ /* 0x000fc40000000a00 */
[----:B------:R-:W-:Y:S02]  /*1880*/  IMAD.IADD R11, R11, 0x1, R2 ;  /* 0x000000010b0b7824 */ /* 0x000fe400078e0202 */
[----:B------:R-:W-:Y:S02]  /*1890*/  IMAD R2, R20, c[0x0][0x370], RZ ;  /* 0x0000dc0014027a24 */ /* 0x000fe400078e02ff */
[----:B------:R-:W-:-:S04]  /*18a0*/  IMAD.WIDE.U32 R16, R13, c[0x0][0x1a0], R6 ;  /* 0x000068000d107a25 */ /* 0x000fc800078e0006 */
[----:B------:R-:W-:-:S04]  /*18b0*/  IMAD.WIDE.U32 R6, R25, c[0x0][0x180], R4 ;  /* 0x0000600019067a25 */ /* 0x000fc800078e0004 */
[C---:B------:R-:W-:Y:S01]  /*18c0*/  IMAD R20, R12.reuse, c[0x0][0x374], R2 ;  /* 0x0000dd000c147a24 */ /* 0x040fe200078e0202 */
[----:B------:R-:W-:Y:S01]  /*18d0*/  IADD3 R7, R7, UR8, RZ ;  /* 0x0000000807077c10 */ /* 0x000fe2000fffe0ff */
[----:B------:R-:W-:Y:S01]  /*18e0*/  IMAD.WIDE.U32 R8, R12, c[0x0][0x370], R8 ;  /* 0x0000dc000c087a25 */ /* 0x000fe200078e0008 */
[----:B------:R-:W-:Y:S02]  /*18f0*/  ULDC.64 UR8, c[0x0][0x178] ;  /* 0x00005e0000087ab9 */ /* 0x000fe40000000a00 */
[----:B------:R-:W-:Y:S01]  /*1900*/  UIMAD UR47, UR10, UR8, URZ ;  /* 0x000000080a2f72a4 */ /* 0x000fe2000f8e023f */
[C---:B------:R-:W-:Y:S01]  /*1910*/  IMAD R12, R21.reuse, c[0x0][0x1b0], RZ ;  /* 0x00006c00150c7a24 */ /* 0x040fe200078e02ff */
[----:B------:R-:W-:Y:S01]  /*1920*/  UIMAD UR8, UR42, UR6, URZ ;  /* 0x000000062a0872a4 */ /* 0x000fe2000f8e023f */
[----:B------:R-:W-:Y:S01]  /*1930*/  IMAD R2, R21, c[0x0][0x1b8], RZ ;  /* 0x00006e0015027a24 */ /* 0x000fe200078e02ff */
[----:B------:R-:W-:Y:S01]  /*1940*/  UIMAD UR47, UR37, UR9, UR47 ;  /* 0x00000009252f72a4 */ /* 0x000fe2000f8e022f */
[----:B------:R-:W-:Y:S01]  /*1950*/  IMAD.WIDE.U32 R4, R25, c[0x0][0x188], R4 ;  /* 0x0000620019047a25 */ /* 0x000fe200078e0004 */
[----:B------:R-:W1:Y:S01]  /*1960*/  S2R R21, SR_CTAID.Z ;  /* 0x0000000000157919 */ /* 0x000e620000002700 */
[----:B------:R-:W-:-:S02]  /*1970*/  UIMAD UR8, UR36, UR7, UR8 ;  /* 0x00000007240872a4 */ /* 0x000fc4000f8e0208 */
[C---:B------:R-:W-:Y:S01]  /*1980*/  IMAD R13, R0.reuse, c[0x0][0x1bc], R2 ;  /* 0x00006f00000d7a24 */ /* 0x040fe200078e0202 */
[----:B------:R-:W-:Y:S01]  /*1990*/  IADD3 R5, R5, UR5, RZ ;  /* 0x0000000505057c10 */ /* 0x000fe2000fffe0ff */
[C---:B------:R-:W-:Y:S01]  /*19a0*/  IMAD R12, R0.reuse, c[0x0][0x1b4], R12 ;  /* 0x00006d00000c7a24 */ /* 0x040fe200078e020c */
[----:B------:R-:W-:Y:S01]  /*19b0*/  IADD3 R2, R15, UR45, RZ ;  /* 0x0000002d0f027c10 */ /* 0x000fe2000fffe0ff */
[----:B------:R-:W-:Y:S01]  /*19c0*/  IMAD.WIDE.U32 R6, R0, c[0x0][0x1b0], R6 ;  /* 0x00006c0000067a25 */ /* 0x000fe200078e0006 */
[----:B------:R-:W-:Y:S02]  /*19d0*/  ULDC.64 UR4, c[0x0][0x1a0] ;  /* 0x0000680000047ab9 */ /* 0x000fe40000000a00 */
[----:B------:R-:W-:Y:S01]  /*19e0*/  LEA.HI.X R185, R14, c[0x0][0x354], R2, 0x2, P0 ;  /* 0x0000d5000eb97a11 */ /* 0x000fe200000f1402 */
[----:B------:R-:W-:Y:S01]  /*19f0*/  IMAD.WIDE.U32 R4, R0, c[0x0][0x1b8], R4 ;  /* 0x00006e0000047a25 */ /* 0x000fe200078e0004 */
[----:B------:R-:W-:Y:S01]  /*1a00*/  IADD3 R2, P2, R6, R18, RZ ;  /* 0x0000001206027210 */ /* 0x000fe20007f5e0ff */
[----:B------:R-:W-:-:S02]  /*1a10*/  UIMAD UR45, UR42, UR4, URZ ;  /* 0x000000042a2d72a4 */ /* 0x000fc4000f8e023f */
[----:B------:R-:W-:Y:S01]  /*1a20*/  IMAD.IADD R0, R7, 0x1, R12 ;  /* 0x0000000107007824 */ /* 0x000fe200078e020c */
[----:B------:R-:W-:Y:S01]  /*1a30*/  IADD3 R15, P0, R4, R16, RZ ;  /* 0x00000010040f7210 */ /* 0x000fe20007f1e0ff */
[----:B------:R-:W-:Y:S01]  /*1a40*/  UIMAD UR45, UR36, UR5, UR45 ;  /* 0x00000005242d72a4 */ /* 0x000fe2000f8e022d */
[----:B------:R-:W-:Y:S01]  /*1a50*/  IMAD.WIDE.U32 R10, R25, c[0x0][0x178], R10 ;  /* 0x00005e00190a7a25 */ /* 0x000fe200078e000a */
[----:B------:R-:W-:Y:S01]  /*1a60*/  ULDC.64 UR10, c[0x0][0x1a8] ;  /* 0x00006a00000a7ab9 */ /* 0x000fe20000000a00 */
[----:B------:R-:W-:Y:S01]  /*1a70*/  IADD3.X R18, R0, UR8, R19, P2, !PT ;  /* 0x0000000800127c10 */ /* 0x000fe200097fe413 */
[----:B------:R-:W-:Y:S01]  /*1a80*/  ULDC.64 UR8, c[0x0][0x378] ;  /* 0x0000de0000087ab9 */ /* 0x000fe20000000a00 */
[----:B------:R-:W-:Y:S01]  /*1a90*/  IMAD.IADD R6, R5, 0x1, R13 ;  /* 0x0000000105067824 */ /* 0x000fe200078e020d */
[----:B------:R-:W-:Y:S01]  /*1aa0*/  UIMAD UR8, UR43, UR8, URZ ;  /* 0x000000082b0872a4 */ /* 0x000fe2000f8e023f */
[----:B------:R-:W-:Y:S01]  /*1ab0*/  IMAD.IADD R5, R9, 0x1, R20 ;  /* 0x0000000109057824 */ /* 0x000fe200078e0214 */
[----:B------:R-:W-:Y:S01]  /*1ac0*/  IADD3 R7, R11, UR47, RZ ;  /* 0x0000002f0b077c10 */ /* 0x000fe2000fffe0ff */
[----:B------:R-:W-:Y:S01]  /*1ad0*/  IMAD.MOV.U32 R4, RZ, RZ, R8 ;  /* 0x000000ffff047224 */ /* 0x000fe200078e0008 */
[----:B------:R-:W-:Y:S01]  /*1ae0*/  UIMAD UR8, UR38, UR9, UR8 ;  /* 0x00000009260872a4 */ /* 0x000fe2000f8e0208 */
[----:B------:R-:W-:Y:S01]  /*1af0*/  IADD3.X R16, R6, UR45, R17, P0, !PT ;  /* 0x0000002d06107c10 */ /* 0x000fe200087fe411 */
[----:B------:R-:W-:Y:S01]  /*1b00*/  UIMAD UR10, UR43, UR10, URZ ;  /* 0x0000000a2b0a72a4 */ /* 0x000fe2000f8e023f */
[----:B-1----:R-:W-:Y:S01]  /*1b10*/  IMAD.WIDE.U32 R4, R21, c[0x0][0x378], R4 ;  /* 0x0000de0015047a25 */ /* 0x002fe200078e0004 */
[----:B------:R-:W-:Y:S01]  /*1b20*/  LEA R12, P0, R2, c[0x0][0x168], 0x1 ;  /* 0x00005a00020c7a11 */ /* 0x000fe200078008ff */
[----:B------:R-:W-:-:S02]  /*1b30*/  ULEA.HI UR43, UR44, UR44, URZ, 0x1 ;  /* 0x0000002c2c2b7291 */ /* 0x000fc4000f8f083f */
[----:B------:R-:W-:Y:S01]  /*1b40*/  IMAD.MOV.U32 R6, RZ, RZ, R10 ;  /* 0x000000ffff067224 */ /* 0x000fe200078e000a */
[----:B------:R-:W-:Y:S01]  /*1b50*/  UIMAD UR11, UR38, UR11, UR10 ;  /* 0x0000000b260b72a4 */ /* 0x000fe2000f8e020a */
[----:B------:R-:W-:Y:S01]  /*1b60*/  IADD3 R0, R5, UR8, RZ ;  /* 0x0000000805007c10 */ /* 0x000fe2000fffe0ff */
[----:B------:R-:W-:Y:S01]  /*1b70*/  ULDC.64 UR8, c[0x0][0x370] ;  /* 0x0000dc0000087ab9 */ /* 0x000fe20000000a00 */
[----:B------:R-:W-:Y:S01]  /*1b80*/  IMAD.WIDE.U32 R6, R21, c[0x0][0x1a8], R6 ;  /* 0x00006a0015067a25 */ /* 0x000fe200078e0006 */
[----:B------:R-:W-:Y:S01]  /*1b90*/  LEA R240, P2, R4, c[0x0][0x330], 0x1 ;  /* 0x0000cc0004f07a11 */ /* 0x000fe200078408ff */
[----:B------:R-:W-:Y:S01]  /*1ba0*/  USHF.L.U64.HI UR10, UR8, UR20, UR9 ;  /* 0x00000014080a7299 */ /* 0x000fe20008010209 */
[----:B------:R-:W-:Y:S01]  /*1bb0*/  LEA.HI.X R13, R2, c[0x0][0x16c], R18, 0x1, P0 ;  /* 0x00005b00020d7a11 */ /* 0x000fe200000f0c12 */
[----:B------:R-:W-:Y:S01]  /*1bc0*/  ULOP3.LUT UR43, UR43, 0xfffffffe, URZ, 0xc0, !UPT ;  /* 0xfffffffe2b2b7892 */ /* 0x000fe2000f8ec03f */
[----:B------:R-:W-:Y:S02]  /*1bd0*/  LEA.HI.X R241, R4, c[0x0][0x334], R0, 0x1, P2 ;  /* 0x0000cd0004f17a11 */ /* 0x000fe400010f0c00 */
[----:B------:R-:W-:Y:S01]  /*1be0*/  IADD3 R0, R7, UR11, RZ ;  /* 0x0000000b07007c10 */ /* 0x000fe2000fffe0ff */
[----:B------:R-:W-:Y:S01]  /*1bf0*/  USHF.L.U32 UR11, UR8, 0x6, URZ ;  /* 0x00000006080b7899 */ /* 0x000fe2000800063f */
[C---:B------:R-:W-:Y:S01]  /*1c00*/  LEA R14, P0, R15.reuse, c[0x0][0x170], 0x1 ;  /* 0x00005c000f0e7a11 */ /* 0x040fe200078008ff */
[----:B------:R-:W-:Y:S01]  /*1c10*/  UIADD3 UR43, UR44, -UR43, URZ ;  /* 0x8000002b2c2b7290 */ /* 0x000fe2000fffe03f */
[----:B------:R-:W-:Y:S01]  /*1c20*/  LEA R238, P2, R6, c[0x0][0x160], 0x1 ;  /* 0x0000580006ee7a11 */ /* 0x000fe200078408ff */
[----:B------:R-:W-:Y:S01]  /*1c30*/  ULDC.64 UR8, c[0x0][0x190] ;  /* 0x0000640000087ab9 */ /* 0x000fe20000000a00 */
[----:B------:R-:W-:Y:S01]  /*1c40*/  LEA.HI.X R15, R15, c[0x0][0x174], R16, 0x1, P0 ;  /* 0x00005d000f0f7a11 */ /* 0x000fe200000f0c10 */
[----:B------:R-:W-:Y:S01]  /*1c50*/  USHF.L.U64.HI UR9, UR8, UR20, UR9 ;  /* 0x0000001408097299 */ /* 0x000fe20008010209 */
[----:B------:R-:W-:Y:S01]  /*1c60*/  IADD3 R4, P0, R240, UR11, RZ ;  /* 0x0000000bf0047c10 */ /* 0x000fe2000ff1e0ff */
[----:B------:R-:W-:Y:S01]  /*1c70*/  USHF.L.U32 UR8, UR8, 0x6, URZ ;  /* 0x0000000608087899 */ /* 0x000fe2000800063f */
[----:B------:R-:W-:Y:S01]  /*1c80*/  LEA.HI.X R239, R6, c[0x0][0x164], R0, 0x1, P2 ;  /* 0x0000590006ef7a11 */ /* 0x000fe200010f0c00 */
[----:B------:R-:W-:Y:S01]  /*1c90*/  UISETP.NE.AND UP0, UPT, UR43, 0x1, UPT ;  /* 0x000000012b00788c */ /* 0x000fe2000bf05270 */
[----:B------:R-:W-:-:S02]  /*1ca0*/  IADD3.X R5, R241, UR10, RZ, P0, !PT ;  /* 0x0000000af1057c10 */ /* 0x000fc400087fe4ff */
[----:B------:R-:W-:Y:S02]  /*1cb0*/  IADD3 R8, P0, R4, UR11, RZ ;  /* 0x0000000b04087c10 */ /* 0x000fe4000ff1e0ff */
[----:B------:R-:W-:Y:S02]  /*1cc0*/  IADD3 R6, P1, R238, UR8, RZ ;  /* 0x00000008ee067c10 */ /* 0x000fe4000ff3e0ff */
[----:B------:R-:W-:Y:S02]  /*1cd0*/  IADD3.X R9, R5, UR10, RZ, P0, !PT ;  /* 0x0000000a05097c10 */ /* 0x000fe400087fe4ff */
[----:B------:R-:W-:Y:S01]  /*1ce0*/  PLOP3.LUT P0, PT, PT, PT, UP0, 0x80, 0x0 ;  /* 0x000000000000781c */ /* 0x000fe20003f0f008 */
[----:B------:R-:W-:Y:S01]  /*1cf0*/  UISETP.GE.AND UP0, UPT, UR39, 0x1, UPT ;  /* 0x000000012700788c */ /* 0x000fe2000bf06270 */
[----:B------:R-:W-:Y:S01]  /*1d00*/  IADD3.X R7, R239, UR9, RZ, P1, !PT ;  /* 0x00000009ef077c10 */ /* 0x000fe20008ffe4ff */
[C---:B--2---:R-:W-:Y:S01]  /*1d10*/  IMAD.SHL.U32 R0, R26.reuse, 0x2, RZ ;  /* 0x000000021a007824 */ /* 0x044fe200078e00ff */
[----:B------:R-:W-:-:S04]  /*1d20*/  IADD3 R2, R26, 0x2000, RZ ;  /* 0x000020001a027810 */ /* 0x000fc80007ffe0ff */
[----:B------:R-:W-:Y:S01]  /*1d30*/  @!PT LDS RZ, [RZ] ;  /* 0x00000000fffff984 */ /* 0x000fe20000000800 */
[----:B------:R-:W-:Y:S01]  /*1d40*/  @!PT LDS RZ, [RZ] ;  /* 0x00000000fffff984 */ /* 0x000fe20000000800 */
[----:B------:R-:W-:Y:S01]  /*1d50*/  @!PT LDS RZ, [RZ] ;  /* 0x00000000fffff984 */ /* 0x000fe20000000800 */
[----:B------:R1:W-:Y:S01]  /*1d60*/  LDGSTS.E.BYPASS.LTC128B.128 [R0+0x8000], [R240.64] ;  /* 0x08000000f0007fae */ /* 0x0003e2000b901d62 */
[----:B------:R-:W-:-:S03]  /*1d70*/  SEL R2, R2, R26, !P0 ;  /* 0x0000001a02027207 */ /* 0x000fc60004000000 */
[----:B------:R2:W-:Y:S02]  /*1d80*/  LDGSTS.E.BYPASS.LTC128B.128 [R0+0x9000], [R4.64] ;  /* 0x0900000004007fae */ /* 0x0005e4000b901d62 */
[----:B------:R-:W-:Y:S02]  /*1d90*/  IMAD.SHL.U32 R2, R2, 0x2, RZ ;  /* 0x0000000202027824 */ /* 0x000fe400078e00ff */
[----:B------:R3:W-:Y:S01]  /*1da0*/  LDGSTS.E.BYPASS.LTC128B.128 [R0+0xa000], [R8.64] ;  /* 0x0a00000008007fae */ /* 0x0007e2000b901d62 */
[----:B--2---:R-:W-:-:S04]  /*1db0*/  IADD3 R4, P2, R8, UR11, RZ ;  /* 0x0000000b08047c10 */ /* 0x004fc8000ff5e0ff */
[----:B------:R-:W-:Y:S01]  /*1dc0*/  IADD3.X R5, R9, UR10, RZ, P2, !PT ;  /* 0x0000000a09057c10 */ /* 0x000fe200097fe4ff */
[----:B------:R-:W-:Y:S02]  /*1dd0*/  USHF.L.U32 UR10, UR6, 0x6, URZ ;  /* 0x00000006060a7899 */ /* 0x000fe4000800063f */
[----:B------:R-:W-:Y:S02]  /*1de0*/  USHF.L.U64.HI UR6, UR6, UR20, UR7 ;  /* 0x0000001406067299 */ /* 0x000fe40008010207 */
[----:B------:R2:W-:Y:S01]  /*1df0*/  LDGSTS.E.BYPASS.LTC128B.128 [R0+0xb000], [R4.64] ;  /* 0x0b00000004007fae */ /* 0x0005e2000b901d62 */
[----:B------:R-:W-:Y:S02]  /*1e00*/  USHF.L.U32 UR7, UR4, 0x6, URZ ;  /* 0x0000000604077899 */ /* 0x000fe4000800063f */
[----:B------:R-:W-:Y:S01]  /*1e10*/  USHF.L.U64.HI UR4, UR4, UR20, UR5 ;  /* 0x0000001404047299 */ /* 0x000fe20008010205 */
[----:B------:R1:W-:Y:S04]  /*1e20*/  LDGSTS.E.BYPASS.LTC128B.128 [R2], [R238.64] ;  /* 0x00000000ee027fae */ /* 0x0003e8000b901d62 */
[----:B------:R4:W-:Y:S01]  /*1e30*/  LDGSTS.E.BYPASS.LTC128B.128 [R2+0x1000], [R6.64] ;  /* 0x0100000006027fae */ /* 0x0009e2000b901d62 */
[----:B--2---:R-:W-:-:S04]  /*1e40*/  IADD3 R4, P1, R6, UR8, RZ ;  /* 0x0000000806047c10 */ /* 0x004fc8000ff3e0ff */
[----:B------:R-:W-:Y:S02]  /*1e50*/  IADD3.X R5, R7, UR9, RZ, P1, !PT ;  /* 0x0000000907057c10 */ /* 0x000fe40008ffe4ff */
[----:B---3--:R-:W-:-:S03]  /*1e60*/  IADD3 R8, P1, R4, UR8, RZ ;  /* 0x0000000804087c10 */ /* 0x008fc6000ff3e0ff */
[----:B------:R2:W-:Y:S01]  /*1e70*/  LDGSTS.E.BYPASS.LTC128B.128 [R2+0x2000], [R4.64] ;  /* 0x0200000004027fae */ /* 0x0005e2000b901d62 */
[----:B------:R-:W-:Y:S02]  /*1e80*/  IADD3.X R9, R5, UR9, RZ, P1, !PT ;  /* 0x0000000905097c10 */ /* 0x000fe40008ffe4ff */
[----:B------:R-:W-:-:S03]  /*1e90*/  IADD3 R10, P1, R12, UR10, RZ ;  /* 0x0000000a0c0a7c10 */ /* 0x000fc6000ff3e0ff */
[----:B------:R3:W-:Y:S01]  /*1ea0*/  LDGSTS.E.BYPASS.LTC128B.128 [R2+0x3000], [R8.64] ;  /* 0x0300000008027fae */ /* 0x0007e2000b901d62 */
[----:B------:R-:W-:Y:S02]  /*1eb0*/  IADD3.X R11, R13, UR6, RZ, P1, !PT ;  /* 0x000000060d0b7c10 */ /* 0x000fe40008ffe4ff */
[----:B----4-:R-:W-:Y:S01]  /*1ec0*/  IADD3 R6, P1, R14, UR7, RZ ;  /* 0x000000070e067c10 */ /* 0x010fe2000ff3e0ff */
[----:B------:R4:W-:Y:S03]  /*1ed0*/  LDGSTS.E.BYPASS.LTC128B.128 [R0+0xc000], [R12.64] ;  /* 0x0c0000000c007fae */ /* 0x0009e6000b901d62 */
[----:B------:R-:W-:Y:S01]  /*1ee0*/  IADD3.X R7, R15, UR4, RZ, P1, !PT ;  /* 0x000000040f077c10 */ /* 0x000fe20008ffe4ff */
[----:B------:R1:W-:Y:S01]  /*1ef0*/  LDGSTS.E.BYPASS.LTC128B.128 [R0+0xd000], [R10.64] ;  /* 0x0d0000000a007fae */ /* 0x0003e2000b901d62 */
[----:B--2---:R-:W-:-:S04]  /*1f00*/  IADD3 R4, P1, R6, UR7, RZ ;  /* 0x0000000706047c10 */ /* 0x004fc8000ff3e0ff */
[----:B------:R-:W-:Y:S02]  /*1f10*/  IADD3.X R5, R7, UR4, RZ, P1, !PT ;  /* 0x0000000407057c10 */ /* 0x000fe40008ffe4ff */
[----:B---3--:R-:W-:-:S04]  /*1f20*/  IADD3 R8, P2, R10, UR10, RZ ;  /* 0x0000000a0a087c10 */ /* 0x008fc8000ff5e0ff */
[----:B------:R-:W-:Y:S02]  /*1f30*/  IADD3.X R9, R11, UR6, RZ, P2, !PT ;  /* 0x000000060b097c10 */ /* 0x000fe400097fe4ff */
[----:B----4-:R-:W-:-:S03]  /*1f40*/  IADD3 R12, P2, R8, UR10, RZ ;  /* 0x0000000a080c7c10 */ /* 0x010fc6000ff5e0ff */
[----:B------:R2:W-:Y:S01]  /*1f50*/  LDGSTS.E.BYPASS.LTC128B.128 [R0+0xe000], [R8.64] ;  /* 0x0e00000008007fae */ /* 0x0005e2000b901d62 */
[----:B------:R-:W-:-:S05]  /*1f60*/  IADD3.X R13, R9, UR6, RZ, P2, !PT ;  /* 0x00000006090d7c10 */ /* 0x000fca00097fe4ff */
[----:B------:R1:W-:Y:S04]  /*1f70*/  LDGSTS.E.BYPASS.LTC128B.128 [R0+0xf000], [R12.64] ;  /* 0x0f0000000c007fae */ /* 0x0003e8000b901d62 */
[----:B------:R1:W-:Y:S04]  /*1f80*/  LDGSTS.E.BYPASS.LTC128B.128 [R0+0x10000], [R14.64] ;  /* 0x100000000e007fae */ /* 0x0003e8000b901d62 */
[----:B------:R1:W-:Y:S04]  /*1f90*/  LDGSTS.E.BYPASS.LTC128B.128 [R0+0x11000], [R6.64] ;  /* 0x1100000006007fae */ /* 0x0003e8000b901d62 */
[----:B------:R1:W-:Y:S01]  /*1fa0*/  LDGSTS.E.BYPASS.LTC128B.128 [R0+0x12000], [R4.64] ;  /* 0x1200000004007fae */ /* 0x0003e2000b901d62 */
[----:B--2---:R-:W-:Y:S01]  /*1fb0*/  IADD3 R8, P1, R4, UR7, RZ ;  /* 0x0000000704087c10 */ /* 0x004fe2000ff3e0ff */
[----:B------:R-:W-:-:S03]  /*1fc0*/  UIMAD.WIDE UR6, UR40, UR18, UR28 ;  /* 0x00000012280672a5 */ /* 0x000fc6000f8e021c */
[----:B------:R-:W-:Y:S01]  /*1fd0*/  IADD3.X R9, R5, UR4, RZ, P1, !PT ;  /* 0x0000000405097c10 */ /* 0x000fe20008ffe4ff */
[----:B------:R-:W-:Y:S01]  /*1fe0*/  UIMAD.WIDE UR4, UR41, UR18, UR30 ;  /* 0x00000012290472a5 */ /* 0x000fe2000f8e021e */
[----:B------:R-:W-:-:S03]  /*1ff0*/  PLOP3.LUT P1, PT, PT, PT, UP0, 0x80, 0x0 ;  /* 0x000000000000781c */ /* 0x000fc60003f2f008 */
[----:B------:R1:W-:Y:S04]  /*2000*/  LDGSTS.E.BYPASS.LTC128B.128 [R0+0x13000], [R8.64] ;  /* 0x1300000008007fae */ /* 0x0003e8000b901d62 */
[----:B------:R-:W0:Y:S06]  /*2010*/  LDGDEPBAR ;  /* 0x00000000000079af */ /* 0x000e2c0000000000 */
[----:B------:R-:W-:Y:S05]  /*2020*/  @!P1 BRA `(.L_x_2016) ;  /* 0x0000690000009947 */ /* 0x000fea0003800000 */
[----:B-1----:R-:W-:Y:S02]  /*2030*/  IMAD.MOV.U32 R6, RZ, RZ, c[0x0][0x308] ;  /* 0x0000c200ff067624 */ /* 0x002fe400078e00ff */
[----:B------:R-:W-:-:S05]  /*2040*/  IMAD.MOV.U32 R7, RZ, RZ, c[0x0][0x30c] ;  /* 0x0000c300ff077624 */ /* 0x000fca00078e00ff */
[----:B------:R1:W2:Y:S04]  /*2050*/  LDG.E.64 R8, [R6.64] ;  /* 0x0000002206087981 */ /* 0x0002a8000c1e1b00 */
[----:B-1----:R-:W3:Y:S01]  /*2060*/  LDG.E.64 R6, [R6.64+0x8] ;  /* 0x0000082206067981 */ /* 0x002ee2000c1e1b00 */
[----:B------:R-:W-:Y:S01]  /*2070*/  IMAD.MOV.U32 R4, RZ, RZ, 0x4 ;  /* 0x00000004ff047424 */ /* 0x000fe200078e00ff */
[----:B------:R-:W-:Y:S02]  /*2080*/  UMOV UR40, UR4 ;  /* 0x0000000400287c82 */ /* 0x000fe40008000000 */
[----:B------:R-:W-:Y:S02]  /*2090*/  UMOV UR41, UR5 ;  /* 0x0000000500297c82 */ /* 0x000fe40008000000 */
[----:B------:R-:W-:Y:S01]  /*20a0*/  IMAD.WIDE R4, R250, R4, UR40 ;  /* 0x00000028fa047e25 */ /* 0x000fe2000f8e0204 */
[----:B------:R-:W-:-:S04]  /*20b0*/  UIMAD UR5, UR37, UR12, UR38 ;  /* 0x0000000c250572a4 */ /* 0x000fc8000f8e0226 */
[----:B------:R1:W5:Y:S04]  /*20c0*/  LDG.E R249, [R4.64] ;  /* 0x0000002204f97981 */ /* 0x000368000c1e1900 */
[----:B------:R1:W5:Y:S04]  /*20d0*/  LDG.E R248, [R4.64+0x20] ;  /* 0x0000202204f87981 */ /* 0x000368000c1e1900 */
[----:B------:R1:W5:Y:S04]  /*20e0*/  LDG.E R247, [R4.64+0x100] ;  /* 0x0001002204f77981 */ /* 0x000368000c1e1900 */
[----:B------:R1:W5:Y:S01]  /*20f0*/  LDG.E R246, [R4.64+0x120] ;  /* 0x0001202204f67981 */ /* 0x000362000c1e1900 */
[----:B------:R-:W-:Y:S01]  /*2100*/  IMAD.U32 R0, RZ, RZ, UR27 ;  /* 0x0000001bff007e24 */ /* 0x000fe2000f8e00ff */
[----:B------:R-:W-:Y:S01]  /*2110*/  USHF.L.U32 UR5, UR5, 0x5, URZ ;  /* 0x0000000505057899 */ /* 0x000fe2000800063f */
[----:B------:R-:W-:-:S02]  /*2120*/  IMAD.MOV.U32 R237, RZ, RZ, R2 ;  /* 0x000000ffffed7224 */ /* 0x000fc400078e0002 */
[----:B------:R-:W-:Y:S01]  /*2130*/  IMAD.MOV.U32 R127, RZ, RZ, RZ ;  /* 0x000000ffff7f7224 */ /* 0x000fe200078e00ff */
[----:B------:R-:W-:Y:S01]  /*2140*/  USHF.R.S32.HI UR4, URZ, 0x1f, UR5 ;  /* 0x0000001f3f047899 */ /* 0x000fe20008011405 */
[----:B-1----:R-:W-:-:S04]  /*2150*/  LEA.HI R4, R24, R23, RZ, 0x7 ;  /* 0x0000001718047211 */ /* 0x002fc800078f38ff */
[----:B------:R-:W-:-:S05]  /*2160*/  SHF.R.S32.HI R4, RZ, 0x7, R4 ;  /* 0x00000007ff047819 */ /* 0x000fca0000011404 */
[----:B------:R-:W-:Y:S01]  /*2170*/  IMAD R5, R0, 0x2, R4 ;  /* 0x0000000200057824 */ /* 0x000fe200078e0204 */
[----:B------:R-:W-:Y:S02]  /*2180*/  IADD3 R0, R180, 0x2000, RZ ;  /* 0x00002000b4007810 */ /* 0x000fe40007ffe0ff */
[----:B------:R-:W-:Y:S02]  /*2190*/  IADD3 R4, R181, 0x2000, RZ ;  /* 0x00002000b5047810 */ /* 0x000fe40007ffe0ff */
[----:B------:R-:W-:Y:S01]  /*21a0*/  SEL R172, R0, R180, !P0 ;  /* 0x000000b400ac7207 */ /* 0x000fe20004000000 */
[----:B------:R-:W-:Y:S01]  /*21b0*/  IMAD.SHL.U32 R0, R5, 0x2, RZ ;  /* 0x0000000205007824 */ /* 0x000fe200078e00ff */
[----:B------:R-:W-:-:S03]  /*21c0*/  SEL R4, R4, R181, !P0 ;  /* 0x000000b504047207 */ /* 0x000fc60004000000 */
[----:B------:R-:W-:Y:S01]  /*21d0*/  IMAD.SHL.U32 R172, R172, 0x2, RZ ;  /* 0x00000002acac7824 */ /* 0x000fe200078e00ff */
[----:B------:R-:W-:Y:S01]  /*21e0*/  IADD3 R2, R0, 0x1, RZ ;  /* 0x0000000100027810 */ /* 0x000fe20007ffe0ff */
[----:B------:R-:W-:Y:S01]  /*21f0*/  IMAD.SHL.U32 R179, R4, 0x2, RZ ;  /* 0x0000000204b37824 */ /* 0x000fe200078e00ff */
[----:B--2---:R-:W1:Y:S08]  /*2200*/  R2UR UR10, R9 ;  /* 0x00000000090a73c2 */ /* 0x004e7000000e0000 */
[----:B------:R2:W4:Y:S01]  /*2210*/  R2UR UR11, R8 ;  /* 0x00000000080b73c2 */ /* 0x00052200000e0000 */
[----:B-1----:R-:W-:-:S02]  /*2220*/  LOP3.LUT R244, R0, UR10, RZ, 0x3c, !PT ;  /* 0x0000000a00f47c12 */ /* 0x002fc4000f8e3cff */
[--C-:B---3--:R-:W-:Y:S01]  /*2230*/  IADD3 R6, P2, P1, R6, UR5, R22.reuse ;  /* 0x0000000506067c10 */ /* 0x108fe2000f95e016 */
[----:B------:R-:W-:Y:S01]  /*2240*/  UMOV UR5, UR7 ;  /* 0x0000000700057c82 */ /* 0x000fe20008000000 */
[----:B------:R-:W-:Y:S02]  /*2250*/  LOP3.LUT R2, R2, UR10, RZ, 0x3c, !PT ;  /* 0x0000000a02027c12 */ /* 0x000fe4000f8e3cff */
[----:B--2---:R-:W-:-:S04]  /*2260*/  SHF.R.S32.HI R8, RZ, 0x1f, R22 ;  /* 0x0000001fff087819 */ /* 0x004fc80000011416 */
[----:B------:R-:W-:Y:S01]  /*2270*/  IADD3.X R7, R7, UR4, R8, P2, P1 ;  /* 0x0000000407077c10 */ /* 0x000fe200097e2408 */
[----:B------:R-:W-:-:S03]  /*2280*/  UMOV UR4, UR6 ;  /* 0x0000000600047c82 */ /* 0x000fc60008000000 */
[----:B----4-:R-:W-:-:S05]  /*2290*/  LOP3.LUT R0, R7, UR11, RZ, 0x3c, !PT ;  /* 0x0000000b07007c12 */ /* 0x010fca000f8e3cff */
[----:B------:R1:W-:Y:S02]  /*22a0*/  STL [R1+0x1c], R0 ;  /* 0x00001c0001007387 */ /* 0x0003e40000100800 */
[----:B-1----:R-:W-:Y:S01]  /*22b0*/  MOV R0, c[0x0][0x22c] ;  /* 0x00008b0000007a02 */ /* 0x002fe20000000f00 */
[----:B------:R-:W-:Y:S01]  /*22c0*/  IMAD.WIDE.U32 R6, R6, -0x2daee0ad, RZ ;  /* 0xd2511f5306067825 */ /* 0x000fe200078e00ff */
[----:B------:R-:W-:Y:S02]  /*22d0*/  MOV R183, 0x40 ;  /* 0x0000004000b77802 */ /* 0x000fe40000000f00 */
[----:B------:R-:W-:Y:S01]  /*22e0*/  MOV R182, 0x20 ;  /* 0x0000002000b67802 */ /* 0x000fe20000000f00 */
[----:B------:R-:W-:Y:S01]  /*22f0*/  IMAD R0, R0, c[0x0][0x1c0], RZ ;  /* 0x0000700000007a24 */ /* 0x000fe200078e02ff */
[----:B------:R-:W-:Y:S01]  /*2300*/  LOP3.LUT R244, R7, R244, RZ, 0x3c, !PT ;  /* 0x000000f407f47212 */ /* 0x000fe200078e3cff */
[----:B------:R-:W-:Y:S01]  /*2310*/  IMAD.SHL.U32 R174, R181, 0x2, RZ ;  /* 0x00000002b5ae7824 */ /* 0x000fe200078e00ff */
[----:B------:R-:W-:Y:S01]  /*2320*/  LOP3.LUT R2, R7, R2, RZ, 0x3c, !PT ;  /* 0x0000000207027212 */ /* 0x000fe200078e3cff */
[C---:B------:R-:W-:Y:S01]  /*2330*/  IMAD.SHL.U32 R5, R0.reuse, 0x8, RZ ;  /* 0x0000000800057824 */ /* 0x040fe200078e00ff */
[----:B------:R-:W-:Y:S01]  /*2340*/  SHF.L.U32 R4, R0, 0x4, RZ ;  /* 0x0000000400047819 */ /* 0x000fe200000006ff */
[----:B------:R-:W-:-:S03]  /*2350*/  IMAD.WIDE.U32 R244, R244, -0x326172a9, RZ ;  /* 0xcd9e8d57f4f47825 */ /* 0x000fc600078e00ff */
[----:B------:R-:W-:Y:S01]  /*2360*/  IADD3 R4, R4, 0x20, RZ ;  /* 0x0000002004047810 */ /* 0x000fe20007ffe0ff */
[----:B------:R-:W-:-:S03]  /*2370*/  IMAD.WIDE.U32 R242, R2, -0x326172a9, RZ ;  /* 0xcd9e8d5702f27825 */ /* 0x000fc600078e00ff */
[----:B------:R-:W-:-:S05]  /*2380*/  IADD3 R0, R5, R4, RZ ;  /* 0x0000000405007210 */ /* 0x000fca0007ffe0ff */
[----:B------:R-:W-:-:S05]  /*2390*/  IMAD.IADD R0, R5, 0x1, R0 ;  /* 0x0000000105007824 */ /* 0x000fca00078e0200 */
[----:B------:R-:W-:-:S05]  /*23a0*/  IADD3 R0, R5, R0, RZ ;  /* 0x0000000005007210 */ /* 0x000fca0007ffe0ff */
[----:B------:R-:W-:-:S05]  /*23b0*/  IMAD.IADD R0, R5, 0x1, R0 ;  /* 0x0000000105007824 */ /* 0x000fca00078e0200 */
[----:B------:R1:W-:Y:S04]  /*23c0*/  STL [R1+0x18], R0 ;  /* 0x0000180001007387 */ /* 0x0003e80000100800 */
[----:B------:R-:W-:Y:S01]  /*23d0*/  STL.64 [R1+0x28], R6 ;  /* 0x0000280601007387 */ /* 0x000fe20000100a00 */
[----:B-1----:R-:W-:-:S05]  /*23e0*/  IADD3 R0, R5, R0, RZ ;  /* 0x0000000005007210 */ /* 0x002fca0007ffe0ff */
[----:B------:R1:W-:Y:S02]  /*23f0*/  STL [R1+0x14], R0 ;  /* 0x0000140001007387 */ /* 0x0003e40000100800 */
[----:B-1----:R-:W-:-:S05]  /*2400*/  IMAD.IADD R0, R5, 0x1, R0 ;  /* 0x0000000105007824 */ /* 0x002fca00078e0200 */
[----:B------:R1:W-:Y:S02]  /*2410*/  STL [R1+0x10], R0 ;  /* 0x0000100001007387 */ /* 0x0003e40000100800 */
[----:B-1----:R-:W-:-:S05]  /*2420*/  IMAD.IADD R0, R5, 0x1, R0 ;  /* 0x0000000105007824 */ /* 0x002fca00078e0200 */
[C---:B------:R-:W-:Y:S01]  /*2430*/  IADD3 R6, R5.reuse, R0, RZ ;  /* 0x0000000005067210 */ /* 0x040fe20007ffe0ff */
[----:B------:R-:W-:Y:S04]  /*2440*/  STL [R1+0xc], R0 ;  /* 0x00000c0001007387 */ /* 0x000fe80000100800 */
[C---:B------:R-:W-:Y:S01]  /*2450*/  IMAD.IADD R4, R5.reuse, 0x1, R6 ;  /* 0x0000000105047824 */ /* 0x040fe200078e0206 */
[----:B------:R-:W-:Y:S04]  /*2460*/  STL [R1+0x8], R6 ;  /* 0x0000080601007387 */ /* 0x000fe80000100800 */
[----:B------:R1:W-:Y:S02]  /*2470*/  STL [R1+0x4], R4 ;  /* 0x0000040401007387 */ /* 0x0003e40000100800 */
[----:B-1----:R-:W-:-:S05]  /*2480*/  IADD3 R4, R5, R4, RZ ;  /* 0x0000000405047210 */ /* 0x002fca0007ffe0ff */
[----:B------:R1:W-:Y:S01]  /*2490*/  STL [R1], R4 ;  /* 0x0000000401007387 */ /* 0x0003e20000100800 */
[----:B------:R-:W-:-:S05]  /*24a0*/  IMAD.IADD R252, R5, 0x1, R4 ;  /* 0x0000000105fc7824 */ /* 0x000fca00078e0204 */
[----:B------:R-:W-:-:S05]  /*24b0*/  IADD3 R251, R5, R252, RZ ;  /* 0x000000fc05fb7210 */ /* 0x000fca0007ffe0ff */
[----:B------:R-:W-:-:S06]  /*24c0*/  IMAD.IADD R0, R5, 0x1, R251 ;  /* 0x0000000105007824 */ /* 0x000fcc00078e02fb */
.L_x_2019:
[----:B------:R-:W2:Y:S01]  /*24d0*/  LDL R0, [R1+0x34] ;  /* 0x0000340001007983 */ /* 0x000ea20000100800 */
[----:B------:R-:W-:Y:S02]  /*24e0*/  UIADD3 UR6, UR11, -0x61c88647, URZ ;  /* 0x9e3779b90b067890 */ /* 0x000fe4000fffe03f */
[----:B------:R-:W-:Y:S01]  /*24f0*/  UIADD3 UR8, UR10, -0x4498517b, URZ ;  /* 0xbb67ae850a087890 */ /* 0x000fe2000fffe03f */
[----:B------:R-:W0:Y:S01]  /*2500*/  LDGDEPBAR ;  /* 0x00000000000079af */ /* 0x000e220000000000 */
[----:B------:R-:W-:Y:S02]  /*2510*/  UIADD3 UR7, UR10, 0x76cf5d0a, URZ ;  /* 0x76cf5d0a0a077890 */ /* 0x000fe4000fffe03f */
[----:B------:R-:W-:Y:S02]  /*2520*/  UIADD3 UR9, UR10, -0x126145ec, URZ ;  /* 0xed9eba140a097890 */ /* 0x000fe4000fffe03f */
[----:B------:R-:W-:Y:S03]  /*2530*/  UISETP.GE.AND UP2, UPT, UR44, 0x1, UPT ;  /* 0x000000012c00788c */ /* 0x000fe6000bf46270 */
[----:B------:R-:W3:Y:S04]  /*2540*/  LDL R187, [R1+0x30] ;  /* 0x0000300001bb7983 */ /* 0x000ee80000100800 */
[----:B------:R-:W4:Y:S04]  /*2550*/  LDL R186, [R1+0x1c] ;  /* 0x00001c0001ba7983 */ /* 0x000f280000100800 */
[----:B------:R-:W3:Y:S01]  /*2560*/  LDL.64 R188, [R1+0x28] ;  /* 0x0000280001bc7983 */ /* 0x000ee20000100a00 */
[----:B------:R-:W-:Y:S05]  /*2570*/  DEPBAR.LE SB0, 0x0 ;  /* 0x000080000000791a */ /* 0x000fea0000000000 */
[----:B------:R-:W-:Y:S08]  /*2580*/  BAR.SYNC.DEFER_BLOCKING 0x0 ;  /* 0x0000000000007b1d */ /* 0x000ff00000010000 */
[----:B------:R-:W-:Y:S08]  /*2590*/  LDSM.16.M88.4 R64, [R179] ;  /* 0x00000000b340783b */ /* 0x000ff00000000200 */
[----:B------:R-:W1:Y:S08]  /*25a0*/  LDSM.16.M88.4 R16, [R175+0xc000] ;  /* 0x00c00000af10783b */ /* 0x000e700000000200 */
[----:B------:R-:W1:Y:S08]  /*25b0*/  LDSM.16.M88.4 R60, [R179+0x2000] ;  /* 0x00200000b33c783b */ /* 0x000e700000000200 */
[----:B------:R-:W1:Y:S08]  /*25c0*/  LDSM.16.M88.4 R32, [R175+0xc800] ;  /* 0x00c80000af20783b */ /* 0x000e700000000200 */
[----:B------:R-:W1:Y:S08]  /*25d0*/  LDSM.16.M88.4 R48, [R175+0xd000] ;  /* 0x00d00000af30783b */ /* 0x000e700000000200 */
[----:B------:R-:W1:Y:S02]  /*25e0*/  LDSM.16.M88.4 R132, [R175+0xd800] ;  /* 0x00d80000af84783b */ /* 0x000e640000000200 */
[-C--:B-1----:R-:W-:Y:S06]  /*25f0*/  HMMA.16816.F32 R4, R64, R16.reuse, RZ ;  /* 0x000000104004723c */ /* 0x082fec00000018ff */
        /* <DEDUP_REMOVED lines=22> */
[----:B--2---:R-:W-:Y:S02]  /*2760*/  R2P PR, R0, 0x6 ;  /* 0x0000000600007804 */ /* 0x004fe40000000000 */
[----:B-----5:R-:W-:Y:S03]  /*2770*/  FSETP.NEU.FTZ.AND P0, PT, R249, -INF , PT ;  /* 0xff800000f900780b */ /* 0x020fe60003f1d000 */
[----:B------:R-:W-:Y:S02]  /*2780*/  SEL R2, R182, 0xffffffe0, !P1 ;  /* 0xffffffe0b6027807 */ /* 0x000fe40004800000 */
[----:B------:R-:W-:Y:S04]  /*2790*/  SEL R173, R183, 0xffffffc0, !P2 ;  /* 0xffffffc0b7ad7807 */ /* 0x000fe80005000000 */
[----:B------:R-:W-:Y:S05]  /*27a0*/  IMAD.IADD R0, R179, 0x1, R2 ;  /* 0x00000001b3007824 */ /* 0x000fea00078e0202 */
[----:B------:R-:W1:Y:S08]  /*27b0*/  LDSM.16.M88.4 R136, [R0] ;  /* 0x000000000088783b */ /* 0x000e700000000200 */
[----:B------:R2:W3:Y:S02]  /*27c0*/  LDSM.16.M88.4 R144, [R0+0x2000] ;  /* 0x002000000090783b */ /* 0x0004e40000000200 */
[----:B--2---:R-:W-:Y:S01]  /*27d0*/  IMAD.IADD R0, R173, 0x1, R0 ;  /* 0x00000001ad007824 */ /* 0x004fe200078e0200 */
[-C--:B-1----:R-:W-:Y:S08]  /*27e0*/  HMMA.16816.F32 R4, R136, R140.reuse, R4 ;  /* 0x0000008c8804723c */ /* 0x082ff00000001804 */
        /* <DEDUP_REMOVED lines=19> */
[----:B------:R-:W3:Y:S07]  /*2920*/  LDSM.16.M88.4 R144, [R0] ;  /* 0x000000000090783b */ /* 0x000eee0000000200 */
[----:B------:R-:W-:Y:S07]  /*2930*/  HMMA.16816.F32 R64, R136, R158, R64 ;  /* 0x0000009e8840723c */ /* 0x000fee0000001840 */
[----:B------:R-:W-:Y:S01]  /*2940*/  FMUL.FTZ R138, R249, 1.4426950216293334961 ;  /* 0x3fb8aa3bf98a7820 */ /* 0x000fe20000410000 */
[-C--:B-1----:R-:W-:Y:S01]  /*2950*/  HMMA.16816.F32 R4, R132, R140.reuse, R4 ;  /* 0x0000008c8404723c */ /* 0x082fe20000001804 */
[----:B------:R-:W-:Y:S03]  /*2960*/  FMUL.FTZ R137, R248, 1.4426950216293334961 ;  /* 0x3fb8aa3bf8897820 */ /* 0x000fe60000410000 */
[----:B------:R-:W-:Y:S01]  /*2970*/  FSEL R138, R138, RZ, P0 ;  /* 0x000000ff8a8a7208 */ /* 0x000fe20000000000 */
[----:B------:R-:W-:Y:S01]  /*2980*/  FMUL.FTZ R136, R247, 1.4426950216293334961 ;  /* 0x3fb8aa3bf7887820 */ /* 0x000fe20000410000 */
[----:B------:R-:W-:Y:S02]  /*2990*/  FSETP.NEU.FTZ.AND P0, PT, R248, -INF , PT ;  /* 0xff800000f800780b */ /* 0x000fe40003f1d000 */
[C---:B--2---:R-:W-:Y:S04]  /*29a0*/  HMMA.16816.F32 R8, R148.reuse, R140, R8 ;  /* 0x0000008c9408723c */ /* 0x044fe80000001808 */
[----:B------:R-:W-:Y:S02]  /*29b0*/  FSEL R137, R137, RZ, P0 ;  /* 0x000000ff89897208 */ /* 0x000fe40000000000 */
        /* <DEDUP_REMOVED lines=17> */
[----:B------:R1:W2:Y:S07]  /*2ad0*/  LDSM.16.M88.4 R132, [R0+0x2000] ;  /* 0x002000000084783b */ /* 0x0002ae0000000200 */
[-C--:B------:R-:W-:Y:S01]  /*2ae0*/  HMMA.16816.F32 R4, R144, R168.reuse, R4 ;  /* 0x000000a89004723c */ /* 0x080fe20000001804 */
[----:B-1----:R-:W-:Y:S05]  /*2af0*/  FMUL.FTZ R0, R246, 1.4426950216293334961 ;  /* 0x3fb8aa3bf6007820 */ /* 0x002fea0000410000 */
[----:B------:R-:W-:Y:S11]  /*2b00*/  FSEL R0, R0, RZ, P0 ;  /* 0x000000ff00007208 */ /* 0x000ff60000000000 */
[----:B------:R-:W-:Y:S07]  /*2b10*/  @!UPT UIADD3 URZ, URZ, URZ, URZ ;  /* 0x0000003f3f3ff290 */ /* 0x000fee000fffe03f */
[--C-:B------:R-:W-:Y:S02]  /*2b20*/  FFMA.FTZ R4, R4, c[0x0][0x23c], -R138.reuse ;  /* 0x00008f0004047a23 */ /* 0x100fe4000001088a */
[----:B------:R-:W-:Y:S02]  /*2b30*/  FFMA.FTZ R5, R5, c[0x0][0x23c], -R138 ;  /* 0x00008f0005057a23 */ /* 0x000fe4000001088a */
[--C-:B------:R-:W-:Y:S01]  /*2b40*/  FFMA.FTZ R6, R6, c[0x0][0x23c], -R137.reuse ;  /* 0x00008f0006067a23 */ /* 0x100fe20000010889 */
[----:B------:R-:W-:Y:S01]  /*2b50*/  MUFU.EX2 R202, R4 ;  /* 0x0000000400ca7308 */ /* 0x000fe20000000800 */
[--C-:B------:R-:W-:Y:S01]  /*2b60*/  FFMA.FTZ R7, R7, c[0x0][0x23c], -R137.reuse ;  /* 0x00008f0007077a23 */ /* 0x100fe20000010889 */
[C---:B--2---:R-:W-:Y:S08]  /*2b70*/  HMMA.16816.F32 R8, R132.reuse, R168, R8 ;  /* 0x000000a88408723c */ /* 0x044ff00000001808 */
[----:B------:R-:W-:Y:S01]  /*2b80*/  MUFU.EX2 R201, R5 ;  /* 0x0000000500c97308 */ /* 0x000fe20000000800 */
[-C--:B------:R-:W-:Y:S09]  /*2b90*/  HMMA.16816.F32 R12, R132, R170.reuse, R12 ;  /* 0x000000aa840c723c */ /* 0x080ff2000000180c */
[----:B------:R-:W-:Y:S01]  /*2ba0*/  MUFU.EX2 R220, R6 ;  /* 0x0000000600dc7308 */ /* 0x000fe20000000800 */
[C---:B------:R-:W-:Y:S05]  /*2bb0*/  HMMA.16816.F32 R16, R144.reuse, R170, R16 ;  /* 0x000000aa9010723c */ /* 0x040fea0000001810 */
[----:B------:R-:W-:Y:S04]  /*2bc0*/  FFMA.FTZ R10, R10, c[0x0][0x23c], -R0 ;  /* 0x00008f000a0a7a23 */ /* 0x000fe80000010800 */
[----:B------:R1:W-:Y:S03]  /*2bd0*/  MUFU.EX2 R219, R7 ;  /* 0x0000000700db7308 */ /* 0x0003e60000000800 */
[--C-:B------:R-:W-:Y:S02]  /*2be0*/  FFMA.FTZ R8, R8, c[0x0][0x23c], -R136.reuse ;  /* 0x00008f0008087a23 */ /* 0x100fe40000010888 */
[----:B------:R-:W-:Y:S02]  /*2bf0*/  FFMA.FTZ R9, R9, c[0x0][0x23c], -R136 ;  /* 0x00008f0009097a23 */ /* 0x000fe40000010888 */
[----:B------:R-:W-:Y:S02]  /*2c00*/  FFMA.FTZ R11, R11, c[0x0][0x23c], -R0 ;  /* 0x00008f000b0b7a23 */ /* 0x000fe40000010800 */
[----:B------:R-:W-:Y:S01]  /*2c10*/  FFMA.FTZ R13, R13, c[0x0][0x23c], -R136 ;  /* 0x00008f000d0d7a23 */ /* 0x000fe20000010888 */
[----:B------:R2:W-:Y:S01]  /*2c20*/  MUFU.EX2 R227, R10 ;  /* 0x0000000a00e37308 */ /* 0x0005e20000000800 */
[----:B------:R-:W-:Y:S02]  /*2c30*/  FFMA.FTZ R14, R14, c[0x0][0x23c], -R0 ;  /* 0x00008f000e0e7a23 */ /* 0x000fe40000010800 */
[----:B------:R-:W-:Y:S02]  /*2c40*/  FFMA.FTZ R12, R12, c[0x0][0x23c], -R136 ;  /* 0x00008f000c0c7a23 */ /* 0x000fe40000010888 */
[--C-:B------:R-:W-:Y:S02]  /*2c50*/  FFMA.FTZ R16, R16, c[0x0][0x23c], -R138.reuse ;  /* 0x00008f0010107a23 */ /* 0x100fe4000001088a */
[--C-:B------:R-:W-:Y:S02]  /*2c60*/  FFMA.FTZ R18, R18, c[0x0][0x23c], -R137.reuse ;  /* 0x00008f0012127a23 */ /* 0x100fe40000010889 */
[----:B------:R-:W-:Y:S01]  /*2c70*/  FFMA.FTZ R17, R17, c[0x0][0x23c], -R138 ;  /* 0x00008f0011117a23 */ /* 0x000fe2000001088a */
[----:B------:R-:W-:Y:S01]  /*2c80*/  MUFU.EX2 R223, R8 ;  /* 0x0000000800df7308 */ /* 0x000fe20000000800 */
[----:B------:R-:W-:Y:S02]  /*2c90*/  FFMA.FTZ R19, R19, c[0x0][0x23c], -R137 ;  /* 0x00008f0013137a23 */ /* 0x000fe40000010889 */
[----:B------:R-:W-:Y:S01]  /*2ca0*/  FFMA.FTZ R15, R15, c[0x0][0x23c], -R0 ;  /* 0x00008f000f0f7a23 */ /* 0x000fe20000010800 */
[----:B-1----:R-:W1:Y:S06]  /*2cb0*/  LDSM.16.M88.4 R4, [R177+0xc800] ;  /* 0x00c80000b104783b */ /* 0x002e6c0000000200 */
[----:B------:R3:W-:Y:S01]  /*2cc0*/  MUFU.EX2 R224, R9 ;  /* 0x0000000900e07308 */ /* 0x0007e20000000800 */
[----:B--2---:R-:W-:Y:S04]  /*2cd0*/  IMAD.U32 R10, RZ, RZ, UR44 ;  /* 0x0000002cff0a7e24 */ /* 0x004fe8000f8e00ff */
[----:B------:R-:W-:Y:S05]  /*2ce0*/  IMAD R10, R10, 0x8, R187 ;  /* 0x000000080a0a7824 */ /* 0x000fea00078e02bb */
[----:B------:R4:W-:Y:S10]  /*2cf0*/  MUFU.EX2 R228, R11 ;  /* 0x0000000b00e47308 */ /* 0x0009f40000000800 */
[----:B------:R2:W-:Y:S01]  /*2d00*/  MUFU.EX2 R221, R13 ;  /* 0x0000000d00dd7308 */ /* 0x0005e20000000800 */
[C---:B---3--:R-:W-:Y:S01]  /*2d10*/  IMAD.WIDE.U32 R8, R10.reuse, -0x326172a9, RZ ;  /* 0xcd9e8d570a087825 */ /* 0x048fe200078e00ff */
[----:B------:R-:W-:Y:S08]  /*2d20*/  IADD3 R10, R10, 0x4, RZ ;  /* 0x000000040a0a7810 */ /* 0x000ff00007ffe0ff */
[----:B------:R3:W-:Y:S01]  /*2d30*/  MUFU.EX2 R225, R14 ;  /* 0x0000000e00e17308 */ /* 0x0007e20000000800 */
[-C--:B----4-:R-:W-:Y:S01]  /*2d40*/  LOP3.LUT R11, R9, R186.reuse, RZ, 0x3c, !PT ;  /* 0x000000ba090b7212 */ /* 0x090fe200078e3cff */
[-C--:B-1----:R-:W-:Y:S08]  /*2d50*/  HMMA.16816.F32 R20, R144, R4.reuse, R20 ;  /* 0x000000049014723c */ /* 0x082ff00000001814 */
[----:B------:R1:W-:Y:S01]  /*2d60*/  MUFU.EX2 R222, R12 ;  /* 0x0000000c00de7308 */ /* 0x0003e20000000800 */
[C---:B------:R-:W-:Y:S03]  /*2d70*/  HMMA.16816.F32 R24, R132.reuse, R4, R24 ;  /* 0x000000048418723c */ /* 0x040fe60000001818 */
[--C-:B--2---:R-:W-:Y:S05]  /*2d80*/  LOP3.LUT R13, R243, UR6, R8.reuse, 0x96, !PT ;  /* 0x00000006f30d7c12 */ /* 0x104fea000f8e9608 */
[----:B------:R-:W-:Y:S01]  /*2d90*/  IMAD.WIDE.U32 R154, R13, -0x2daee0ad, RZ ;  /* 0xd2511f530d9a7825 */ /* 0x000fe200078e00ff */
[----:B------:R2:W-:Y:S01]  /*2da0*/  MUFU.EX2 R211, R16 ;  /* 0x0000001000d37308 */ /* 0x0005e20000000800 */
[-C--:B------:R-:W-:Y:S02]  /*2db0*/  HMMA.16816.F32 R28, R132, R6.reuse, R28 ;  /* 0x00000006841c723c */ /* 0x080fe4000000181c */
[----:B---3--:R-:W-:Y:S01]  /*2dc0*/  LOP3.LUT R14, R245, UR6, R8, 0x96, !PT ;  /* 0x00000006f50e7c12 */ /* 0x008fe2000f8e9608 */
[----:B------:R-:W-:Y:S05]  /*2dd0*/  IMAD.WIDE.U32 R8, R10, -0x326172a9, RZ ;  /* 0xcd9e8d570a087825 */ /* 0x000fea00078e00ff */
[C---:B------:R-:W-:Y:S01]  /*2de0*/  HMMA.16816.F32 R32, R144.reuse, R6, R32 ;  /* 0x000000069020723c */ /* 0x040fe20000001820 */
[--C-:B------:R-:W-:Y:S01]  /*2df0*/  FFMA.FTZ R20, R20, c[0x0][0x23c], -R138.reuse ;  /* 0x00008f0014147a23 */ /* 0x100fe2000001088a */
[----:B------:R-:W-:Y:S02]  /*2e00*/  MUFU.EX2 R215, R18 ;  /* 0x0000001200d77308 */ /* 0x000fe40000000800 */
[----:B------:R-:W-:Y:S01]  /*2e10*/  LOP3.LUT R9, R9, R186, RZ, 0x3c, !PT ;  /* 0x000000ba09097212 */ /* 0x000fe200078e3cff */
[----:B------:R-:W-:Y:S01]  /*2e20*/  FFMA.FTZ R21, R21, c[0x0][0x23c], -R138 ;  /* 0x00008f0015157a23 */ /* 0x000fe2000001088a */
[--C-:B------:R-:W-:Y:S01]  /*2e30*/  LOP3.LUT R13, R245, UR6, R8.reuse, 0x96, !PT ;  /* 0x00000006f50d7c12 */ /* 0x100fe2000f8e9608 */
[--C-:B------:R-:W-:Y:S01]  /*2e40*/  FFMA.FTZ R22, R22, c[0x0][0x23c], -R137.reuse ;  /* 0x00008f0016167a23 */ /* 0x100fe20000010889 */
[----:B------:R-:W-:Y:S01]  /*2e50*/  LOP3.LUT R8, R243, UR6, R8, 0x96, !PT ;  /* 0x00000006f3087c12 */ /* 0x000fe2000f8e9608 */
[--C-:B------:R-:W-:Y:S01]  /*2e60*/  FFMA.FTZ R24, R24, c[0x0][0x23c], -R136.reuse ;  /* 0x00008f0018187a23 */ /* 0x100fe20000010888 */
[----:B------:R-:W-:Y:S02]  /*2e70*/  UIADD3 UR6, UR11, 0x3c6ef372, URZ ;  /* 0x3c6ef3720b067890 */ /* 0x000fe4000fffe03f */
[----:B-1----:R-:W-:Y:S01]  /*2e80*/  LOP3.LUT R12, R188, UR8, RZ, 0x3c, !PT ;  /* 0x00000008bc0c7c12 */ /* 0x002fe2000f8e3cff */
[----:B------:R1:W-:Y:S01]  /*2e90*/  MUFU.EX2 R204, R20 ;  /* 0x0000001400cc7308 */ /* 0x0003e20000000800 */
[----:B------:R-:W-:Y:S01]  /*2ea0*/  FFMA.FTZ R25, R25, c[0x0][0x23c], -R136 ;  /* 0x00008f0019197a23 */ /* 0x000fe20000010888 */
[----:B------:R-:W-:Y:S01]  /*2eb0*/  UIADD3 UR8, UR10, 0x32370b8f, URZ ;  /* 0x32370b8f0a087890 */ /* 0x000fe2000fffe03f */
[----:B------:R-:W-:Y:S04]  /*2ec0*/  IMAD.WIDE.U32 R150, R14, -0x2daee0ad, RZ ;  /* 0xd2511f530e967825 */ /* 0x000fe800078e00ff */
[----:B------:R-:W-:Y:S03]  /*2ed0*/  IMAD.WIDE.U32 R10, R11, -0x2daee0ad, RZ ;  /* 0xd2511f530b0a7825 */ /* 0x000fe600078e00ff */
[----:B------:R3:W-:Y:S01]  /*2ee0*/  MUFU.EX2 R208, R17 ;  /* 0x0000001100d07308 */ /* 0x0007e20000000800 */
[----:B------:R-:W-:Y:S01]  /*2ef0*/  IMAD.WIDE.U32 R152, R8, -0x2daee0ad, RZ ;  /* 0xd2511f5308987825 */ /* 0x000fe200078e00ff */
[C---:B------:R-:W-:Y:S02]  /*2f00*/  LOP3.LUT R11, R12.reuse, R11, RZ, 0x3c, !PT ;  /* 0x0000000b0c0b7212 */ /* 0x040fe400078e3cff */
[----:B--2---:R-:W-:Y:S01]  /*2f10*/  LOP3.LUT R16, R155, UR7, R10, 0x96, !PT ;  /* 0x000000079b107c12 */ /* 0x004fe2000f8e960a */
[----:B------:R-:W-:Y:S04]  /*2f20*/  IMAD.WIDE.U32 R4, R9, -0x2daee0ad, RZ ;  /* 0xd2511f5309047825 */ /* 0x000fe800078e00ff */
[----:B------:R-:W-:Y:S01]  /*2f30*/  IMAD.WIDE.U32 R148, R13, -0x2daee0ad, RZ ;  /* 0xd2511f530d947825 */ /* 0x000fe200078e00ff */
[----:B------:R-:W-:Y:S01]  /*2f40*/  LOP3.LUT R14, R153, UR7, R4, 0x96, !PT ;  /* 0x00000007990e7c12 */ /* 0x000fe2000f8e9604 */
[----:B------:R2:W-:Y:S01]  /*2f50*/  MUFU.EX2 R205, R21 ;  /* 0x0000001500cd7308 */ /* 0x0005e20000000800 */
[----:B------:R-:W-:Y:S01]  /*2f60*/  LOP3.LUT R12, R12, R5, RZ, 0x3c, !PT ;  /* 0x000000050c0c7212 */ /* 0x000fe200078e3cff */
[--C-:B------:R-:W-:Y:S01]  /*2f70*/  FFMA.FTZ R34, R34, c[0x0][0x23c], -R137.reuse ;  /* 0x00008f0022227a23 */ /* 0x100fe20000010889 */
[----:B-1----:R-:W-:Y:S01]  /*2f80*/  LOP3.LUT R20, R151, UR7, R10, 0x96, !PT ;  /* 0x0000000797147c12 */ /* 0x002fe2000f8e960a */
[--C-:B------:R-:W-:Y:S01]  /*2f90*/  FFMA.FTZ R23, R23, c[0x0][0x23c], -R137.reuse ;  /* 0x00008f0017177a23 */ /* 0x100fe20000010889 */
[----:B------:R-:W-:Y:S01]  /*2fa0*/  LOP3.LUT R18, R149, UR7, R4, 0x96, !PT ;  /* 0x0000000795127c12 */ /* 0x000fe2000f8e9604 */
[----:B------:R-:W-:Y:S01]  /*2fb0*/  FFMA.FTZ R26, R26, c[0x0][0x23c], -R0 ;  /* 0x00008f001a1a7a23 */ /* 0x000fe20000010800 */
[----:B------:R-:W-:Y:S01]  /*2fc0*/  UIADD3 UR7, UR11, -0x255992d5, URZ ;  /* 0xdaa66d2b0b077890 */ /* 0x000fe2000fffe03f */
[----:B------:R-:W-:Y:S02]  /*2fd0*/  IMAD.WIDE.U32 R4, R11, -0x326172a9, RZ ;  /* 0xcd9e8d570b047825 */ /* 0x000fe400078e00ff */
[----:B------:R1:W-:Y:S02]  /*2fe0*/  MUFU.EX2 R214, R19 ;  /* 0x0000001300d67308 */ /* 0x0003e40000000800 */
[--C-:B------:R-:W-:Y:S01]  /*2ff0*/  FFMA.FTZ R35, R35, c[0x0][0x23c], -R137.reuse ;  /* 0x00008f0023237a23 */ /* 0x100fe20000010889 */
[C---:B------:R-:W-:Y:S01]  /*3000*/  LOP3.LUT R8, R5.reuse, UR6, R244, 0x96, !PT ;  /* 0x0000000605087c12 */ /* 0x040fe2000f8e96f4 */
[----:B---3--:R-:W-:Y:S01]  /*3010*/  IMAD.WIDE.U32 R16, R16, -0x326172a9, RZ ;  /* 0xcd9e8d5710107825 */ /* 0x008fe200078e00ff */
[----:B------:R-:W-:Y:S03]  /*3020*/  LOP3.LUT R13, R5, UR6, R242, 0x96, !PT ;  /* 0x00000006050d7c12 */ /* 0x000fe6000f8e96f2 */
[----:B------:R-:W-:Y:S01]  /*3030*/  FFMA.FTZ R32, R32, c[0x0][0x23c], -R138 ;  /* 0x00008f0020207a23 */ /* 0x000fe2000001088a */
[----:B------:R-:W-:Y:S01]  /*3040*/  LOP3.LUT R140, R17, UR7, R4, 0x96, !PT ;  /* 0x00000007118c7c12 */ /* 0x000fe2000f8e9604 */
[----:B------:R3:W-:Y:S01]  /*3050*/  MUFU.EX2 R226, R15 ;  /* 0x0000000f00e27308 */ /* 0x0007e20000000800 */
[----:B------:R-:W-:Y:S04]  /*3060*/  IMAD.WIDE.U32 R8, R8, -0x2daee0ad, RZ ;  /* 0xd2511f5308087825 */ /* 0x000fe800078e00ff */
[----:B--2---:R-:W-:Y:S01]  /*3070*/  IMAD.WIDE.U32 R20, R20, -0x326172a9, RZ ;  /* 0xcd9e8d5714147825 */ /* 0x004fe200078e00ff */
[----:B------:R-:W-:Y:S03]  /*3080*/  LOP3.LUT R9, R9, UR8, R150, 0x96, !PT ;  /* 0x0000000809097c12 */ /* 0x000fe6000f8e9696 */
[----:B------:R-:W-:Y:S01]  /*3090*/  IMAD.WIDE.U32 R140, R140, -0x2daee0ad, RZ ;  /* 0xd2511f538c8c7825 */ /* 0x000fe200078e00ff */
[----:B------:R-:W-:Y:S01]  /*30a0*/  LOP3.LUT R142, R21, UR7, R4, 0x96, !PT ;  /* 0x00000007158e7c12 */ /* 0x000fe2000f8e9604 */
[----:B------:R2:W-:Y:S02]  /*30b0*/  MUFU.EX2 R216, R24 ;  /* 0x0000001800d87308 */ /* 0x0005e40000000800 */
[----:B------:R-:W-:Y:S04]  /*30c0*/  IMAD.WIDE.U32 R4, R12, -0x326172a9, RZ ;  /* 0xcd9e8d570c047825 */ /* 0x000fe800078e00ff */
[----:B-1----:R-:W-:Y:S01]  /*30d0*/  IMAD.WIDE.U32 R18, R18, -0x326172a9, RZ ;  /* 0xcd9e8d5712127825 */ /* 0x002fe200078e00ff */
[C---:B------:R-:W-:Y:S02]  /*30e0*/  LOP3.LUT R10, R5.reuse, UR6, R244, 0x96, !PT ;  /* 0x00000006050a7c12 */ /* 0x040fe4000f8e96f4 */
[----:B------:R-:W-:Y:S01]  /*30f0*/  LOP3.LUT R11, R5, UR6, R242, 0x96, !PT ;  /* 0x00000006050b7c12 */ /* 0x000fe2000f8e96f2 */
[----:B------:R1:W-:Y:S01]  /*3100*/  MUFU.EX2 R210, R22 ;  /* 0x0000001600d27308 */ /* 0x0003e20000000800 */
[----:B------:R-:W-:Y:S01]  /*3110*/  IMAD.WIDE.U32 R142, R142, -0x2daee0ad, RZ ;  /* 0xd2511f538e8e7825 */ /* 0x000fe200078e00ff */
[----:B------:R-:W-:Y:S03]  /*3120*/  UIADD3 UR6, UR11, 0x1715609d, URZ ;  /* 0x1715609d0b067890 */ /* 0x000fe6000fffe03f */
[----:B---3--:R-:W-:Y:S01]  /*3130*/  IMAD.WIDE.U32 R14, R14, -0x326172a9, RZ ;  /* 0xcd9e8d570e0e7825 */ /* 0x008fe200078e00ff */
[----:B------:R-:W-:Y:S03]  /*3140*/  LOP3.LUT R8, R143, UR9, R8, 0x96, !PT ;  /* 0x000000098f087c12 */ /* 0x000fe6000f8e9608 */
[--C-:B------:R-:W-:Y:S01]  /*3150*/  FFMA.FTZ R30, R30, c[0x0][0x23c], -R0.reuse ;  /* 0x00008f001e1e7a23 */ /* 0x100fe20000010800 */
[----:B------:R3:W-:Y:S01]  /*3160*/  MUFU.EX2 R213, R25 ;  /* 0x0000001900d57308 */ /* 0x0007e20000000800 */
[----:B------:R-:W-:Y:S02]  /*3170*/  FFMA.FTZ R31, R31, c[0x0][0x23c], -R0 ;  /* 0x00008f001f1f7a23 */ /* 0x000fe40000010800 */
[----:B------:R-:W-:Y:S01]  /*3180*/  FFMA.FTZ R28, R28, c[0x0][0x23c], -R136 ;  /* 0x00008f001c1c7a23 */ /* 0x000fe20000010888 */
[----:B--2---:R-:W-:Y:S01]  /*3190*/  LOP3.LUT R24, R19, UR7, R4, 0x96, !PT ;  /* 0x0000000713187c12 */ /* 0x004fe2000f8e9604 */
[----:B------:R-:W-:Y:S02]  /*31a0*/  FFMA.FTZ R29, R29, c[0x0][0x23c], -R136 ;  /* 0x00008f001d1d7a23 */ /* 0x000fe40000010888 */
[----:B------:R-:W-:Y:S02]  /*31b0*/  FFMA.FTZ R33, R33, c[0x0][0x23c], -R138 ;  /* 0x00008f0021217a23 */ /* 0x000fe4000001088a */
[----:B------:R-:W-:Y:S01]  /*31c0*/  IMAD.WIDE.U32 R12, R13, -0x2daee0ad, RZ ;  /* 0xd2511f530d0c7825 */ /* 0x000fe200078e00ff */
[----:B------:R2:W-:Y:S01]  /*31d0*/  MUFU.EX2 R207, R23 ;  /* 0x0000001700cf7308 */ /* 0x0005e20000000800 */
[----:B-1----:R-:W-:Y:S02]  /*31e0*/  LOP3.LUT R22, R15, UR7, R4, 0x96, !PT ;  /* 0x000000070f167c12 */ /* 0x002fe4000f8e9604 */
[----:B------:R-:W-:Y:S01]  /*31f0*/  IMAD.WIDE.U32 R4, R10, -0x2daee0ad, RZ ;  /* 0xd2511f530a047825 */ /* 0x000fe200078e00ff */
[----:B------:R-:W-:Y:S01]  /*3200*/  LOP3.LUT R17, R13, UR8, R154, 0x96, !PT ;  /* 0x000000080d117c12 */ /* 0x000fe2000f8e969a */
[----:B------:R-:W-:Y:S01]  /*3210*/  UIADD3 UR7, UR11, 0x78dde6e4, URZ ;  /* 0x78dde6e40b077890 */ /* 0x000fe2000fffe03f */
[----:B------:R-:W-:Y:S01]  /*3220*/  LOP3.LUT R13, R141, UR9, R12, 0x96, !PT ;  /* 0x000000098d0d7c12 */ /* 0x000fe2000f8e960c */
[----:B------:R-:W-:Y:S01]  /*3230*/  IMAD.WIDE.U32 R10, R11, -0x2daee0ad, RZ ;  /* 0xd2511f530b0a7825 */ /* 0x000fe200078e00ff */
[----:B------:R-:W-:Y:S02]  /*3240*/  LOP3.LUT R12, R5, UR8, R148, 0x96, !PT ;  /* 0x00000008050c7c12 */ /* 0x000fe4000f8e9694 */
[----:B------:R1:W-:Y:S01]  /*3250*/  MUFU.EX2 R218, R26 ;  /* 0x0000001a00da7308 */ /* 0x0003e20000000800 */
[----:B------:R-:W-:Y:S01]  /*3260*/  IMAD.WIDE.U32 R150, R13, -0x326172a9, RZ ;  /* 0xcd9e8d570d967825 */ /* 0x000fe200078e00ff */
[----:B------:R-:W-:Y:S01]  /*3270*/  LOP3.LUT R15, R11, UR8, R152, 0x96, !PT ;  /* 0x000000080b0f7c12 */ /* 0x000fe2000f8e9698 */
[----:B------:R-:W-:Y:S02]  /*3280*/  UIADD3 UR8, UR10, 0x646e171e, URZ ;  /* 0x646e171e0a087890 */ /* 0x000fe4000fffe03f */
[----:B---3--:R-:W-:Y:S04]  /*3290*/  IMAD.WIDE.U32 R24, R24, -0x2daee0ad, RZ ;  /* 0xd2511f5318187825 */ /* 0x008fe800078e00ff */
[----:B------:R-:W-:Y:S01]  /*32a0*/  FFMA.FTZ R11, R27, c[0x0][0x23c], -R0 ;  /* 0x00008f001b0b7a23 */ /* 0x000fe20000010800 */
[----:B------:R-:W-:Y:S01]  /*32b0*/  LOP3.LUT R21, R25, UR9, R4, 0x96, !PT ;  /* 0x0000000919157c12 */ /* 0x000fe2000f8e9604 */
[----:B------:R-:W-:Y:S01]  /*32c0*/  IMAD.WIDE.U32 R4, R9, -0x326172a9, RZ ;  /* 0xcd9e8d5709047825 */ /* 0x000fe200078e00ff */
[----:B------:R-:W3:Y:S03]  /*32d0*/  MUFU.EX2 R193, R32 ;  /* 0x0000002000c17308 */ /* 0x000ee60000000800 */
[----:B--2---:R-:W-:Y:S05]  /*32e0*/  IMAD.WIDE.U32 R22, R22, -0x2daee0ad, RZ ;  /* 0xd2511f5316167825 */ /* 0x004fea00078e00ff */
[----:B------:R-:W-:Y:S02]  /*32f0*/  LOP3.LUT R148, R23, UR9, R10, 0x96, !PT ;  /* 0x0000000917947c12 */ /* 0x000fe4000f8e960a */
[----:B------:R-:W-:Y:S01]  /*3300*/  LOP3.LUT R10, R5, UR7, R20, 0x96, !PT ;  /* 0x00000007050a7c12 */ /* 0x000fe2000f8e9614 */
[----:B-1----:R-:W-:Y:S01]  /*3310*/  IMAD.WIDE.U32 R26, R8, -0x326172a9, RZ ;  /* 0xcd9e8d57081a7825 */ /* 0x002fe200078e00ff */
[----:B------:R1:W-:Y:S03]  /*3320*/  MUFU.EX2 R217, R11 ;  /* 0x0000000b00d97308 */ /* 0x0003e60000000800 */
[----:B------:R-:W-:Y:S04]  /*3330*/  IMAD.WIDE.U32 R20, R21, -0x326172a9, RZ ;  /* 0xcd9e8d5715147825 */ /* 0x000fe800078e00ff */
[----:B------:R-:W-:Y:S01]  /*3340*/  IMAD.WIDE.U32 R8, R17, -0x326172a9, RZ ;  /* 0xcd9e8d5711087825 */ /* 0x000fe200078e00ff */
[----:B------:R-:W-:Y:S02]  /*3350*/  LOP3.LUT R17, R27, UR6, R4, 0x96, !PT ;  /* 0x000000061b117c12 */ /* 0x000fe4000f8e9604 */
[----:B------:R2:W-:Y:S01]  /*3360*/  MUFU.EX2 R212, R30 ;  /* 0x0000001e00d47308 */ /* 0x0005e20000000800 */
[----:B------:R-:W-:Y:S01]  /*3370*/  IMAD.WIDE.U32 R4, R12, -0x326172a9, RZ ;  /* 0xcd9e8d570c047825 */ /* 0x000fe200078e00ff */
[----:B------:R-:W-:Y:S03]  /*3380*/  LOP3.LUT R16, R9, UR7, R16, 0x96, !PT ;  /* 0x0000000709107c12 */ /* 0x000fe6000f8e9610 */
[----:B------:R-:W-:Y:S01]  /*3390*/  IMAD.WIDE.U32 R148, R148, -0x326172a9, RZ ;  /* 0xcd9e8d5794947825 */ /* 0x000fe200078e00ff */
[----:B------:R-:W-:Y:S02]  /*33a0*/  LOP3.LUT R19, R5, UR7, R18, 0x96, !PT ;  /* 0x0000000705137c12 */ /* 0x000fe4000f8e9612 */
[----:B------:R-:W-:Y:S01]  /*33b0*/  LOP3.LUT R18, R21, UR6, R4, 0x96, !PT ;  /* 0x0000000615127c12 */ /* 0x000fe2000f8e9604 */
[----:B------:R-:W-:Y:S01]  /*33c0*/  IMAD.WIDE.U32 R12, R15, -0x326172a9, RZ ;  /* 0xcd9e8d570f0c7825 */ /* 0x000fe200078e00ff */
[----:B------:R-:W-:Y:S01]  /*33d0*/  LOP3.LUT R15, R151, UR6, R8, 0x96, !PT ;  /* 0x00000006970f7c12 */ /* 0x000fe2000f8e9608 */
[----:B------:R-:W4:Y:S01]  /*33e0*/  LDSM.16.M88.4 R4, [R177+0xd000] ;  /* 0x00d00000b104783b */ /* 0x000f220000000200 */
[----:B------:R3:W-:Y:S01]  /*33f0*/  MUFU.EX2 R209, R31 ;  /* 0x0000001f00d17308 */ /* 0x0007e20000000800 */
[----:B------:R-:W-:Y:S01]  /*3400*/  IMAD.WIDE.U32 R8, R17, -0x2daee0ad, RZ ;  /* 0xd2511f5311087825 */ /* 0x000fe200078e00ff */
[----:B------:R-:W-:Y:S01]  /*3410*/  LOP3.LUT R23, R13, UR7, R14, 0x96, !PT ;  /* 0x000000070d177c12 */ /* 0x000fe2000f8e960e */
[----:B------:R-:W-:Y:S01]  /*3420*/  UIADD3 UR7, UR10, -0x56f99767, URZ ;  /* 0xa90668990a077890 */ /* 0x000fe2000fffe03f */
[----:B------:R-:W-:Y:S01]  /*3430*/  LOP3.LUT R21, R149, UR6, R12, 0x96, !PT ;  /* 0x0000000695157c12 */ /* 0x000fe2000f8e960c */
[----:B------:R-:W-:Y:S01]  /*3440*/  IMAD.WIDE.U32 R16, R16, -0x2daee0ad, RZ ;  /* 0xd2511f5310107825 */ /* 0x000fe200078e00ff */
[----:B------:R-:W-:Y:S01]  /*3450*/  LOP3.LUT R12, R8, 0xff, RZ, 0xc0, !PT ;  /* 0x000000ff080c7812 */ /* 0x000fe200078ec0ff */
[----:B------:R-:W-:Y:S01]  /*3460*/  ULDC.U8 UR6, c[0x0][0x2d8] ;  /* 0x0000b60000067ab9 */ /* 0x000fe20000000000 */
[----:B------:R-:W-:Y:S01]  /*3470*/  SHF.R.U32.HI R141, RZ, 0x10, R8 ;  /* 0x00000010ff8d7819 */ /* 0x000fe20000011608 */
[----:B-1----:R-:W-:Y:S01]  /*3480*/  IMAD.WIDE.U32 R10, R10, -0x2daee0ad, RZ ;  /* 0xd2511f530a0a7825 */ /* 0x002fe200078e00ff */
[----:B------:R-:W-:Y:S01]  /*3490*/  LOP3.LUT R140, R17, UR7, R140, 0x96, !PT ;  /* 0x00000007118c7c12 */ /* 0x000fe2000f8e968c */
[----:B------:R-:W-:Y:S01]  /*34a0*/  MUFU.EX2 R206, R28 ;  /* 0x0000001c00ce7308 */ /* 0x000fe20000000800 */
[----:B------:R-:W-:Y:S02]  /*34b0*/  SHF.R.U32.HI R17, RZ, 0x18, R8 ;  /* 0x00000018ff117819 */ /* 0x000fe40000011608 */
[----:B------:R-:W-:Y:S02]  /*34c0*/  LOP3.LUT R142, R11, UR7, R142, 0x96, !PT ;  /* 0x000000070b8e7c12 */ /* 0x000fe4000f8e968e */
[----:B------:R-:W-:Y:S01]  /*34d0*/  LOP3.LUT R13, R9, UR8, R10, 0x96, !PT ;  /* 0x00000008090d7c12 */ /* 0x000fe2000f8e960a */
[----:B------:R-:W-:Y:S01]  /*34e0*/  IMAD.WIDE.U32 R10, R15, -0x2daee0ad, RZ ;  /* 0xd2511f530f0a7825 */ /* 0x000fe200078e00ff */
[----:B------:R-:W-:Y:S02]  /*34f0*/  LOP3.LUT R139, R8, 0xffff, RZ, 0xc0, !PT ;  /* 0x0000ffff088b7812 */ /* 0x000fe400078ec0ff */
[----:B------:R-:W-:Y:S01]  /*3500*/  ISETP.LE.U32.AND P4, PT, R12, UR6, PT ;  /* 0x000000060c007c0c */ /* 0x000fe2000bf83070 */
[----:B------:R1:W-:Y:S01]  /*3510*/  MUFU.EX2 R203, R29 ;  /* 0x0000001d00cb7308 */ /* 0x0003e20000000800 */
[----:B--2---:R-:W-:Y:S01]  /*3520*/  LOP3.LUT R30, R10, 0xff, RZ, 0xc0, !PT ;  /* 0x000000ff0a1e7812 */ /* 0x004fe200078ec0ff */
[----:B------:R-:W-:Y:S01]  /*3530*/  IMAD.WIDE.U32 R14, R19, -0x2daee0ad, RZ ;  /* 0xd2511f53130e7825 */ /* 0x000fe200078e00ff */
[----:B------:R-:W-:Y:S02]  /*3540*/  LOP3.LUT R16, R11, UR8, R16, 0x96, !PT ;  /* 0x000000080b107c12 */ /* 0x000fe4000f8e9610 */
[--C-:B---3--:R-:W-:Y:S01]  /*3550*/  SHF.R.U32.HI R31, RZ, 0x18, R10.reuse ;  /* 0x00000018ff1f7819 */ /* 0x108fe2000001160a */
[----:B------:R-:W-:Y:S01]  /*3560*/  IMAD.WIDE.U32 R8, R18, -0x2daee0ad, RZ ;  /* 0xd2511f5312087825 */ /* 0x000fe200078e00ff */
[----:B------:R-:W-:Y:S02]  /*3570*/  SHF.R.U32.HI R149, RZ, 0x10, R10 ;  /* 0x00000010ff957819 */ /* 0x000fe4000001160a */
[----:B------:R-:W-:Y:S01]  /*3580*/  LOP3.LUT R24, R15, UR7, R24, 0x96, !PT ;  /* 0x000000070f187c12 */ /* 0x000fe2000f8e9618 */
[----:B------:R2:W-:Y:S01]  /*3590*/  MUFU.EX2 R191, R33 ;  /* 0x0000002100bf7308 */ /* 0x0005e20000000800 */
[----:B------:R-:W-:Y:S01]  /*35a0*/  LOP3.LUT R14, R9, UR8, R14, 0x96, !PT ;  /* 0x00000008090e7c12 */ /* 0x000fe2000f8e960e */
[----:B------:R-:W-:Y:S01]  /*35b0*/  IMAD.WIDE.U32 R18, R23, -0x2daee0ad, RZ ;  /* 0xd2511f5317127825 */ /* 0x000fe200078e00ff */
[----:B------:R-:W-:Y:S02]  /*35c0*/  LOP3.LUT R151, R10, 0xffff, RZ, 0xc0, !PT ;  /* 0x0000ffff0a977812 */ /* 0x000fe400078ec0ff */
[----:B------:R-:W-:Y:S01]  /*35d0*/  ISETP.LE.U32.AND P3, PT, R17, UR6, PT ;  /* 0x0000000611007c0c */ /* 0x000fe2000bf63070 */
[----:B------:R-:W-:Y:S01]  /*35e0*/  IMAD.WIDE.U32 R10, R142, -0x326172a9, RZ ;  /* 0xcd9e8d578e0a7825 */ /* 0x000fe200078e00ff */
[C---:B------:R-:W-:Y:S01]  /*35f0*/  LOP3.LUT R25, R8.reuse, 0xffff, RZ, 0xc0, !PT ;  /* 0x0000ffff08197812 */ /* 0x040fe200078ec0ff */
[-C--:B----4-:R-:W-:Y:S01]  /*3600*/  HMMA.16816.F32 R36, R144, R4.reuse, R36 ;  /* 0x000000049024723c */ /* 0x090fe20000001824 */
[----:B------:R-:W-:Y:S01]  /*3610*/  LOP3.LUT R32, R19, UR7, R22, 0x96, !PT ;  /* 0x0000000713207c12 */ /* 0x000fe2000f8e9616 */
[----:B------:R-:W-:Y:S01]  /*3620*/  UIADD3 UR7, UR11, -0x4ab325aa, URZ ;  /* 0xb54cda560b077890 */ /* 0x000fe2000fffe03f */
[----:B------:R-:W-:Y:S01]  /*3630*/  LOP3.LUT R27, R8, 0xff, RZ, 0xc0, !PT ;  /* 0x000000ff081b7812 */ /* 0x000fe200078ec0ff */
[----:B------:R-:W-:Y:S01]  /*3640*/  MUFU.EX2 R197, R34 ;  /* 0x0000002200c57308 */ /* 0x000fe20000000800 */
[----:B------:R-:W-:Y:S01]  /*3650*/  LOP3.LUT R19, R10, 0xffff, RZ, 0xc0, !PT ;  /* 0x0000ffff0a137812 */ /* 0x000fe200078ec0ff */
[----:B------:R-:W-:Y:S01]  /*3660*/  @!P4 FADD.FTZ R193, -R193, -RZ ;  /* 0x800000ffc1c1c221 */ /* 0x000fe20000010100 */
[----:B-1----:R-:W-:Y:S01]  /*3670*/  SHF.R.U32.HI R29, RZ, 0x10, R8 ;  /* 0x00000010ff1d7819 */ /* 0x002fe20000011608 */
[C---:B------:R-:W-:Y:S01]  /*3680*/  HMMA.16816.F32 R40, R132.reuse, R4, R40 ;  /* 0x000000048428723c */ /* 0x040fe20000001828 */
[----:B------:R-:W-:Y:S03]  /*3690*/  LOP3.LUT R12, R11, UR7, R26, 0x96, !PT ;  /* 0x000000070b0c7c12 */ /* 0x000fe6000f8e961a */
[----:B------:R-:W-:Y:S01]  /*36a0*/  SHF.R.U32.HI R28, RZ, 0x18, R8 ;  /* 0x00000018ff1c7819 */ /* 0x000fe20000011608 */
[----:B------:R-:W-:Y:S01]  /*36b0*/  IMAD.WIDE.U32 R8, R21, -0x2daee0ad, RZ ;  /* 0xd2511f5315087825 */ /* 0x000fe200078e00ff */
[C---:B------:R-:W-:Y:S01]  /*36c0*/  LOP3.LUT R17, R12.reuse, 0xffff, RZ, 0xc0, !PT ;  /* 0x0000ffff0c117812 */ /* 0x040fe200078ec0ff */
[----:B------:R-:W1:Y:S01]  /*36d0*/  MUFU.EX2 R194, R35 ;  /* 0x0000002300c27308 */ /* 0x000e620000000800 */
[----:B------:R-:W-:Y:S01]  /*36e0*/  LOP3.LUT R11, R12, 0xff, RZ, 0xc0, !PT ;  /* 0x000000ff0c0b7812 */ /* 0x000fe200078ec0ff */
[-C--:B------:R-:W-:Y:S03]  /*36f0*/  HMMA.16816.F32 R44, R132, R6.reuse, R44 ;  /* 0x00000006842c723c */ /* 0x080fe6000000182c */
[C---:B--2---:R-:W-:Y:S02]  /*3700*/  LOP3.LUT R33, R8.reuse, 0xff, RZ, 0xc0, !PT ;  /* 0x000000ff08217812 */ /* 0x044fe400078ec0ff */
[----:B------:R-:W-:Y:S02]  /*3710*/  LOP3.LUT R15, R9, UR8, R18, 0x96, !PT ;  /* 0x00000008090f7c12 */ /* 0x000fe4000f8e9612 */
[----:B------:R-:W-:Y:S01]  /*3720*/  LOP3.LUT R142, R8, 0xffff, RZ, 0xc0, !PT ;  /* 0x0000ffff088e7812 */ /* 0x000fe200078ec0ff */
[C---:B------:R-:W-:Y:S01]  /*3730*/  HMMA.16816.F32 R48, R144.reuse, R6, R48 ;  /* 0x000000069030723c */ /* 0x040fe20000001830 */
[----:B------:R-:W-:Y:S02]  /*3740*/  SHF.R.U32.HI R26, RZ, 0x18, R8 ;  /* 0x00000018ff1a7819 */ /* 0x000fe40000011608 */
[----:B------:R-:W-:Y:S01]  /*3750*/  ISETP.LE.U32.AND P6, PT, R11, UR6, PT ;  /* 0x000000060b007c0c */ /* 0x000fe2000bfc3070 */
[----:B------:R-:W-:Y:S01]  /*3760*/  FFMA.FTZ R36, R36, c[0x0][0x23c], -R138 ;  /* 0x00008f0024247a23 */ /* 0x000fe2000001088a */
[----:B------:R-:W-:Y:S01]  /*3770*/  SHF.R.U32.HI R143, RZ, 0x10, R8 ;  /* 0x00000010ff8f7819 */ /* 0x000fe20000011608 */
[----:B------:R-:W-:Y:S01]  /*3780*/  FFMA.FTZ R39, R39, c[0x0][0x23c], -R137 ;  /* 0x00008f0027277a23 */ /* 0x000fe20000010889 */
[----:B------:R-:W-:Y:S01]  /*3790*/  SHF.R.U32.HI R17, RZ, 0x8, R17 ;  /* 0x00000008ff117819 */ /* 0x000fe20000011611 */
[----:B------:R-:W-:Y:S01]  /*37a0*/  IMAD.WIDE.U32 R8, R24, -0x326172a9, RZ ;  /* 0xcd9e8d5718087825 */ /* 0x000fe200078e00ff */
[----:B------:R-:W-:Y:S01]  /*37b0*/  SHF.R.U32.HI R18, RZ, 0x10, R12 ;  /* 0x00000010ff127819 */ /* 0x000fe2000001160c */
[----:B------:R-:W2:Y:S02]  /*37c0*/  MUFU.EX2 R186, R36 ;  /* 0x0000002400ba7308 */ /* 0x000ea40000000800 */
[----:B------:R-:W-:Y:S01]  /*37d0*/  LOP3.LUT R17, R17, 0xffff, RZ, 0xc0, !PT ;  /* 0x0000ffff11117812 */ /* 0x000fe200078ec0ff */
[--C-:B------:R-:W-:Y:S01]  /*37e0*/  FFMA.FTZ R38, R38, c[0x0][0x23c], -R137.reuse ;  /* 0x00008f0026267a23 */ /* 0x100fe20000010889 */
[----:B------:R-:W-:Y:S01]  /*37f0*/  LOP3.LUT R21, R10, 0xff, RZ, 0xc0, !PT ;  /* 0x000000ff0a157812 */ /* 0x000fe200078ec0ff */
[----:B------:R-:W-:Y:S01]  /*3800*/  FFMA.FTZ R40, R40, c[0x0][0x23c], -R136 ;  /* 0x00008f0028287a23 */ /* 0x000fe20000010888 */
[----:B------:R-:W-:Y:S01]  /*3810*/  ISETP.LE.U32.AND P5, PT, R17, UR6, PT ;  /* 0x0000000611007c0c */ /* 0x000fe2000bfa3070 */
[----:B------:R-:W-:Y:S01]  /*3820*/  @!P6 FADD.FTZ R202, -R202, -RZ ;  /* 0x800000ffcacae221 */ /* 0x000fe20000010100 */
[----:B------:R-:W-:Y:S01]  /*3830*/  SHF.R.U32.HI R22, RZ, 0x10, R10 ;  /* 0x00000010ff167819 */ /* 0x000fe2000001160a */
[----:B------:R-:W-:Y:S01]  /*3840*/  FFMA.FTZ R37, R37, c[0x0][0x23c], -R138 ;  /* 0x00008f0025257a23 */ /* 0x000fe2000001088a */
[----:B------:R-:W-:Y:S01]  /*3850*/  SHF.R.U32.HI R23, RZ, 0x18, R10 ;  /* 0x00000018ff177819 */ /* 0x000fe2000001160a */
[----:B------:R-:W-:Y:S01]  /*3860*/  FFMA.FTZ R42, R42, c[0x0][0x23c], -R0 ;  /* 0x00008f002a2a7a23 */ /* 0x000fe20000010800 */
[----:B------:R-:W-:Y:S01]  /*3870*/  LOP3.LUT R10, R9, UR7, R20, 0x96, !PT ;  /* 0x00000007090a7c12 */ /* 0x000fe2000f8e9614 */
[----:B------:R-:W-:Y:S01]  /*3880*/  FFMA.FTZ R41, R41, c[0x0][0x23c], -R136 ;  /* 0x00008f0029297a23 */ /* 0x000fe20000010888 */
[----:B------:R-:W-:Y:S01]  /*3890*/  LOP3.LUT R18, R18, 0xff, RZ, 0xc0, !PT ;  /* 0x000000ff12127812 */ /* 0x000fe200078ec0ff */
[--C-:B------:R-:W-:Y:S01]  /*38a0*/  FFMA.FTZ R48, R48, c[0x0][0x23c], -R138.reuse ;  /* 0x00008f0030307a23 */ /* 0x100fe2000001088a */
[----:B------:R-:W-:Y:S01]  /*38b0*/  LOP3.LUT R11, R10, 0xffff, RZ, 0xc0, !PT ;  /* 0x0000ffff0a0b7812 */ /* 0x000fe200078ec0ff */
[----:B------:R-:W-:Y:S01]  /*38c0*/  FFMA.FTZ R49, R49, c[0x0][0x23c], -R138 ;  /* 0x00008f0031317a23 */ /* 0x000fe2000001088a */
[----:B------:R-:W-:Y:S01]  /*38d0*/  SHF.R.U32.HI R17, RZ, 0x18, R12 ;  /* 0x00000018ff117819 */ /* 0x000fe2000001160c */
[----:B------:R-:W-:Y:S01]  /*38e0*/  MUFU.EX2 R165, R48 ;  /* 0x0000003000a57308 */ /* 0x000fe20000000800 */
[----:B------:R-:W-:Y:S01]  /*38f0*/  LOP3.LUT R12, R8, 0xff, RZ, 0xc0, !PT ;  /* 0x000000ff080c7812 */ /* 0x000fe200078ec0ff */
[--C-:B------:R-:W-:Y:S01]  /*3900*/  FFMA.FTZ R50, R50, c[0x0][0x23c], -R137.reuse ;  /* 0x00008f0032327a23 */ /* 0x100fe20000010889 */
[----:B------:R-:W-:Y:S01]  /*3910*/  ISETP.LE.U32.AND P2, PT, R18, UR6, PT ;  /* 0x0000000612007c0c */ /* 0x000fe2000bf43070 */
[----:B------:R-:W-:Y:S01]  /*3920*/  FFMA.FTZ R51, R51, c[0x0][0x23c], -R137 ;  /* 0x00008f0033337a23 */ /* 0x000fe20000010889 */
[----:B------:R-:W-:Y:S01]  /*3930*/  ISETP.LE.U32.AND P1, PT, R17, UR6, PT ;  /* 0x0000000611007c0c */ /* 0x000fe2000bf23070 */
[----:B------:R-:W-:Y:S01]  /*3940*/  @!P5 FADD.FTZ R201, -R201, -RZ ;  /* 0x800000ffc9c9d221 */ /* 0x000fe20000010100 */
[----:B------:R-:W-:Y:S01]  /*3950*/  ISETP.LE.U32.AND P0, PT, R12, UR6, PT ;  /* 0x000000060c007c0c */ /* 0x000fe2000bf03070 */
[----:B-1----:R-:W-:Y:S01]  /*3960*/  @!P3 FADD.FTZ R194, -R194, -RZ ;  /* 0x800000ffc2c2b221 */ /* 0x002fe20000010100 */
[----:B------:R-:W-:Y:S01]  /*3970*/  SHF.R.U32.HI R12, RZ, 0x8, R11 ;  /* 0x00000008ff0c7819 */ /* 0x000fe2000001160b */
[----:B------:R-:W-:Y:S01]  /*3980*/  MUFU.EX2 R164, R49 ;  /* 0x0000003100a47308 */ /* 0x000fe20000000800 */
[----:B------:R-:W-:Y:S01]  /*3990*/  LOP3.LUT R11, R10, 0xff, RZ, 0xc0, !PT ;  /* 0x000000ff0a0b7812 */ /* 0x000fe200078ec0ff */
[----:B------:R-:W-:Y:S01]  /*39a0*/  FFMA.FTZ R44, R44, c[0x0][0x23c], -R136 ;  /* 0x00008f002c2c7a23 */ /* 0x000fe20000010888 */
[----:B------:R-:W-:Y:S01]  /*39b0*/  LOP3.LUT R12, R12, 0xffff, RZ, 0xc0, !PT ;  /* 0x0000ffff0c0c7812 */ /* 0x000fe200078ec0ff */
[----:B------:R-:W-:Y:S01]  /*39c0*/  FFMA.FTZ R43, R43, c[0x0][0x23c], -R0 ;  /* 0x00008f002b2b7a23 */ /* 0x000fe20000010800 */
[----:B------:R-:W-:Y:S01]  /*39d0*/  ISETP.LE.U32.AND P6, PT, R11, UR6, PT ;  /* 0x000000060b007c0c */ /* 0x000fe2000bfc3070 */
[----:B------:R-:W-:Y:S01]  /*39e0*/  @!P2 FADD.FTZ R220, -R220, -RZ ;  /* 0x800000ffdcdca221 */ /* 0x000fe20000010100 */
[--C-:B------:R-:W-:Y:S01]  /*39f0*/  SHF.R.U32.HI R4, RZ, 0x10, R10.reuse ;  /* 0x00000010ff047819 */ /* 0x100fe2000001160a */
[----:B------:R-:W-:Y:S01]  /*3a00*/  @!P1 FADD.FTZ R219, -R219, -RZ ;  /* 0x800000ffdbdb9221 */ /* 0x000fe20000010100 */
[----:B------:R-:W-:Y:S01]  /*3a10*/  SHF.R.U32.HI R10, RZ, 0x18, R10 ;  /* 0x00000018ff0a7819 */ /* 0x000fe2000001160a */
[----:B------:R-:W-:Y:S01]  /*3a20*/  MUFU.EX2 R169, R50 ;  /* 0x0000003200a97308 */ /* 0x000fe20000000800 */
[----:B------:R-:W-:Y:S01]  /*3a30*/  ISETP.LE.U32.AND P5, PT, R12, UR6, PT ;  /* 0x000000060c007c0c */ /* 0x000fe2000bfa3070 */
[----:B------:R-:W-:Y:S01]  /*3a40*/  @!P0 FADD.FTZ R222, -R222, -RZ ;  /* 0x800000ffdede8221 */ /* 0x000fe20000010100 */
[----:B------:R-:W-:Y:S01]  /*3a50*/  LOP3.LUT R5, R8, 0xffff, RZ, 0xc0, !PT ;  /* 0x0000ffff08057812 */ /* 0x000fe200078ec0ff */
[----:B------:R-:W-:Y:S01]  /*3a60*/  FFMA.FTZ R46, R46, c[0x0][0x23c], -R0 ;  /* 0x00008f002e2e7a23 */ /* 0x000fe20000010800 */
[----:B------:R-:W-:Y:S01]  /*3a70*/  LOP3.LUT R4, R4, 0xff, RZ, 0xc0, !PT ;  /* 0x000000ff04047812 */ /* 0x000fe200078ec0ff */
[----:B------:R-:W-:Y:S01]  /*3a80*/  FFMA.FTZ R45, R45, c[0x0][0x23c], -R136 ;  /* 0x00008f002d2d7a23 */ /* 0x000fe20000010888 */
[----:B------:R-:W-:Y:S01]  /*3a90*/  ISETP.LE.U32.AND P2, PT, R10, UR6, PT ;  /* 0x000000060a007c0c */ /* 0x000fe2000bf43070 */
[----:B------:R-:W-:Y:S01]  /*3aa0*/  @!P6 FADD.FTZ R223, -R223, -RZ ;  /* 0x800000ffdfdfe221 */ /* 0x000fe20000010100 */
[----:B------:R-:W-:Y:S01]  /*3ab0*/  ISETP.LE.U32.AND P1, PT, R4, UR6, PT ;  /* 0x0000000604007c0c */ /* 0x000fe2000bf23070 */
[----:B------:R-:W-:Y:S01]  /*3ac0*/  MUFU.EX2 R167, R51 ;  /* 0x0000003300a77308 */ /* 0x000fe20000000800 */
[----:B------:R-:W-:Y:S01]  /*3ad0*/  SHF.R.U32.HI R4, RZ, 0x8, R5 ;  /* 0x00000008ff047819 */ /* 0x000fe20000011605 */
[----:B------:R-:W-:Y:S01]  /*3ae0*/  FFMA.FTZ R47, R47, c[0x0][0x23c], -R0 ;  /* 0x00008f002f2f7a23 */ /* 0x000fe20000010800 */
[--C-:B------:R-:W-:Y:S01]  /*3af0*/  SHF.R.U32.HI R5, RZ, 0x10, R8.reuse ;  /* 0x00000010ff057819 */ /* 0x100fe20000011608 */
[----:B------:R-:W-:Y:S01]  /*3b00*/  @!P5 FADD.FTZ R224, -R224, -RZ ;  /* 0x800000ffe0e0d221 */ /* 0x000fe20000010100 */
[----:B------:R-:W-:Y:S02]  /*3b10*/  SHF.R.U32.HI R8, RZ, 0x18, R8 ;  /* 0x00000018ff087819 */ /* 0x000fe40000011608 */
[----:B------:R-:W-:Y:S02]  /*3b20*/  LOP3.LUT R4, R4, 0xffff, RZ, 0xc0, !PT ;  /* 0x0000ffff04047812 */ /* 0x000fe400078ec0ff */
[----:B------:R-:W-:Y:S01]  /*3b30*/  LOP3.LUT R5, R5, 0xff, RZ, 0xc0, !PT ;  /* 0x000000ff05057812 */ /* 0x000fe200078ec0ff */
[----:B------:R-:W-:Y:S01]  /*3b40*/  @!P2 FADD.FTZ R228, -R228, -RZ ;  /* 0x800000ffe4e4a221 */ /* 0x000fe20000010100 */
[----:B------:R-:W-:Y:S01]  /*3b50*/  ISETP.LE.U32.AND P5, PT, R4, UR6, PT ;  /* 0x0000000604007c0c */ /* 0x000fe2000bfa3070 */
[----:B------:R-:W-:Y:S01]  /*3b60*/  @!P1 FADD.FTZ R227, -R227, -RZ ;  /* 0x800000ffe3e39221 */ /* 0x000fe20000010100 */
[----:B------:R-:W-:Y:S01]  /*3b70*/  ISETP.LE.U32.AND P2, PT, R21, UR6, PT ;  /* 0x0000000615007c0c */ /* 0x000fe2000bf43070 */
[----:B------:R-:W-:Y:S01]  /*3b80*/  MUFU.EX2 R195, R40 ;  /* 0x0000002800c37308 */ /* 0x000fe20000000800 */
[----:B------:R-:W-:Y:S02]  /*3b90*/  LOP3.LUT R4, R22, 0xff, RZ, 0xc0, !PT ;  /* 0x000000ff16047812 */ /* 0x000fe400078ec0ff */
[----:B------:R-:W-:Y:S02]  /*3ba0*/  ISETP.LE.U32.AND P1, PT, R5, UR6, PT ;  /* 0x0000000605007c0c */ /* 0x000fe4000bf23070 */
[----:B------:R-:W-:Y:S02]  /*3bb0*/  ISETP.LE.U32.AND P0, PT, R8, UR6, PT ;  /* 0x0000000608007c0c */ /* 0x000fe4000bf03070 */
[----:B------:R-:W-:Y:S02]  /*3bc0*/  LOP3.LUT R8, R14, 0xff, RZ, 0xc0, !PT ;  /* 0x000000ff0e087812 */ /* 0x000fe400078ec0ff */
[----:B------:R-:W-:Y:S01]  /*3bd0*/  SHF.R.U32.HI R5, RZ, 0x8, R19 ;  /* 0x00000008ff057819 */ /* 0x000fe20000011613 */
[----:B------:R-:W-:Y:S01]  /*3be0*/  @!P5 FADD.FTZ R221, -R221, -RZ ;  /* 0x800000ffddddd221 */ /* 0x000fe20000010100 */
[----:B------:R-:W-:Y:S01]  /*3bf0*/  ISETP.LE.U32.AND P5, PT, R4, UR6, PT ;  /* 0x0000000604007c0c */ /* 0x000fe2000bfa3070 */
[----:B------:R-:W-:Y:S01]  /*3c00*/  @!P2 FADD.FTZ R211, -R211, -RZ ;  /* 0x800000ffd3d3a221 */ /* 0x000fe20000010100 */
[----:B------:R-:W-:Y:S01]  /*3c10*/  LOP3.LUT R4, R13, 0xffff, RZ, 0xc0, !PT ;  /* 0x0000ffff0d047812 */ /* 0x000fe200078ec0ff */
[----:B------:R-:W-:Y:S01]  /*3c20*/  MUFU.EX2 R188, R39 ;  /* 0x0000002700bc7308 */ /* 0x000fe20000000800 */
[----:B------:R-:W-:Y:S01]  /*3c30*/  ISETP.LE.U32.AND P2, PT, R23, UR6, PT ;  /* 0x0000000617007c0c */ /* 0x000fe2000bf43070 */
[----:B------:R-:W-:Y:S01]  /*3c40*/  @!P1 FADD.FTZ R225, -R225, -RZ ;  /* 0x800000ffe1e19221 */ /* 0x000fe20000010100 */
[----:B------:R-:W-:Y:S01]  /*3c50*/  SHF.R.U32.HI R4, RZ, 0x8, R4 ;  /* 0x00000008ff047819 */ /* 0x000fe20000011604 */
[----:B------:R-:W-:Y:S01]  /*3c60*/  @!P0 FADD.FTZ R226, -R226, -RZ ;  /* 0x800000ffe2e28221 */ /* 0x000fe20000010100 */
[----:B------:R-:W-:Y:S02]  /*3c70*/  LOP3.LUT R9, R13, 0xff, RZ, 0xc0, !PT ;  /* 0x000000ff0d097812 */ /* 0x000fe400078ec0ff */
[----:B------:R-:W-:Y:S02]  /*3c80*/  LOP3.LUT R4, R4, 0xffff, RZ, 0xc0, !PT ;  /* 0x0000ffff04047812 */ /* 0x000fe400078ec0ff */
[----:B------:R-:W-:Y:S01]  /*3c90*/  LOP3.LUT R5, R5, 0xffff, RZ, 0xc0, !PT ;  /* 0x0000ffff05057812 */ /* 0x000fe200078ec0ff */
[----:B------:R-:W-:Y:S01]  /*3ca0*/  @!P5 FADD.FTZ R215, -R215, -RZ ;  /* 0x800000ffd7d7d221 */ /* 0x000fe20000010100 */
[----:B------:R-:W-:Y:S01]  /*3cb0*/  ISETP.LE.U32.AND P6, PT, R9, UR6, PT ;  /* 0x0000000609007c0c */ /* 0x000fe2000bfc3070 */
[----:B------:R-:W-:Y:S01]  /*3cc0*/  MUFU.EX2 R190, R38 ;  /* 0x0000002600be7308 */ /* 0x000fe20000000800 */
[----:B------:R-:W-:Y:S01]  /*3cd0*/  ISETP.LE.U32.AND P5, PT, R4, UR6, PT ;  /* 0x0000000604007c0c */ /* 0x000fe2000bfa3070 */
[----:B------:R-:W-:Y:S01]  /*3ce0*/  @!P2 FADD.FTZ R214, -R214, -RZ ;  /* 0x800000ffd6d6a221 */ /* 0x000fe20000010100 */
[----:B------:R-:W-:Y:S02]  /*3cf0*/  ISETP.LE.U32.AND P2, PT, R8, UR6, PT ;  /* 0x0000000608007c0c */ /* 0x000fe4000bf43070 */
[----:B------:R-:W-:Y:S02]  /*3d00*/  ISETP.LE.U32.AND P1, PT, R5, UR6, PT ;  /* 0x0000000605007c0c */ /* 0x000fe4000bf23070 */
[----:B------:R-:W-:Y:S02]  /*3d10*/  SHF.R.U32.HI R5, RZ, 0x18, R13 ;  /* 0x00000018ff057819 */ /* 0x000fe4000001160d */
[----:B------:R-:W-:Y:S01]  /*3d20*/  LOP3.LUT R4, R14, 0xffff, RZ, 0xc0, !PT ;  /* 0x0000ffff0e047812 */ /* 0x000fe200078ec0ff */
[----:B------:R-:W1:Y:S01]  /*3d30*/  MUFU.EX2 R171, R37 ;  /* 0x0000002500ab7308 */ /* 0x000e620000000800 */
[----:B------:R-:W-:Y:S01]  /*3d40*/  ISETP.LE.U32.AND P0, PT, R5, UR6, PT ;  /* 0x0000000605007c0c */ /* 0x000fe2000bf03070 */
[----:B------:R-:W-:Y:S01]  /*3d50*/  @!P6 FADD.FTZ R204, -R204, -RZ ;  /* 0x800000ffcccce221 */ /* 0x000fe20000010100 */
[----:B------:R-:W-:Y:S01]  /*3d60*/  SHF.R.U32.HI R5, RZ, 0x10, R14 ;  /* 0x00000010ff057819 */ /* 0x000fe2000001160e */
[----:B------:R-:W-:Y:S01]  /*3d70*/  @!P5 FADD.FTZ R205, -R205, -RZ ;  /* 0x800000ffcdcdd221 */ /* 0x000fe20000010100 */
[----:B------:R-:W-:Y:S01]  /*3d80*/  SHF.R.U32.HI R4, RZ, 0x8, R4 ;  /* 0x00000008ff047819 */ /* 0x000fe20000011604 */
[----:B------:R-:W-:Y:S01]  /*3d90*/  @!P2 FADD.FTZ R216, -R216, -RZ ;  /* 0x800000ffd8d8a221 */ /* 0x000fe20000010100 */
[----:B------:R-:W-:Y:S01]  /*3da0*/  LOP3.LUT R5, R5, 0xff, RZ, 0xc0, !PT ;  /* 0x000000ff05057812 */ /* 0x000fe200078ec0ff */
[----:B------:R-:W-:Y:S01]  /*3db0*/  @!P1 FADD.FTZ R208, -R208, -RZ ;  /* 0x800000ffd0d09221 */ /* 0x000fe20000010100 */
[----:B------:R-:W-:Y:S01]  /*3dc0*/  LOP3.LUT R4, R4, 0xffff, RZ, 0xc0, !PT ;  /* 0x0000ffff04047812 */ /* 0x000fe200078ec0ff */
[----:B------:R-:W3:Y:S01]  /*3dd0*/  MUFU.EX2 R200, R42 ;  /* 0x0000002a00c87308 */ /* 0x000ee20000000800 */
[----:B------:R-:W-:Y:S02]  /*3de0*/  ISETP.LE.U32.AND P6, PT, R5, UR6, PT ;  /* 0x0000000605007c0c */ /* 0x000fe4000bfc3070 */
[----:B------:R-:W-:Y:S01]  /*3df0*/  ISETP.LE.U32.AND P5, PT, R4, UR6, PT ;  /* 0x0000000604007c0c */ /* 0x000fe2000bfa3070 */
[----:B------:R-:W-:Y:S01]  /*3e00*/  @!P0 FADD.FTZ R207, -R207, -RZ ;  /* 0x800000ffcfcf8221 */ /* 0x000fe20000010100 */
[----:B------:R-:W-:Y:S01]  /*3e10*/  ISETP.LE.U32.AND P2, PT, R27, UR6, PT ;  /* 0x000000061b007c0c */ /* 0x000fe2000bf43070 */
[----:B------:R-:W4:Y:S01]  /*3e20*/  LDSM.16.M88.4 R4, [R177+0xd800] ;  /* 0x00d80000b104783b */ /* 0x000f220000000200 */
[----:B------:R-:W-:Y:S02]  /*3e30*/  SHF.R.U32.HI R8, RZ, 0x8, R25 ;  /* 0x00000008ff087819 */ /* 0x000fe40000011619 */
[----:B------:R-:W-:Y:S01]  /*3e40*/  LOP3.LUT R10, R29, 0xff, RZ, 0xc0, !PT ;  /* 0x000000ff1d0a7812 */ /* 0x000fe200078ec0ff */
[----:B------:R-:W1:Y:S01]  /*3e50*/  MUFU.EX2 R192, R41 ;  /* 0x0000002900c07308 */ /* 0x000e620000000800 */
[----:B------:R-:W-:Y:S02]  /*3e60*/  SHF.R.U32.HI R14, RZ, 0x18, R14 ;  /* 0x00000018ff0e7819 */ /* 0x000fe4000001160e */
        /* <DEDUP_REMOVED lines=8> */
[----:B------:R-:W-:Y:S01]  /*3ef0*/  SHF.R.U32.HI R10, RZ, 0x8, R139 ;  /* 0x00000008ff0a7819 */ /* 0x000fe2000001168b */
[----:B------:R-:W-:Y:S01]  /*3f00*/  MUFU.EX2 R189, R44 ;  /* 0x0000002c00bd7308 */ /* 0x000fe20000000800 */
[----:B------:R-:W-:Y:S02]  /*3f10*/  SHF.R.U32.HI R13, RZ, 0x10, R13 ;  /* 0x00000010ff0d7819 */ /* 0x000fe4000001160d */
[----:B------:R-:W-:Y:S02]  /*3f20*/  LOP3.LUT R10, R10, 0xffff, RZ, 0xc0, !PT ;  /* 0x0000ffff0a0a7812 */ /* 0x000fe400078ec0ff */
[----:B------:R-:W-:Y:S01]  /*3f30*/  LOP3.LUT R12, R141, 0xff, RZ, 0xc0, !PT ;  /* 0x000000ff8d0c7812 */ /* 0x000fe200078ec0ff */
[----:B------:R-:W-:Y:S01]  /*3f40*/  @!P0 FADD.FTZ R217, -R217, -RZ ;  /* 0x800000ffd9d98221 */ /* 0x000fe20000010100 */
[----:B------:R-:W-:Y:S01]  /*3f50*/  LOP3.LUT R11, R9, UR7, R150, 0x96, !PT ;  /* 0x00000007090b7c12 */ /* 0x000fe2000f8e9696 */
[----:B------:R-:W-:Y:S01]  /*3f60*/  @!P6 FADD.FTZ R203, -R203, -RZ ;  /* 0x800000ffcbcbe221 */ /* 0x000fe20000010100 */
[----:B------:R-:W-:Y:S01]  /*3f70*/  ISETP.LE.U32.AND P0, PT, R28, UR6, PT ;  /* 0x000000061c007c0c */ /* 0x000fe2000bf03070 */
[----:B------:R-:W-:Y:S01]  /*3f80*/  @!P2 FADD.FTZ R212, -R212, -RZ ;  /* 0x800000ffd4d4a221 */ /* 0x000fe20000010100 */
[----:B------:R-:W-:Y:S01]  /*3f90*/  ISETP.LE.U32.AND P2, PT, R10, UR6, PT ;  /* 0x000000060a007c0c */ /* 0x000fe2000bf43070 */
[----:B------:R-:W-:Y:S01]  /*3fa0*/  MUFU.EX2 R199, R43 ;  /* 0x0000002b00c77308 */ /* 0x000fe20000000800 */
[----:B------:R-:W-:Y:S02]  /*3fb0*/  LOP3.LUT R13, R13, 0xff, RZ, 0xc0, !PT ;  /* 0x000000ff0d0d7812 */ /* 0x000fe400078ec0ff */
[----:B------:R-:W-:Y:S02]  /*3fc0*/  ISETP.LE.U32.AND P6, PT, R12, UR6, PT ;  /* 0x000000060c007c0c */ /* 0x000fe4000bfc3070 */
[----:B------:R-:W-:Y:S02]  /*3fd0*/  LOP3.LUT R12, R11, 0xffff, RZ, 0xc0, !PT ;  /* 0x0000ffff0b0c7812 */ /* 0x000fe400078ec0ff */
[----:B------:R-:W-:Y:S02]  /*3fe0*/  ISETP.LE.U32.AND P1, PT, R13, UR6, PT ;  /* 0x000000060d007c0c */ /* 0x000fe4000bf23070 */
[----:B------:R-:W-:Y:S01]  /*3ff0*/  LOP3.LUT R13, R11, 0xff, RZ, 0xc0, !PT ;  /* 0x000000ff0b0d7812 */ /* 0x000fe200078ec0ff */
[----:B------:R-:W-:Y:S01]  /*4000*/  @!P0 FADD.FTZ R209, -R209, -RZ ;  /* 0x800000ffd1d18221 */ /* 0x000fe20000010100 */
[----:B------:R-:W-:Y:S01]  /*4010*/  SHF.R.U32.HI R12, RZ, 0x8, R12 ;  /* 0x00000008ff0c7819 */ /* 0x000fe2000001160c */
[-C--:B----4-:R-:W-:Y:S01]  /*4020*/  HMMA.16816.F32 R52, R144, R4.reuse, R52 ;  /* 0x000000049034723c */ /* 0x090fe20000001834 */
[C---:B------:R-:W-:Y:S01]  /*4030*/  LOP3.LUT R17, R8.reuse, 0xffff, RZ, 0xc0, !PT ;  /* 0x0000ffff08117812 */ /* 0x040fe200078ec0ff */
[----:B------:R-:W-:Y:S01]  /*4040*/  @!P2 FADD.FTZ R191, -R191, -RZ ;  /* 0x800000ffbfbfa221 */ /* 0x000fe20000010100 */
[--C-:B------:R-:W-:Y:S01]  /*4050*/  SHF.R.U32.HI R18, RZ, 0x10, R8.reuse ;  /* 0x00000010ff127819 */ /* 0x100fe20000011608 */
[----:B------:R-:W-:Y:S01]  /*4060*/  @!P6 FADD.FTZ R197, -R197, -RZ ;  /* 0x800000ffc5c5e221 */ /* 0x000fe20000010100 */
[----:B------:R-:W-:Y:S01]  /*4070*/  SHF.R.U32.HI R19, RZ, 0x18, R8 ;  /* 0x00000018ff137819 */ /* 0x000fe20000011608 */
[----:B------:R-:W-:Y:S01]  /*4080*/  MUFU.EX2 R196, R46 ;  /* 0x0000002e00c47308 */ /* 0x000fe20000000800 */
[----:B------:R-:W-:Y:S01]  /*4090*/  LOP3.LUT R14, R8, 0xff, RZ, 0xc0, !PT ;  /* 0x000000ff080e7812 */ /* 0x000fe200078ec0ff */
[C---:B------:R-:W-:Y:S01]  /*40a0*/  HMMA.16816.F32 R56, R132.reuse, R4, R56 ;  /* 0x000000048438723c */ /* 0x040fe20000001838 */
[----:B------:R-:W-:Y:S01]  /*40b0*/  IMAD.WIDE.U32 R8, R32, -0x326172a9, RZ ;  /* 0xcd9e8d5720087825 */ /* 0x000fe200078e00ff */
[----:B------:R-:W-:Y:S02]  /*40c0*/  ISETP.LE.U32.AND P4, PT, R13, UR6, PT ;  /* 0x000000060d007c0c */ /* 0x000fe4000bf83070 */
[----:B------:R-:W-:Y:S01]  /*40d0*/  LOP3.LUT R10, R16, 0xff, RZ, 0xc0, !PT ;  /* 0x000000ff100a7812 */ /* 0x000fe200078ec0ff */
[----:B------:R-:W-:Y:S01]  /*40e0*/  @!P1 FADD.FTZ R210, -R210, -RZ ;  /* 0x800000ffd2d29221 */ /* 0x000fe20000010100 */
[----:B------:R-:W-:Y:S02]  /*40f0*/  LOP3.LUT R12, R12, 0xffff, RZ, 0xc0, !PT ;  /* 0x0000ffff0c0c7812 */ /* 0x000fe400078ec0ff */
[-C--:B------:R-:W-:Y:S01]  /*4100*/  HMMA.16816.F32 R60, R132, R6.reuse, R60 ;  /* 0x00000006843c723c */ /* 0x080fe2000000183c */
[--C-:B------:R-:W-:Y:S01]  /*4110*/  SHF.R.U32.HI R13, RZ, 0x10, R11.reuse ;  /* 0x00000010ff0d7819 */ /* 0x100fe2000001160b */
[----:B------:R-:W-:Y:S01]  /*4120*/  MUFU.EX2 R187, R45 ;  /* 0x0000002d00bb7308 */ /* 0x000fe20000000800 */
[----:B------:R-:W-:Y:S02]  /*4130*/  ISETP.LE.U32.AND P0, PT, R10, UR6, PT ;  /* 0x000000060a007c0c */ /* 0x000fe4000bf03070 */
[----:B------:R-:W-:Y:S02]  /*4140*/  SHF.R.U32.HI R11, RZ, 0x18, R11 ;  /* 0x00000018ff0b7819 */ /* 0x000fe4000001160b */
[----:B------:R-:W-:Y:S01]  /*4150*/  LOP3.LUT R10, R9, UR7, R148, 0x96, !PT ;  /* 0x00000007090a7c12 */ /* 0x000fe2000f8e9694 */
[----:B------:R-:W-:Y:S01]  /*4160*/  HMMA.16816.F32 R64, R144, R6, R64 ;  /* 0x000000069040723c */ /* 0x000fe20000001840 */
[----:B------:R-:W-:Y:S02]  /*4170*/  ISETP.LE.U32.AND P2, PT, R12, UR6, PT ;  /* 0x000000060c007c0c */ /* 0x000fe4000bf43070 */
[----:B------:R-:W-:Y:S01]  /*4180*/  ISETP.LE.U32.AND P6, PT, R11, UR6, PT ;  /* 0x000000060b007c0c */ /* 0x000fe2000bfc3070 */
[----:B--2---:R-:W-:Y:S01]  /*4190*/  @!P4 FADD.FTZ R186, -R186, -RZ ;  /* 0x800000ffbabac221 */ /* 0x004fe20000010100 */
[----:B------:R-:W-:Y:S01]  /*41a0*/  LOP3.LUT R12, R13, 0xff, RZ, 0xc0, !PT ;  /* 0x000000ff0d0c7812 */ /* 0x000fe200078ec0ff */
[----:B------:R-:W-:Y:S01]  /*41b0*/  MUFU.EX2 R198, R47 ;  /* 0x0000002f00c67308 */ /* 0x000fe20000000800 */
[----:B------:R-:W-:Y:S01]  /*41c0*/  LOP3.LUT R13, R10, 0xff, RZ, 0xc0, !PT ;  /* 0x000000ff0a0d7812 */ /* 0x000fe200078ec0ff */
[--C-:B------:R-:W-:Y:S01]  /*41d0*/  FFMA.FTZ R52, R52, c[0x0][0x23c], -R138.reuse ;  /* 0x00008f0034347a23 */ /* 0x100fe2000001088a */
[----:B------:R-:W-:Y:S02]  /*41e0*/  ISETP.LE.U32.AND P3, PT, R12, UR6, PT ;  /* 0x000000060c007c0c */ /* 0x000fe4000bf63070 */
[----:B------:R-:W-:Y:S01]  /*41f0*/  ISETP.LE.U32.AND P4, PT, R13, UR6, PT ;  /* 0x000000060d007c0c */ /* 0x000fe2000bf83070 */
[----:B------:R-:W-:Y:S01]  /*4200*/  FFMA.FTZ R53, R53, c[0x0][0x23c], -R138 ;  /* 0x00008f0035357a23 */ /* 0x000fe2000001088a */
[----:B------:R-:W-:Y:S01]  /*4210*/  LOP3.LUT R11, R10, 0xffff, RZ, 0xc0, !PT ;  /* 0x0000ffff0a0b7812 */ /* 0x000fe200078ec0ff */
[----:B-1----:R-:W-:Y:S01]  /*4220*/  @!P2 FADD.FTZ R171, -R171, -RZ ;  /* 0x800000ffababa221 */ /* 0x002fe20000010100 */
[--C-:B------:R-:W-:Y:S01]  /*4230*/  SHF.R.U32.HI R12, RZ, 0x18, R10.reuse ;  /* 0x00000018ff0c7819 */ /* 0x100fe2000001160a */
[----:B------:R-:W-:Y:S01]  /*4240*/  @!P6 FADD.FTZ R188, -R188, -RZ ;  /* 0x800000ffbcbce221 */ /* 0x000fe20000010100 */
[----:B------:R-:W-:Y:S01]  /*4250*/  SHF.R.U32.HI R10, RZ, 0x10, R10 ;  /* 0x00000010ff0a7819 */ /* 0x000fe2000001160a */
[----:B------:R-:W1:Y:S01]  /*4260*/  MUFU.EX2 R159, R52 ;  /* 0x00000034009f7308 */ /* 0x000e620000000800 */
[----:B------:R-:W-:Y:S01]  /*4270*/  SHF.R.U32.HI R11, RZ, 0x8, R11 ;  /* 0x00000008ff0b7819 */ /* 0x000fe2000001160b */
[----:B------:R-:W-:Y:S01]  /*4280*/  FFMA.FTZ R56, R56, c[0x0][0x23c], -R136 ;  /* 0x00008f0038387a23 */ /* 0x000fe20000010888 */
[----:B------:R-:W-:Y:S01]  /*4290*/  LOP3.LUT R10, R10, 0xff, RZ, 0xc0, !PT ;  /* 0x000000ff0a0a7812 */ /* 0x000fe200078ec0ff */
[----:B------:R-:W-:Y:S01]  /*42a0*/  @!P3 FADD.FTZ R190, -R190, -RZ ;  /* 0x800000ffbebeb221 */ /* 0x000fe20000010100 */
[----:B------:R-:W-:Y:S01]  /*42b0*/  LOP3.LUT R11, R11, 0xffff, RZ, 0xc0, !PT ;  /* 0x0000ffff0b0b7812 */ /* 0x000fe200078ec0ff */
[----:B------:R-:W-:Y:S01]  /*42c0*/  @!P4 FADD.FTZ R195, -R195, -RZ ;  /* 0x800000ffc3c3c221 */ /* 0x000fe20000010100 */
[----:B------:R-:W-:Y:S01]  /*42d0*/  ISETP.LE.U32.AND P6, PT, R10, UR6, PT ;  /* 0x000000060a007c0c */ /* 0x000fe2000bfc3070 */
[----:B------:R-:W-:Y:S01]  /*42e0*/  FFMA.FTZ R54, R54, c[0x0][0x23c], -R137 ;  /* 0x00008f0036367a23 */ /* 0x000fe20000010889 */
[----:B------:R-:W-:Y:S01]  /*42f0*/  LOP3.LUT R4, R8, 0xff, RZ, 0xc0, !PT ;  /* 0x000000ff08047812 */ /* 0x000fe200078ec0ff */
[----:B------:R-:W2:Y:S01]  /*4300*/  MUFU.EX2 R157, R53 ;  /* 0x00000035009d7308 */ /* 0x000ea20000000800 */
[----:B------:R-:W-:Y:S01]  /*4310*/  ISETP.LE.U32.AND P3, PT, R11, UR6, PT ;  /* 0x000000060b007c0c */ /* 0x000fe2000bf63070 */
[--C-:B------:R-:W-:Y:S01]  /*4320*/  FFMA.FTZ R64, R64, c[0x0][0x23c], -R138.reuse ;  /* 0x00008f0040407a23 */ /* 0x100fe2000001088a */
[----:B------:R-:W-:Y:S01]  /*4330*/  LOP3.LUT R5, R8, 0xffff, RZ, 0xc0, !PT ;  /* 0x0000ffff08057812 */ /* 0x000fe200078ec0ff */
[----:B------:R-:W-:Y:S01]  /*4340*/  FFMA.FTZ R138, R65, c[0x0][0x23c], -R138 ;  /* 0x00008f00418a7a23 */ /* 0x000fe2000001088a */
[----:B------:R-:W-:Y:S01]  /*4350*/  ISETP.LE.U32.AND P4, PT, R4, UR6, PT ;  /* 0x0000000604007c0c */ /* 0x000fe2000bf83070 */
[----:B------:R-:W-:Y:S01]  /*4360*/  FFMA.FTZ R62, R62, c[0x0][0x23c], -R0 ;  /* 0x00008f003e3e7a23 */ /* 0x000fe20000010800 */
[----:B------:R-:W-:Y:S01]  /*4370*/  SHF.R.U32.HI R4, RZ, 0x10, R8 ;  /* 0x00000010ff047819 */ /* 0x000fe20000011608 */
[----:B------:R-:W-:Y:S01]  /*4380*/  FFMA.FTZ R58, R58, c[0x0][0x23c], -R0 ;  /* 0x00008f003a3a7a23 */ /* 0x000fe20000010800 */
[----:B------:R-:W-:Y:S01]  /*4390*/  SHF.R.U32.HI R5, RZ, 0x8, R5 ;  /* 0x00000008ff057819 */ /* 0x000fe20000011605 */
[----:B---3--:R-:W-:Y:S01]  /*43a0*/  @!P6 FADD.FTZ R200, -R200, -RZ ;  /* 0x800000ffc8c8e221 */ /* 0x008fe20000010100 */
[----:B------:R-:W-:Y:S01]  /*43b0*/  ISETP.LE.U32.AND P2, PT, R12, UR6, PT ;  /* 0x000000060c007c0c */ /* 0x000fe2000bf43070 */
[----:B------:R-:W-:Y:S01]  /*43c0*/  MUFU.EX2 R166, R56 ;  /* 0x0000003800a67308 */ /* 0x000fe20000000800 */
[----:B------:R-:W-:Y:S01]  /*43d0*/  LOP3.LUT R4, R4, 0xff, RZ, 0xc0, !PT ;  /* 0x000000ff04047812 */ /* 0x000fe200078ec0ff */
[----:B------:R-:W-:Y:S01]  /*43e0*/  @!P3 FADD.FTZ R192, -R192, -RZ ;  /* 0x800000ffc0c0b221 */ /* 0x000fe20000010100 */
[----:B------:R-:W-:Y:S01]  /*43f0*/  LOP3.LUT R5, R5, 0xffff, RZ, 0xc0, !PT ;  /* 0x0000ffff05057812 */ /* 0x000fe200078ec0ff */
[----:B-1----:R-:W-:Y:S01]  /*4400*/  @!P0 FADD.FTZ R159, -R159, -RZ ;  /* 0x800000ff9f9f8221 */ /* 0x002fe20000010100 */
[----:B------:R-:W-:Y:S01]  /*4410*/  ISETP.LE.U32.AND P6, PT, R4, UR6, PT ;  /* 0x0000000604007c0c */ /* 0x000fe2000bfc3070 */
[----:B------:R-:W-:Y:S01]  /*4420*/  @!P4 FADD.FTZ R189, -R189, -RZ ;  /* 0x800000ffbdbdc221 */ /* 0x000fe20000010100 */
[----:B------:R-:W-:Y:S01]  /*4430*/  SHF.R.U32.HI R8, RZ, 0x18, R8 ;  /* 0x00000018ff087819 */ /* 0x000fe20000011608 */
[--C-:B------:R-:W-:Y:S01]  /*4440*/  FFMA.FTZ R59, R59, c[0x0][0x23c], -R0.reuse ;  /* 0x00008f003b3b7a23 */ /* 0x100fe20000010800 */
[----:B------:R-:W-:Y:S01]  /*4450*/  ISETP.LE.U32.AND P3, PT, R5, UR6, PT ;  /* 0x0000000605007c0c */ /* 0x000fe2000bf63070 */
[----:B------:R-:W1:Y:S01]  /*4460*/  MUFU.EX2 R161, R54 ;  /* 0x0000003600a17308 */ /* 0x000e620000000800 */
[----:B------:R-:W-:Y:S01]  /*4470*/  SHF.R.U32.HI R4, RZ, 0x8, R17 ;  /* 0x00000008ff047819 */ /* 0x000fe20000011611 */
[----:B------:R-:W-:Y:S01]  /*4480*/  @!P2 FADD.FTZ R199, -R199, -RZ ;  /* 0x800000ffc7c7a221 */ /* 0x000fe20000010100 */
[----:B------:R-:W-:Y:S01]  /*4490*/  ISETP.LE.U32.AND P4, PT, R8, UR6, PT ;  /* 0x0000000608007c0c */ /* 0x000fe2000bf83070 */
[----:B------:R-:W-:Y:S01]  /*44a0*/  FFMA.FTZ R0, R63, c[0x0][0x23c], -R0 ;  /* 0x00008f003f007a23 */ /* 0x000fe20000010800 */
[----:B------:R-:W-:Y:S01]  /*44b0*/  ISETP.LE.U32.AND P2, PT, R14, UR6, PT ;  /* 0x000000060e007c0c */ /* 0x000fe2000bf43070 */
[--C-:B------:R-:W-:Y:S01]  /*44c0*/  FFMA.FTZ R55, R55, c[0x0][0x23c], -R137.reuse ;  /* 0x00008f0037377a23 */ /* 0x100fe20000010889 */
[----:B------:R-:W-:Y:S01]  /*44d0*/  LOP3.LUT R4, R4, 0xffff, RZ, 0xc0, !PT ;  /* 0x0000ffff04047812 */ /* 0x000fe200078ec0ff */
[----:B------:R-:W-:Y:S01]  /*44e0*/  @!P6 FADD.FTZ R196, -R196, -RZ ;  /* 0x800000ffc4c4e221 */ /* 0x000fe20000010100 */
[----:B------:R-:W-:Y:S01]  /*44f0*/  SHF.R.U32.HI R5, RZ, 0x18, R16 ;  /* 0x00000018ff057819 */ /* 0x000fe20000011610 */
[----:B------:R-:W3:Y:S01]  /*4500*/  MUFU.EX2 R154, R64 ;  /* 0x00000040009a7308 */ /* 0x000ee20000000800 */
[----:B------:R-:W-:Y:S01]  /*4510*/  ISETP.LE.U32.AND P6, PT, R4, UR6, PT ;  /* 0x0000000604007c0c */ /* 0x000fe2000bfc3070 */
[----:B------:R-:W-:Y:S01]  /*4520*/  @!P3 FADD.FTZ R187, -R187, -RZ ;  /* 0x800000ffbbbbb221 */ /* 0x000fe20000010100 */
[----:B------:R-:W-:Y:S01]  /*4530*/  ISETP.LE.U32.AND P3, PT, R5, UR6, PT ;  /* 0x0000000605007c0c */ /* 0x000fe2000bf63070 */
[----:B------:R-:W-:Y:S01]  /*4540*/  FFMA.FTZ R57, R57, c[0x0][0x23c], -R136 ;  /* 0x00008f0039397a23 */ /* 0x000fe20000010888 */
[----:B------:R-:W-:Y:S01]  /*4550*/  LOP3.LUT R5, R18, 0xff, RZ, 0xc0, !PT ;  /* 0x000000ff12057812 */ /* 0x000fe200078ec0ff */
[----:B------:R-:W-:Y:S01]  /*4560*/  @!P4 FADD.FTZ R198, -R198, -RZ ;  /* 0x800000ffc6c6c221 */ /* 0x000fe20000010100 */
[----:B------:R-:W-:Y:S01]  /*4570*/  LOP3.LUT R4, R16, 0xffff, RZ, 0xc0, !PT ;  /* 0x0000ffff10047812 */ /* 0x000fe200078ec0ff */
[----:B------:R-:W-:Y:S01]  /*4580*/  @!P2 FADD.FTZ R165, -R165, -RZ ;  /* 0x800000ffa5a5a221 */ /* 0x000fe20000010100 */
[----:B------:R-:W-:Y:S01]  /*4590*/  ISETP.LE.U32.AND P4, PT, R5, UR6, PT ;  /* 0x0000000605007c0c */ /* 0x000fe2000bf83070 */
[----:B------:R-:W-:Y:S01]  /*45a0*/  MUFU.EX2 R152, R138 ;  /* 0x0000008a00987308 */ /* 0x000fe20000000800 */
[----:B------:R-:W-:Y:S01]  /*45b0*/  SHF.R.U32.HI R4, RZ, 0x8, R4 ;  /* 0x00000008ff047819 */ /* 0x000fe20000011604 */
[--C-:B------:R-:W-:Y:S01]  /*45c0*/  FFMA.FTZ R66, R66, c[0x0][0x23c], -R137.reuse ;  /* 0x00008f0042427a23 */ /* 0x100fe20000010889 */
[----:B------:R-:W-:Y:S01]  /*45d0*/  ISETP.LE.U32.AND P2, PT, R19, UR6, PT ;  /* 0x0000000613007c0c */ /* 0x000fe2000bf43070 */
[----:B------:R-:W-:Y:S01]  /*45e0*/  @!P6 FADD.FTZ R164, -R164, -RZ ;  /* 0x800000ffa4a4e221 */ /* 0x000fe20000010100 */
[----:B------:R-:W-:Y:S01]  /*45f0*/  LOP3.LUT R4, R4, 0xffff, RZ, 0xc0, !PT ;  /* 0x0000ffff04047812 */ /* 0x000fe200078ec0ff */
[----:B------:R-:W-:Y:S01]  /*4600*/  FFMA.FTZ R137, R67, c[0x0][0x23c], -R137 ;  /* 0x00008f0043897a23 */ /* 0x000fe20000010889 */
[----:B------:R-:W-:Y:S01]  /*4610*/  SHF.R.U32.HI R16, RZ, 0x10, R16 ;  /* 0x00000010ff107819 */ /* 0x000fe20000011610 */
[--C-:B------:R-:W-:Y:S01]  /*4620*/  FFMA.FTZ R60, R60, c[0x0][0x23c], -R136.reuse ;  /* 0x00008f003c3c7a23 */ /* 0x100fe20000010888 */
[----:B------:R-:W-:Y:S01]  /*4630*/  LOP3.LUT R6, R15, 0xffff, RZ, 0xc0, !PT ;  /* 0x0000ffff0f067812 */ /* 0x000fe200078ec0ff */
[----:B------:R-:W-:Y:S01]  /*4640*/  MUFU.EX2 R158, R0 ;  /* 0x00000000009e7308 */ /* 0x000fe20000000800 */
[----:B------:R-:W-:Y:S01]  /*4650*/  ISETP.LE.U32.AND P6, PT, R4, UR6, PT ;  /* 0x0000000604007c0c */ /* 0x000fe2000bfc3070 */
[----:B------:R-:W-:Y:S01]  /*4660*/  @!P4 FADD.FTZ R169, -R169, -RZ ;  /* 0x800000ffa9a9c221 */ /* 0x000fe20000010100 */
[----:B------:R-:W-:Y:S01]  /*4670*/  LOP3.LUT R4, R16, 0xff, RZ, 0xc0, !PT ;  /* 0x000000ff10047812 */ /* 0x000fe200078ec0ff */
[----:B------:R-:W-:Y:S01]  /*4680*/  FFMA.FTZ R136, R61, c[0x0][0x23c], -R136 ;  /* 0x00008f003d887a23 */ /* 0x000fe20000010888 */
[----:B------:R-:W-:Y:S01]  /*4690*/  SHF.R.U32.HI R6, RZ, 0x8, R6 ;  /* 0x00000008ff067819 */ /* 0x000fe20000011606 */
[----:B------:R-:W-:Y:S01]  /*46a0*/  @!P2 FADD.FTZ R167, -R167, -RZ ;  /* 0x800000ffa7a7a221 */ /* 0x000fe20000010100 */
[----:B------:R-:W-:Y:S01]  /*46b0*/  LOP3.LUT R5, R15, 0xff, RZ, 0xc0, !PT ;  /* 0x000000ff0f057812 */ /* 0x000fe200078ec0ff */
[----:B------:R-:W-:Y:S01]  /*46c0*/  IMAD.IADD R148, R174, 0x1, R2 ;  /* 0x00000001ae947824 */ /* 0x000fe200078e0202 */
[----:B------:R-:W-:Y:S01]  /*46d0*/  ISETP.LE.U32.AND P4, PT, R4, UR6, PT ;  /* 0x0000000604007c0c */ /* 0x000fe2000bf83070 */
[----:B------:R-:W4:Y:S01]  /*46e0*/  MUFU.EX2 R160, R55 ;  /* 0x0000003700a07308 */ /* 0x000f220000000800 */
[----:B------:R-:W-:Y:S02]  /*46f0*/  LOP3.LUT R4, R6, 0xffff, RZ, 0xc0, !PT ;  /* 0x0000ffff06047812 */ /* 0x000fe400078ec0ff */
[----:B------:R-:W-:Y:S01]  /*4700*/  ISETP.LE.U32.AND P2, PT, R5, UR6, PT ;  /* 0x0000000605007c0c */ /* 0x000fe2000bf43070 */
[----:B--2---:R-:W-:Y:S01]  /*4710*/  @!P6 FADD.FTZ R157, -R157, -RZ ;  /* 0x800000ff9d9de221 */ /* 0x004fe20000010100 */
[----:B------:R-:W-:Y:S02]  /*4720*/  ISETP.LE.U32.AND P0, PT, R4, UR6, PT ;  /* 0x0000000604007c0c */ /* 0x000fe4000bf03070 */
[----:B------:R-:W-:Y:S02]  /*4730*/  LOP3.LUT R4, R149, 0xff, RZ, 0xc0, !PT ;  /* 0x000000ff95047812 */ /* 0x000fe400078ec0ff */
[----:B------:R-:W-:Y:S01]  /*4740*/  ISETP.LE.U32.AND P1, PT, R30, UR6, PT ;  /* 0x000000061e007c0c */ /* 0x000fe2000bf23070 */
[----:B------:R-:W2:Y:S01]  /*4750*/  MUFU.EX2 R170, R58 ;  /* 0x0000003a00aa7308 */ /* 0x000ea20000000800 */
[----:B------:R-:W-:Y:S01]  /*4760*/  ISETP.LE.U32.AND P6, PT, R4, UR6, PT ;  /* 0x0000000604007c0c */ /* 0x000fe2000bfc3070 */
[----:B-1----:R-:W-:Y:S01]  /*4770*/  @!P4 FADD.FTZ R161, -R161, -RZ ;  /* 0x800000ffa1a1c221 */ /* 0x002fe20000010100 */
[----:B------:R-:W-:Y:S02]  /*4780*/  SHF.R.U32.HI R4, RZ, 0x8, R151 ;  /* 0x00000008ff047819 */ /* 0x000fe40000011697 */
[--C-:B------:R-:W-:Y:S01]  /*4790*/  SHF.R.U32.HI R5, RZ, 0x10, R15.reuse ;  /* 0x00000010ff057819 */ /* 0x100fe2000001160f */
[----:B------:R-:W-:Y:S01]  /*47a0*/  @!P2 FADD.FTZ R166, -R166, -RZ ;  /* 0x800000ffa6a6a221 */ /* 0x000fe20000010100 */
[----:B------:R-:W-:Y:S02]  /*47b0*/  LOP3.LUT R4, R4, 0xffff, RZ, 0xc0, !PT ;  /* 0x0000ffff04047812 */ /* 0x000fe400078ec0ff */
[----:B------:R-:W-:Y:S01]  /*47c0*/  LOP3.LUT R5, R5, 0xff, RZ, 0xc0, !PT ;  /* 0x000000ff05057812 */ /* 0x000fe200078ec0ff */
[----:B------:R-:W1:Y:S01]  /*47d0*/  MUFU.EX2 R162, R57 ;  /* 0x0000003900a27308 */ /* 0x000e620000000800 */
[----:B------:R-:W-:Y:S01]  /*47e0*/  ISETP.LE.U32.AND P2, PT, R4, UR6, PT ;  /* 0x0000000604007c0c */ /* 0x000fe2000bf43070 */
[----:B---3--:R-:W-:Y:S01]  /*47f0*/  @!P1 FADD.FTZ R154, -R154, -RZ ;  /* 0x800000ff9a9a9221 */ /* 0x008fe20000010100 */
[----:B------:R-:W-:Y:S01]  /*4800*/  SHF.R.U32.HI R4, RZ, 0x8, R142 ;  /* 0x00000008ff047819 */ /* 0x000fe2000001168e */
[----:B----4-:R-:W-:Y:S01]  /*4810*/  @!P3 FADD.FTZ R160, -R160, -RZ ;  /* 0x800000ffa0a0b221 */ /* 0x010fe20000010100 */
[----:B------:R-:W-:Y:S02]  /*4820*/  F2FP.RELU.PACK_AB R7, R201, R202 ;  /* 0x000000cac907723e */ /* 0x000fe400000008ff */
[----:B------:R-:W-:Y:S02]  /*4830*/  F2FP.RELU.PACK_AB R6, R219, R220 ;  /* 0x000000dcdb06723e */ /* 0x000fe400000008ff */
[----:B------:R-:W-:Y:S01]  /*4840*/  ISETP.LE.U32.AND P4, PT, R5, UR6, PT ;  /* 0x0000000605007c0c */ /* 0x000fe2000bf83070 */
[----:B------:R3:W-:Y:S01]  /*4850*/  STS [R229+0x1c000], R7 ;  /* 0x01c00007e5007388 */ /* 0x0007e20000000800 */
[----:B------:R-:W-:Y:S01]  /*4860*/  LOP3.LUT R5, R143, 0xff, RZ, 0xc0, !PT ;  /* 0x000000ff8f057812 */ /* 0x000fe200078ec0ff */
[----:B------:R-:W4:Y:S01]  /*4870*/  MUFU.EX2 R153, R66 ;  /* 0x0000004200997308 */ /* 0x000f220000000800 */
[----:B------:R-:W-:Y:S01]  /*4880*/  LOP3.LUT R4, R4, 0xffff, RZ, 0xc0, !PT ;  /* 0x0000ffff04047812 */ /* 0x000fe200078ec0ff */
[----:B------:R-:W-:Y:S01]  /*4890*/  @!P2 FADD.FTZ R152, -R152, -RZ ;  /* 0x800000ff9898a221 */ /* 0x000fe20000010100 */
[----:B------:R-:W-:Y:S01]  /*48a0*/  ISETP.LE.U32.AND P1, PT, R5, UR6, PT ;  /* 0x0000000605007c0c */ /* 0x000fe2000bf23070 */
[----:B------:R4:W-:Y:S01]  /*48b0*/  STS [R229+0x1c400], R6 ;  /* 0x01c40006e5007388 */ /* 0x0009e20000000800 */
[----:B------:R-:W-:Y:S02]  /*48c0*/  F2FP.RELU.PACK_AB R5, R208, R211 ;  /* 0x000000d3d005723e */ /* 0x000fe400000008ff */
[----:B------:R-:W-:Y:S02]  /*48d0*/  ISETP.LE.U32.AND P2, PT, R4, UR6, PT ;  /* 0x0000000604007c0c */ /* 0x000fe4000bf43070 */
[----:B------:R-:W-:Y:S01]  /*48e0*/  F2FP.RELU.PACK_AB R4, R214, R215 ;  /* 0x000000d7d604723e */ /* 0x000fe200000008ff */
[----:B------:R4:W-:Y:S01]  /*48f0*/  STS [R232+0x1c000], R5 ;  /* 0x01c00005e8007388 */ /* 0x0009e20000000800 */
[----:B------:R-:W-:Y:S01]  /*4900*/  F2FP.RELU.PACK_AB R8, R205, R204 ;  /* 0x000000cccd08723e */ /* 0x000fe200000008ff */
[----:B------:R-:W4:Y:S01]  /*4910*/  MUFU.EX2 R149, R137 ;  /* 0x0000008900957308 */ /* 0x000f220000000800 */
[----:B------:R-:W-:Y:S01]  /*4920*/  F2FP.RELU.PACK_AB R0, R199, R200 ;  /* 0x000000c8c700723e */ /* 0x000fe200000008ff */
[----:B------:R4:W-:Y:S01]  /*4930*/  STS [R232+0x1c400], R4 ;  /* 0x01c40004e8007388 */ /* 0x0009e20000000800 */
[----:B------:R-:W-:Y:S01]  /*4940*/  ISETP.LE.U32.AND P5, PT, R31, UR6, PT ;  /* 0x000000061f007c0c */ /* 0x000fe2000bfa3070 */
[----:B--2---:R-:W-:Y:S01]  /*4950*/  @!P4 FADD.FTZ R170, -R170, -RZ ;  /* 0x800000ffaaaac221 */ /* 0x004fe20000010100 */
[----:B------:R-:W-:Y:S01]  /*4960*/  SHF.R.U32.HI R15, RZ, 0x18, R15 ;  /* 0x00000018ff0f7819 */ /* 0x000fe2000001160f */
[----:B-1----:R-:W-:Y:S01]  /*4970*/  @!P0 FADD.FTZ R162, -R162, -RZ ;  /* 0x800000ffa2a28221 */ /* 0x002fe20000010100 */
[----:B------:R-:W-:Y:S02]  /*4980*/  ISETP.LE.U32.AND P3, PT, R33, UR6, PT ;  /* 0x0000000621007c0c */ /* 0x000fe4000bf63070 */
[----:B------:R-:W-:Y:S01]  /*4990*/  ISETP.LE.U32.AND P4, PT, R15, UR6, PT ;  /* 0x000000060f007c0c */ /* 0x000fe2000bf83070 */
[----:B------:R-:W1:Y:S01]  /*49a0*/  MUFU.EX2 R168, R59 ;  /* 0x0000003b00a87308 */ /* 0x000e620000000800 */
[----:B---3--:R-:W-:Y:S01]  /*49b0*/  F2FP.RELU.PACK_AB R7, R224, R223 ;  /* 0x000000dfe007723e */ /* 0x008fe200000008ff */
[----:B----4-:R-:W-:Y:S01]  /*49c0*/  @!P6 FADD.FTZ R153, -R153, -RZ ;  /* 0x800000ff9999e221 */ /* 0x010fe20000010100 */
[----:B------:R-:W-:Y:S03]  /*49d0*/  ISETP.LE.U32.AND P0, PT, R26, UR6, PT ;  /* 0x000000061a007c0c */ /* 0x000fe6000bf03070 */
[----:B------:R2:W-:Y:S01]  /*49e0*/  STS [R229+0x1e000], R7 ;  /* 0x01e00007e5007388 */ /* 0x0005e20000000800 */
[----:B------:R-:W-:Y:S03]  /*49f0*/  F2FP.RELU.PACK_AB R6, R228, R227 ;  /* 0x000000e3e406723e */ /* 0x000fe600000008ff */
[----:B------:R-:W3:Y:S02]  /*4a00*/  MUFU.EX2 R156, R60 ;  /* 0x0000003c009c7308 */ /* 0x000ee40000000800 */
[----:B------:R4:W-:Y:S01]  /*4a10*/  STS [R229+0x1e400], R6 ;  /* 0x01e40006e5007388 */ /* 0x0009e20000000800 */
[----:B------:R-:W-:Y:S01]  /*4a20*/  F2FP.RELU.PACK_AB R5, R221, R222 ;  /* 0x000000dedd05723e */ /* 0x000fe200000008ff */
[----:B------:R-:W-:Y:S02]  /*4a30*/  @!P5 FADD.FTZ R149, -R149, -RZ ;  /* 0x800000ff9595d221 */ /* 0x000fe40000010100 */
[----:B------:R-:W-:Y:S01]  /*4a40*/  @!P0 FADD.FTZ R158, -R158, -RZ ;  /* 0x800000ff9e9e8221 */ /* 0x000fe20000010100 */
[----:B------:R-:W-:Y:S01]  /*4a50*/  F2FP.RELU.PACK_AB R4, R226, R225 ;  /* 0x000000e1e204723e */ /* 0x000fe200000008ff */
[----:B------:R4:W-:Y:S02]  /*4a60*/  STS [R232+0x1e000], R5 ;  /* 0x01e00005e8007388 */ /* 0x0009e40000000800 */
[----:B------:R-:W4:Y:S02]  /*4a70*/  MUFU.EX2 R155, R136 ;  /* 0x00000088009b7308 */ /* 0x000f240000000800 */
[----:B------:R4:W-:Y:S01]  /*4a80*/  STS [R232+0x1e400], R4 ;  /* 0x01e40004e8007388 */ /* 0x0009e20000000800 */
[----:B-1----:R-:W-:Y:S01]  /*4a90*/  @!P4 FADD.FTZ R168, -R168, -RZ ;  /* 0x800000ffa8a8c221 */ /* 0x002fe20000010100 */
[----:B------:R-:W-:Y:S02]  /*4aa0*/  FSETP.GE.FTZ.AND P4, PT, R205, RZ, PT ;  /* 0x000000ffcd00720b */ /* 0x000fe40003f96000 */
[----:B------:R-:W-:Y:S04]  /*4ab0*/  STS [R236+0x1c000], R8 ;  /* 0x01c00008ec007388 */ /* 0x000fe80000000800 */
[----:B------:R-:W1:Y:S01]  /*4ac0*/  MUFU.EX2 R163, R62 ;  /* 0x0000003e00a37308 */ /* 0x000e620000000800 */
[----:B--2---:R-:W-:Y:S01]  /*4ad0*/  F2FP.RELU.PACK_AB R7, R207, R210 ;  /* 0x000000d2cf07723e */ /* 0x004fe200000008ff */
[----:B---3--:R-:W-:Y:S01]  /*4ae0*/  @!P3 FADD.FTZ R156, -R156, -RZ ;  /* 0x800000ff9c9cb221 */ /* 0x008fe20000010100 */
[----:B------:R-:W-:Y:S03]  /*4af0*/  FSETP.GE.FTZ.AND P3, PT, R211, RZ, PT ;  /* 0x000000ffd300720b */ /* 0x000fe60003f76000 */
[----:B------:R2:W-:Y:S01]  /*4b00*/  STS [R236+0x1c400], R7 ;  /* 0x01c40007ec007388 */ /* 0x0005e20000000800 */
[----:B----4-:R-:W-:Y:S02]  /*4b10*/  F2FP.RELU.PACK_AB R6, R213, R216 ;  /* 0x000000d8d506723e */ /* 0x010fe400000008ff */
[----:B------:R-:W-:Y:S01]  /*4b20*/  F2FP.RELU.PACK_AB R5, R191, R193 ;  /* 0x000000c1bf05723e */ /* 0x000fe200000008ff */
[----:B------:R-:W-:Y:S01]  /*4b30*/  @!P2 FADD.FTZ R155, -R155, -RZ ;  /* 0x800000ff9b9ba221 */ /* 0x000fe20000010100 */
[----:B------:R-:W-:Y:S02]  /*4b40*/  FSETP.GE.FTZ.AND P2, PT, R208, RZ, PT ;  /* 0x000000ffd000720b */ /* 0x000fe40003f56000 */
[----:B------:R-:W-:Y:S01]  /*4b50*/  F2FP.RELU.PACK_AB R4, R194, R197 ;  /* 0x000000c5c204723e */ /* 0x000fe200000008ff */
[----:B------:R3:W-:Y:S04]  /*4b60*/  STS [R235+0x1c000], R5 ;  /* 0x01c00005eb007388 */ /* 0x0007e80000000800 */
[----:B------:R4:W-:Y:S01]  /*4b70*/  STS [R235+0x1c400], R4 ;  /* 0x01c40004eb007388 */ /* 0x0009e20000000800 */
[----:B-1----:R-:W-:Y:S01]  /*4b80*/  @!P1 FADD.FTZ R163, -R163, -RZ ;  /* 0x800000ffa3a39221 */ /* 0x002fe20000010100 */
[----:B------:R-:W-:Y:S02]  /*4b90*/  FSETP.GE.FTZ.AND P1, PT, R202, RZ, PT ;  /* 0x000000ffca00720b */ /* 0x000fe40003f36000 */
[----:B------:R1:W-:Y:S01]  /*4ba0*/  STS [R236+0x1e000], R6 ;  /* 0x01e00006ec007388 */ /* 0x0003e20000000800 */
[----:B--2---:R-:W-:Y:S05]  /*4bb0*/  F2FP.RELU.PACK_AB R7, R217, R218 ;  /* 0x000000dad907723e */ /* 0x004fea00000008ff */
[----:B------:R2:W-:Y:S01]  /*4bc0*/  STS [R236+0x1e400], R7 ;  /* 0x01e40007ec007388 */ /* 0x0005e20000000800 */
[----:B---3--:R-:W-:Y:S02]  /*4bd0*/  F2FP.RELU.PACK_AB R5, R209, R212 ;  /* 0x000000d4d105723e */ /* 0x008fe400000008ff */
[----:B----4-:R-:W-:Y:S03]  /*4be0*/  F2FP.RELU.PACK_AB R4, R171, R186 ;  /* 0x000000baab04723e */ /* 0x010fe600000008ff */
[----:B------:R3:W-:Y:S01]  /*4bf0*/  STS [R235+0x1e400], R5 ;  /* 0x01e40005eb007388 */ /* 0x0007e20000000800 */
[----:B-1----:R-:W-:Y:S05]  /*4c00*/  F2FP.RELU.PACK_AB R6, R203, R206 ;  /* 0x000000cecb06723e */ /* 0x002fea00000008ff */
[----:B------:R1:W-:Y:S04]  /*4c10*/  STS [R235+0x1e000], R6 ;  /* 0x01e00006eb007388 */ /* 0x0003e80000000800 */
[----:B------:R4:W-:Y:S01]  /*4c20*/  STS [R230+0x1c000], R4 ;  /* 0x01c00004e6007388 */ /* 0x0009e20000000800 */
[----:B--2---:R-:W-:Y:S05]  /*4c30*/  F2FP.RELU.PACK_AB R7, R188, R190 ;  /* 0x000000bebc07723e */ /* 0x004fea00000008ff */
[----:B------:R2:W-:Y:S01]  /*4c40*/  STS [R230+0x1c400], R7 ;  /* 0x01c40007e6007388 */ /* 0x0005e20000000800 */
[----:B---3--:R-:W-:Y:S05]  /*4c50*/  F2FP.RELU.PACK_AB R5, R164, R165 ;  /* 0x000000a5a405723e */ /* 0x008fea00000008ff */
[----:B------:R3:W-:Y:S01]  /*4c60*/  STS [R231+0x1c000], R5 ;  /* 0x01c00005e7007388 */ /* 0x0007e20000000800 */
[----:B-1----:R-:W-:Y:S02]  /*4c70*/  F2FP.RELU.PACK_AB R6, R192, R195 ;  /* 0x000000c3c006723e */ /* 0x002fe400000008ff */
[----:B----4-:R-:W-:Y:S05]  /*4c80*/  F2FP.RELU.PACK_AB R4, R167, R169 ;  /* 0x000000a9a704723e */ /* 0x010fea00000008ff */
[----:B------:R1:W-:Y:S01]  /*4c90*/  STS [R231+0x1c400], R4 ;  /* 0x01c40004e7007388 */ /* 0x0003e20000000800 */
[----:B--2---:R-:W-:Y:S03]  /*4ca0*/  F2FP.RELU.PACK_AB R7, R187, R189 ;  /* 0x000000bdbb07723e */ /* 0x004fe600000008ff */
[----:B------:R2:W-:Y:S04]  /*4cb0*/  STS [R230+0x1e000], R6 ;  /* 0x01e00006e6007388 */ /* 0x0005e80000000800 */
[----:B------:R4:W-:Y:S04]  /*4cc0*/  STS [R230+0x1e400], R0 ;  /* 0x01e40000e6007388 */ /* 0x0009e80000000800 */
[----:B------:R4:W-:Y:S01]  /*4cd0*/  STS [R231+0x1e000], R7 ;  /* 0x01e00007e7007388 */ /* 0x0009e20000000800 */
[----:B---3--:R-:W-:Y:S02]  /*4ce0*/  F2FP.RELU.PACK_AB R5, R157, R159 ;  /* 0x0000009f9d05723e */ /* 0x008fe400000008ff */
[----:B-1----:R-:W-:Y:S02]  /*4cf0*/  F2FP.RELU.PACK_AB R4, R160, R161 ;  /* 0x000000a1a004723e */ /* 0x002fe400000008ff */
[----:B--2---:R-:W-:Y:S02]  /*4d00*/  F2FP.RELU.PACK_AB R6, R198, R196 ;  /* 0x000000c4c606723e */ /* 0x004fe400000008ff */
[----:B----4-:R-:W-:Y:S03]  /*4d10*/  F2FP.RELU.PACK_AB R0, R152, R154 ;  /* 0x0000009a9800723e */ /* 0x010fe600000008ff */
[----:B------:R1:W-:Y:S01]  /*4d20*/  STS [R231+0x1e400], R6 ;  /* 0x01e40006e7007388 */ /* 0x0003e20000000800 */
[----:B------:R-:W-:Y:S03]  /*4d30*/  F2FP.RELU.PACK_AB R7, R162, R166 ;  /* 0x000000a6a207723e */ /* 0x000fe600000008ff */
        /* <DEDUP_REMOVED lines=57> */
[----:B------:R-:W-:Y:S01]  /*50d0*/  IMAD.U32 R146, RZ, RZ, UR4 ;  /* 0x00000004ff927e24 */ /* 0x000fe2000f8e00ff */
[----:B------:R-:W-:Y:S02]  /*50e0*/  LDSM.16.M88.4 R132, [R176+0x10000] ;  /* 0x01000000b084783b */ /* 0x000fe40000000200 */
[----:B------:R-:W-:Y:S02]  /*50f0*/  IMAD.U32 R147, RZ, RZ, UR5 ;  /* 0x00000005ff937e24 */ /* 0x000fe4000f8e00ff */
[----:B------:R-:W-:Y:S01]  /*5100*/  IMAD.IADD R0, R2, 0x1, R145 ;  /* 0x0000000102007824 */ /* 0x000fe200078e0291 */
[C---:B------:R-:W-:Y:S03]  /*5110*/  LEA R150, P0, R250.reuse, R146, 0x2 ;  /* 0x00000092fa967211 */ /* 0x040fe600078010ff */
[----:B------:R-:W1:Y:S02]  /*5120*/  LDSM.16.M88.4 R140, [R145+0x8000] ;  /* 0x00800000918c783b */ /* 0x000e640000000200 */
[----:B------:R-:W-:Y:S01]  /*5130*/  LEA.HI.X.SX32 R151, R250, R147, 0x2, P0 ;  /* 0x00000093fa977211 */ /* 0x000fe200000f16ff */
[----:B------:R-:W-:Y:S01]  /*5140*/  IMAD.MOV.U32 R147, RZ, RZ, c[0x0][0x1c0] ;  /* 0x00007000ff937624 */ /* 0x000fe200078e00ff */
[----:B------:R-:W-:Y:S03]  /*5150*/  FSETP.GE.FTZ.AND P0, PT, R201, RZ, PT ;  /* 0x000000ffc900720b */ /* 0x000fe60003f16000 */
[----:B------:R-:W-:Y:S01]  /*5160*/  IMAD R147, R147, c[0x0][0x22c], RZ ;  /* 0x00008b0093937a24 */ /* 0x000fe200078e02ff */
[----:B------:R-:W2:Y:S03]  /*5170*/  LDSM.16.M88.4 R136, [R145+0xa000] ;  /* 0x00a000009188783b */ /* 0x000ea60000000200 */
[----:B------:R-:W-:Y:S05]  /*5180*/  IMAD.U32 R147, R147, -0x80, RZ ;  /* 0xffffff8093937824 */ /* 0x000fea00078e00ff */
[----:B------:R-:W3:Y:S04]  /*5190*/  LDG.E R146, [R150.64] ;  /* 0x0000002296927981 */ /* 0x000ee8000c1e1900 */
[----:B------:R-:W4:Y:S01]  /*51a0*/  LDG.E R144, [R150.64+0x20] ;  /* 0x0000202296907981 */ /* 0x000f22000c1e1900 */
        /* <DEDUP_REMOVED lines=21> */
[----:B------:R2:W1:Y:S08]  /*5300*/  LDSM.16.M88.4 R140, [R0+0xa000] ;  /* 0x00a00000008c783b */ /* 0x0004700000000200 */
[----:B--2---:R-:W2:Y:S01]  /*5310*/  LDG.E R0, [R150.64+0x120] ;  /* 0x0001202296007981 */ /* 0x004ea2000c1e1900 */
[-C--:B-1----:R-:W-:Y:S08]  /*5320*/  HMMA.16816.F32 R4, R136, R132.reuse, R4 ;  /* 0x000000848804723c */ /* 0x082ff00000001804 */
[C---:B------:R-:W-:Y:S08]  /*5330*/  HMMA.16816.F32 R8, R140.reuse, R132, R8 ;  /* 0x000000848c08723c */ /* 0x040ff00000001808 */
[-C--:B------:R-:W-:Y:S08]  /*5340*/  HMMA.16816.F32 R12, R140, R134.reuse, R12 ;  /* 0x000000868c0c723c */ /* 0x080ff0000000180c */
[C---:B---3--:R-:W-:Y:S01]  /*5350*/  FADD.FTZ R2, -R146.reuse, R5 ;  /* 0x0000000592027221 */ /* 0x048fe20000010100 */
[C---:B------:R-:W-:Y:S01]  /*5360*/  HMMA.16816.F32 R16, R136.reuse, R134, R16 ;  /* 0x000000868810723c */ /* 0x040fe20000001810 */
[----:B------:R-:W1:Y:S02]  /*5370*/  LDSM.16.M88.4 R132, [R177+0x10800] ;  /* 0x01080000b184783b */ /* 0x000e640000000200 */
[----:B------:R-:W-:Y:S01]  /*5380*/  FADD.FTZ R4, -R146, R4 ;  /* 0x0000000492047221 */ /* 0x000fe20000010100 */
[----:B------:R-:W-:Y:S01]  /*5390*/  FSEL R2, R2, R146, P0 ;  /* 0x0000009202027208 */ /* 0x000fe20000000000 */
[C---:B----4-:R-:W-:Y:S01]  /*53a0*/  FADD.FTZ R7, -R144.reuse, R7 ;  /* 0x0000000790077221 */ /* 0x050fe20000010100 */
[----:B------:R-:W-:Y:S01]  /*53b0*/  LEA R184, P0, R147, R184, 0x2 ;  /* 0x000000b893b87211 */ /* 0x000fe200078010ff */
[----:B------:R-:W-:Y:S01]  /*53c0*/  FADD.FTZ R6, -R144, R6 ;  /* 0x0000000690067221 */ /* 0x000fe20000010100 */
[----:B------:R-:W-:Y:S01]  /*53d0*/  FSEL R4, R4, R146, P1 ;  /* 0x0000009204047208 */ /* 0x000fe20000800000 */
[----:B------:R-:W-:Y:S01]  /*53e0*/  FMUL.FTZ R201, R201, R2 ;  /* 0x00000002c9c97220 */ /* 0x000fe20000410000 */
[----:B------:R-:W-:Y:S01]  /*53f0*/  FSETP.GE.FTZ.AND P1, PT, R204, RZ, PT ;  /* 0x000000ffcc00720b */ /* 0x000fe20003f36000 */
[----:B------:R-:W3:Y:S01]  /*5400*/  LDG.E R2, [R150.64+0x100] ;  /* 0x0001002296027981 */ /* 0x000ee2000c1e1900 */
[----:B------:R-:W-:Y:S01]  /*5410*/  LEA.HI.X.SX32 R185, R147, R185, 0x2, P0 ;  /* 0x000000b993b97211 */ /* 0x000fe200000f16ff */
[----:B------:R-:W-:Y:S01]  /*5420*/  FMUL.FTZ R202, R202, R4 ;  /* 0x00000004caca7220 */ /* 0x000fe20000410000 */
[----:B------:R-:W-:Y:S10]  /*5430*/  FSETP.GE.FTZ.AND P0, PT, R171, RZ, PT ;  /* 0x000000ffab00720b */ /* 0x000ff40003f16000 */
        /* <DEDUP_REMOVED lines=13> */
[----:B------:R-:W-:Y:S01]  /*5510*/  FADD.FTZ R20, -R146, R20 ;  /* 0x0000001492147221 */ /* 0x000fe20000010100 */
[C---:B------:R-:W-:Y:S01]  /*5520*/  HMMA.16816.F32 R32, R136.reuse, R134, R32 ;  /* 0x000000868820723c */ /* 0x040fe20000001820 */
[----:B------:R-:W1:Y:S02]  /*5530*/  LDSM.16.M88.4 R132, [R177+0x11000] ;  /* 0x01100000b184783b */ /* 0x000e640000000200 */
[----:B------:R-:W-:Y:S01]  /*5540*/  FADD.FTZ R23, -R144, R23 ;  /* 0x0000001790177221 */ /* 0x000fe20000010100 */
[----:B------:R-:W-:Y:S01]  /*5550*/  FSEL R20, R20, R146, P1 ;  /* 0x0000009214147208 */ /* 0x000fe20000800000 */
[----:B------:R-:W-:Y:S01]  /*5560*/  FADD.FTZ R22, -R144, R22 ;  /* 0x0000001690167221 */ /* 0x000fe20000010100 */
[----:B------:R-:W-:Y:S03]  /*5570*/  FSETP.GE.FTZ.AND P1, PT, R186, RZ, PT ;  /* 0x000000ffba00720b */ /* 0x000fe60003f36000 */
[----:B------:R-:W-:Y:S03]  /*5580*/  FMUL.FTZ R204, R204, R20 ;  /* 0x00000014cccc7220 */ /* 0x000fe60000410000 */
[----:B------:R-:W-:Y:S05]  /*5590*/  FADD.FTZ R20, -R146, R21 ;  /* 0x0000001592147221 */ /* 0x000fea0000010100 */
[----:B------:R-:W-:Y:S02]  /*55a0*/  FSEL R20, R20, R146, P4 ;  /* 0x0000009214147208 */ /* 0x000fe40002000000 */
[----:B------:R-:W-:Y:S03]  /*55b0*/  FSETP.GE.FTZ.AND P4, PT, R161, RZ, PT ;  /* 0x000000ffa100720b */ /* 0x000fe60003f96000 */
[----:B------:R-:W-:Y:S02]  /*55c0*/  FMUL.FTZ R205, R205, R20 ;  /* 0x00000014cdcd7220 */ /* 0x000fe40000410000 */
        /* <DEDUP_REMOVED lines=13> */
[C---:B------:R-:W-:Y:S01]  /*56a0*/  HMMA.16816.F32 R48, R136.reuse, R134, R48 ;  /* 0x000000868830723c */ /* 0x040fe20000001830 */
[----:B------:R-:W1:Y:S03]  /*56b0*/  LDSM.16.M88.4 R132, [R177+0x11800] ;  /* 0x01180000b184783b */ /* 0x000e660000000200 */
[C---:B------:R-:W-:Y:S02]  /*56c0*/  FADD.FTZ R4, -R146.reuse, R37 ;  /* 0x0000002592047221 */ /* 0x040fe40000010100 */
[----:B------:R-:W-:Y:S02]  /*56d0*/  FADD.FTZ R5, -R146, R36 ;  /* 0x0000002492057221 */ /* 0x000fe40000010100 */
[----:B------:R-:W-:Y:S01]  /*56e0*/  FADD.FTZ R39, -R144, R39 ;  /* 0x0000002790277221 */ /* 0x000fe20000010100 */
[-C--:B------:R-:W-:Y:S02]  /*56f0*/  FSEL R4, R4, R146.reuse, P0 ;  /* 0x0000009204047208 */ /* 0x080fe40000000000 */
[----:B------:R-:W-:Y:S01]  /*5700*/  FSETP.GE.FTZ.AND P0, PT, R152, RZ, PT ;  /* 0x000000ff9800720b */ /* 0x000fe20003f16000 */
[----:B------:R-:W-:Y:S01]  /*5710*/  FADD.FTZ R38, -R144, R38 ;  /* 0x0000002690267221 */ /* 0x000fe20000010100 */
[----:B------:R-:W-:Y:S01]  /*5720*/  FSEL R5, R5, R146, P1 ;  /* 0x0000009205057208 */ /* 0x000fe20000800000 */
[----:B------:R-:W-:Y:S01]  /*5730*/  FMUL.FTZ R171, R171, R4 ;  /* 0x00000004abab7220 */ /* 0x000fe20000410000 */
[----:B------:R-:W-:Y:S03]  /*5740*/  FSETP.GE.FTZ.AND P1, PT, R165, RZ, PT ;  /* 0x000000ffa500720b */ /* 0x000fe60003f36000 */
[----:B------:R-:W-:Y:S06]  /*5750*/  FMUL.FTZ R186, R186, R5 ;  /* 0x00000005baba7220 */ /* 0x000fec0000410000 */
        /* <DEDUP_REMOVED lines=16> */
[-C--:B------:R-:W-:Y:S02]  /*5860*/  FSEL R53, R53, R146.reuse, P1 ;  /* 0x0000009235357208 */ /* 0x080fe40000800000 */
[----:B------:R-:W-:Y:S04]  /*5870*/  FSETP.GE.FTZ.AND P1, PT, R154, RZ, PT ;  /* 0x000000ff9a00720b */ /* 0x000fe80003f36000 */
[----:B------:R-:W-:Y:S01]  /*5880*/  FSEL R52, R52, R146, P2 ;  /* 0x0000009234347208 */ /* 0x000fe20001000000 */
[----:B------:R-:W-:Y:S01]  /*5890*/  FMUL.FTZ R157, R157, R53 ;  /* 0x000000359d9d7220 */ /* 0x000fe20000410000 */
[----:B------:R-:W-:Y:S03]  /*58a0*/  FSETP.GE.FTZ.AND P2, PT, R153, RZ, PT ;  /* 0x000000ff9900720b */ /* 0x000fe60003f56000 */
[----:B------:R-:W-:Y:S07]  /*58b0*/  FMUL.FTZ R159, R159, R52 ;  /* 0x000000349f9f7220 */ /* 0x000fee0000410000 */
[----:B------:R-:W-:Y:S02]  /*58c0*/  FADD.FTZ R64, -R146, R64 ;  /* 0x0000004092407221 */ /* 0x000fe40000010100 */
[----:B------:R-:W-:Y:S03]  /*58d0*/  FADD.FTZ R5, -R144, R66 ;  /* 0x0000004290057221 */ /* 0x000fe60000010100 */
[----:B------:R-:W-:Y:S01]  /*58e0*/  FSEL R64, R64, R146, P1 ;  /* 0x0000009240407208 */ /* 0x000fe20000800000 */
[----:B------:R-:W-:Y:S01]  /*58f0*/  @P0 FADD.FTZ R146, -R146, R65 ;  /* 0x0000004192920221 */ /* 0x000fe20000010100 */
[----:B------:R-:W-:Y:S02]  /*5900*/  FSETP.GE.FTZ.AND P0, PT, R219, RZ, PT ;  /* 0x000000ffdb00720b */ /* 0x000fe40003f16000 */
[----:B------:R-:W-:Y:S01]  /*5910*/  FSETP.GE.FTZ.AND P1, PT, R220, RZ, PT ;  /* 0x000000ffdc00720b */ /* 0x000fe20003f36000 */
[----:B------:R-:W-:Y:S01]  /*5920*/  FMUL.FTZ R154, R154, R64 ;  /* 0x000000409a9a7220 */ /* 0x000fe20000410000 */
[----:B------:R-:W-:Y:S01]  /*5930*/  FSEL R7, R7, R144, P0 ;  /* 0x0000009007077208 */ /* 0x000fe20000000000 */
[----:B------:R-:W-:Y:S01]  /*5940*/  FMUL.FTZ R146, R152, R146 ;  /* 0x0000009298927220 */ /* 0x000fe20000410000 */
[----:B------:R-:W-:Y:S02]  /*5950*/  FSETP.GE.FTZ.AND P0, PT, R214, RZ, PT ;  /* 0x000000ffd600720b */ /* 0x000fe40003f16000 */
[-C--:B------:R-:W-:Y:S01]  /*5960*/  FSEL R6, R6, R144.reuse, P1 ;  /* 0x0000009006067208 */ /* 0x080fe20000800000 */
        /* <DEDUP_REMOVED lines=9> */
[----:B------:R-:W-:Y:S02]  /*5a00*/  FSETP.GE.FTZ.AND P1, PT, R210, RZ, PT ;  /* 0x000000ffd200720b */ /* 0x000fe40003f36000 */
[----:B------:R-:W-:Y:S01]  /*5a10*/  FSEL R23, R23, R144, P0 ;  /* 0x0000009017177208 */ /* 0x000fe20000000000 */
[----:B------:R-:W-:Y:S01]  /*5a20*/  FMUL.FTZ R64, R215, R18 ;  /* 0x00000012d7407220 */ /* 0x000fe20000410000 */
[----:B------:R-:W-:Y:S02]  /*5a30*/  FSETP.GE.FTZ.AND P0, PT, R194, RZ, PT ;  /* 0x000000ffc200720b */ /* 0x000fe40003f16000 */
        /* <DEDUP_REMOVED lines=11> */
[----:B------:R-:W-:Y:S01]  /*5af0*/  FSETP.GE.FTZ.AND P0, PT, R167, RZ, PT ;  /* 0x000000ffa700720b */ /* 0x000fe20003f16000 */
[----:B--2---:R-:W-:Y:S01]  /*5b00*/  FADD.FTZ R10, -R0, R10 ;  /* 0x0000000a000a7221 */ /* 0x004fe20000010100 */
[-C--:B------:R-:W-:Y:S01]  /*5b10*/  FSEL R38, R38, R144.reuse, P1 ;  /* 0x0000009026267208 */ /* 0x080fe20000800000 */
[C---:B------:R-:W-:Y:S01]  /*5b20*/  FADD.FTZ R26, -R0.reuse, R26 ;  /* 0x0000001a001a7221 */ /* 0x040fe20000010100 */
        /* <DEDUP_REMOVED lines=8> */
[----:B------:R-:W-:Y:S02]  /*5bb0*/  FSETP.GE.FTZ.AND P1, PT, R149, RZ, PT ;  /* 0x000000ff9500720b */ /* 0x000fe40003f36000 */
[----:B------:R-:W-:Y:S01]  /*5bc0*/  FSEL R6, R6, R144, P3 ;  /* 0x0000009006067208 */ /* 0x000fe20001800000 */
[----:B------:R-:W-:Y:S01]  /*5bd0*/  FMUL.FTZ R50, R169, R50 ;  /* 0x00000032a9327220 */ /* 0x000fe20000410000 */
[-C--:B------:R-:W-:Y:S02]  /*5be0*/  FSEL R5, R5, R144.reuse, P2 ;  /* 0x0000009005057208 */ /* 0x080fe40001000000 */
[----:B------:R-:W-:Y:S01]  /*5bf0*/  FSEL R7, R7, R144, P4 ;  /* 0x0000009007077208 */ /* 0x000fe20002000000 */
[----:B------:R-:W-:Y:S01]  /*5c00*/  FMUL.FTZ R160, R160, R6 ;  /* 0x00000006a0a07220 */ /* 0x000fe20000410000 */
[----:B------:R-:W-:Y:S01]  /*5c10*/  FSETP.GE.FTZ.AND P2, PT, R221, RZ, PT ;  /* 0x000000ffdd00720b */ /* 0x000fe20003f56000 */
[----:B------:R-:W-:Y:S01]  /*5c20*/  FMUL.FTZ R153, R153, R5 ;  /* 0x0000000599997220 */ /* 0x000fe20000410000 */
[----:B------:R-:W-:Y:S01]  /*5c30*/  FSETP.GE.FTZ.AND P3, PT, R222, RZ, PT ;  /* 0x000000ffde00720b */ /* 0x000fe20003f76000 */
[----:B------:R-:W-:Y:S01]  /*5c40*/  FMUL.FTZ R161, R161, R7 ;  /* 0x00000007a1a17220 */ /* 0x000fe20000410000 */
[----:B------:R-:W-:Y:S01]  /*5c50*/  FSETP.GE.FTZ.AND P4, PT, R224, RZ, PT ;  /* 0x000000ffe000720b */ /* 0x000fe20003f96000 */
[----:B------:R-:W-:Y:S01]  /*5c60*/  @P1 FADD.FTZ R144, -R144, R67 ;  /* 0x0000004390901221 */ /* 0x000fe20000010100 */
[----:B------:R-:W-:Y:S03]  /*5c70*/  FSETP.GE.FTZ.AND P1, PT, R216, RZ, PT ;  /* 0x000000ffd800720b */ /* 0x000fe60003f36000 */
[----:B------:R-:W-:Y:S02]  /*5c80*/  FMUL.FTZ R144, R149, R144 ;  /* 0x0000009095907220 */ /* 0x000fe40000410000 */
[C---:B---3--:R-:W-:Y:S02]  /*5c90*/  FADD.FTZ R4, -R2.reuse, R8 ;  /* 0x0000000802047221 */ /* 0x048fe40000010100 */
[C---:B------:R-:W-:Y:S02]  /*5ca0*/  FADD.FTZ R6, -R2.reuse, R13 ;  /* 0x0000000d02067221 */ /* 0x040fe40000010100 */
[----:B------:R-:W-:Y:S01]  /*5cb0*/  FADD.FTZ R5, -R2, R24 ;  /* 0x0000001802057221 */ /* 0x000fe20000010100 */
[-C--:B------:R-:W-:Y:S01]  /*5cc0*/  FSEL R4, R4, R2.reuse, P0 ;  /* 0x0000000204047208 */ /* 0x080fe20000000000 */
[C---:B------:R-:W-:Y:S01]  /*5cd0*/  FADD.FTZ R7, -R2.reuse, R12 ;  /* 0x0000000c02077221 */ /* 0x040fe20000010100 */
[----:B------:R-:W-:Y:S01]  /*5ce0*/  FSETP.GE.FTZ.AND P0, PT, R213, RZ, PT ;  /* 0x000000ffd500720b */ /* 0x000fe20003f16000 */
[----:B------:R-:W-:Y:S01]  /*5cf0*/  FADD.FTZ R8, -R2, R9 ;  /* 0x0000000902087221 */ /* 0x000fe20000010100 */
[----:B------:R-:W-:Y:S01]  /*5d00*/  FSEL R6, R6, R2, P2 ;  /* 0x0000000206067208 */ /* 0x000fe20001000000 */
[----:B------:R-:W-:Y:S01]  /*5d10*/  FMUL.FTZ R19, R223, R4 ;  /* 0x00000004df137220 */ /* 0x000fe20000410000 */
[-C--:B------:R-:W-:Y:S01]  /*5d20*/  FSEL R5, R5, R2.reuse, P1 ;  /* 0x0000000205057208 */ /* 0x080fe20000800000 */
        /* <DEDUP_REMOVED lines=9> */
[----:B------:R-:W-:Y:S01]  /*5dc0*/  FSETP.GE.FTZ.AND P1, PT, R192, RZ, PT ;  /* 0x000000ffc000720b */ /* 0x000fe20003f36000 */
[----:B------:R-:W-:Y:S01]  /*5dd0*/  FMUL.FTZ R48, R213, R4 ;  /* 0x00000004d5307220 */ /* 0x000fe20000410000 */
[-C--:B------:R-:W-:Y:S01]  /*5de0*/  FSEL R8, R8, R2.reuse, P4 ;  /* 0x0000000208087208 */ /* 0x080fe20002000000 */
[----:B------:R-:W-:Y:S01]  /*5df0*/  FADD.FTZ R4, -R2, R44 ;  /* 0x0000002c02047221 */ /* 0x000fe20000010100 */
[-C--:B------:R-:W-:Y:S01]  /*5e00*/  FSEL R6, R6, R2.reuse, P2 ;  /* 0x0000000206067208 */ /* 0x080fe20001000000 */
[----:B------:R-:W-:Y:S01]  /*5e10*/  FADD.FTZ R56, -R2, R56 ;  /* 0x0000003802387221 */ /* 0x000fe20000010100 */
[----:B------:R-:W-:Y:S01]  /*5e20*/  FSETP.GE.FTZ.AND P2, PT, R166, RZ, PT ;  /* 0x000000ffa600720b */ /* 0x000fe20003f56000 */
[----:B------:R-:W-:Y:S01]  /*5e30*/  FMUL.FTZ R18, R222, R7 ;  /* 0x00000007de127220 */ /* 0x000fe20000410000 */
[-C--:B------:R-:W-:Y:S01]  /*5e40*/  FSEL R4, R4, R2.reuse, P0 ;  /* 0x0000000204047208 */ /* 0x080fe20000000000 */
[C---:B------:R-:W-:Y:S01]  /*5e50*/  FADD.FTZ R7, -R2.reuse, R29 ;  /* 0x0000001d02077221 */ /* 0x040fe20000010100 */
[----:B------:R-:W-:Y:S01]  /*5e60*/  FSETP.GE.FTZ.AND P0, PT, R155, RZ, PT ;  /* 0x000000ff9b00720b */ /* 0x000fe20003f16000 */
[C---:B------:R-:W-:Y:S01]  /*5e70*/  FADD.FTZ R57, -R2.reuse, R57 ;  /* 0x0000003902397221 */ /* 0x040fe20000010100 */
        /* <DEDUP_REMOVED lines=58> */
[C---:B------:R-:W-:Y:S01]  /*6220*/  FSETP.GE.FTZ.AND P1, PT, R199.reuse, RZ, PT ;  /* 0x000000ffc700720b */ /* 0x040fe20003f36000 */
        /* <DEDUP_REMOVED lines=58> */
.L_x_2017:
        /* <DEDUP_REMOVED lines=190> */
.L_x_2018:
[----:B------:R-:W-:Y:S01]  /*71b0*/  LDSM.16.M88.4 R32, [R174+0x14000] ;  /* 0x01400000ae20783b */ /* 0x000fe20000000200 */
[----:B------:R-:W-:Y:S01]  /*71c0*/  IMAD.IADD R144, R173, 0x1, R148 ;  /* 0x00000001ad907824 */ /* 0x000fe200078e0294 */
[----:B------:R-:W-:Y:S01]  /*71d0*/  ULOP3.LUT UR6, UR44, 0x1, URZ, 0xc0, !UPT ;  /* 0x000000012c067892 */ /* 0x000fe2000f8ec03f */
[----:B------:R-:W-:Y:S01]  /*71e0*/  IMAD.MOV.U32 R146, RZ, RZ, c[0x0][0x22c] ;  /* 0x00008b00ff927624 */ /* 0x000fe200078e00ff */
[----:B------:R-:W-:Y:S01]  /*71f0*/  @UP2 UIADD3 UR7, UP1, UR40, -0x200, URZ ;  /* 0xfffffe0028072890 */ /* 0x000fe2000ff3e03f */
[----:B------:R-:W2:Y:S01]  /*7200*/  LDSM.16.MT88.4 R16, [R0+0xc000] ;  /* 0x00c000000010783b */ /* 0x000ea20000004200 */
[----:B------:R-:W-:Y:S01]  /*7210*/  IMAD.MOV.U32 R147, RZ, RZ, 0x4 ;  /* 0x00000004ff937424 */ /* 0x000fe200078e00ff */
[----:B------:R-:W-:Y:S01]  /*7220*/  UISETP.NE.U32.AND UP0, UPT, UR6, 0x1, UPT ;  /* 0x000000010600788c */ /* 0x000fe2000bf05070 */
[----:B------:R-:W-:Y:S01]  /*7230*/  IMAD R146, R146, c[0x0][0x1c0], RZ ;  /* 0x0000700092927a24 */ /* 0x000fe200078e02ff */
[----:B------:R-:W-:Y:S01]  /*7240*/  UIADD3 UR8, UR44, -0x1, URZ ;  /* 0xffffffff2c087890 */ /* 0x000fe2000fffe03f */
[----:B------:R-:W3:Y:S01]  /*7250*/  LDSM.16.M88.4 R28, [R174+0x16000] ;  /* 0x01600000ae1c783b */ /* 0x000ee20000000200 */
[----:B------:R-:W-:Y:S01]  /*7260*/  IMAD.MOV.U32 R149, RZ, RZ, c[0x0][0x22c] ;  /* 0x00008b00ff957624 */ /* 0x000fe200078e00ff */
[----:B------:R-:W-:Y:S01]  /*7270*/  @UP2 UIADD3.X UR6, UR41, -0x1, URZ, UP1, !UPT ;  /* 0xffffffff29062890 */ /* 0x000fe20008ffe43f */
[----:B------:R-:W-:Y:S02]  /*7280*/  IMAD.SHL.U32 R146, R146, 0x8, RZ ;  /* 0x0000000892927824 */ /* 0x000fe400078e00ff */
[----:B------:R-:W4:Y:S01]  /*7290*/  LDSM.16.MT88.4 R36, [R2+0xc000] ;  /* 0x00c000000224783b */ /* 0x000f220000004200 */
[----:B------:R-:W-:Y:S02]  /*72a0*/  IMAD R149, R149, c[0x0][0x1c0], RZ ;  /* 0x0000700095957a24 */ /* 0x000fe400078e02ff */
[----:B------:R-:W-:Y:S02]  /*72b0*/  IMAD.MOV.U32 R150, RZ, RZ, c[0x0][0x22c] ;  /* 0x00008b00ff967624 */ /* 0x000fe400078e00ff */
[----:B------:R-:W-:Y:S01]  /*72c0*/  LDSM.16.M88.4 R40, [R148+0x14000] ;  /* 0x014000009428783b */ /* 0x000fe20000000200 */
[----:B------:R-:W-:Y:S02]  /*72d0*/  IMAD.SHL.U32 R149, R149, 0x10, RZ ;  /* 0x0000001095957824 */ /* 0x000fe400078e00ff */
[----:B------:R-:W-:Y:S02]  /*72e0*/  IMAD R150, R150, c[0x0][0x1c0], RZ ;  /* 0x0000700096967a24 */ /* 0x000fe400078e02ff */
[----:B------:R-:W1:Y:S01]  /*72f0*/  LDSM.16.MT88.4 R44, [R0+0xc800] ;  /* 0x00c80000002c783b */ /* 0x000e620000004200 */
[----:B------:R-:W-:Y:S02]  /*7300*/  IMAD.MOV.U32 R151, RZ, RZ, c[0x0][0x22c] ;  /* 0x00008b00ff977624 */ /* 0x000fe400078e00ff */
[----:B------:R-:W-:Y:S02]  /*7310*/  IMAD.SHL.U32 R150, R150, 0x20, RZ ;  /* 0x0000002096967824 */ /* 0x000fe400078e00ff */
[----:B------:R-:W1:Y:S01]  /*7320*/  LDSM.16.M88.4 R48, [R148+0x16000] ;  /* 0x016000009430783b */ /* 0x000e620000000200 */
[----:B------:R-:W-:Y:S04]  /*7330*/  IMAD R151, R151, c[0x0][0x1c0], RZ ;  /* 0x0000700097977a24 */ /* 0x000fe800078e02ff */
[----:B------:R-:W1:Y:S01]  /*7340*/  LDSM.16.MT88.4 R52, [R2+0xc800] ;  /* 0x00c800000234783b */ /* 0x000e620000004200 */
[----:B------:R-:W-:Y:S04]  /*7350*/  IMAD R151, R151, 0x30, RZ ;  /* 0x0000003097977824 */ /* 0x000fe800078e02ff */
        /* <DEDUP_REMOVED lines=89> */
[CC--:B------:R-:W-:Y:S01]  /*78f0*/  LEA R38, P1, R146.reuse, R184.reuse, 0x2 ;  /* 0x000000b892267211 */ /* 0x0c0fe200078210ff */
[-C--:B----4-:R-:W-:Y:S05]  /*7900*/  HMMA.16816.F32 R4, R40, R52.reuse, R4 ;  /* 0x000000342804723c */ /* 0x090fea0000001804 */
[----:B------:R-:W-:Y:S02]  /*7910*/  LEA.HI.X.SX32 R39, R146, R185, 0x2, P1 ;  /* 0x000000b992277211 */ /* 0x000fe400008f16ff */
[----:B------:R-:W-:Y:S01]  /*7920*/  @P0 IADD3 R36, R250, -0x80, RZ ;  /* 0xffffff80fa240810 */ /* 0x000fe20007ffe0ff */
[C---:B-1----:R-:W-:Y:S04]  /*7930*/  HMMA.16816.F32 R8, R56.reuse, R52, R8 ;  /* 0x000000343808723c */ /* 0x042fe80000001808 */
[----:B------:R-:W-:Y:S01]  /*7940*/  @P0 IMAD.WIDE R36, R36, R147, UR40 ;  /* 0x0000002824240e25 */ /* 0x000fe2000f8e0293 */
[----:B------:R-:W-:Y:S02]  /*7950*/  @UP2 UMOV UR40, UR7 ;  /* 0x0000000700282c82 */ /* 0x000fe40008000000 */
[----:B------:R-:W-:Y:S01]  /*7960*/  @UP2 UMOV UR41, UR6 ;  /* 0x0000000600292c82 */ /* 0x000fe20008000000 */
[-C--:B------:R-:W-:Y:S01]  /*7970*/  HMMA.16816.F32 R12, R56, R54.reuse, R12 ;  /* 0x00000036380c723c */ /* 0x080fe2000000180c */
[----:B------:R1:W5:Y:S03]  /*7980*/  @P0 LDG.E R249, [R36.64] ;  /* 0x0000002224f90981 */ /* 0x000366000c1e1900 */
[----:B------:R-:W-:Y:S02]  /*7990*/  IMAD.MOV.U32 R147, RZ, RZ, c[0x0][0x22c] ;  /* 0x00008b00ff937624 */ /* 0x000fe400078e00ff */
[----:B------:R1:W5:Y:S02]  /*79a0*/  @P0 LDG.E R248, [R36.64+0x20] ;  /* 0x0000202224f80981 */ /* 0x000364000c1e1900 */
[C---:B------:R-:W-:Y:S03]  /*79b0*/  HMMA.16816.F32 R16, R40.reuse, R54, R16 ;  /* 0x000000362810723c */ /* 0x040fe60000001810 */
[----:B------:R1:W5:Y:S01]  /*79c0*/  @P0 LDG.E R247, [R36.64+0x100] ;  /* 0x0001002224f70981 */ /* 0x000362000c1e1900 */
[----:B------:R-:W-:Y:S04]  /*79d0*/  IMAD R147, R147, c[0x0][0x1c0], RZ ;  /* 0x0000700093937a24 */ /* 0x000fe800078e02ff */
[-C--:B------:R-:W-:Y:S01]  /*79e0*/  HMMA.16816.F32 R20, R40, R60.reuse, R20 ;  /* 0x0000003c2814723c */ /* 0x080fe20000001814 */
[----:B------:R1:W5:Y:S03]  /*79f0*/  @P0 LDG.E R246, [R36.64+0x120] ;  /* 0x0001202224f60981 */ /* 0x000366000c1e1900 */
[-C--:B------:R-:W-:Y:S01]  /*7a00*/  LEA R44, P0, R149, R184.reuse, 0x2 ;  /* 0x000000b8952c7211 */ /* 0x080fe200078010ff */
[----:B------:R-:W-:Y:S01]  /*7a10*/  IMAD R147, R147, 0x18, RZ ;  /* 0x0000001893937824 */ /* 0x000fe200078e02ff */
[----:B------:R2:W-:Y:S02]  /*7a20*/  RED.E.ADD.F32.FTZ.RN.STRONG.GPU [R184.64], R4 ;  /* 0x00000004b800798e */ /* 0x0005e4000c10e7a2 */
[C---:B------:R-:W-:Y:S03]  /*7a30*/  HMMA.16816.F32 R24, R56.reuse, R60, R24 ;  /* 0x0000003c3818723c */ /* 0x040fe60000001818 */
[----:B------:R3:W-:Y:S01]  /*7a40*/  RED.E.ADD.F32.FTZ.RN.STRONG.GPU [R38.64], R5 ;  /* 0x000000052600798e */ /* 0x0007e2000c10e7a2 */
[-C--:B------:R-:W-:Y:S04]  /*7a50*/  LEA.HI.X.SX32 R45, R149, R185.reuse, 0x2, P0 ;  /* 0x000000b9952d7211 */ /* 0x080fe800000f16ff */
[-C--:B------:R-:W-:Y:S01]  /*7a60*/  HMMA.16816.F32 R28, R56, R62.reuse, R28 ;  /* 0x0000003e381c723c */ /* 0x080fe2000000181c */
[----:B------:R4:W-:Y:S07]  /*7a70*/  RED.E.ADD.F32.FTZ.RN.STRONG.GPU [R44.64], R6 ;  /* 0x000000062c00798e */ /* 0x0009ee000c10e7a2 */
[----:B------:R-:W-:Y:S07]  /*7a80*/  HMMA.16816.F32 R32, R40, R62, R32 ;  /* 0x0000003e2820723c */ /* 0x000fee0000001820 */
[CC--:B------:R-:W-:Y:S01]  /*7a90*/  LEA R40, P1, R147.reuse, R184.reuse, 0x2 ;  /* 0x000000b893287211 */ /* 0x0c0fe200078210ff */
[----:B------:R-:W-:Y:S01]  /*7aa0*/  IMAD.MOV.U32 R42, RZ, RZ, c[0x0][0x22c] ;  /* 0x00008b00ff2a7624 */ /* 0x000fe200078e00ff */
[CC--:B--2---:R-:W-:Y:S03]  /*7ab0*/  LEA R4, P0, R150.reuse, R184.reuse, 0x2 ;  /* 0x000000b896047211 */ /* 0x0c4fe600078010ff */
[-C--:B------:R-:W-:Y:S01]  /*7ac0*/  LEA.HI.X.SX32 R41, R147, R185.reuse, 0x2, P1 ;  /* 0x000000b993297211 */ /* 0x080fe200008f16ff */
[----:B------:R-:W-:Y:S01]  /*7ad0*/  IMAD.MOV.U32 R147, RZ, RZ, c[0x0][0x22c] ;  /* 0x00008b00ff937624 */ /* 0x000fe200078e00ff */
[-C--:B---3--:R-:W-:Y:S01]  /*7ae0*/  LEA.HI.X.SX32 R5, R150, R185.reuse, 0x2, P0 ;  /* 0x000000b996057211 */ /* 0x088fe200000f16ff */
[----:B------:R-:W-:Y:S02]  /*7af0*/  IMAD.MOV.U32 R150, RZ, RZ, c[0x0][0x22c] ;  /* 0x00008b00ff967624 */ /* 0x000fe400078e00ff */
[----:B------:R2:W-:Y:S01]  /*7b00*/  RED.E.ADD.F32.FTZ.RN.STRONG.GPU [R40.64], R7 ;  /* 0x000000072800798e */ /* 0x0005e2000c10e7a2 */
[----:B------:R-:W-:Y:S01]  /*7b10*/  IMAD R147, R147, c[0x0][0x1c0], RZ ;  /* 0x0000700093937a24 */ /* 0x000fe200078e02ff */
[-C--:B----4-:R-:W-:Y:S01]  /*7b20*/  LEA R6, P0, R151, R184.reuse, 0x2 ;  /* 0x000000b897067211 */ /* 0x090fe200078010ff */
[----:B------:R-:W-:Y:S02]  /*7b30*/  IMAD R150, R150, c[0x0][0x1c0], RZ ;  /* 0x0000700096967a24 */ /* 0x000fe400078e02ff */
[----:B------:R3:W-:Y:S01]  /*7b40*/  RED.E.ADD.F32.FTZ.RN.STRONG.GPU [R4.64], R8 ;  /* 0x000000080400798e */ /* 0x0007e2000c10e7a2 */
[----:B------:R-:W-:Y:S02]  /*7b50*/  IMAD R147, R147, 0x28, RZ ;  /* 0x0000002893937824 */ /* 0x000fe400078e02ff */
[----:B------:R-:W-:Y:S02]  /*7b60*/  IMAD R150, R150, 0x38, RZ ;  /* 0x0000003896967824 */ /* 0x000fe400078e02ff */
[----:B------:R-:W-:Y:S01]  /*7b70*/  IMAD R42, R42, c[0x0][0x1c0], RZ ;  /* 0x000070002a2a7a24 */ /* 0x000fe200078e02ff */
[CC--:B-1----:R-:W-:Y:S03]  /*7b80*/  LEA R36, P1, R147.reuse, R184.reuse, 0x2 ;  /* 0x000000b893247211 */ /* 0x0c2fe600078210ff */
[----:B------:R-:W-:Y:S01]  /*7b90*/  IMAD R42, R42, 0x68, RZ ;  /* 0x000000682a2a7824 */ /* 0x000fe200078e02ff */
[-C--:B------:R-:W-:Y:S01]  /*7ba0*/  LEA.HI.X.SX32 R37, R147, R185.reuse, 0x2, P1 ;  /* 0x000000b993257211 */ /* 0x080fe200008f16ff */
[----:B------:R-:W-:Y:S04]  /*7bb0*/  IMAD.MOV.U32 R147, RZ, RZ, c[0x0][0x22c] ;  /* 0x00008b00ff937624 */ /* 0x000fe800078e00ff */
[----:B------:R1:W-:Y:S01]  /*7bc0*/  RED.E.ADD.F32.FTZ.RN.STRONG.GPU [R36.64], R9 ;  /* 0x000000092400798e */ /* 0x0003e2000c10e7a2 */
[----:B------:R-:W-:Y:S04]  /*7bd0*/  IMAD R147, R147, c[0x0][0x1c0], RZ ;  /* 0x0000700093937a24 */ /* 0x000fe800078e02ff */
[----:B------:R-:W-:Y:S01]  /*7be0*/  IMAD.SHL.U32 R147, R147, 0x40, RZ ;  /* 0x0000004093937824 */ /* 0x000fe200078e00ff */
[-C--:B--2---:R-:W-:Y:S02]  /*7bf0*/  LEA.HI.X.SX32 R7, R151, R185.reuse, 0x2, P0 ;  /* 0x000000b997077211 */ /* 0x084fe400000f16ff */
[----:B------:R-:W-:Y:S03]  /*7c00*/  IADD3 R41, R149, 0x20, RZ ;  /* 0x0000002095297810 */ /* 0x000fe60007ffe0ff */
[----:B------:R2:W-:Y:S01]  /*7c10*/  RED.E.ADD.F32.FTZ.RN.STRONG.GPU [R6.64], R10 ;  /* 0x0000000a0600798e */ /* 0x0005e2000c10e7a2 */
[CC--:B---3--:R-:W-:Y:S02]  /*7c20*/  LEA R4, P1, R150.reuse, R184.reuse, 0x2 ;  /* 0x000000b896047211 */ /* 0x0c8fe400078210ff */
[CC--:B------:R-:W-:Y:S02]  /*7c30*/  LEA R8, P0, R147.reuse, R184.reuse, 0x2 ;  /* 0x000000b893087211 */ /* 0x0c0fe400078010ff */
[-C--:B------:R-:W-:Y:S01]  /*7c40*/  LEA.HI.X.SX32 R5, R150, R185.reuse, 0x2, P1 ;  /* 0x000000b996057211 */ /* 0x080fe200008f16ff */
[----:B------:R-:W-:Y:S04]  /*7c50*/  IMAD.MOV.U32 R150, RZ, RZ, c[0x0][0x22c] ;  /* 0x00008b00ff967624 */ /* 0x000fe800078e00ff */
[----:B------:R3:W-:Y:S01]  /*7c60*/  RED.E.ADD.F32.FTZ.RN.STRONG.GPU [R4.64], R11 ;  /* 0x0000000b0400798e */ /* 0x0007e2000c10e7a2 */
[----:B------:R-:W-:Y:S01]  /*7c70*/  IMAD R150, R150, c[0x0][0x1c0], RZ ;  /* 0x0000700096967a24 */ /* 0x000fe200078e02ff */
[-C--:B-1----:R-:W-:Y:S03]  /*7c80*/  LEA.HI.X.SX32 R9, R147, R185.reuse, 0x2, P0 ;  /* 0x000000b993097211 */ /* 0x082fe600000f16ff */
[----:B------:R-:W4:Y:S01]  /*7c90*/  LDL R37, [R1+0x18] ;  /* 0x0000180001257983 */ /* 0x000f220000100800 */
[----:B------:R-:W-:Y:S02]  /*7ca0*/  IMAD.MOV.U32 R147, RZ, RZ, c[0x0][0x22c] ;  /* 0x00008b00ff937624 */ /* 0x000fe400078e00ff */
[----:B------:R-:W-:Y:S02]  /*7cb0*/  IMAD.SHL.U32 R150, R150, 0x10, RZ ;  /* 0x0000001096967824 */ /* 0x000fe400078e00ff */
[----:B------:R1:W-:Y:S01]  /*7cc0*/  RED.E.ADD.F32.FTZ.RN.STRONG.GPU [R8.64], R16 ;  /* 0x000000100800798e */ /* 0x0003e2000c10e7a2 */
[----:B------:R-:W-:Y:S02]  /*7cd0*/  IMAD R147, R147, c[0x0][0x1c0], RZ ;  /* 0x0000700093937a24 */ /* 0x000fe400078e02ff */
[----:B------:R-:W-:Y:S02]  /*7ce0*/  IADD3 R40, R150, 0x20, RZ ;  /* 0x0000002096287810 */ /* 0x000fe40007ffe0ff */
[----:B------:R-:W4:Y:S01]  /*7cf0*/  LDL R36, [R1+0x14] ;  /* 0x0000140001247983 */ /* 0x000f220000100800 */
[CC--:B--2---:R-:W-:Y:S01]  /*7d00*/  LEA R6, P1, R0.reuse, R184.reuse, 0x2 ;  /* 0x000000b800067211 */ /* 0x0c4fe200078210ff */
[----:B------:R-:W-:Y:S03]  /*7d10*/  IMAD.SHL.U32 R147, R147, 0x8, RZ ;  /* 0x0000000893937824 */ /* 0x000fe600078e00ff */
[-C--:B------:R-:W-:Y:S01]  /*7d20*/  LEA.HI.X.SX32 R7, R0, R185.reuse, 0x2, P1 ;  /* 0x000000b900077211 */ /* 0x080fe200008f16ff */
[----:B------:R-:W-:Y:S02]  /*7d30*/  IMAD.MOV.U32 R0, RZ, RZ, c[0x0][0x22c] ;  /* 0x00008b00ff007624 */ /* 0x000fe400078e00ff */
[C---:B------:R-:W-:Y:S02]  /*7d40*/  IMAD.IADD R41, R147.reuse, 0x1, R41 ;  /* 0x0000000193297824 */ /* 0x040fe400078e0229 */
[----:B------:R2:W-:Y:S01]  /*7d50*/  RED.E.ADD.F32.FTZ.RN.STRONG.GPU [R6.64], R17 ;  /* 0x000000110600798e */ /* 0x0005e2000c10e7a2 */
[----:B------:R-:W-:Y:S01]  /*7d60*/  IMAD R0, R0, c[0x0][0x1c0], RZ ;  /* 0x0000700000007a24 */ /* 0x000fe200078e02ff */
[-C--:B---3--:R-:W-:Y:S01]  /*7d70*/  LEA R4, P0, R2, R184.reuse, 0x2 ;  /* 0x000000b802047211 */ /* 0x088fe200078010ff */
[----:B------:R-:W-:Y:S02]  /*7d80*/  IMAD.IADD R41, R147, 0x1, R41 ;  /* 0x0000000193297824 */ /* 0x000fe400078e0229 */
[----:B------:R-:W-:Y:S01]  /*7d90*/  IMAD R0, R0, 0x58, RZ ;  /* 0x0000005800007824 */ /* 0x000fe200078e02ff */
[-C--:B------:R-:W-:Y:S01]  /*7da0*/  LEA.HI.X.SX32 R5, R2, R185.reuse, 0x2, P0 ;  /* 0x000000b902057211 */ /* 0x080fe200000f16ff */
[----:B------:R-:W-:Y:S01]  /*7db0*/  IMAD.MOV.U32 R2, RZ, RZ, c[0x0][0x22c] ;  /* 0x00008b00ff027624 */ /* 0x000fe200078e00ff */
[-C--:B------:R-:W-:Y:S03]  /*7dc0*/  LEA R10, P0, R46, R184.reuse, 0x2 ;  /* 0x000000b82e0a7211 */ /* 0x080fe600078010ff */
[----:B------:R3:W-:Y:S01]  /*7dd0*/  RED.E.ADD.F32.FTZ.RN.STRONG.GPU [R4.64], R18 ;  /* 0x000000120400798e */ /* 0x0007e2000c10e7a2 */
[-C--:B-1----:R-:W-:Y:S01]  /*7de0*/  LEA R16, P1, R0, R184.reuse, 0x2 ;  /* 0x000000b800107211 */ /* 0x082fe200078210ff */
[----:B------:R-:W-:Y:S01]  /*7df0*/  IMAD R2, R2, c[0x0][0x1c0], RZ ;  /* 0x0000700002027a24 */ /* 0x000fe200078e02ff */
[-C--:B------:R-:W-:Y:S02]  /*7e00*/  LEA.HI.X.SX32 R11, R46, R185.reuse, 0x2, P0 ;  /* 0x000000b92e0b7211 */ /* 0x080fe400000f16ff */
[-C--:B------:R-:W-:Y:S01]  /*7e10*/  LEA R8, P2, R42, R184.reuse, 0x2 ;  /* 0x000000b82a087211 */ /* 0x080fe200078410ff */
[----:B------:R-:W-:Y:S03]  /*7e20*/  IMAD R2, R2, 0x70, RZ ;  /* 0x0000007002027824 */ /* 0x000fe600078e02ff */
[-C--:B------:R-:W-:Y:S02]  /*7e30*/  LEA.HI.X.SX32 R9, R42, R185.reuse, 0x2, P2 ;  /* 0x000000b92a097211 */ /* 0x080fe400010f16ff */
[----:B------:R-:W-:Y:S02]  /*7e40*/  IADD3 R42, R149, 0x20, RZ ;  /* 0x00000020952a7810 */ /* 0x000fe40007ffe0ff */
[-C--:B--2---:R-:W-:Y:S01]  /*7e50*/  LEA.HI.X.SX32 R17, R0, R185.reuse, 0x2, P1 ;  /* 0x000000b900117211 */ /* 0x084fe200008f16ff */
[----:B------:R-:W-:Y:S01]  /*7e60*/  IMAD.MOV.U32 R0, RZ, RZ, c[0x0][0x22c] ;  /* 0x00008b00ff007624 */ /* 0x000fe200078e00ff */
[-C--:B------:R-:W-:Y:S01]  /*7e70*/  LEA R6, P1, R2, R184.reuse, 0x2 ;  /* 0x000000b802067211 */ /* 0x080fe200078210ff */
[----:B------:R-:W-:Y:S02]  /*7e80*/  IMAD.IADD R42, R147, 0x1, R42 ;  /* 0x00000001932a7824 */ /* 0x000fe400078e022a */
[----:B------:R1:W-:Y:S01]  /*7e90*/  RED.E.ADD.F32.FTZ.RN.STRONG.GPU [R16.64], R19 ;  /* 0x000000131000798e */ /* 0x0003e2000c10e7a2 */
[----:B------:R-:W-:Y:S01]  /*7ea0*/  IMAD R0, R0, c[0x0][0x1c0], RZ ;  /* 0x0000700000007a24 */ /* 0x000fe200078e02ff */
[-C--:B------:R-:W-:Y:S03]  /*7eb0*/  LEA.HI.X.SX32 R7, R2, R185.reuse, 0x2, P1 ;  /* 0x000000b902077211 */ /* 0x080fe600008f16ff */
[----:B------:R-:W-:Y:S01]  /*7ec0*/  IMAD R0, R0, 0x78, RZ ;  /* 0x0000007800007824 */ /* 0x000fe200078e02ff */
[----:B---3--:R-:W2:Y:S04]  /*7ed0*/  LDL R18, [R1+0x10] ;  /* 0x0000100001127983 */ /* 0x008ea80000100800 */
[CC--:B------:R-:W-:Y:S01]  /*7ee0*/  LEA R4, P0, R0.reuse, R184.reuse, 0x2 ;  /* 0x000000b800047211 */ /* 0x0c0fe200078010ff */
[----:B------:R-:W3:Y:S03]  /*7ef0*/  LDL R2, [R1] ;  /* 0x0000000001027983 */ /* 0x000ee60000100800 */
[-C--:B------:R-:W-:Y:S02]  /*7f00*/  LEA.HI.X.SX32 R5, R0, R185.reuse, 0x2, P0 ;  /* 0x000000b900057211 */ /* 0x080fe400000f16ff */
[----:B------:R-:W3:Y:S05]  /*7f10*/  LDL R0, [R1+0x4] ;  /* 0x0000040001007983 */ /* 0x000eea0000100800 */
[----:B------:R-:W-:Y:S05]  /*7f20*/  RED.E.ADD.F32.FTZ.RN.STRONG.GPU [R10.64], R12 ;  /* 0x0000000c0a00798e */ /* 0x000fea000c10e7a2 */
[----:B------:R1:W-:Y:S05]  /*7f30*/  RED.E.ADD.F32.FTZ.RN.STRONG.GPU [R8.64], R13 ;  /* 0x0000000d0800798e */ /* 0x0003ea000c10e7a2 */
[----:B-1----:R-:W3:Y:S05]  /*7f40*/  LDL R17, [R1+0xc] ;  /* 0x00000c0001117983 */ /* 0x002eea0000100800 */
[----:B------:R-:W3:Y:S05]  /*7f50*/  LDL R16, [R1+0x8] ;  /* 0x0000080001107983 */ /* 0x000eea0000100800 */
[----:B------:R1:W-:Y:S05]  /*7f60*/  RED.E.ADD.F32.FTZ.RN.STRONG.GPU [R6.64], R14 ;  /* 0x0000000e0600798e */ /* 0x0003ea000c10e7a2 */
[----:B------:R1:W-:Y:S05]  /*7f70*/  RED.E.ADD.F32.FTZ.RN.STRONG.GPU [R4.64], R15 ;  /* 0x0000000f0400798e */ /* 0x0003ea000c10e7a2 */
[----:B------:R-:W-:Y:S01]  /*7f80*/  RED.E.ADD.F32.FTZ.RN.STRONG.GPU [R184.64+0x80], R20 ;  /* 0x00008014b800798e */ /* 0x000fe2000c10e7a2 */
[CC--:B------:R-:W-:Y:S04]  /*7f90*/  LEA R8, P1, R40.reuse, R184.reuse, 0x2 ;  /* 0x000000b828087211 */ /* 0x0c0fe800078210ff */
[----:B------:R-:W-:Y:S01]  /*7fa0*/  RED.E.ADD.F32.FTZ.RN.STRONG.GPU [R38.64+0x80], R21 ;  /* 0x000080152600798e */ /* 0x000fe2000c10e7a2 */
[-C--:B------:R-:W-:Y:S02]  /*7fb0*/  LEA.HI.X.SX32 R9, R40, R185.reuse, 0x2, P1 ;  /* 0x000000b928097211 */ /* 0x080fe400008f16ff */
[----:B------:R-:W-:Y:S03]  /*7fc0*/  IADD3 R40, R149, 0x20, RZ ;  /* 0x0000002095287810 */ /* 0x000fe60007ffe0ff */
[----:B------:R1:W-:Y:S02]  /*7fd0*/  RED.E.ADD.F32.FTZ.RN.STRONG.GPU [R8.64], R22 ;  /* 0x000000160800798e */ /* 0x0003e4000c10e7a2 */
[C---:B------:R-:W-:Y:S01]  /*7fe0*/  IMAD.IADD R40, R147.reuse, 0x1, R40 ;  /* 0x0000000193287824 */ /* 0x040fe200078e0228 */
[CC--:B-1----:R-:W-:Y:S03]  /*7ff0*/  LEA R6, P0, R42.reuse, R184.reuse, 0x2 ;  /* 0x000000b82a067211 */ /* 0x0c2fe600078010ff */
[C---:B------:R-:W-:Y:S01]  /*8000*/  IMAD.IADD R40, R147.reuse, 0x1, R40 ;  /* 0x0000000193287824 */ /* 0x040fe200078e0228 */
[-C--:B------:R-:W-:Y:S03]  /*8010*/  LEA.HI.X.SX32 R7, R42, R185.reuse, 0x2, P0 ;  /* 0x000000b92a077211 */ /* 0x080fe600000f16ff */
[----:B------:R-:W-:Y:S01]  /*8020*/  IMAD.IADD R40, R147, 0x1, R40 ;  /* 0x0000000193287824 */ /* 0x000fe200078e0228 */
[CC--:B------:R-:W-:Y:S01]  /*8030*/  LEA R4, P1, R41.reuse, R184.reuse, 0x2 ;  /* 0x000000b829047211 */ /* 0x0c0fe200078210ff */
[----:B------:R4:W-:Y:S03]  /*8040*/  RED.E.ADD.F32.FTZ.RN.STRONG.GPU [R6.64], R23 ;  /* 0x000000170600798e */ /* 0x0009e6000c10e7a2 */
[-C--:B------:R-:W-:Y:S02]  /*8050*/  LEA.HI.X.SX32 R5, R41, R185.reuse, 0x2, P1 ;  /* 0x000000b929057211 */ /* 0x080fe400008f16ff */
[----:B------:R-:W-:Y:S05]  /*8060*/  LDSM.16.MT88.4 R20, [R3+0x14800] ;  /* 0x014800000314783b */ /* 0x000fea0000004200 */
[----:B------:R1:W-:Y:S01]  /*8070*/  RED.E.ADD.F32.FTZ.RN.STRONG.GPU [R4.64], R24 ;  /* 0x000000180400798e */ /* 0x0003e2000c10e7a2 */
[CC--:B------:R-:W-:Y:S04]  /*8080*/  LEA R8, P0, R40.reuse, R184.reuse, 0x2 ;  /* 0x000000b828087211 */ /* 0x0c0fe800078010ff */
[-C--:B------:R-:W-:Y:S05]  /*8090*/  LEA.HI.X.SX32 R9, R40, R185.reuse, 0x2, P0 ;  /* 0x000000b928097211 */ /* 0x080fea00000f16ff */
[----:B------:R2:W-:Y:S01]  /*80a0*/  RED.E.ADD.F32.FTZ.RN.STRONG.GPU [R8.64], R25 ;  /* 0x000000190800798e */ /* 0x0005e2000c10e7a2 */
[CC--:B----4-:R-:W-:Y:S04]  /*80b0*/  LEA R6, P1, R37.reuse, R184.reuse, 0x2 ;  /* 0x000000b825067211 */ /* 0x0d0fe800078210ff */
[-C--:B------:R-:W-:Y:S05]  /*80c0*/  LEA.HI.X.SX32 R7, R37, R185.reuse, 0x2, P1 ;  /* 0x000000b925077211 */ /* 0x080fea00008f16ff */
[----:B------:R4:W-:Y:S01]  /*80d0*/  RED.E.ADD.F32.FTZ.RN.STRONG.GPU [R6.64], R26 ;  /* 0x0000001a0600798e */ /* 0x0009e2000c10e7a2 */
[CC--:B-1----:R-:W-:Y:S04]  /*80e0*/  LEA R4, P0, R36.reuse, R184.reuse, 0x2 ;  /* 0x000000b824047211 */ /* 0x0c2fe800078010ff */
[-C--:B------:R-:W-:Y:S02]  /*80f0*/  LEA.HI.X.SX32 R5, R36, R185.reuse, 0x2, P0 ;  /* 0x000000b924057211 */ /* 0x080fe400000f16ff */
[----:B------:R-:W-:Y:S05]  /*8100*/  LDSM.16.MT88.4 R36, [R3+0x19000] ;  /* 0x019000000324783b */ /* 0x000fea0000004200 */
[----:B------:R1:W-:Y:S05]  /*8110*/  RED.E.ADD.F32.FTZ.RN.STRONG.GPU [R4.64], R27 ;  /* 0x0000001b0400798e */ /* 0x0003ea000c10e7a2 */
[----:B------:R-:W-:Y:S01]  /*8120*/  LDSM.16.MT88.4 R24, [R172+0x800] ;  /* 0x00080000ac18783b */ /* 0x000fe20000004200 */
[CC--:B--2---:R-:W-:Y:S04]  /*8130*/  LEA R8, P1, R18.reuse, R184.reuse, 0x2 ;  /* 0x000000b812087211 */ /* 0x0c4fe800078210ff */
[-C--:B------:R-:W-:Y:S02]  /*8140*/  LEA.HI.X.SX32 R9, R18, R185.reuse, 0x2, P1 ;  /* 0x000000b912097211 */ /* 0x080fe400008f16ff */
[CC--:B---3--:R-:W-:Y:S03]  /*8150*/  LEA R10, P3, R2.reuse, R184.reuse, 0x2 ;  /* 0x000000b8020a7211 */ /* 0x0c8fe600078610ff */
[----:B------:R2:W-:Y:S01]  /*8160*/  RED.E.ADD.F32.FTZ.RN.STRONG.GPU [R8.64], R32 ;  /* 0x000000200800798e */ /* 0x0005e2000c10e7a2 */
[-C--:B------:R-:W-:Y:S02]  /*8170*/  LEA.HI.X.SX32 R11, R2, R185.reuse, 0x2, P3 ;  /* 0x000000b9020b7211 */ /* 0x080fe400018f16ff */
[CC--:B----4-:R-:W-:Y:S04]  /*8180*/  LEA R6, P0, R17.reuse, R184.reuse, 0x2 ;  /* 0x000000b811067211 */ /* 0x0d0fe800078010ff */
[-C--:B------:R-:W-:Y:S02]  /*8190*/  LEA.HI.X.SX32 R7, R17, R185.reuse, 0x2, P0 ;  /* 0x000000b911077211 */ /* 0x080fe400000f16ff */
[-C--:B-1----:R-:W-:Y:S02]  /*81a0*/  LEA R4, P1, R16, R184.reuse, 0x2 ;  /* 0x000000b810047211 */ /* 0x082fe400078210ff */
[-C--:B------:R-:W-:Y:S01]  /*81b0*/  LEA R12, P0, R0, R184.reuse, 0x2 ;  /* 0x000000b8000c7211 */ /* 0x080fe200078010ff */
[----:B------:R1:W-:Y:S01]  /*81c0*/  RED.E.ADD.F32.FTZ.RN.STRONG.GPU [R6.64], R33 ;  /* 0x000000210600798e */ /* 0x0003e2000c10e7a2 */
[-C--:B------:R-:W-:Y:S02]  /*81d0*/  LEA.HI.X.SX32 R5, R16, R185.reuse, 0x2, P1 ;  /* 0x000000b910057211 */ /* 0x080fe400008f16ff */
[-C--:B------:R-:W-:Y:S01]  /*81e0*/  LEA.HI.X.SX32 R13, R0, R185.reuse, 0x2, P0 ;  /* 0x000000b9000d7211 */ /* 0x080fe200000f16ff */
[----:B------:R-:W-:Y:S01]  /*81f0*/  IMAD.IADD R0, R146, 0x1, R251 ;  /* 0x0000000192007824 */ /* 0x000fe200078e02fb */
[CC--:B--2---:R-:W-:Y:S01]  /*8200*/  LEA R8, P2, R252.reuse, R184.reuse, 0x2 ;  /* 0x000000b8fc087211 */ /* 0x0c4fe200078410ff */
[----:B------:R2:W-:Y:S03]  /*8210*/  RED.E.ADD.F32.FTZ.RN.STRONG.GPU [R4.64], R34 ;  /* 0x000000220400798e */ /* 0x0005e6000c10e7a2 */
[-C--:B------:R-:W-:Y:S02]  /*8220*/  LEA.HI.X.SX32 R9, R252, R185.reuse, 0x2, P2 ;  /* 0x000000b9fc097211 */ /* 0x080fe400010f16ff */
[----:B------:R-:W-:Y:S05]  /*8230*/  RED.E.ADD.F32.FTZ.RN.STRONG.GPU [R12.64], R35 ;  /* 0x000000230c00798e */ /* 0x000fea000c10e7a2 */
[----:B------:R-:W-:Y:S05]  /*8240*/  RED.E.ADD.F32.FTZ.RN.STRONG.GPU [R10.64], R28 ;  /* 0x0000001c0a00798e */ /* 0x000fea000c10e7a2 */
[----:B------:R-:W-:Y:S05]  /*8250*/  RED.E.ADD.F32.FTZ.RN.STRONG.GPU [R8.64], R29 ;  /* 0x0000001d0800798e */ /* 0x000fea000c10e7a2 */
[----:B------:R-:W-:Y:S01]  /*8260*/  LDSM.16.MT88.4 R8, [R172] ;  /* 0x00000000ac08783b */ /* 0x000fe20000004200 */
[CC--:B-1----:R-:W-:Y:S04]  /*8270*/  LEA R6, P1, R251.reuse, R184.reuse, 0x2 ;  /* 0x000000b8fb067211 */ /* 0x0c2fe800078210ff */
[-C--:B------:R-:W-:Y:S01]  /*8280*/  LEA.HI.X.SX32 R7, R251, R185.reuse, 0x2, P1 ;  /* 0x000000b9fb077211 */ /* 0x080fe200008f16ff */
[----:B------:R-:W-:Y:S01]  /*8290*/  LDSM.16.MT88.4 R12, [R3+0x18000] ;  /* 0x01800000030c783b */ /* 0x000fe20000004200 */
[C---:B--2---:R-:W-:Y:S02]  /*82a0*/  LEA R4, P0, R0.reuse, R184, 0x2 ;  /* 0x000000b800047211 */ /* 0x044fe400078010ff */
[----:B------:R-:W-:Y:S01]  /*82b0*/  ISETP.LT.AND P1, PT, RZ, UR44, PT ;  /* 0x0000002cff007c0c */ /* 0x000fe2000bf21270 */
[----:B------:R-:W-:Y:S01]  /*82c0*/  UMOV UR44, UR8 ;  /* 0x00000008002c7c82 */ /* 0x000fe20008000000 */
[----:B------:R-:W-:Y:S01]  /*82d0*/  LEA.HI.X.SX32 R5, R0, R185, 0x2, P0 ;  /* 0x000000b900057211 */ /* 0x000fe200000f16ff */
[----:B------:R-:W-:Y:S01]  /*82e0*/  RED.E.ADD.F32.FTZ.RN.STRONG.GPU [R6.64], R30 ;  /* 0x0000001e0600798e */ /* 0x000fe2000c10e7a2 */
[----:B------:R-:W-:Y:S01]  /*82f0*/  IMAD.IADD R0, R173, 0x1, R172 ;  /* 0x00000001ad007824 */ /* 0x000fe200078e02ac */
[----:B------:R-:W-:Y:S01]  /*8300*/  PLOP3.LUT P0, PT, PT, PT, UP0, 0x80, 0x0 ;  /* 0x000000000000781c */ /* 0x000fe20003f0f008 */
[----:B------:R-:W-:Y:S02]  /*8310*/  @UP2 UIADD3 UR4, UP0, UR4, -0x200, URZ ;  /* 0xfffffe0004042890 */ /* 0x000fe4000ff1e03f */
[----:B------:R-:W-:Y:S02]  /*8320*/  RED.E.ADD.F32.FTZ.RN.STRONG.GPU [R4.64], R31 ;  /* 0x0000001f0400798e */ /* 0x000fe4000c10e7a2 */
[----:B------:R-:W-:Y:S03]  /*8330*/  @UP2 UIADD3.X UR5, UR5, -0x1, URZ, UP0, !UPT ;  /* 0xffffffff05052890 */ /* 0x000fe600087fe43f */
        /* <DEDUP_REMOVED lines=95> */
.L_x_2016:
[----:B------:R-:W2:Y:S04]  /*8930*/  LDL R31, [R1+0x30] ;  /* 0x00003000011f7983 */ /* 0x000ea80000100800 */
[----:B------:R-:W3:Y:S04]  /*8940*/  LDL R30, [R1+0x20] ;  /* 0x00002000011e7983 */ /* 0x000ee80000100800 */
[----:B-1----:R-:W1:Y:S01]  /*8950*/  S2R R11, SR_TID.X ;  /* 0x00000000000b7919 */ /* 0x002e620000002100 */
[----:B------:R-:W-:Y:S01]  /*8960*/  FMUL.FTZ R100, R100, c[0x0][0x2e0] ;  /* 0x0000b80064647a20 */ /* 0x000fe20000410000 */
[----:B------:R-:W-:-:S02]  /*8970*/  ULDC.64 UR6, c[0x0][0x3a0] ;  /* 0x0000e80000067ab9 */ /* 0x000fc40000000a00 */
[----:B------:R-:W4:Y:S01]  /*8980*/  LDL R46, [R1+0x64] ;  /* 0x00006400012e7983 */ /* 0x000f220000100800 */
[----:B------:R-:W-:Y:S01]  /*8990*/  FMUL.FTZ R101, R101, c[0x0][0x2e0] ;  /* 0x0000b80065657a20 */ /* 0x000fe20000410000 */
[----:B------:R-:W-:Y:S02]  /*89a0*/  ULDC.64 UR4, c[0x0][0x3a8] ;  /* 0x0000ea0000047ab9 */ /* 0x000fe40000000a00 */
        /* <DEDUP_REMOVED lines=11> */
[----:B-1----:R-:W-:-:S04]  /*8a60*/  SHF.R.S32.HI R6, RZ, 0x1f, R11 ;  /* 0x0000001fff067819 */ /* 0x002fc8000001140b */
[----:B------:R-:W-:-:S04]  /*8a70*/  LEA.HI R4, R6, R11, RZ, 0x2 ;  /* 0x0000000b06047211 */ /* 0x000fc800078f10ff */
[--C-:B------:R-:W-:Y:S02]  /*8a80*/  SHF.R.S32.HI R5, RZ, 0x2, R4.reuse ;  /* 0x00000002ff057819 */ /* 0x100fe40000011404 */
[----:B------:R-:W-:-:S04]  /*8a90*/  SHF.R.S32.HI R0, RZ, 0x1f, R4 ;  /* 0x0000001fff007819 */ /* 0x000fc80000011404 */
[----:B------:R-:W-:-:S04]  /*8aa0*/  LEA.HI R0, R0, R5, RZ, 0x3 ;  /* 0x0000000500007211 */ /* 0x000fc800078f18ff */
[----:B------:R-:W-:Y:S01]  /*8ab0*/  LOP3.LUT R2, R0, 0xfffffff8, RZ, 0xc0, !PT ;  /* 0xfffffff800027812 */ /* 0x000fe200078ec0ff */
[----:B------:R-:W1:Y:S01]  /*8ac0*/  S2R R33, SR_CTAID.Y ;  /* 0x0000000000217919 */ /* 0x000e620000002600 */
[CC--:B------:R-:W-:Y:S02]  /*8ad0*/  LEA.HI R7, R6.reuse, R11.reuse, RZ, 0x3 ;  /* 0x0000000b06077211 */ /* 0x0c0fe400078f18ff */
[----:B------:R-:W-:Y:S02]  /*8ae0*/  IADD3 R2, R5, -R2, RZ ;  /* 0x8000000205027210 */ /* 0x000fe40007ffe0ff */
[----:B------:R-:W-:Y:S02]  /*8af0*/  LEA.HI R5, R6, R11, RZ, 0x7 ;  /* 0x0000000b06057211 */ /* 0x000fe400078f38ff */
[----:B------:R-:W-:Y:S02]  /*8b00*/  SHF.R.S32.HI R0, RZ, 0x3, R7 ;  /* 0x00000003ff007819 */ /* 0x000fe40000011407 */
[----:B------:R-:W-:-:S02]  /*8b10*/  LOP3.LUT R4, R4, 0x7ffffffc, RZ, 0xc0, !PT ;  /* 0x7ffffffc04047812 */ /* 0x000fc400078ec0ff */
[----:B------:R-:W-:Y:S02]  /*8b20*/  SHF.R.S32.HI R5, RZ, 0x7, R5 ;  /* 0x00000007ff057819 */ /* 0x000fe40000011405 */
[----:B------:R-:W-:Y:S02]  /*8b30*/  SHF.L.U32 R2, R2, 0x6, RZ ;  /* 0x0000000602027819 */ /* 0x000fe400000006ff */
[----:B------:R-:W-:Y:S02]  /*8b40*/  SHF.R.S32.HI R10, RZ, 0x1f, R0 ;  /* 0x0000001fff0a7819 */ /* 0x000fe40000011400 */
[----:B------:R-:W-:Y:S01]  /*8b50*/  IADD3 R6, -R4, R11, RZ ;  /* 0x0000000b04067210 */ /* 0x000fe20007ffe1ff */
[----:B------:R-:W-:Y:S01]  /*8b60*/  IMAD.SHL.U32 R4, R5, 0x8, RZ ;  /* 0x0000000805047824 */ /* 0x000fe200078e00ff */
[----:B------:R-:W-:Y:S01]  /*8b70*/  LOP3.LUT R2, R2, 0x1c0, RZ, 0xc0, !PT ;  /* 0x000001c002027812 */ /* 0x000fe200078ec0ff */
[----:B------:R-:W-:Y:S01]  /*8b80*/  IMAD R8, R10, c[0x0][0x3a0], RZ ;  /* 0x0000e8000a087a24 */ /* 0x000fe200078e02ff */
[----:B------:R-:W-:-:S02]  /*8b90*/  SHF.L.U32 R6, R6, 0x1, RZ ;  /* 0x0000000106067819 */ /* 0x000fc400000006ff */
[----:B------:R-:W-:Y:S02]  /*8ba0*/  LOP3.LUT R4, R4, 0x8, RZ, 0xc0, !PT ;  /* 0x0000000804047812 */ /* 0x000fe400078ec0ff */
[----:B------:R-:W-:Y:S01]  /*8bb0*/  SHF.R.U32.HI R5, RZ, 0x3, R2 ;  /* 0x00000003ff057819 */ /* 0x000fe20000011602 */
[----:B------:R-:W-:-:S03]  /*8bc0*/  IMAD.WIDE.U32 R12, R0, c[0x0][0x3a0], RZ ;  /* 0x0000e800000c7a25 */ /* 0x000fc600078e00ff */
[----:B------:R-:W-:Y:S01]  /*8bd0*/  LOP3.LUT R2, R5, R2, R4, 0x1e, !PT ;  /* 0x0000000205027212 */ /* 0x000fe200078e1e04 */
[----:B------:R-:W-:Y:S01]  /*8be0*/  IMAD R8, R0, c[0x0][0x3a4], R8 ;  /* 0x0000e90000087a24 */ /* 0x000fe200078e0208 */
[----:B------:R-:W-:Y:S01]  /*8bf0*/  LOP3.LUT R7, R7, 0xfffffff8, RZ, 0xc0, !PT ;  /* 0xfffffff807077812 */ /* 0x000fe200078ec0ff */
[----:B------:R-:W-:-:S03]  /*8c00*/  FMUL.FTZ R102, R102, c[0x0][0x2e0] ;  /* 0x0000b80066667a20 */ /* 0x000fc60000410000 */
[----:B------:R-:W-:Y:S01]  /*8c10*/  IADD3 R9, R13, R8, RZ ;  /* 0x000000080d097210 */ /* 0x000fe20007ffe0ff */
[----:B------:R-:W-:Y:S02]  /*8c20*/  IMAD.MOV.U32 R8, RZ, RZ, R12 ;  /* 0x000000ffff087224 */ /* 0x000fe400078e000c */
[----:B------:R-:W-:Y:S02]  /*8c30*/  FMUL.FTZ R103, R103, c[0x0][0x2e0] ;  /* 0x0000b80067677a20 */ /* 0x000fe40000410000 */
[----:B------:R-:W-:Y:S02]  /*8c40*/  FMUL.FTZ R112, R112, c[0x0][0x2e0] ;  /* 0x0000b80070707a20 */ /* 0x000fe40000410000 */
[----:B------:R-:W-:Y:S01]  /*8c50*/  FMUL.FTZ R113, R113, c[0x0][0x2e0] ;  /* 0x0000b80071717a20 */ /* 0x000fe20000410000 */
[----:B------:R-:W-:Y:S01]  /*8c60*/  IADD3 R4, -R7, R11, RZ ;  /* 0x0000000b07047210 */ /* 0x000fe20007ffe1ff */
[----:B------:R-:W-:Y:S02]  /*8c70*/  FMUL.FTZ R114, R114, c[0x0][0x2e0] ;  /* 0x0000b80072727a20 */ /* 0x000fe40000410000 */
[----:B------:R-:W-:-:S02]  /*8c80*/  FMUL.FTZ R115, R115, c[0x0][0x2e0] ;  /* 0x0000b80073737a20 */ /* 0x000fc40000410000 */
[----:B------:R-:W-:Y:S02]  /*8c90*/  FMUL.FTZ R104, R104, c[0x0][0x2e0] ;  /* 0x0000b80068687a20 */ /* 0x000fe40000410000 */
[----:B------:R-:W-:Y:S02]  /*8ca0*/  FMUL.FTZ R105, R105, c[0x0][0x2e0] ;  /* 0x0000b80069697a20 */ /* 0x000fe40000410000 */
[----:B------:R-:W-:Y:S02]  /*8cb0*/  FMUL.FTZ R106, R106, c[0x0][0x2e0] ;  /* 0x0000b8006a6a7a20 */ /* 0x000fe40000410000 */
        /* <DEDUP_REMOVED lines=35> */
[----:B------:R-:W-:Y:S02]  /*8ef0*/  FMUL.FTZ R29, R69, c[0x0][0x2dc] ;  /* 0x0000b700451d7a20 */ /* 0x000fe40000410000 */
        /* <DEDUP_REMOVED lines=45> */
[----:B------:R-:W-:Y:S02]  /*91d0*/  F2FP.PACK_AB R19, R19, R88 ;  /* 0x000000581313723e */ /* 0x000fe400000000ff */
[----:B------:R-:W-:-:S02]  /*91e0*/  F2FP.PACK_AB R18, R18, R90 ;  /* 0x0000005a1212723e */ /* 0x000fc400000000ff */
[----:B------:R-:W-:Y:S02]  /*91f0*/  F2FP.PACK_AB R15, R15, R92 ;  /* 0x0000005c0f0f723e */ /* 0x000fe400000000ff */
[----:B------:R-:W-:Y:S02]  /*9200*/  F2FP.PACK_AB R14, R14, R94 ;  /* 0x0000005e0e0e723e */ /* 0x000fe400000000ff */
[----:B------:R-:W-:Y:S01]  /*9210*/  MOV R13, UR36 ;  /* 0x00000024000d7c02 */ /* 0x000fe20008000f00 */
[----:B--2---:R-:W-:Y:S01]  /*9220*/  IMAD R5, R31, 0x400, R6 ;  /* 0x000004001f057824 */ /* 0x004fe200078e0206 */
[----:B-1----:R-:W-:-:S04]  /*9230*/  SHF.R.S32.HI R6, RZ, 0x1f, R33 ;  /* 0x0000001fff067819 */ /* 0x002fc80000011421 */
[----:B------:R-:W-:Y:S01]  /*9240*/  IADD3 R12, R5, R2, RZ ;  /* 0x00000002050c7210 */ /* 0x000fe20007ffe0ff */
[----:B------:R-:W-:Y:S02]  /*9250*/  IMAD R2, R10, c[0x0][0x3a8], RZ ;  /* 0x0000ea000a027a24 */ /* 0x000fe400078e02ff */
[C---:B------:R-:W-:Y:S02]  /*9260*/  IMAD R31, R6.reuse, c[0x0][0x388], RZ ;  /* 0x0000e200061f7a24 */ /* 0x040fe400078e02ff */
[----:B------:R-:W-:Y:S02]  /*9270*/  IMAD R32, R6, c[0x0][0x390], RZ ;  /* 0x0000e40006207a24 */ /* 0x000fe400078e02ff */
[C---:B------:R-:W-:Y:S02]  /*9280*/  IMAD R2, R0.reuse, c[0x0][0x3ac], R2 ;  /* 0x0000eb0000027a24 */ /* 0x040fe400078e0202 */
[----:B------:R-:W-:Y:S01]  /*9290*/  IMAD.WIDE.U32 R6, R0, c[0x0][0x3a8], RZ ;  /* 0x0000ea0000067a25 */ /* 0x000fe200078e00ff */
[----:B------:R-:W-:Y:S01]  /*92a0*/  LEA R0, R12, 0xc000, 0x1 ;  /* 0x0000c0000c007811 */ /* 0x000fe200078e08ff */
[----:B------:R-:W-:Y:S01]  /*92b0*/  BAR.SYNC.DEFER_BLOCKING 0x0 ;  /* 0x0000000000007b1d */ /* 0x000fe20000010000 */
[----:B---3--:R-:W-:-:S05]  /*92c0*/  MOV R34, R30 ;  /* 0x0000001e00227202 */ /* 0x008fca0000000f00 */
[----:B------:R-:W-:Y:S04]  /*92d0*/  STS [R0], R100 ;  /* 0x0000006400007388 */ /* 0x000fe80000000800 */
[----:B------:R-:W-:Y:S04]  /*92e0*/  STS [R0+0x400], R102 ;  /* 0x0004006600007388 */ /* 0x000fe80000000800 */
[----:B----4-:R-:W-:Y:S04]  /*92f0*/  STS [R46], R112 ;  /* 0x000000702e007388 */ /* 0x010fe80000000800 */
[----:B------:R-:W-:Y:S04]  /*9300*/  STS [R45], R114 ;  /* 0x000000722d007388 */ /* 0x000fe80000000800 */
[----:B------:R-:W-:Y:S04]  /*9310*/  STS [R0+0x2000], R104 ;  /* 0x0020006800007388 */ /* 0x000fe80000000800 */
[----:B------:R-:W-:Y:S04]  /*9320*/  STS [R0+0x2400], R106 ;  /* 0x0024006a00007388 */ /* 0x000fe80000000800 */
[----:B------:R-:W-:Y:S04]  /*9330*/  STS [R44], R108 ;  /* 0x0000006c2c007388 */ /* 0x000fe80000000800 */
        /* <DEDUP_REMOVED lines=14> */
[----:B------:R1:W-:Y:S04]  /*9420*/  STS [R0+0x6400], R26 ;  /* 0x0064001a00007388 */ /* 0x0003e80000000800 */
[----:B------:R-:W-:Y:S04]  /*9430*/  STS [R44+0x4000], R23 ;  /* 0x004000172c007388 */ /* 0x000fe80000000800 */
[----:B------:R-:W-:Y:S01]  /*9440*/  STS [R43+0x4000], R22 ;  /* 0x004000162b007388 */ /* 0x000fe20000000800 */
[----:B------:R-:W-:-:S03]  /*9450*/  IMAD.U32 R30, RZ, RZ, UR36 ;  /* 0x00000024ff1e7e24 */ /* 0x000fc6000f8e00ff */
[----:B------:R-:W-:Y:S01]  /*9460*/  STS [R42+0x4000], R21 ;  /* 0x004000152a007388 */ /* 0x000fe20000000800 */
[----:B------:R-:W-:-:S03]  /*9470*/  IADD3 R7, R7, R2, RZ ;  /* 0x0000000207077210 */ /* 0x000fc60007ffe0ff */
[----:B------:R-:W-:Y:S04]  /*9480*/  STS [R41+0x4000], R20 ;  /* 0x0040001429007388 */ /* 0x000fe80000000800 */
[----:B------:R-:W-:Y:S04]  /*9490*/  STS [R40+0x4000], R17 ;  /* 0x0040001128007388 */ /* 0x000fe80000000800 */
[----:B------:R-:W-:Y:S01]  /*94a0*/  STS [R39+0x4000], R16 ;  /* 0x0040001027007388 */ /* 0x000fe20000000800 */
[----:B------:R-:W-:-:S03]  /*94b0*/  IMAD.WIDE.U32 R12, R13, c[0x0][0x3a0], R8 ;  /* 0x0000e8000d0c7a25 */ /* 0x000fc600078e0008 */
[----:B------:R-:W-:Y:S01]  /*94c0*/  STS [R38+0x4000], R19 ;  /* 0x0040001326007388 */ /* 0x000fe20000000800 */
[----:B------:R-:W-:-:S03]  /*94d0*/  IMAD.WIDE.U32 R8, R30, c[0x0][0x3a8], R6 ;  /* 0x0000ea001e087a25 */ /* 0x000fc600078e0006 */
[----:B------:R-:W-:Y:S04]  /*94e0*/  STS [R37+0x4000], R18 ;  /* 0x0040001225007388 */ /* 0x000fe80000000800 */
[----:B------:R-:W-:Y:S04]  /*94f0*/  STS [R36+0x4000], R15 ;  /* 0x0040000f24007388 */ /* 0x000fe80000000800 */
[----:B------:R-:W-:Y:S04]  /*9500*/  STS [R35+0x4000], R14 ;  /* 0x0040000e23007388 */ /* 0x000fe80000000800 */
[----:B------:R-:W2:Y:S01]  /*9510*/  S2R R30, SR_CTAID.Z ;  /* 0x00000000001e7919 */ /* 0x000ea20000002700 */
[----:B------:R-:W-:-:S02]  /*9520*/  SHF.L.U32 R4, R4, 0x3, RZ ;  /* 0x0000000304047819 */ /* 0x000fc400000006ff */
[----:B-1----:R-:W-:Y:S01]  /*9530*/  SHF.L.U32 R0, R34, 0x1, RZ ;  /* 0x0000000122007819 */ /* 0x002fe200000006ff */
[----:B------:R-:W-:Y:S01]  /*9540*/  BAR.SYNC.DEFER_BLOCKING 0x0 ;  /* 0x0000000000007b1d */ /* 0x000fe20000010000 */
[----:B------:R-:W-:Y:S01]  /*9550*/  SHF.R.S32.HI R5, RZ, 0x1f, R4 ;  /* 0x0000001fff057819 */ /* 0x000fe20000011404 */
[----:B------:R-:W-:-:S04]  /*9560*/  IMAD R31, R33, c[0x0][0x38c], R31 ;  /* 0x0000e300211f7a24 */ /* 0x000fc800078e021f */
[----:B------:R-:W-:-:S04]  /*9570*/  IMAD.WIDE.U32 R10, R33, c[0x0][0x388], R4 ;  /* 0x0000e200210a7a25 */ /* 0x000fc800078e0004 */
[C---:B------:R-:W-:Y:S02]  /*9580*/  IMAD R32, R33.reuse, c[0x0][0x394], R32 ;  /* 0x0000e50021207a24 */ /* 0x040fe400078e0220 */
[----:B------:R-:W-:Y:S01]  /*9590*/  IMAD.WIDE.U32 R4, R33, c[0x0][0x390], R4 ;  /* 0x0000e40021047a25 */ /* 0x000fe200078e0004 */
[----:B------:R-:W-:Y:S02]  /*95a0*/  MOV R6, R10 ;  /* 0x0000000a00067202 */ /* 0x000fe40000000f00 */
[----:B------:R-:W-:Y:S02]  /*95b0*/  IADD3 R7, R11, R31, RZ ;  /* 0x0000001f0b077210 */ /* 0x000fe40007ffe0ff */
[----:B--2---:R-:W-:Y:S01]  /*95c0*/  SHF.R.S32.HI R2, RZ, 0x1f, R30 ;  /* 0x0000001fff027819 */ /* 0x004fe2000001141e */
[----:B------:R-:W1:Y:S04]  /*95d0*/  LDS.128 R36, [R0+0xc000] ;  /* 0x00c0000000247984 */ /* 0x000e680000000c00 */
[----:B------:R-:W-:Y:S01]  /*95e0*/  IMAD R10, R2, c[0x0][0x3b8], RZ ;  /* 0x0000ee00020a7a24 */ /* 0x000fe200078e02ff */
[----:B------:R-:W2:Y:S01]  /*95f0*/  LDS.128 R44, [R0+0xd000] ;  /* 0x00d00000002c7984 */ /* 0x000ea20000000c00 */
[----:B------:R-:W-:-:S03]  /*9600*/  IMAD.IADD R5, R5, 0x1, R32 ;  /* 0x0000000105057824 */ /* 0x000fc600078e0220 */
[----:B------:R-:W3:Y:S01]  /*9610*/  LDS.128 R40, [R0+0xe000] ;  /* 0x00e0000000287984 */ /* 0x000ee20000000c00 */
[----:B------:R-:W-:Y:S02]  /*9620*/  IMAD R11, R2, c[0x0][0x3c0], RZ ;  /* 0x0000f000020b7a24 */ /* 0x000fe400078e02ff */
[C---:B------:R-:W-:Y:S01]  /*9630*/  IMAD R2, R30.reuse, c[0x0][0x3bc], R10 ;  /* 0x0000ef001e027a24 */ /* 0x040fe200078e020a */
[----:B------:R-:W4:Y:S01]  /*9640*/  LDS.128 R32, [R0+0xf000] ;  /* 0x00f0000000207984 */ /* 0x000f220000000c00 */
[C---:B------:R-:W-:Y:S01]  /*9650*/  IMAD.WIDE.U32 R6, R30.reuse, c[0x0][0x3b8], R6 ;  /* 0x0000ee001e067a25 */ /* 0x040fe200078e0006 */
[----:B------:R-:W-:Y:S02]  /*9660*/  UIMAD UR8, UR42, UR6, URZ ;  /* 0x000000062a0872a4 */ /* 0x000fe4000f8e023f */
[----:B------:R-:W-:Y:S01]  /*9670*/  LDS.128 R24, [R0+0x11000] ;  /* 0x0110000000187984 */ /* 0x000fe20000000c00 */
[C---:B------:R-:W-:Y:S02]  /*9680*/  IMAD R10, R30.reuse, c[0x0][0x3c4], R11 ;  /* 0x0000f1001e0a7a24 */ /* 0x040fe400078e020b */
[----:B------:R-:W-:Y:S01]  /*9690*/  IMAD.WIDE.U32 R4, R30, c[0x0][0x3c0], R4 ;  /* 0x0000f0001e047a25 */ /* 0x000fe200078e0004 */
[----:B------:R-:W-:Y:S04]  /*96a0*/  LDS.128 R20, [R0+0x12000] ;  /* 0x0120000000147984 */ /* 0x000fe80000000c00 */
[----:B------:R-:W3:Y:S01]  /*96b0*/  LDS.128 R28, [R0+0x10000] ;  /* 0x01000000001c7984 */ /* 0x000ee20000000c00 */
[----:B------:R-:W-:-:S03]  /*96c0*/  UIMAD UR8, UR36, UR7, UR8 ;  /* 0x00000007240872a4 */ /* 0x000fc6000f8e0208 */
[----:B------:R-:W4:Y:S01]  /*96d0*/  LDS.128 R16, [R0+0x13000] ;  /* 0x0130000000107984 */ /* 0x000f220000000c00 */
[----:B------:R-:W-:Y:S01]  /*96e0*/  IADD3 R7, R7, R2, RZ ;  /* 0x0000000207077210 */ /* 0x000fe20007ffe0ff */
[----:B------:R-:W-:Y:S01]  /*96f0*/  UIMAD UR42, UR42, UR4, URZ ;  /* 0x000000042a2a72a4 */ /* 0x000fe2000f8e023f */
[----:B------:R-:W-:Y:S02]  /*9700*/  IADD3 R2, P1, R6, R12, RZ ;  /* 0x0000000c06027210 */ /* 0x000fe40007f3e0ff */
[----:B------:R-:W-:Y:S01]  /*9710*/  IADD3 R6, P0, R4, R8, RZ ;  /* 0x0000000804067210 */ /* 0x000fe20007f1e0ff */
[----:B------:R-:W-:Y:S01]  /*9720*/  UIMAD UR42, UR36, UR5, UR42 ;  /* 0x00000005242a72a4 */ /* 0x000fe2000f8e022a */
        /* <DEDUP_REMOVED lines=31> */
.L_x_2013:
        /* <DEDUP_REMOVED lines=11> */
.L_x_2020:
[----:B------:R-:W-:Y:S05]  /*99d0*/  EXIT ;  /* 0x000000000000794d */ /* 0x000fea0003800000 */
.L_x_2022:
        /* <DEDUP_REMOVED lines=10> */
.L_x_2489:


//--------------------- .text._ZN5flash44flash_bwd_dq_dk_dv_loop_seqk_parallel_kernelI23Flash_bwd_kernel_traitsILi64ELi128ELi128ELi8ELi4ELi4ELi4ELb0ELb0EN7cutlass6half_tE19Flash_kernel_traitsILi64ELi128ELi128ELi8ES3_EELb0ELb0ELb0ELb0ELb1ELb1ELb1EEEvNS_16Flash_bwd_paramsE --------------------------
	.section	.text._ZN5flash44flash_bwd_dq_dk_dv_loop_seqk_parallel_kernelI23Flash_bwd_kernel_traitsILi64ELi128ELi128ELi8ELi4ELi4ELi4ELb0ELb0EN7cutlass6half_tE19Flash_kernel_traitsILi64ELi128ELi128ELi8ES3_EELb0ELb0ELb0ELb0ELb1ELb1ELb1EEEvNS_16Flash_bwd_paramsE,"ax",@progbits
	.sectioninfo	@"SHI_REGISTERS=255"
	.align	128
        .global         _ZN5flash44flash_bwd_dq_dk_dv_loop_seqk_parallel_kernelI23Flash_bwd_kernel_traitsILi64ELi128ELi128ELi8ELi4ELi4ELi4ELb0ELb0EN7cutlass6half_tE19Flash_kernel_traitsILi64ELi128ELi128ELi8ES3_EELb0ELb0ELb0ELb0ELb1ELb1ELb1EEEvNS_16Flash_bwd_paramsE
        .type           _ZN5flash44flash_bwd_dq_dk_dv_loop_seqk_parallel_kernelI23Flash_bwd_kernel_traitsILi64ELi128ELi128ELi8ELi4ELi4ELi4ELb0ELb0EN7cutlass6half_tE19Flash_kernel_traitsILi64ELi128ELi128ELi8ES3_EELb0ELb0ELb0ELb0ELb1ELb1ELb1EEEvNS_16Flash_bwd_paramsE,@function
        .size           _ZN5flash44flash_bwd_dq_dk_dv_loop_seqk_parallel_kernelI23Flash_bwd_kernel_traitsILi64ELi128ELi128ELi8ELi4ELi4ELi4ELb0ELb0EN7cutlass6half_tE19Flash_kernel_traitsILi64ELi128ELi128ELi8ES3_EELb0ELb0ELb0ELb0ELb1ELb1ELb1EEEvNS_16Flash_bwd_paramsE,(.L_x_2490 - _ZN5flash44flash_bwd_dq_dk_dv_loop_seqk_parallel_kernelI23Flash_bwd_kernel_traitsILi64ELi128ELi128ELi8ELi4ELi4ELi4ELb0ELb0EN7cutlass6half_tE19Flash_kernel_traitsILi64ELi128ELi128ELi8ES3_EELb0ELb0ELb0ELb0ELb1ELb1ELb1EEEvNS_16Flash_bwd_paramsE)
        .other          _ZN5flash44flash_bwd_dq_dk_dv_loop_seqk_parallel_kernelI23Flash_bwd_kernel_traitsILi64ELi128ELi128ELi8ELi4ELi4ELi4ELb0ELb0EN7cutlass6half_tE19Flash_kernel_traitsILi64ELi128ELi128ELi8ES3_EELb0ELb0ELb0ELb0ELb1ELb1ELb1EEEvNS_16Flash_bwd_paramsE,@"STO_CUDA_ENTRY STV_DEFAULT"
_ZN5flash44flash_bwd_dq_dk_dv_loop_seqk_parallel_kernelI23Flash_bwd_kernel_traitsILi64ELi128ELi128ELi8ELi4ELi4ELi4ELb0ELb0EN7cutlass6half_tE19Flash_kernel_traitsILi64ELi128ELi128ELi8ES3_EELb0ELb0ELb0ELb0ELb1ELb1ELb1EEEvNS_16Flash_bwd_paramsE:
.text._ZN5flash44flash_bwd_dq_dk_dv_loop_seqk_parallel_kernelI23Flash_bwd_kernel_traitsILi64ELi128ELi128ELi8ELi4ELi4ELi4ELb0ELb0EN7cutlass6half_tE19Flash_kernel_traitsILi64ELi128ELi128ELi8ES3_EELb0ELb0ELb0ELb0ELb1ELb1ELb1EEEvNS_16Flash_bwd_paramsE:
        /* <DEDUP_REMOVED lines=151> */
[--C-:B------:R-:W-:Y:S01]  /*0970*/  IMAD.IADD R5, R236, 0x1, R7.reuse ;  /* 0x00000001ec057824 */ /* 0x100fe200078e0207 */
        /* <DEDUP_REMOVED lines=37> */
.L_x_2031:
        /* <DEDUP_REMOVED lines=32> */
[----:B------:R-:W-:Y:S05]  /*0dd0*/  @P0 BRA `(.L_x_2023) ;  /* 0x0000859000000947 */ /* 0x000fea0003800000 */
        /* <DEDUP_REMOVED lines=72> */
.L_x_2024:
[----:B------:R-:W-:-:S04]  /*1260*/  UIMAD UR41, UR10, UR15, UR44 ;  /* 0x0000000f0a2972a4 */ /* 0x000fc8000f8e022c */
[----:B------:R-:W-:Y:S02]  /*1270*/  UIMAD UR41, UR41, UR14, URZ ;  /* 0x0000000e292972a4 */ /* 0x000fe4000f8e023f */
.L_x_2025:
        /* <DEDUP_REMOVED lines=231> */
[----:B------:R1:W2:Y:S04]  /*20f0*/  LDG.E R8, [R4.64] ;  /* 0x0000002604087981 */ /* 0x0002a8000c1e1900 */
[----:B------:R1:W3:Y:S04]  /*2100*/  LDG.E R7, [R4.64+0x20] ;  /* 0x0000202604077981 */ /* 0x0002e8000c1e1900 */
[----:B------:R1:W4:Y:S04]  /*2110*/  LDG.E R6, [R4.64+0x100] ;  /* 0x0001002604067981 */ /* 0x000328000c1e1900 */
[----:B-1----:R1:W5:Y:S01]  /*2120*/  LDG.E R5, [R4.64+0x120] ;  /* 0x0001202604057981 */ /* 0x002362000c1e1900 */
[----:B------:R-:W-:Y:S01]  /*2130*/  IADD3 R187, R189, 0x2000, RZ ;  /* 0x00002000bdbb7810 */ /* 0x000fe20007ffe0ff */
[----:B------:R-:W-:Y:S01]  /*2140*/  IMAD.MOV.U32 R244, RZ, RZ, R2 ;  /* 0x000000fffff47224 */ /* 0x000fe200078e0002 */
[----:B------:R-:W-:Y:S01]  /*2150*/  UMOV UR8, UR6 ;  /* 0x0000000600087c82 */ /* 0x000fe20008000000 */
[----:B------:R-:W-:Y:S01]  /*2160*/  IMAD.MOV.U32 R127, RZ, RZ, RZ ;  /* 0x000000ffff7f7224 */ /* 0x000fe200078e00ff */
[----:B------:R-:W-:-:S05]  /*2170*/  SEL R187, R187, R189, !P0 ;  /* 0x000000bdbbbb7207 */ /* 0x000fca0004000000 */
[----:B------:R-:W-:Y:S01]  /*2180*/  IMAD.SHL.U32 R187, R187, 0x2, RZ ;  /* 0x00000002bbbb7824 */ /* 0x000fe200078e00ff */
[----:B-1----:R-:W-:-:S04]  /*2190*/  IADD3 R4, R188, 0x2000, RZ ;  /* 0x00002000bc047810 */ /* 0x002fc80007ffe0ff */
[----:B------:R-:W-:-:S05]  /*21a0*/  SEL R4, R4, R188, !P0 ;  /* 0x000000bc04047207 */ /* 0x000fca0004000000 */
[----:B------:R-:W-:Y:S01]  /*21b0*/  IMAD.SHL.U32 R180, R4, 0x2, RZ ;  /* 0x0000000204b47824 */ /* 0x000fe200078e00ff */
[----:B-----5:R1:W-:Y:S04]  /*21c0*/  STL [R1], R5 ;  /* 0x0000000501007387 */ /* 0x0203e80000100800 */
[----:B----4-:R1:W-:Y:S04]  /*21d0*/  STL [R1+0x4], R6 ;  /* 0x0000040601007387 */ /* 0x0103e80000100800 */
[----:B---3--:R1:W-:Y:S04]  /*21e0*/  STL [R1+0x8], R7 ;  /* 0x0000080701007387 */ /* 0x0083e80000100800 */
[----:B--2---:R1:W-:Y:S02]  /*21f0*/  STL [R1+0xc], R8 ;  /* 0x00000c0801007387 */ /* 0x0043e40000100800 */
[----:B------:R-:W-:Y:S01]  /*2200*/  IMAD.MOV.U32 R2, RZ, RZ, c[0x0][0x22c] ;  /* 0x00008b00ff027624 */ /* 0x000fe200078e00ff */
[----:B------:R-:W-:Y:S01]  /*2210*/  SHF.L.U64.HI R0, R16, 0x2, R0 ;  /* 0x0000000210007819 */ /* 0x000fe20000010200 */
[----:B------:R-:W-:Y:S01]  /*2220*/  IMAD.SHL.U32 R182, R189, 0x2, RZ ;  /* 0x00000002bdb67824 */ /* 0x000fe200078e00ff */
[----:B------:R-:W-:Y:S01]  /*2230*/  MOV R190, 0x20 ;  /* 0x0000002000be7802 */ /* 0x000fe20000000f00 */
[----:B------:R-:W-:-:S02]  /*2240*/  IMAD R2, R2, c[0x0][0x1c0], RZ ;  /* 0x0000700002027a24 */ /* 0x000fc400078e02ff */
[----:B------:R-:W-:Y:S02]  /*2250*/  IMAD.MOV.U32 R191, RZ, RZ, 0x40 ;  /* 0x00000040ffbf7424 */ /* 0x000fe400078e00ff */
[C---:B-1----:R-:W-:Y:S01]  /*2260*/  IMAD.SHL.U32 R5, R2.reuse, 0x8, RZ ;  /* 0x0000000802057824 */ /* 0x042fe200078e00ff */
[----:B------:R-:W-:-:S04]  /*2270*/  SHF.L.U32 R4, R2, 0x4, RZ ;  /* 0x0000000402047819 */ /* 0x000fc800000006ff */
[----:B------:R-:W-:-:S04]  /*2280*/  IADD3 R4, R4, 0x20, RZ ;  /* 0x0000002004047810 */ /* 0x000fc80007ffe0ff */
[----:B------:R-:W-:Y:S02]  /*2290*/  IADD3 R2, R5, R4, RZ ;  /* 0x0000000405027210 */ /* 0x000fe40007ffe0ff */
[----:B------:R-:W-:-:S03]  /*22a0*/  SHF.L.U32 R4, R16, 0x2, RZ ;  /* 0x0000000210047819 */ /* 0x000fc600000006ff */
[----:B------:R-:W-:-:S05]  /*22b0*/  IMAD.IADD R2, R5, 0x1, R2 ;  /* 0x0000000105027824 */ /* 0x000fca00078e0202 */
[----:B------:R-:W-:-:S05]  /*22c0*/  IADD3 R2, R5, R2, RZ ;  /* 0x0000000205027210 */ /* 0x000fca0007ffe0ff */
[----:B------:R-:W-:-:S05]  /*22d0*/  IMAD.IADD R2, R5, 0x1, R2 ;  /* 0x0000000105027824 */ /* 0x000fca00078e0202 */
[----:B------:R1:W-:Y:S02]  /*22e0*/  STL [R1+0x30], R2 ;  /* 0x0000300201007387 */ /* 0x0003e40000100800 */
[----:B-1----:R-:W-:-:S05]  /*22f0*/  IADD3 R2, R5, R2, RZ ;  /* 0x0000000205027210 */ /* 0x002fca0007ffe0ff */
[----:B------:R1:W-:Y:S04]  /*2300*/  STL [R1+0x2c], R2 ;  /* 0x00002c0201007387 */ /* 0x0003e80000100800 */
[----:B------:R2:W-:Y:S01]  /*2310*/  STL [R1+0x44], R0 ;  /* 0x0000440001007387 */ /* 0x0005e20000100800 */
[----:B-1----:R-:W-:Y:S01]  /*2320*/  IMAD.IADD R2, R5, 0x1, R2 ;  /* 0x0000000105027824 */ /* 0x002fe200078e0202 */
[----:B--2---:R-:W-:-:S04]  /*2330*/  IADD3 R0, R16, -0x80, RZ ;  /* 0xffffff8010007810 */ /* 0x004fc80007ffe0ff */
[----:B------:R1:W-:Y:S04]  /*2340*/  STL [R1+0x28], R2 ;  /* 0x0000280201007387 */ /* 0x0003e80000100800 */
[----:B------:R-:W-:Y:S01]  /*2350*/  STL [R1+0x40], R4 ;  /* 0x0000400401007387 */ /* 0x000fe20000100800 */
[----:B-1----:R-:W-:-:S05]  /*2360*/  IADD3 R2, R5, R2, RZ ;  /* 0x0000000205027210 */ /* 0x002fca0007ffe0ff */
[C---:B------:R-:W-:Y:S01]  /*2370*/  IMAD.IADD R6, R5.reuse, 0x1, R2 ;  /* 0x0000000105067824 */ /* 0x040fe200078e0202 */
[----:B------:R1:W-:Y:S04]  /*2380*/  STL [R1+0x24], R2 ;  /* 0x0000240201007387 */ /* 0x0003e80000100800 */
[----:B------:R-:W-:Y:S01]  /*2390*/  STL [R1+0x20], R6 ;  /* 0x0000200601007387 */ /* 0x000fe20000100800 */
[----:B-1----:R-:W-:Y:S01]  /*23a0*/  SHF.L.U32 R2, R0, 0x2, RZ ;  /* 0x0000000200027819 */ /* 0x002fe200000006ff */
[----:B------:R-:W-:-:S04]  /*23b0*/  IMAD.IADD R0, R5, 0x1, R6 ;  /* 0x0000000105007824 */ /* 0x000fc800078e0206 */
[----:B------:R-:W-:Y:S04]  /*23c0*/  STL [R1+0x3c], R2 ;  /* 0x00003c0201007387 */ /* 0x000fe80000100800 */
[----:B------:R1:W-:Y:S02]  /*23d0*/  STL [R1+0x1c], R0 ;  /* 0x00001c0001007387 */ /* 0x0003e40000100800 */
[----:B-1----:R-:W-:-:S05]  /*23e0*/  IADD3 R0, R5, R0, RZ ;  /* 0x0000000005007210 */ /* 0x002fca0007ffe0ff */
[----:B------:R1:W-:Y:S02]  /*23f0*/  STL [R1+0x18], R0 ;  /* 0x0000180001007387 */ /* 0x0003e40000100800 */
[----:B-1----:R-:W-:-:S05]  /*2400*/  IMAD.IADD R0, R5, 0x1, R0 ;  /* 0x0000000105007824 */ /* 0x002fca00078e0200 */
[----:B------:R1:W-:Y:S02]  /*2410*/  STL [R1+0x14], R0 ;  /* 0x0000140001007387 */ /* 0x0003e40000100800 */
[----:B-1----:R-:W-:-:S05]  /*2420*/  IADD3 R0, R5, R0, RZ ;  /* 0x0000000005007210 */ /* 0x002fca0007ffe0ff */
[----:B------:R1:W-:Y:S02]  /*2430*/  STL [R1+0x10], R0 ;  /* 0x0000100001007387 */ /* 0x0003e40000100800 */
[----:B-1----:R-:W-:-:S05]  /*2440*/  IMAD.IADD R0, R5, 0x1, R0 ;  /* 0x0000000105007824 */ /* 0x002fca00078e0200 */
[----:B------:R1:W-:Y:S02]  /*2450*/  STL [R1+0x34], R0 ;  /* 0x0000340001007387 */ /* 0x0003e40000100800 */
.L_x_2029:
[----:B-1----:R-:W4:Y:S01]  /*2460*/  LDL R0, [R1+0x4c] ;  /* 0x00004c0001007983 */ /* 0x002f220000100800 */
[----:B------:R-:W-:Y:S03]  /*2470*/  UISETP.GE.AND UP2, UPT, UR46, 0x1, UPT ;  /* 0x000000012e00788c */ /* 0x000fe6000bf46270 */
[----:B------:R-:W0:Y:S08]  /*2480*/  LDGDEPBAR ;  /* 0x00000000000079af */ /* 0x000e300000000000 */
        /* <DEDUP_REMOVED lines=49> */
[----:B------:R4:W-:Y:S04]  /*27a0*/  STL [R1+0x88], R3 ;  /* 0x0000880301007387 */ /* 0x0009e80000100800 */
[----:B-1----:R-:W2:Y:S04]  /*27b0*/  LDL R69, [R1+0x8] ;  /* 0x0000080001457983 */ /* 0x002ea80000100800 */
[----:B---3--:R-:W3:Y:S04]  /*27c0*/  LDL R68, [R1+0x4] ;  /* 0x0000040001447983 */ /* 0x008ee80000100800 */
[----:B----4-:R-:W4:Y:S01]  /*27d0*/  LDL R3, [R1+0xc] ;  /* 0x00000c0001037983 */ /* 0x010f220000100800 */
[----:B------:R-:W-:Y:S04]  /*27e0*/  DEPBAR.LE SB0, 0x0 ;  /* 0x000080000000791a */ /* 0x000fe80000000000 */
[----:B------:R-:W-:Y:S08]  /*27f0*/  BAR.SYNC.DEFER_BLOCKING 0x0 ;  /* 0x0000000000007b1d */ /* 0x000ff00000010000 */
[----:B------:R-:W-:Y:S08]  /*2800*/  LDSM.16.M88.4 R64, [R187] ;  /* 0x00000000bb40783b */ /* 0x000ff00000000200 */
[----:B------:R-:W1:Y:S08]  /*2810*/  LDSM.16.M88.4 R16, [R183+0xc000] ;  /* 0x00c00000b710783b */ /* 0x000e700000000200 */
[----:B------:R-:W1:Y:S08]  /*2820*/  LDSM.16.M88.4 R60, [R187+0x2000] ;  /* 0x00200000bb3c783b */ /* 0x000e700000000200 */
[----:B------:R-:W1:Y:S08]  /*2830*/  LDSM.16.M88.4 R32, [R183+0xc800] ;  /* 0x00c80000b720783b */ /* 0x000e700000000200 */
[----:B------:R-:W1:Y:S01]  /*2840*/  LDSM.16.M88.4 R48, [R183+0xd000] ;  /* 0x00d00000b730783b */ /* 0x000e620000000200 */
[----:B------:R-:W-:Y:S07]  /*2850*/  R2P PR, R0, 0x6 ;  /* 0x0000000600007804 */ /* 0x000fee0000000000 */
[----:B------:R-:W1:Y:S01]  /*2860*/  LDSM.16.M88.4 R132, [R183+0xd800] ;  /* 0x00d80000b784783b */ /* 0x000e620000000200 */
[----:B------:R-:W-:Y:S02]  /*2870*/  SEL R2, R190, 0xffffffe0, !P1 ;  /* 0xffffffe0be027807 */ /* 0x000fe40004800000 */
[----:B------:R-:W-:Y:S02]  /*2880*/  SEL R181, R191, 0xffffffc0, !P2 ;  /* 0xffffffc0bfb57807 */ /* 0x000fe40005000000 */
[C---:B------:R-:W-:Y:S01]  /*2890*/  IADD3 R0, R187.reuse, R2, RZ ;  /* 0x00000002bb007210 */ /* 0x040fe20007ffe0ff */
[-C--:B-1----:R-:W-:Y:S02]  /*28a0*/  HMMA.16816.F32 R4, R64, R16.reuse, RZ ;  /* 0x000000104004723c */ /* 0x082fe400000018ff */
[----:B------:R-:W-:Y:S01]  /*28b0*/  LDSM.16.M88.4 R140, [R186+0xc000] ;  /* 0x00c00000ba8c783b */ /* 0x000fe20000000200 */
[----:B------:R-:W-:Y:S05]  /*28c0*/  IADD3 R160, R187, R181, RZ ;  /* 0x000000b5bba07210 */ /* 0x000fea0007ffe0ff */
[C---:B------:R-:W-:Y:S02]  /*28d0*/  HMMA.16816.F32 R8, R60.reuse, R16, RZ ;  /* 0x000000103c08723c */ /* 0x040fe400000018ff */
[----:B------:R-:W1:Y:S06]  /*28e0*/  LDSM.16.M88.4 R136, [R0] ;  /* 0x000000000088783b */ /* 0x000e6c0000000200 */
[-C--:B------:R-:W-:Y:S02]  /*28f0*/  HMMA.16816.F32 R12, R60, R18.reuse, RZ ;  /* 0x000000123c0c723c */ /* 0x080fe400000018ff */
[----:B------:R1:W1:Y:S06]  /*2900*/  LDSM.16.M88.4 R144, [R0+0x2000] ;  /* 0x002000000090783b */ /* 0x00026c0000000200 */
[C---:B------:R-:W-:Y:S02]  /*2910*/  HMMA.16816.F32 R16, R64.reuse, R18, RZ ;  /* 0x000000124010723c */ /* 0x040fe400000018ff */
[----:B------:R-:W1:Y:S06]  /*2920*/  LDSM.16.M88.4 R148, [R186+0xc800] ;  /* 0x00c80000ba94783b */ /* 0x000e6c0000000200 */
[-C--:B------:R-:W-:Y:S02]  /*2930*/  HMMA.16816.F32 R20, R64, R32.reuse, RZ ;  /* 0x000000204014723c */ /* 0x080fe400000018ff */
[----:B------:R-:W-:Y:S06]  /*2940*/  LDSM.16.M88.4 R152, [R160] ;  /* 0x00000000a098783b */ /* 0x000fec0000000200 */
[C---:B------:R-:W-:Y:S02]  /*2950*/  HMMA.16816.F32 R24, R60.reuse, R32, RZ ;  /* 0x000000203c18723c */ /* 0x040fe400000018ff */
[----:B------:R-:W-:Y:S02]  /*2960*/  LDSM.16.M88.4 R156, [R184+0xc000] ;  /* 0x00c00000b89c783b */ /* 0x000fe40000000200 */
[----:B-1----:R-:W-:Y:S04]  /*2970*/  IADD3 R0, R181, R0, RZ ;  /* 0x00000000b5007210 */ /* 0x002fe80007ffe0ff */
[-C--:B------:R-:W-:Y:S02]  /*2980*/  HMMA.16816.F32 R28, R60, R34.reuse, RZ ;  /* 0x000000223c1c723c */ /* 0x080fe400000018ff */
[----:B------:R-:W-:Y:S06]  /*2990*/  LDSM.16.M88.4 R160, [R160+0x2000] ;  /* 0x00200000a0a0783b */ /* 0x000fec0000000200 */
[C---:B------:R-:W-:Y:S02]  /*29a0*/  HMMA.16816.F32 R32, R64.reuse, R34, RZ ;  /* 0x000000224020723c */ /* 0x040fe400000018ff */
[----:B------:R-:W-:Y:S06]  /*29b0*/  LDSM.16.M88.4 R164, [R184+0xc800] ;  /* 0x00c80000b8a4783b */ /* 0x000fec0000000200 */
[-C--:B------:R-:W-:Y:S02]  /*29c0*/  HMMA.16816.F32 R36, R64, R48.reuse, RZ ;  /* 0x000000304024723c */ /* 0x080fe400000018ff */
[----:B------:R-:W-:Y:S06]  /*29d0*/  LDSM.16.M88.4 R168, [R184+0xd800] ;  /* 0x00d80000b8a8783b */ /* 0x000fec0000000200 */
[C---:B------:R-:W-:Y:S02]  /*29e0*/  HMMA.16816.F32 R40, R60.reuse, R48, RZ ;  /* 0x000000303c28723c */ /* 0x040fe400000018ff */
[----:B------:R-:W-:Y:S06]  /*29f0*/  LDSM.16.M88.4 R176, [R185+0xc000] ;  /* 0x00c00000b9b0783b */ /* 0x000fec0000000200 */
[-C--:B------:R-:W-:Y:S02]  /*2a00*/  HMMA.16816.F32 R44, R60, R50.reuse, RZ ;  /* 0x000000323c2c723c */ /* 0x080fe400000018ff */
[----:B------:R-:W-:Y:S06]  /*2a10*/  LDSM.16.M88.4 R172, [R0] ;  /* 0x0000000000ac783b */ /* 0x000fec0000000200 */
[C---:B------:R-:W-:Y:S08]  /*2a20*/  HMMA.16816.F32 R48, R64.reuse, R50, RZ ;  /* 0x000000324030723c */ /* 0x040ff000000018ff */
[-C--:B------:R-:W-:Y:S08]  /*2a30*/  HMMA.16816.F32 R52, R64, R132.reuse, RZ ;  /* 0x000000844034723c */ /* 0x080ff000000018ff */
[C---:B------:R-:W-:Y:S08]  /*2a40*/  HMMA.16816.F32 R56, R60.reuse, R132, RZ ;  /* 0x000000843c38723c */ /* 0x040ff000000018ff */
[-C--:B------:R-:W-:Y:S08]  /*2a50*/  HMMA.16816.F32 R60, R60, R134.reuse, RZ ;  /* 0x000000863c3c723c */ /* 0x080ff000000018ff */
[----:B------:R-:W-:Y:S01]  /*2a60*/  HMMA.16816.F32 R64, R64, R134, RZ ;  /* 0x000000864040723c */ /* 0x000fe200000018ff */
[----:B------:R-:W1:Y:S07]  /*2a70*/  LDSM.16.M88.4 R132, [R186+0xd000] ;  /* 0x00d00000ba84783b */ /* 0x000e6e0000000200 */
[-C--:B------:R-:W-:Y:S08]  /*2a80*/  HMMA.16816.F32 R4, R136, R140.reuse, R4 ;  /* 0x0000008c8804723c */ /* 0x080ff00000001804 */
[C---:B------:R-:W-:Y:S08]  /*2a90*/  HMMA.16816.F32 R8, R144.reuse, R140, R8 ;  /* 0x0000008c9008723c */ /* 0x040ff00000001808 */
[-C--:B------:R-:W-:Y:S08]  /*2aa0*/  HMMA.16816.F32 R12, R144, R142.reuse, R12 ;  /* 0x0000008e900c723c */ /* 0x080ff0000000180c */
[C---:B------:R-:W-:Y:S01]  /*2ab0*/  HMMA.16816.F32 R16, R136.reuse, R142, R16 ;  /* 0x0000008e8810723c */ /* 0x040fe20000001810 */
[----:B------:R-:W2:Y:S07]  /*2ac0*/  LDSM.16.M88.4 R140, [R186+0xd800] ;  /* 0x00d80000ba8c783b */ /* 0x000eae0000000200 */
[-C--:B------:R-:W-:Y:S08]  /*2ad0*/  HMMA.16816.F32 R20, R136, R148.reuse, R20 ;  /* 0x000000948814723c */ /* 0x080ff00000001814 */
[C---:B------:R-:W-:Y:S08]  /*2ae0*/  HMMA.16816.F32 R24, R144.reuse, R148, R24 ;  /* 0x000000949018723c */ /* 0x040ff00000001818 */
[-C--:B------:R-:W-:Y:S08]  /*2af0*/  HMMA.16816.F32 R28, R144, R150.reuse, R28 ;  /* 0x00000096901c723c */ /* 0x080ff0000000181c */
[C---:B------:R-:W-:Y:S01]  /*2b00*/  HMMA.16816.F32 R32, R136.reuse, R150, R32 ;  /* 0x000000968820723c */ /* 0x040fe20000001820 */
[----:B------:R-:W3:Y:S07]  /*2b10*/  LDSM.16.M88.4 R148, [R184+0xd000] ;  /* 0x00d00000b894783b */ /* 0x000eee0000000200 */
[-C--:B-1----:R-:W-:Y:S08]  /*2b20*/  HMMA.16816.F32 R36, R136, R132.reuse, R36 ;  /* 0x000000848824723c */ /* 0x082ff00000001824 */
[C---:B------:R-:W-:Y:S08]  /*2b30*/  HMMA.16816.F32 R40, R144.reuse, R132, R40 ;  /* 0x000000849028723c */ /* 0x040ff00000001828 */
[-C--:B------:R-:W-:Y:S08]  /*2b40*/  HMMA.16816.F32 R44, R144, R134.reuse, R44 ;  /* 0x00000086902c723c */ /* 0x080ff0000000182c */
[C---:B------:R-:W-:Y:S01]  /*2b50*/  HMMA.16816.F32 R48, R136.reuse, R134, R48 ;  /* 0x000000868830723c */ /* 0x040fe20000001830 */
[----:B------:R-:W1:Y:S03]  /*2b60*/  LDSM.16.M88.4 R132, [R0+0x2000] ;  /* 0x002000000084783b */ /* 0x000e660000000200 */
[----:B----4-:R-:W-:Y:S04]  /*2b70*/  FSETP.NEU.FTZ.AND P0, PT, R3, -INF , PT ;  /* 0xff8000000300780b */ /* 0x010fe80003f1d000 */
        /* <DEDUP_REMOVED lines=12> */
[-C--:B---3--:R-:W-:Y:S08]  /*2c40*/  HMMA.16816.F32 R36, R152, R148.reuse, R36 ;  /* 0x000000949824723c */ /* 0x088ff00000001824 */
[C---:B------:R-:W-:Y:S07]  /*2c50*/  HMMA.16816.F32 R40, R160.reuse, R148, R40 ;  /* 0x00000094a028723c */ /* 0x040fee0000001828 */
[----:B------:R-:W-:Y:S01]  /*2c60*/  IADD3 R148, R182, R2, RZ ;  /* 0x00000002b6947210 */ /* 0x000fe20007ffe0ff */
[-C--:B------:R-:W-:Y:S08]  /*2c70*/  HMMA.16816.F32 R44, R160, R150.reuse, R44 ;  /* 0x00000096a02c723c */ /* 0x080ff0000000182c */
[C---:B------:R-:W-:Y:S01]  /*2c80*/  HMMA.16816.F32 R48, R152.reuse, R150, R48 ;  /* 0x000000969830723c */ /* 0x040fe20000001830 */
[----:B------:R-:W2:Y:S07]  /*2c90*/  LDL R150, [R1+0x40] ;  /* 0x0000400001967983 */ /* 0x000eae0000100800 */
        /* <DEDUP_REMOVED lines=27> */
[----:B------:R-:W-:Y:S02]  /*2e50*/  FMUL.FTZ R11, R11, c[0x0][0x2ec] ;  /* 0x0000bb000b0b7a20 */ /* 0x000fe40000410000 */
[----:B---3--:R-:W-:Y:S02]  /*2e60*/  FMUL.FTZ R10, R3, 1.4426950216293334961 ;  /* 0x3fb8aa3b030a7820 */ /* 0x008fe40000410000 */
[----:B------:R-:W3:Y:S03]  /*2e70*/  LDL R3, [R1] ;  /* 0x0000000001037983 */ /* 0x000ee60000100800 */
[----:B------:R-:W-:Y:S02]  /*2e80*/  FSEL R10, R10, RZ, P0 ;  /* 0x000000ff0a0a7208 */ /* 0x000fe40000000000 */
[----:B------:R-:W-:Y:S01]  /*2e90*/  MUFU.TANH R94, R12 ;  /* 0x0000000c005e7308 */ /* 0x000fe20000002400 */
[C---:B------:R-:W-:Y:S02]  /*2ea0*/  FSETP.NEU.FTZ.AND P0, PT, R69.reuse, -INF , PT ;  /* 0xff8000004500780b */ /* 0x040fe40003f1d000 */
[--C-:B-1----:R-:W-:Y:S02]  /*2eb0*/  FFMA.FTZ R0, R196, c[0x0][0x23c], -R10.reuse ;  /* 0x00008f00c4007a23 */ /* 0x102fe4000001080a */
[----:B----4-:R-:W-:Y:S05]  /*2ec0*/  FMUL.FTZ R9, R69, 1.4426950216293334961 ;  /* 0x3fb8aa3b45097820 */ /* 0x010fea0000410000 */
[----:B------:R1:W-:Y:S01]  /*2ed0*/  MUFU.EX2 R169, R0 ;  /* 0x0000000000a97308 */ /* 0x0003e20000000800 */
[----:B------:R-:W-:Y:S02]  /*2ee0*/  FSEL R9, R9, RZ, P0 ;  /* 0x000000ff09097208 */ /* 0x000fe40000000000 */
[----:B------:R-:W-:Y:S07]  /*2ef0*/  FSETP.NEU.FTZ.AND P0, PT, R68, -INF , PT ;  /* 0xff8000004400780b */ /* 0x000fee0003f1d000 */
[----:B------:R-:W-:Y:S10]  /*2f00*/  MUFU.TANH R93, R13 ;  /* 0x0000000d005d7308 */ /* 0x000ff40000002400 */
[----:B------:R-:W4:Y:S01]  /*2f10*/  MUFU.TANH R110, R6 ;  /* 0x00000006006e7308 */ /* 0x000f220000002400 */
[----:B-1----:R-:W-:Y:S09]  /*2f20*/  FFMA.FTZ R0, R197, c[0x0][0x23c], -R10 ;  /* 0x00008f00c5007a23 */ /* 0x002ff2000001080a */
[----:B------:R-:W-:Y:S10]  /*2f30*/  MUFU.TANH R78, R14 ;  /* 0x0000000e004e7308 */ /* 0x000ff40000002400 */
[----:B------:R1:W1:Y:S10]  /*2f40*/  MUFU.TANH R109, R7 ;  /* 0x00000007006d7308 */ /* 0x0002740000002400 */
[----:B------:R-:W-:Y:S10]  /*2f50*/  MUFU.TANH R77, R15 ;  /* 0x0000000f004d7308 */ /* 0x000ff40000002400 */
[----:B------:R4:W-:Y:S01]  /*2f60*/  MUFU.EX2 R166, R0 ;  /* 0x0000000000a67308 */ /* 0x0009e20000000800 */
[----:B-1----:R-:W1:Y:S09]  /*2f70*/  LDSM.16.M88.4 R4, [R185+0xc800] ;  /* 0x00c80000b904783b */ /* 0x002e720000000200 */
[----:B------:R-:W-:Y:S10]  /*2f80*/  MUFU.TANH R79, R11 ;  /* 0x0000000b004f7308 */ /* 0x000ff40000002400 */
[----:B------:R1:W1:Y:S01]  /*2f90*/  MUFU.TANH R96, R8 ;  /* 0x0000000800607308 */ /* 0x0002620000002400 */
[--C-:B----4-:R-:W-:Y:S09]  /*2fa0*/  FFMA.FTZ R0, R110, c[0x0][0x23c], -R9.reuse ;  /* 0x00008f006e007a23 */ /* 0x110ff20000010809 */
[----:B------:R4:W-:Y:S10]  /*2fb0*/  MUFU.EX2 R213, R0 ;  /* 0x0000000000d57308 */ /* 0x0009f40000000800 */
[----:B------:R-:W2:Y:S01]  /*2fc0*/  MUFU.TANH R151, R16 ;  /* 0x0000001000977308 */ /* 0x000ea20000002400 */
[-C--:B-1----:R-:W-:Y:S03]  /*2fd0*/  HMMA.16816.F32 R20, R172, R4.reuse, R20 ;  /* 0x00000004ac14723c */ /* 0x082fe60000001814 */
[----:B------:R-:W-:Y:S06]  /*2fe0*/  FMUL.FTZ R8, R68, 1.4426950216293334961 ;  /* 0x3fb8aa3b44087820 */ /* 0x000fec0000410000 */
[----:B------:R-:W1:Y:S01]  /*2ff0*/  MUFU.TANH R149, R17 ;  /* 0x0000001100957308 */ /* 0x000e620000002400 */
[C---:B------:R-:W-:Y:S04]  /*3000*/  HMMA.16816.F32 R24, R132.reuse, R4, R24 ;  /* 0x000000048418723c */ /* 0x040fe80000001818 */
[--C-:B----4-:R-:W-:Y:S01]  /*3010*/  FFMA.FTZ R0, R109, c[0x0][0x23c], -R9.reuse ;  /* 0x00008f006d007a23 */ /* 0x110fe20000010809 */
[----:B------:R-:W-:Y:S04]  /*3020*/  FSEL R8, R8, RZ, P0 ;  /* 0x000000ff08087208 */ /* 0x000fe80000000000 */
[----:B------:R4:W-:Y:S01]  /*3030*/  MUFU.EX2 R212, R0 ;  /* 0x0000000000d47308 */ /* 0x0009e20000000800 */
[-C--:B------:R-:W-:Y:S03]  /*3040*/  HMMA.16816.F32 R28, R132, R6.reuse, R28 ;  /* 0x00000006841c723c */ /* 0x080fe6000000181c */
[--C-:B------:R-:W-:Y:S02]  /*3050*/  FFMA.FTZ R4, R94, c[0x0][0x23c], -R8.reuse ;  /* 0x00008f005e047a23 */ /* 0x100fe40000010808 */
[--C-:B------:R-:W-:Y:S02]  /*3060*/  FFMA.FTZ R11, R95, c[0x0][0x23c], -R8.reuse ;  /* 0x00008f005f0b7a23 */ /* 0x100fe40000010808 */
[----:B------:R-:W-:Y:S01]  /*3070*/  FMUL.FTZ R20, R20, c[0x0][0x2ec] ;  /* 0x0000bb0014147a20 */ /* 0x000fe20000410000 */
[C---:B------:R-:W-:Y:S01]  /*3080*/  HMMA.16816.F32 R32, R172.reuse, R6, R32 ;  /* 0x00000006ac20723c */ /* 0x040fe20000001820 */
[----:B------:R1:W-:Y:S03]  /*3090*/  MUFU.EX2 R221, R4 ;  /* 0x0000000400dd7308 */ /* 0x0003e60000000800 */
[----:B------:R-:W-:Y:S02]  /*30a0*/  FMUL.FTZ R21, R21, c[0x0][0x2ec] ;  /* 0x0000bb0015157a20 */ /* 0x000fe40000410000 */
[----:B------:R-:W-:Y:S02]  /*30b0*/  FMUL.FTZ R22, R22, c[0x0][0x2ec] ;  /* 0x0000bb0016167a20 */ /* 0x000fe40000410000 */
[----:B------:R-:W-:Y:S03]  /*30c0*/  FMUL.FTZ R5, R24, c[0x0][0x2ec] ;  /* 0x0000bb0018057a20 */ /* 0x000fe60000410000 */
[----:B------:R-:W-:Y:S01]  /*30d0*/  MUFU.TANH R108, R18 ;  /* 0x00000012006c7308 */ /* 0x000fe20000002400 */
[----:B------:R-:W-:Y:S02]  /*30e0*/  FMUL.FTZ R25, R25, c[0x0][0x2ec] ;  /* 0x0000bb0019197a20 */ /* 0x000fe40000410000 */
[----:B------:R-:W-:Y:S02]  /*30f0*/  FMUL.FTZ R23, R23, c[0x0][0x2ec] ;  /* 0x0000bb0017177a20 */ /* 0x000fe40000410000 */
[--C-:B----4-:R-:W-:Y:S02]  /*3100*/  FFMA.FTZ R0, R96, c[0x0][0x23c], -R8.reuse ;  /* 0x00008f0060007a23 */ /* 0x110fe40000010808 */
[----:B------:R-:W-:Y:S02]  /*3110*/  FMUL.FTZ R29, R29, c[0x0][0x2ec] ;  /* 0x0000bb001d1d7a20 */ /* 0x000fe40000410000 */
[----:B------:R-:W-:Y:S01]  /*3120*/  FMUL.FTZ R30, R30, c[0x0][0x2ec] ;  /* 0x0000bb001e1e7a20 */ /* 0x000fe20000410000 */
[----:B------:R-:W-:Y:S01]  /*3130*/  MUFU.TANH R91, R25 ;  /* 0x00000019005b7308 */ /* 0x000fe20000002400 */
[----:B------:R-:W-:Y:S02]  /*3140*/  FMUL.FTZ R31, R31, c[0x0][0x2ec] ;  /* 0x0000bb001f1f7a20 */ /* 0x000fe40000410000 */
[----:B------:R-:W-:Y:S02]  /*3150*/  FMUL.FTZ R32, R32, c[0x0][0x2ec] ;  /* 0x0000bb0020207a20 */ /* 0x000fe40000410000 */
[----:B-1----:R-:W-:Y:S02]  /*3160*/  FFMA.FTZ R4, R93, c[0x0][0x23c], -R8 ;  /* 0x00008f005d047a23 */ /* 0x002fe40000010808 */
[----:B------:R-:W-:Y:S02]  /*3170*/  FMUL.FTZ R33, R33, c[0x0][0x2ec] ;  /* 0x0000bb0021217a20 */ /* 0x000fe40000410000 */
[----:B------:R-:W-:Y:S01]  /*3180*/  FMUL.FTZ R34, R34, c[0x0][0x2ec] ;  /* 0x0000bb0022227a20 */ /* 0x000fe20000410000 */
[----:B------:R3:W-:Y:S01]  /*3190*/  MUFU.EX2 R223, R0 ;  /* 0x0000000000df7308 */ /* 0x0007e20000000800 */
[----:B------:R-:W-:Y:S02]  /*31a0*/  FMUL.FTZ R35, R35, c[0x0][0x2ec] ;  /* 0x0000bb0023237a20 */ /* 0x000fe40000410000 */
[----:B------:R-:W-:Y:S02]  /*31b0*/  FMUL.FTZ R26, R26, c[0x0][0x2ec] ;  /* 0x0000bb001a1a7a20 */ /* 0x000fe40000410000 */
[----:B------:R-:W-:Y:S05]  /*31c0*/  FMUL.FTZ R27, R27, c[0x0][0x2ec] ;  /* 0x0000bb001b1b7a20 */ /* 0x000fea0000410000 */
[----:B------:R-:W-:Y:S10]  /*31d0*/  MUFU.TANH R89, R29 ;  /* 0x0000001d00597308 */ /* 0x000ff40000002400 */
[----:B------:R1:W-:Y:S10]  /*31e0*/  MUFU.EX2 R220, R4 ;  /* 0x0000000400dc7308 */ /* 0x0003f40000000800 */
[----:B------:R-:W-:Y:S10]  /*31f0*/  MUFU.TANH R74, R30 ;  /* 0x0000001e004a7308 */ /* 0x000ff40000002400 */
[----:B------:R-:W-:Y:S10]  /*3200*/  MUFU.TANH R107, R19 ;  /* 0x00000013006b7308 */ /* 0x000ff40000002400 */
[----:B------:R-:W-:Y:S10]  /*3210*/  MUFU.TANH R73, R31 ;  /* 0x0000001f00497308 */ /* 0x000ff40000002400 */
[----:B------:R4:W-:Y:S10]  /*3220*/  MUFU.EX2 R222, R11 ;  /* 0x0000000b00de7308 */ /* 0x0009f40000000800 */
[----:B------:R-:W-:Y:S10]  /*3230*/  MUFU.TANH R76, R26 ;  /* 0x0000001a004c7308 */ /* 0x000ff40000002400 */
[----:B------:R-:W-:Y:S10]  /*3240*/  MUFU.TANH R116, R20 ;  /* 0x0000001400747308 */ /* 0x000ff40000002400 */
[----:B------:R-:W-:Y:S10]  /*3250*/  MUFU.TANH R75, R27 ;  /* 0x0000001b004b7308 */ /* 0x000ff40000002400 */
[----:B------:R-:W-:Y:S10]  /*3260*/  MUFU.TANH R92, R5 ;  /* 0x00000005005c7308 */ /* 0x000ff40000002400 */
[----:B------:R-:W1:Y:S10]  /*3270*/  MUFU.TANH R115, R21 ;  /* 0x0000001500737308 */ /* 0x000e740000002400 */
[----:B------:R-:W4:Y:S01]  /*3280*/  MUFU.TANH R106, R22 ;  /* 0x00000016006a7308 */ /* 0x000f220000002400 */
[C---:B---3--:R-:W-:Y:S01]  /*3290*/  FMUL.FTZ R0, R3.reuse, 1.4426950216293334961 ;  /* 0x3fb8aa3b03007820 */ /* 0x048fe20000410000 */
[----:B------:R-:W-:Y:S08]  /*32a0*/  FSETP.NEU.FTZ.AND P0, PT, R3, -INF , PT ;  /* 0xff8000000300780b */ /* 0x000ff00003f1d000 */
[----:B------:R-:W-:Y:S01]  /*32b0*/  MUFU.TANH R114, R32 ;  /* 0x0000002000727308 */ /* 0x000fe20000002400 */
[----:B------:R-:W-:Y:S02]  /*32c0*/  FSEL R0, R0, RZ, P0 ;  /* 0x000000ff00007208 */ /* 0x000fe40000000000 */
[----:B--2---:R-:W-:Y:S03]  /*32d0*/  IADD3 R150, P0, R150, UR8, RZ ;  /* 0x0000000896967c10 */ /* 0x004fe6000ff1e0ff */
[--C-:B-1----:R-:W-:Y:S02]  /*32e0*/  FFMA.FTZ R4, R78, c[0x0][0x23c], -R0.reuse ;  /* 0x00008f004e047a23 */ /* 0x102fe40000010800 */
[--C-:B----4-:R-:W-:Y:S02]  /*32f0*/  FFMA.FTZ R11, R80, c[0x0][0x23c], -R0.reuse ;  /* 0x00008f00500b7a23 */ /* 0x110fe40000010800 */
[----:B------:R1:W-:Y:S10]  /*3300*/  MUFU.EX2 R229, R4 ;  /* 0x0000000400e57308 */ /* 0x0003f40000000800 */
[----:B------:R2:W-:Y:S10]  /*3310*/  MUFU.EX2 R231, R11 ;  /* 0x0000000b00e77308 */ /* 0x0005f40000000800 */
[----:B------:R-:W3:Y:S01]  /*3320*/  MUFU.TANH R105, R23 ;  /* 0x0000001700697308 */ /* 0x000ee20000002400 */
[--C-:B-1----:R-:W-:Y:S09]  /*3330*/  FFMA.FTZ R4, R77, c[0x0][0x23c], -R0.reuse ;  /* 0x00008f004d047a23 */ /* 0x102ff20000010800 */
[----:B------:R1:W-:Y:S01]  /*3340*/  MUFU.EX2 R228, R4 ;  /* 0x0000000400e47308 */ /* 0x0003e20000000800 */
[----:B--2---:R-:W-:Y:S09]  /*3350*/  FFMA.FTZ R11, R79, c[0x0][0x23c], -R0 ;  /* 0x00008f004f0b7a23 */ /* 0x004ff20000010800 */
[----:B------:R2:W-:Y:S10]  /*3360*/  MUFU.EX2 R230, R11 ;  /* 0x0000000b00e67308 */ /* 0x0005f40000000800 */
[----:B------:R-:W-:Y:S01]  /*3370*/  MUFU.TANH R113, R33 ;  /* 0x0000002100717308 */ /* 0x000fe20000002400 */
[--C-:B-1----:R-:W-:Y:S09]  /*3380*/  FFMA.FTZ R4, R151, c[0x0][0x23c], -R10.reuse ;  /* 0x00008f0097047a23 */ /* 0x102ff2000001080a */
[----:B------:R1:W-:Y:S01]  /*3390*/  MUFU.EX2 R177, R4 ;  /* 0x0000000400b17308 */ /* 0x0003e20000000800 */
[----:B--2---:R-:W-:Y:S09]  /*33a0*/  FMUL.FTZ R11, R28, c[0x0][0x2ec] ;  /* 0x0000bb001c0b7a20 */ /* 0x004ff20000410000 */
[----:B------:R-:W-:Y:S10]  /*33b0*/  MUFU.TANH R104, R34 ;  /* 0x0000002200687308 */ /* 0x000ff40000002400 */
[----:B------:R2:W4:Y:S01]  /*33c0*/  MUFU.TANH R90, R11 ;  /* 0x0000000b005a7308 */ /* 0x0005220000002400 */
[--C-:B-1----:R-:W-:Y:S09]  /*33d0*/  FFMA.FTZ R4, R149, c[0x0][0x23c], -R10.reuse ;  /* 0x00008f0095047a23 */ /* 0x102ff2000001080a */
[----:B------:R1:W-:Y:S10]  /*33e0*/  MUFU.EX2 R176, R4 ;  /* 0x0000000400b07308 */ /* 0x0003f40000000800 */
[----:B------:R-:W3:Y:S01]  /*33f0*/  MUFU.TANH R103, R35 ;  /* 0x0000002300677308 */ /* 0x000ee20000002400 */
[--C-:B--2---:R-:W-:Y:S09]  /*3400*/  FFMA.FTZ R11, R115, c[0x0][0x23c], -R10.reuse ;  /* 0x00008f00730b7a23 */ /* 0x104ff2000001080a */
[----:B------:R2:W-:Y:S01]  /*3410*/  MUFU.EX2 R170, R11 ;  /* 0x0000000b00aa7308 */ /* 0x0005e20000000800 */
[--C-:B-1----:R-:W-:Y:S09]  /*3420*/  FFMA.FTZ R4, R108, c[0x0][0x23c], -R9.reuse ;  /* 0x00008f006c047a23 */ /* 0x102ff20000010809 */
[----:B------:R1:W-:Y:S01]  /*3430*/  MUFU.EX2 R203, R4 ;  /* 0x0000000400cb7308 */ /* 0x0003e20000000800 */
[--C-:B--2---:R-:W-:Y:S09]  /*3440*/  FFMA.FTZ R11, R106, c[0x0][0x23c], -R9.reuse ;  /* 0x00008f006a0b7a23 */ /* 0x104ff20000010809 */
[----:B------:R3:W-:Y:S01]  /*3450*/  MUFU.EX2 R199, R11 ;  /* 0x0000000b00c77308 */ /* 0x0007e20000000800 */
[--C-:B-1----:R-:W-:Y:S09]  /*3460*/  FFMA.FTZ R4, R107, c[0x0][0x23c], -R9.reuse ;  /* 0x00008f006b047a23 */ /* 0x102ff20000010809 */
[----:B------:R1:W-:Y:S01]  /*3470*/  MUFU.EX2 R202, R4 ;  /* 0x0000000400ca7308 */ /* 0x0003e20000000800 */
[--C-:B---3--:R-:W-:Y:S09]  /*3480*/  FFMA.FTZ R11, R105, c[0x0][0x23c], -R9.reuse ;  /* 0x00008f00690b7a23 */ /* 0x108ff20000010809 */
[----:B------:R2:W-:Y:S01]  /*3490*/  MUFU.EX2 R198, R11 ;  /* 0x0000000b00c67308 */ /* 0x0005e20000000800 */
[----:B-1----:R-:W-:Y:S09]  /*34a0*/  FFMA.FTZ R4, R116, c[0x0][0x23c], -R10 ;  /* 0x00008f0074047a23 */ /* 0x002ff2000001080a */
[----:B------:R1:W-:Y:S01]  /*34b0*/  MUFU.EX2 R171, R4 ;  /* 0x0000000400ab7308 */ /* 0x0003e20000000800 */
[--C-:B--2---:R-:W-:Y:S09]  /*34c0*/  FFMA.FTZ R11, R92, c[0x0][0x23c], -R8.reuse ;  /* 0x00008f005c0b7a23 */ /* 0x104ff20000010808 */
[----:B------:R2:W-:Y:S01]  /*34d0*/  MUFU.EX2 R215, R11 ;  /* 0x0000000b00d77308 */ /* 0x0005e20000000800 */
[----:B-1----:R-:W1:Y:S01]  /*34e0*/  LDSM.16.M88.4 R4, [R185+0xd000] ;  /* 0x00d00000b904783b */ /* 0x002e620000000200 */
[----:B--2---:R-:W-:Y:S08]  /*34f0*/  FFMA.FTZ R11, R91, c[0x0][0x23c], -R8 ;  /* 0x00008f005b0b7a23 */ /* 0x004ff00000010808 */
[----:B------:R2:W-:Y:S01]  /*3500*/  MUFU.EX2 R214, R11 ;  /* 0x0000000b00d67308 */ /* 0x0005e20000000800 */
[-C--:B-1----:R-:W-:Y:S03]  /*3510*/  HMMA.16816.F32 R36, R172, R4.reuse, R36 ;  /* 0x00000004ac24723c */ /* 0x082fe60000001824 */
[----:B--2---:R-:W-:Y:S05]  /*3520*/  FFMA.FTZ R11, R76, c[0x0][0x23c], -R0 ;  /* 0x00008f004c0b7a23 */ /* 0x004fea0000010800 */
[C---:B------:R-:W-:Y:S01]  /*3530*/  HMMA.16816.F32 R40, R132.reuse, R4, R40 ;  /* 0x000000048428723c */ /* 0x040fe20000001828 */
[----:B------:R1:W-:Y:S06]  /*3540*/  MUFU.EX2 R227, R11 ;  /* 0x0000000b00e37308 */ /* 0x0003ec0000000800 */
[----:B----4-:R-:W-:Y:S01]  /*3550*/  FFMA.FTZ R4, R90, c[0x0][0x23c], -R8 ;  /* 0x00008f005a047a23 */ /* 0x010fe20000010808 */
[-C--:B------:R-:W-:Y:S03]  /*3560*/  HMMA.16816.F32 R44, R132, R6.reuse, R44 ;  /* 0x00000006842c723c */ /* 0x080fe6000000182c */
[----:B------:R2:W-:Y:S05]  /*3570*/  MUFU.EX2 R211, R4 ;  /* 0x0000000400d37308 */ /* 0x0005ea0000000800 */
[----:B------:R-:W-:Y:S01]  /*3580*/  FMUL.FTZ R36, R36, c[0x0][0x2ec] ;  /* 0x0000bb0024247a20 */ /* 0x000fe20000410000 */
[C---:B------:R-:W-:Y:S04]  /*3590*/  HMMA.16816.F32 R48, R172.reuse, R6, R48 ;  /* 0x00000006ac30723c */ /* 0x040fe80000001830 */
[----:B------:R-:W-:Y:S01]  /*35a0*/  FMUL.FTZ R37, R37, c[0x0][0x2ec] ;  /* 0x0000bb0025257a20 */ /* 0x000fe20000410000 */
[----:B------:R-:W3:Y:S01]  /*35b0*/  MUFU.TANH R112, R36 ;  /* 0x0000002400707308 */ /* 0x000ee20000002400 */
[----:B------:R-:W-:Y:S02]  /*35c0*/  FMUL.FTZ R38, R38, c[0x0][0x2ec] ;  /* 0x0000bb0026267a20 */ /* 0x000fe40000410000 */
[----:B------:R-:W-:Y:S04]  /*35d0*/  FMUL.FTZ R41, R41, c[0x0][0x2ec] ;  /* 0x0000bb0029297a20 */ /* 0x000fe80000410000 */
[----:B------:R-:W-:Y:S02]  /*35e0*/  FMUL.FTZ R5, R40, c[0x0][0x2ec] ;  /* 0x0000bb0028057a20 */ /* 0x000fe40000410000 */
[----:B-1----:R-:W-:Y:S01]  /*35f0*/  FFMA.FTZ R11, R75, c[0x0][0x23c], -R0 ;  /* 0x00008f004b0b7a23 */ /* 0x002fe20000010800 */
[----:B------:R-:W-:Y:S01]  /*3600*/  MUFU.TANH R87, R41 ;  /* 0x0000002900577308 */ /* 0x000fe20000002400 */
[----:B------:R-:W-:Y:S02]  /*3610*/  FMUL.FTZ R39, R39, c[0x0][0x2ec] ;  /* 0x0000bb0027277a20 */ /* 0x000fe40000410000 */
[----:B------:R-:W-:Y:S02]  /*3620*/  FMUL.FTZ R45, R45, c[0x0][0x2ec] ;  /* 0x0000bb002d2d7a20 */ /* 0x000fe40000410000 */
[----:B--2---:R-:W-:Y:S02]  /*3630*/  FFMA.FTZ R4, R89, c[0x0][0x23c], -R8 ;  /* 0x00008f0059047a23 */ /* 0x004fe40000010808 */
        /* <DEDUP_REMOVED lines=9> */
[----:B------:R-:W-:Y:S09]  /*36d0*/  FMUL.FTZ R51, R51, c[0x0][0x2ec] ;  /* 0x0000bb0033337a20 */ /* 0x000ff20000410000 */
[----:B------:R-:W-:Y:S01]  /*36e0*/  MUFU.TANH R88, R5 ;  /* 0x0000000500587308 */ /* 0x000fe20000002400 */
[--C-:B-1----:R-:W-:Y:S09]  /*36f0*/  FFMA.FTZ R4, R74, c[0x0][0x23c], -R0.reuse ;  /* 0x00008f004a047a23 */ /* 0x102ff20000010800 */
[----:B------:R1:W-:Y:S10]  /*3700*/  MUFU.EX2 R225, R4 ;  /* 0x0000000400e17308 */ /* 0x0003f40000000800 */
[----:B------:R-:W-:Y:S10]  /*3710*/  MUFU.TANH R70, R46 ;  /* 0x0000002e00467308 */ /* 0x000ff40000002400 */
[----:B------:R-:W-:Y:S01]  /*3720*/  MUFU.TANH R250, R48 ;  /* 0x0000003000fa7308 */ /* 0x000fe20000002400 */
[----:B-1----:R-:W-:Y:S09]  /*3730*/  FFMA.FTZ R4, R73, c[0x0][0x23c], -R0 ;  /* 0x00008f0049047a23 */ /* 0x002ff20000010800 */
[----:B------:R1:W-:Y:S10]  /*3740*/  MUFU.EX2 R224, R4 ;  /* 0x0000000400e07308 */ /* 0x0003f40000000800 */
[----:B------:R-:W-:Y:S10]  /*3750*/  MUFU.TANH R69, R47 ;  /* 0x0000002f00457308 */ /* 0x000ff40000002400 */
        /* <DEDUP_REMOVED lines=11> */
[----:B------:R-:W2:Y:S10]  /*3810*/  MUFU.TANH R111, R37 ;  /* 0x00000025006f7308 */ /* 0x000eb40000002400 */
[----:B------:R-:W4:Y:S01]  /*3820*/  MUFU.TANH R102, R38 ;  /* 0x0000002600667308 */ /* 0x000f220000002400 */
[--C-:B-1----:R-:W-:Y:S09]  /*3830*/  FFMA.FTZ R4, R103, c[0x0][0x23c], -R9.reuse ;  /* 0x00008f0067047a23 */ /* 0x102ff20000010809 */
[----:B------:R3:W-:Y:S10]  /*3840*/  MUFU.EX2 R194, R4 ;  /* 0x0000000400c27308 */ /* 0x0007f40000000800 */
[----:B------:R-:W-:Y:S10]  /*3850*/  MUFU.TANH R101, R39 ;  /* 0x0000002700657308 */ /* 0x000ff40000002400 */
[----:B------:R1:W-:Y:S01]  /*3860*/  MUFU.EX2 R226, R11 ;  /* 0x0000000b00e27308 */ /* 0x0003e20000000800 */
[--C-:B---3--:R-:W-:Y:S09]  /*3870*/  FFMA.FTZ R4, R112, c[0x0][0x23c], -R10.reuse ;  /* 0x00008f0070047a23 */ /* 0x108ff2000001080a */
[----:B------:R3:W-:Y:S01]  /*3880*/  MUFU.EX2 R161, R4 ;  /* 0x0000000400a17308 */ /* 0x0007e20000000800 */
[----:B-1----:R-:W-:Y:S09]  /*3890*/  FMUL.FTZ R11, R44, c[0x0][0x2ec] ;  /* 0x0000bb002c0b7a20 */ /* 0x002ff20000410000 */
[----:B------:R2:W1:Y:S01]  /*38a0*/  MUFU.TANH R86, R11 ;  /* 0x0000000b00567308 */ /* 0x0004620000002400 */
[----:B---3--:R-:W3:Y:S01]  /*38b0*/  LDSM.16.M88.4 R4, [R185+0xd800] ;  /* 0x00d80000b904783b */ /* 0x008ee20000000200 */
[----:B--2---:R-:W-:Y:S08]  /*38c0*/  FFMA.FTZ R11, R111, c[0x0][0x23c], -R10 ;  /* 0x00008f006f0b7a23 */ /* 0x004ff0000001080a */
[----:B------:R4:W-:Y:S01]  /*38d0*/  MUFU.EX2 R160, R11 ;  /* 0x0000000b00a07308 */ /* 0x0009e20000000800 */
[-C--:B---3--:R-:W-:Y:S03]  /*38e0*/  HMMA.16816.F32 R52, R172, R4.reuse, R52 ;  /* 0x00000004ac34723c */ /* 0x088fe60000001834 */
[--C-:B----4-:R-:W-:Y:S05]  /*38f0*/  FFMA.FTZ R11, R102, c[0x0][0x23c], -R9.reuse ;  /* 0x00008f00660b7a23 */ /* 0x110fea0000010809 */
[C---:B------:R-:W-:Y:S01]  /*3900*/  HMMA.16816.F32 R56, R132.reuse, R4, R56 ;  /* 0x000000048438723c */ /* 0x040fe20000001838 */
[----:B------:R2:W-:Y:S06]  /*3910*/  MUFU.EX2 R179, R11 ;  /* 0x0000000b00b37308 */ /* 0x0005ec0000000800 */
[--C-:B-1----:R-:W-:Y:S01]  /*3920*/  FFMA.FTZ R4, R86, c[0x0][0x23c], -R8.reuse ;  /* 0x00008f0056047a23 */ /* 0x102fe20000010808 */
[-C--:B------:R-:W-:Y:S03]  /*3930*/  HMMA.16816.F32 R60, R132, R6.reuse, R60 ;  /* 0x00000006843c723c */ /* 0x080fe6000000183c */
[----:B------:R1:W-:Y:S05]  /*3940*/  MUFU.EX2 R201, R4 ;  /* 0x0000000400c97308 */ /* 0x0003ea0000000800 */
[----:B------:R-:W-:Y:S01]  /*3950*/  FMUL.FTZ R52, R52, c[0x0][0x2ec] ;  /* 0x0000bb0034347a20 */ /* 0x000fe20000410000 */
[----:B------:R-:W-:Y:S04]  /*3960*/  HMMA.16816.F32 R64, R172, R6, R64 ;  /* 0x00000006ac40723c */ /* 0x000fe80000001840 */
[----:B------:R-:W-:Y:S01]  /*3970*/  FMUL.FTZ R53, R53, c[0x0][0x2ec] ;  /* 0x0000bb0035357a20 */ /* 0x000fe20000410000 */
[----:B------:R-:W3:Y:S01]  /*3980*/  MUFU.TANH R248, R52 ;  /* 0x0000003400f87308 */ /* 0x000ee20000002400 */
[----:B------:R-:W-:Y:S01]  /*3990*/  FMUL.FTZ R54, R54, c[0x0][0x2ec] ;  /* 0x0000bb0036367a20 */ /* 0x000fe20000410000 */
[----:B------:R-:W-:Y:S01]  /*39a0*/  F2FP.PACK_AB R6, R212, R213 ;  /* 0x000000d5d406723e */ /* 0x000fe200000000ff */
[----:B------:R-:W-:Y:S01]  /*39b0*/  FMUL.FTZ R55, R55, c[0x0][0x2ec] ;  /* 0x0000bb0037377a20 */ /* 0x000fe20000410000 */
[----:B------:R-:W-:Y:S03]  /*39c0*/  MOV R172, R196 ;  /* 0x000000c400ac7202 */ /* 0x000fe60000000f00 */
[--C-:B--2---:R-:W-:Y:S01]  /*39d0*/  FFMA.FTZ R11, R101, c[0x0][0x23c], -R9.reuse ;  /* 0x00008f00650b7a23 */ /* 0x104fe20000010809 */
[----:B------:R2:W-:Y:S01]  /*39e0*/  STS [R232+0x1c400], R6 ;  /* 0x01c40006e8007388 */ /* 0x0005e20000000800 */
        /* <DEDUP_REMOVED lines=14> */
[----:B--2---:R-:W-:Y:S09]  /*3ad0*/  F2FP.PACK_AB R6, R222, R223 ;  /* 0x000000dfde06723e */ /* 0x004ff200000000ff */
[----:B------:R2:W-:Y:S01]  /*3ae0*/  MUFU.TANH R84, R5 ;  /* 0x0000000500547308 */ /* 0x0005e20000002400 */
[--C-:B-1----:R-:W-:Y:S09]  /*3af0*/  FFMA.FTZ R4, R70, c[0x0][0x23c], -R0.reuse ;  /* 0x00008f0046047a23 */ /* 0x102ff20000010800 */
[----:B------:R1:W-:Y:S10]  /*3b00*/  MUFU.EX2 R217, R4 ;  /* 0x0000000400d97308 */ /* 0x0003f40000000800 */
[----:B------:R-:W-:Y:S01]  /*3b10*/  MUFU.TANH R83, R57 ;  /* 0x0000003900537308 */ /* 0x000fe20000002400 */
[----:B--2---:R-:W-:Y:S09]  /*3b20*/  FMUL.FTZ R5, R60, c[0x0][0x2ec] ;  /* 0x0000bb003c057a20 */ /* 0x004ff20000410000 */
[----:B------:R-:W-:Y:S01]  /*3b30*/  MUFU.TANH R68, R58 ;  /* 0x0000003a00447308 */ /* 0x000fe20000002400 */
[----:B-1----:R-:W-:Y:S09]  /*3b40*/  FFMA.FTZ R4, R69, c[0x0][0x23c], -R0 ;  /* 0x00008f0045047a23 */ /* 0x002ff20000010800 */
[----:B------:R1:W-:Y:S10]  /*3b50*/  MUFU.EX2 R216, R4 ;  /* 0x0000000400d87308 */ /* 0x0003f40000000800 */
[----:B------:R-:W-:Y:S10]  /*3b60*/  MUFU.TANH R3, R59 ;  /* 0x0000003b00037308 */ /* 0x000ff40000002400 */
[----:B------:R2:W-:Y:S01]  /*3b70*/  MUFU.TANH R82, R5 ;  /* 0x0000000500527308 */ /* 0x0005e20000002400 */
[--C-:B-1----:R-:W-:Y:S09]  /*3b80*/  FFMA.FTZ R4, R250, c[0x0][0x23c], -R10.reuse ;  /* 0x00008f00fa047a23 */ /* 0x102ff2000001080a */
[----:B------:R1:W-:Y:S10]  /*3b90*/  MUFU.EX2 R157, R4 ;  /* 0x00000004009d7308 */ /* 0x0003f40000000800 */
[----:B------:R-:W-:Y:S01]  /*3ba0*/  MUFU.TANH R191, R62 ;  /* 0x0000003e00bf7308 */ /* 0x000fe20000002400 */
[----:B--2---:R-:W-:Y:S09]  /*3bb0*/  FMUL.FTZ R5, R64, c[0x0][0x2ec] ;  /* 0x0000bb0040057a20 */ /* 0x004ff20000410000 */
        /* <DEDUP_REMOVED lines=12> */
[----:B------:R-:W1:Y:S01]  /*3c80*/  MUFU.TANH R246, R5 ;  /* 0x0000000500f67308 */ /* 0x000e620000002400 */
[--C-:B---3--:R-:W-:Y:S09]  /*3c90*/  FFMA.FTZ R4, R248, c[0x0][0x23c], -R10.reuse ;  /* 0x00008f00f8047a23 */ /* 0x108ff2000001080a */
[----:B------:R2:W-:Y:S10]  /*3ca0*/  MUFU.EX2 R155, R4 ;  /* 0x00000004009b7308 */ /* 0x0005f40000000800 */
[----:B------:R3:W4:Y:S01]  /*3cb0*/  MUFU.EX2 R178, R11 ;  /* 0x0000000b00b27308 */ /* 0x0007220000000800 */
[--C-:B-1----:R-:W-:Y:S01]  /*3cc0*/  FFMA.FTZ R7, R246, c[0x0][0x23c], -R10.reuse ;  /* 0x00008f00f6077a23 */ /* 0x102fe2000001080a */
[----:B------:R-:W-:Y:S08]  /*3cd0*/  F2FP.PACK_AB R5, R176, R177 ;  /* 0x000000b1b005723e */ /* 0x000ff000000000ff */
[----:B------:R1:W-:Y:S01]  /*3ce0*/  MUFU.EX2 R153, R7 ;  /* 0x0000000700997308 */ /* 0x0003e20000000800 */
[--C-:B--2---:R-:W-:Y:S02]  /*3cf0*/  FFMA.FTZ R4, R247, c[0x0][0x23c], -R10.reuse ;  /* 0x00008f00f7047a23 */ /* 0x104fe4000001080a */
[----:B------:R-:W-:Y:S07]  /*3d00*/  FFMA.FTZ R10, R245, c[0x0][0x23c], -R10 ;  /* 0x00008f00f50a7a23 */ /* 0x000fee000001080a */
[----:B------:R2:W-:Y:S01]  /*3d10*/  MUFU.EX2 R154, R4 ;  /* 0x00000004009a7308 */ /* 0x0005e20000000800 */
[--C-:B---3--:R-:W-:Y:S09]  /*3d20*/  FFMA.FTZ R11, R88, c[0x0][0x23c], -R8.reuse ;  /* 0x00008f00580b7a23 */ /* 0x108ff20000010808 */
[----:B------:R-:W-:Y:S01]  /*3d30*/  MUFU.EX2 R152, R10 ;  /* 0x0000000a00987308 */ /* 0x000fe20000000800 */
[--C-:B-1----:R-:W-:Y:S09]  /*3d40*/  FFMA.FTZ R7, R252, c[0x0][0x23c], -R9.reuse ;  /* 0x00008f00fc077a23 */ /* 0x102ff20000010809 */
[----:B------:R1:W-:Y:S01]  /*3d50*/  MUFU.EX2 R206, R11 ;  /* 0x0000000b00ce7308 */ /* 0x0003e20000000800 */
[--C-:B--2---:R-:W-:Y:S09]  /*3d60*/  FFMA.FTZ R4, R98, c[0x0][0x23c], -R9.reuse ;  /* 0x00008f0062047a23 */ /* 0x104ff20000010809 */
[----:B------:R2:W-:Y:S10]  /*3d70*/  MUFU.EX2 R165, R4 ;  /* 0x0000000400a57308 */ /* 0x0005f40000000800 */
[----:B------:R3:W-:Y:S01]  /*3d80*/  MUFU.EX2 R159, R7 ;  /* 0x00000007009f7308 */ /* 0x0007e20000000800 */
[----:B-1----:R-:W-:Y:S09]  /*3d90*/  FFMA.FTZ R11, R87, c[0x0][0x23c], -R8 ;  /* 0x00008f00570b7a23 */ /* 0x002ff20000010808 */
[----:B------:R1:W1:Y:S01]  /*3da0*/  MUFU.EX2 R205, R11 ;  /* 0x0000000b00cd7308 */ /* 0x0002620000000800 */
[--C-:B--2---:R-:W-:Y:S02]  /*3db0*/  FFMA.FTZ R4, R97, c[0x0][0x23c], -R9.reuse ;  /* 0x00008f0061047a23 */ /* 0x104fe40000010809 */
[----:B------:R-:W-:Y:S07]  /*3dc0*/  FFMA.FTZ R9, R251, c[0x0][0x23c], -R9 ;  /* 0x00008f00fb097a23 */ /* 0x000fee0000010809 */
[----:B------:R2:W-:Y:S01]  /*3dd0*/  MUFU.EX2 R164, R4 ;  /* 0x0000000400a47308 */ /* 0x0005e20000000800 */
[----:B---3--:R-:W-:Y:S09]  /*3de0*/  F2FP.PACK_AB R7, R226, R227 ;  /* 0x000000e3e207723e */ /* 0x008ff200000000ff */
[----:B------:R-:W-:Y:S01]  /*3df0*/  MUFU.EX2 R158, R9 ;  /* 0x00000009009e7308 */ /* 0x000fe20000000800 */
[----:B-1----:R-:W-:Y:S09]  /*3e00*/  FFMA.FTZ R11, R72, c[0x0][0x23c], -R0 ;  /* 0x00008f00480b7a23 */ /* 0x002ff20000010800 */
[----:B------:R1:W-:Y:S01]  /*3e10*/  MUFU.EX2 R219, R11 ;  /* 0x0000000b00db7308 */ /* 0x0003e20000000800 */
[----:B--2---:R-:W-:Y:S09]  /*3e20*/  FFMA.FTZ R4, R84, c[0x0][0x23c], -R8 ;  /* 0x00008f0054047a23 */ /* 0x004ff20000010808 */
[----:B------:R2:W-:Y:S01]  /*3e30*/  MUFU.EX2 R196, R4 ;  /* 0x0000000400c47308 */ /* 0x0005e20000000800 */
[----:B-1----:R-:W-:Y:S09]  /*3e40*/  FFMA.FTZ R11, R71, c[0x0][0x23c], -R0 ;  /* 0x00008f00470b7a23 */ /* 0x002ff20000010800 */
[----:B------:R-:W1:Y:S01]  /*3e50*/  MUFU.EX2 R218, R11 ;  /* 0x0000000b00da7308 */ /* 0x000e620000000800 */
[----:B--2---:R-:W-:Y:S09]  /*3e60*/  FFMA.FTZ R4, R83, c[0x0][0x23c], -R8 ;  /* 0x00008f0053047a23 */ /* 0x004ff20000010808 */
[----:B------:R2:W3:Y:S02]  /*3e70*/  MUFU.EX2 R175, R4 ;  /* 0x0000000400af7308 */ /* 0x0004e40000000800 */
[--C-:B--2---:R-:W-:Y:S08]  /*3e80*/  FFMA.FTZ R4, R68, c[0x0][0x23c], -R0.reuse ;  /* 0x00008f0044047a23 */ /* 0x104ff00000010800 */
[----:B------:R2:W-:Y:S02]  /*3e90*/  MUFU.EX2 R209, R4 ;  /* 0x0000000400d17308 */ /* 0x0005e40000000800 */
[----:B--2---:R-:W-:Y:S08]  /*3ea0*/  FFMA.FTZ R4, R3, c[0x0][0x23c], -R0 ;  /* 0x00008f0003047a23 */ /* 0x004ff00000010800 */
[----:B------:R2:W1:Y:S02]  /*3eb0*/  MUFU.EX2 R208, R4 ;  /* 0x0000000400d07308 */ /* 0x0004640000000800 */
[--C-:B--2---:R-:W-:Y:S02]  /*3ec0*/  FFMA.FTZ R4, R82, c[0x0][0x23c], -R8.reuse ;  /* 0x00008f0052047a23 */ /* 0x104fe40000010808 */
[----:B------:R-:W-:Y:S06]  /*3ed0*/  FFMA.FTZ R8, R81, c[0x0][0x23c], -R8 ;  /* 0x00008f0051087a23 */ /* 0x000fec0000010808 */
[----:B------:R2:W-:Y:S10]  /*3ee0*/  MUFU.EX2 R174, R4 ;  /* 0x0000000400ae7308 */ /* 0x0005f40000000800 */
[----:B------:R-:W1:Y:S01]  /*3ef0*/  MUFU.EX2 R173, R8 ;  /* 0x0000000800ad7308 */ /* 0x000e620000000800 */
[--C-:B--2---:R-:W-:Y:S02]  /*3f00*/  FFMA.FTZ R4, R191, c[0x0][0x23c], -R0.reuse ;  /* 0x00008f00bf047a23 */ /* 0x104fe40000010800 */
[----:B------:R-:W-:Y:S07]  /*3f10*/  FFMA.FTZ R0, R190, c[0x0][0x23c], -R0 ;  /* 0x00008f00be007a23 */ /* 0x000fee0000010800 */
[----:B------:R2:W-:Y:S10]  /*3f20*/  MUFU.EX2 R207, R4 ;  /* 0x0000000400cf7308 */ /* 0x0005f40000000800 */
[----:B------:R1:W1:Y:S01]  /*3f30*/  MUFU.EX2 R204, R0 ;  /* 0x0000000000cc7308 */ /* 0x0002620000000800 */
[----:B--2---:R-:W-:Y:S05]  /*3f40*/  F2FP.PACK_AB R4, R166, R169 ;  /* 0x000000a9a604723e */ /* 0x004fea00000000ff */
[----:B------:R2:W-:Y:S04]  /*3f50*/  STS [R232+0x1c000], R4 ;  /* 0x01c00004e8007388 */ /* 0x0005e80000000800 */
[----:B------:R3:W-:Y:S01]  /*3f60*/  STS [R235+0x1c000], R5 ;  /* 0x01c00005eb007388 */ /* 0x0007e20000000800 */
[----:B-1----:R-:W-:Y:S02]  /*3f70*/  F2FP.PACK_AB R0, R167, R168 ;  /* 0x000000a8a700723e */ /* 0x002fe400000000ff */
[----:B--2---:R-:W-:Y:S02]  /*3f80*/  F2FP.PACK_AB R4, R202, R203 ;  /* 0x000000cbca04723e */ /* 0x004fe400000000ff */
[----:B---3--:R-:W-:Y:S03]  /*3f90*/  F2FP.PACK_AB R5, R230, R231 ;  /* 0x000000e7e605723e */ /* 0x008fe600000000ff */
        /* <DEDUP_REMOVED lines=8> */
[----:B-1----:R-:W-:Y:S02]  /*4020*/  F2FP.PACK_AB R4, R170, R171 ;  /* 0x000000abaa04723e */ /* 0x002fe400000000ff */
[----:B--2---:R-:W-:Y:S03]  /*4030*/  F2FP.PACK_AB R6, R198, R199 ;  /* 0x000000c7c606723e */ /* 0x004fe600000000ff */
[----:B------:R1:W-:Y:S04]  /*4040*/  STS [R239+0x1c000], R4 ;  /* 0x01c00004ef007388 */ /* 0x0003e80000000800 */
[----:B------:R2:W-:Y:S04]  /*4050*/  STS [R239+0x1c400], R6 ;  /* 0x01c40006ef007388 */ /* 0x0005e80000000800 */
[----:B------:R3:W-:Y:S01]  /*4060*/  STS [R238+0x1c000], R5 ;  /* 0x01c00005ee007388 */ /* 0x0007e20000000800 */
[----:B-1----:R-:W-:Y:S02]  /*4070*/  F2FP.PACK_AB R4, R194, R195 ;  /* 0x000000c3c204723e */ /* 0x002fe400000000ff */
[----:B--2---:R-:W-:Y:S03]  /*4080*/  F2FP.PACK_AB R6, R210, R211 ;  /* 0x000000d3d206723e */ /* 0x004fe600000000ff */
[----:B------:R1:W-:Y:S01]  /*4090*/  STS [R238+0x1c400], R4 ;  /* 0x01c40004ee007388 */ /* 0x0003e20000000800 */
[----:B---3--:R-:W-:Y:S03]  /*40a0*/  F2FP.PACK_AB R5, R214, R215 ;  /* 0x000000d7d605723e */ /* 0x008fe600000000ff */
[----:B------:R4:W-:Y:S04]  /*40b0*/  STS [R239+0x1e400], R7 ;  /* 0x01e40007ef007388 */ /* 0x0009e80000000800 */
[----:B------:R2:W-:Y:S04]  /*40c0*/  STS [R239+0x1e000], R5 ;  /* 0x01e00005ef007388 */ /* 0x0005e80000000800 */
[----:B------:R3:W-:Y:S01]  /*40d0*/  STS [R238+0x1e000], R6 ;  /* 0x01e00006ee007388 */ /* 0x0007e20000000800 */
[----:B-1----:R-:W-:Y:S02]  /*40e0*/  F2FP.PACK_AB R4, R160, R161 ;  /* 0x000000a1a004723e */ /* 0x002fe400000000ff */
[----:B----4-:R-:W-:Y:S02]  /*40f0*/  F2FP.PACK_AB R7, R178, R179 ;  /* 0x000000b3b207723e */ /* 0x010fe400000000ff */
[----:B--2---:R-:W-:Y:S02]  /*4100*/  F2FP.PACK_AB R5, R224, R225 ;  /* 0x000000e1e005723e */ /* 0x004fe400000000ff */
[----:B---3--:R-:W-:Y:S03]  /*4110*/  F2FP.PACK_AB R6, R205, R206 ;  /* 0x000000cecd06723e */ /* 0x008fe600000000ff */
        /* <DEDUP_REMOVED lines=32> */
[----:B-1----:R-:W4:Y:S04]  /*4320*/  LDL R0, [R1+0x44] ;  /* 0x0000440001007983 */ /* 0x002f280000100800 */
[----:B------:R-:W1:Y:S08]  /*4330*/  LDSM.16.M88.4 R32, [R183+0x10800] ;  /* 0x01080000b720783b */ /* 0x000e700000000200 */
        /* <DEDUP_REMOVED lines=41> */
[----:B------:R-:W-:Y:S03]  /*45d0*/  LDSM.16.M88.4 R132, [R184+0x10000] ;  /* 0x01000000b884783b */ /* 0x000fe60000000200 */
[----:B------:R-:W-:Y:S05]  /*45e0*/  MOV R147, R151 ;  /* 0x0000009700937202 */ /* 0x000fea0000000f00 */
[----:B------:R-:W1:Y:S08]  /*45f0*/  LDSM.16.M88.4 R140, [R145+0x8000] ;  /* 0x00800000918c783b */ /* 0x000e700000000200 */
[----:B------:R-:W2:Y:S01]  /*4600*/  LDSM.16.M88.4 R136, [R145+0xa000] ;  /* 0x00a000009188783b */ /* 0x000ea20000000200 */
[----:B----4-:R-:W-:Y:S02]  /*4610*/  IADD3.X R151, R0, UR7, RZ, P0, !PT ;  /* 0x0000000700977c10 */ /* 0x010fe400087fe4ff */
[----:B------:R-:W-:Y:S05]  /*4620*/  IADD3 R0, R2, R145, RZ ;  /* 0x0000009102007210 */ /* 0x000fea0007ffe0ff */
[----:B------:R-:W3:Y:S04]  /*4630*/  LDG.E R146, [R150.64] ;  /* 0x0000002696927981 */ /* 0x000ee8000c1e1900 */
[----:B------:R4:W4:Y:S04]  /*4640*/  LDG.E R144, [R150.64+0x20] ;  /* 0x0000202696907981 */ /* 0x000928000c1e1900 */
[----:B------:R4:W4:Y:S01]  /*4650*/  LDG.E R2, [R150.64+0x120] ;  /* 0x0001202696027981 */ /* 0x000922000c1e1900 */
        /* <DEDUP_REMOVED lines=20> */
[----:B------:R-:W1:Y:S06]  /*47a0*/  LDSM.16.M88.4 R132, [R185+0x10000] ;  /* 0x01000000b984783b */ /* 0x000e6c0000000200 */
[----:B------:R-:W-:Y:S01]  /*47b0*/  MOV R143, R149 ;  /* 0x00000095008f7202 */ /* 0x000fe20000000f00 */
[-C--:B-1----:R-:W-:Y:S11]  /*47c0*/  HMMA.16816.F32 R4, R136, R132.reuse, R4 ;  /* 0x000000848804723c */ /* 0x082ff60000001804 */
[----:B------:R-:W-:Y:S11]  /*47d0*/  @!UPT UIADD3 URZ, URZ, URZ, URZ ;  /* 0x0000003f3f3ff290 */ /* 0x000ff6000fffe03f */
[----:B------:R-:W-:Y:S02]  /*47e0*/  @!UPT UIADD3 URZ, URZ, URZ, URZ ;  /* 0x0000003f3f3ff290 */ /* 0x000fe4000fffe03f */
[C---:B---3--:R-:W-:Y:S02]  /*47f0*/  FADD.FTZ R149, -R146.reuse, R4 ;  /* 0x0000000492957221 */ /* 0x048fe40000010100 */
[----:B------:R-:W-:Y:S01]  /*4800*/  FADD.FTZ R5, -R146, R5 ;  /* 0x0000000592057221 */ /* 0x000fe20000010100 */
[----:B------:R4:W2:Y:S01]  /*4810*/  LDG.E R4, [R150.64+0x100] ;  /* 0x0001002696047981 */ /* 0x0008a2000c1e1900 */
[----:B------:R-:W-:Y:S01]  /*4820*/  FMUL.FTZ R149, R169, R149 ;  /* 0x00000095a9957220 */ /* 0x000fe20000410000 */
[----:B------:R-:W-:Y:S02]  /*4830*/  MOV R169, R172 ;  /* 0x000000ac00a97202 */ /* 0x000fe40000000f00 */
[----:B------:R-:W-:Y:S05]  /*4840*/  MOV R172, c[0x0][0x1c0] ;  /* 0x0000700000ac7a02 */ /* 0x000fea0000000f00 */
[----:B------:R-:W-:Y:S05]  /*4850*/  IMAD R172, R172, c[0x0][0x22c], RZ ;  /* 0x00008b00acac7a24 */ /* 0x000fea00078e02ff */
[----:B------:R-:W-:Y:S04]  /*4860*/  LEA R172, -R172, RZ, 0x7 ;  /* 0x000000ffacac7211 */ /* 0x000fe800078e39ff */
[C---:B------:R-:W-:Y:S04]  /*4870*/  LEA R192, P0, R172.reuse, R192, 0x2 ;  /* 0x000000c0acc07211 */ /* 0x040fe800078010ff */
[----:B------:R-:W-:Y:S02]  /*4880*/  LEA.HI.X.SX32 R193, R172, R193, 0x2, P0 ;  /* 0x000000c1acc17211 */ /* 0x000fe400000f16ff */
[----:B------:R-:W-:Y:S02]  /*4890*/  PLOP3.LUT P0, PT, PT, PT, UP2, 0x80, 0x0 ;  /* 0x000000000000781c */ /* 0x000fe40003f0f028 */
[----:B----4-:R-:W-:Y:S02]  /*48a0*/  MOV R151, R143 ;  /* 0x0000008f00977202 */ /* 0x010fe40000000f00 */
[----:B------:R1:W3:Y:S01]  /*48b0*/  LDSM.16.M88.4 R140, [R0+0xa000] ;  /* 0x00a00000008c783b */ /* 0x0002e20000000200 */
[----:B------:R-:W-:Y:S01]  /*48c0*/  MOV R150, R147 ;  /* 0x0000009300967202 */ /* 0x000fe20000000f00 */
[----:B------:R-:W-:Y:S02]  /*48d0*/  FMUL.FTZ R147, R166, R5 ;  /* 0x00000005a6937220 */ /* 0x000fe40000410000 */
[----:B------:R-:W-:Y:S04]  /*48e0*/  FFMA.FTZ R5, -R169, R169, 1 ;  /* 0x3f800000a9057423 */ /* 0x000fe800000101a9 */
[----:B------:R-:W-:Y:S02]  /*48f0*/  FMUL.FTZ R5, R5, c[0x0][0x2ec] ;  /* 0x0000bb0005057a20 */ /* 0x000fe40000410000 */
[----:B-1----:R-:W-:Y:S02]  /*4900*/  FFMA.FTZ R0, -R197, R197, 1 ;  /* 0x3f800000c5007423 */ /* 0x002fe400000101c5 */
[----:B------:R-:W-:Y:S02]  /*4910*/  FMUL.FTZ R197, R5, R149 ;  /* 0x0000009505c57220 */ /* 0x000fe40000410000 */
[----:B------:R-:W-:Y:S04]  /*4920*/  FMUL.FTZ R0, R0, c[0x0][0x2ec] ;  /* 0x0000bb0000007a20 */ /* 0x000fe80000410000 */
[----:B------:R-:W-:Y:S01]  /*4930*/  FMUL.FTZ R172, R0, R147 ;  /* 0x0000009300ac7220 */ /* 0x000fe20000410000 */
[C---:B---3--:R-:W-:Y:S08]  /*4940*/  HMMA.16816.F32 R8, R140.reuse, R132, R8 ;  /* 0x000000848c08723c */ /* 0x048ff00000001808 */
[-C--:B------:R-:W-:Y:S08]  /*4950*/  HMMA.16816.F32 R12, R140, R134.reuse, R12 ;  /* 0x000000868c0c723c */ /* 0x080ff0000000180c */
[C---:B------:R-:W-:Y:S01]  /*4960*/  HMMA.16816.F32 R16, R136.reuse, R134, R16 ;  /* 0x000000868810723c */ /* 0x040fe20000001810 */
[----:B------:R-:W1:Y:S11]  /*4970*/  LDSM.16.M88.4 R132, [R185+0x10800] ;  /* 0x01080000b984783b */ /* 0x000e760000000200 */
[----:B------:R-:W-:Y:S11]  /*4980*/  @!UPT UIADD3 URZ, URZ, URZ, URZ ;  /* 0x0000003f3f3ff290 */ /* 0x000ff6000fffe03f */
[----:B------:R-:W-:Y:S01]  /*4990*/  @!UPT UIADD3 URZ, URZ, URZ, URZ ;  /* 0x0000003f3f3ff290 */ /* 0x000fe2000fffe03f */
[C---:B------:R-:W-:Y:S02]  /*49a0*/  FADD.FTZ R18, -R144.reuse, R18 ;  /* 0x0000001290127221 */ /* 0x040fe40000010100 */
[----:B------:R-:W-:Y:S01]  /*49b0*/  FADD.FTZ R19, -R144, R19 ;  /* 0x0000001390137221 */ /* 0x000fe20000010100 */
[-C--:B-1----:R-:W-:Y:S08]  /*49c0*/  HMMA.16816.F32 R20, R136, R132.reuse, R20 ;  /* 0x000000848814723c */ /* 0x082ff00000001814 */
[C---:B------:R-:W-:Y:S08]  /*49d0*/  HMMA.16816.F32 R24, R140.reuse, R132, R24 ;  /* 0x000000848c18723c */ /* 0x040ff00000001818 */
[-C--:B------:R-:W-:Y:S08]  /*49e0*/  HMMA.16816.F32 R28, R140, R134.reuse, R28 ;  /* 0x000000868c1c723c */ /* 0x080ff0000000181c */
[C---:B------:R-:W-:Y:S01]  /*49f0*/  FADD.FTZ R5, -R146.reuse, R20 ;  /* 0x0000001492057221 */ /* 0x040fe20000010100 */
[C---:B------:R-:W-:Y:S01]  /*4a00*/  HMMA.16816.F32 R32, R136.reuse, R134, R32 ;  /* 0x000000868820723c */ /* 0x040fe20000001820 */
[----:B------:R-:W1:Y:S03]  /*4a10*/  LDSM.16.M88.4 R132, [R185+0x11000] ;  /* 0x01100000b984783b */ /* 0x000e660000000200 */
[----:B------:R-:W-:Y:S02]  /*4a20*/  FFMA.FTZ R20, -R151, R151, 1 ;  /* 0x3f80000097147423 */ /* 0x000fe40000010197 */
[----:B------:R-:W-:Y:S02]  /*4a30*/  FADD.FTZ R0, -R146, R21 ;  /* 0x0000001592007221 */ /* 0x000fe40000010100 */
[----:B------:R-:W-:Y:S04]  /*4a40*/  FFMA.FTZ R21, -R150, R150, 1 ;  /* 0x3f80000096157423 */ /* 0x000fe80000010196 */
[----:B------:R-:W-:Y:S02]  /*4a50*/  FMUL.FTZ R20, R20, c[0x0][0x2ec] ;  /* 0x0000bb0014147a20 */ /* 0x000fe40000410000 */
[----:B------:R-:W-:Y:S02]  /*4a60*/  FMUL.FTZ R0, R170, R0 ;  /* 0x00000000aa007220 */ /* 0x000fe40000410000 */
[----:B------:R-:W-:Y:S02]  /*4a70*/  FMUL.FTZ R21, R21, c[0x0][0x2ec] ;  /* 0x0000bb0015157a20 */ /* 0x000fe40000410000 */
[----:B------:R-:W-:Y:S06]  /*4a80*/  FMUL.FTZ R5, R171, R5 ;  /* 0x00000005ab057220 */ /* 0x000fec0000410000 */
[C---:B------:R-:W-:Y:S02]  /*4a90*/  FADD.FTZ R33, -R146.reuse, R33 ;  /* 0x0000002192217221 */ /* 0x040fe40000010100 */
[----:B------:R-:W-:Y:S02]  /*4aa0*/  FADD.FTZ R32, -R146, R32 ;  /* 0x0000002092207221 */ /* 0x000fe40000010100 */
[C---:B------:R-:W-:Y:S02]  /*4ab0*/  FADD.FTZ R34, -R144.reuse, R34 ;  /* 0x0000002290227221 */ /* 0x040fe40000010100 */
[----:B------:R-:W-:Y:S01]  /*4ac0*/  FADD.FTZ R35, -R144, R35 ;  /* 0x0000002390237221 */ /* 0x000fe20000010100 */
[-C--:B-1----:R-:W-:Y:S08]  /*4ad0*/  HMMA.16816.F32 R36, R136, R132.reuse, R36 ;  /* 0x000000848824723c */ /* 0x082ff00000001824 */
[C---:B------:R-:W-:Y:S08]  /*4ae0*/  HMMA.16816.F32 R40, R140.reuse, R132, R40 ;  /* 0x000000848c28723c */ /* 0x040ff00000001828 */
[-C--:B------:R-:W-:Y:S08]  /*4af0*/  HMMA.16816.F32 R44, R140, R134.reuse, R44 ;  /* 0x000000868c2c723c */ /* 0x080ff0000000182c */
[C---:B------:R-:W-:Y:S01]  /*4b00*/  HMMA.16816.F32 R48, R136.reuse, R134, R48 ;  /* 0x000000868830723c */ /* 0x040fe20000001830 */
[----:B------:R-:W1:Y:S11]  /*4b10*/  LDSM.16.M88.4 R132, [R185+0x11800] ;  /* 0x01180000b984783b */ /* 0x000e760000000200 */
[----:B------:R-:W-:Y:S11]  /*4b20*/  @!UPT UIADD3 URZ, URZ, URZ, URZ ;  /* 0x0000003f3f3ff290 */ /* 0x000ff6000fffe03f */
[----:B------:R-:W-:Y:S01]  /*4b30*/  @!UPT UIADD3 URZ, URZ, URZ, URZ ;  /* 0x0000003f3f3ff290 */ /* 0x000fe2000fffe03f */
[C---:B------:R-:W-:Y:S02]  /*4b40*/  FADD.FTZ R49, -R146.reuse, R49 ;  /* 0x0000003192317221 */ /* 0x040fe40000010100 */
[----:B------:R-:W-:Y:S02]  /*4b50*/  FADD.FTZ R48, -R146, R48 ;  /* 0x0000003092307221 */ /* 0x000fe40000010100 */
[C---:B------:R-:W-:Y:S02]  /*4b60*/  FADD.FTZ R51, -R144.reuse, R51 ;  /* 0x0000003390337221 */ /* 0x040fe40000010100 */
[----:B------:R-:W-:Y:S01]  /*4b70*/  FADD.FTZ R50, -R144, R50 ;  /* 0x0000003290327221 */ /* 0x000fe20000010100 */
[-C--:B-1----:R-:W-:Y:S08]  /*4b80*/  HMMA.16816.F32 R52, R136, R132.reuse, R52 ;  /* 0x000000848834723c */ /* 0x082ff00000001834 */
[C---:B------:R-:W-:Y:S07]  /*4b90*/  HMMA.16816.F32 R56, R140.reuse, R132, R56 ;  /* 0x000000848c38723c */ /* 0x040fee0000001838 */
[C---:B------:R-:W-:Y:S01]  /*4ba0*/  FADD.FTZ R132, -R146.reuse, R16 ;  /* 0x0000001092847221 */ /* 0x040fe20000010100 */
[-C--:B------:R-:W-:Y:S04]  /*4bb0*/  HMMA.16816.F32 R60, R140, R134.reuse, R60 ;  /* 0x000000868c3c723c */ /* 0x080fe8000000183c */
[----:B------:R-:W-:Y:S02]  /*4bc0*/  FADD.FTZ R16, -R146, R17 ;  /* 0x0000001192107221 */ /* 0x000fe40000010100 */
[----:B------:R-:W-:Y:S02]  /*4bd0*/  FFMA.FTZ R133, -R115, R115, 1 ;  /* 0x3f80000073857423 */ /* 0x000fe40000010173 */
[----:B------:R-:W-:Y:S01]  /*4be0*/  FMUL.FTZ R16, R176, R16 ;  /* 0x00000010b0107220 */ /* 0x000fe20000410000 */
[----:B------:R-:W-:Y:S04]  /*4bf0*/  HMMA.16816.F32 R64, R136, R134, R64 ;  /* 0x000000868840723c */ /* 0x000fe80000001840 */
[----:B------:R-:W-:Y:S02]  /*4c00*/  FMUL.FTZ R17, R177, R132 ;  /* 0x00000084b1117220 */ /* 0x000fe40000410000 */
[----:B------:R-:W-:Y:S02]  /*4c10*/  FFMA.FTZ R132, -R116, R116, 1 ;  /* 0x3f80000074847423 */ /* 0x000fe40000010174 */
[----:B------:R-:W-:Y:S01]  /*4c20*/  FMUL.FTZ R170, R20, R16 ;  /* 0x0000001014aa7220 */ /* 0x000fe20000410000 */
[----:B------:R1:W5:Y:S03]  /*4c30*/  LDL.LU R116, [R1+0x14c] ;  /* 0x00014c0001747983 */ /* 0x0003660000300800 */
[----:B------:R-:W-:Y:S01]  /*4c40*/  FMUL.FTZ R16, R133, c[0x0][0x2ec] ;  /* 0x0000bb0085107a20 */ /* 0x000fe20000410000 */
[----:B------:R1:W5:Y:S01]  /*4c50*/  LDL.LU R115, [R1+0x148] ;  /* 0x0001480001737983 */ /* 0x0003620000300800 */
[----:B------:R-:W-:Y:S02]  /*4c60*/  FFMA.FTZ R20, -R113, R113, 1 ;  /* 0x3f80000071147423 */ /* 0x000fe40000010171 */
[----:B------:R-:W-:Y:S02]  /*4c70*/  FMUL.FTZ R171, R21, R17 ;  /* 0x0000001115ab7220 */ /* 0x000fe40000410000 */
[----:B------:R-:W-:Y:S02]  /*4c80*/  FMUL.FTZ R17, R132, c[0x0][0x2ec] ;  /* 0x0000bb0084117a20 */ /* 0x000fe40000410000 */
[----:B------:R-:W-:Y:S02]  /*4c90*/  FMUL.FTZ R166, R16, R0 ;  /* 0x0000000010a67220 */ /* 0x000fe40000410000 */
[----:B------:R-:W-:Y:S02]  /*4ca0*/  FMUL.FTZ R16, R162, R33 ;  /* 0x00000021a2107220 */ /* 0x000fe40000410000 */
[----:B------:R-:W-:Y:S02]  /*4cb0*/  FADD.FTZ R0, -R146, R37 ;  /* 0x0000002592007221 */ /* 0x000fe40000010100 */
[----:B------:R-:W-:Y:S02]  /*4cc0*/  FFMA.FTZ R21, -R114, R114, 1 ;  /* 0x3f80000072157423 */ /* 0x000fe40000010172 */
[----:B------:R-:W-:Y:S01]  /*4cd0*/  FMUL.FTZ R20, R20, c[0x0][0x2ec] ;  /* 0x0000bb0014147a20 */ /* 0x000fe20000410000 */
[----:B------:R1:W5:Y:S01]  /*4ce0*/  LDL.LU R114, [R1+0x144] ;  /* 0x0001440001727983 */ /* 0x0003620000300800 */
[----:B------:R-:W-:Y:S02]  /*4cf0*/  FFMA.FTZ R33, -R111, R111, 1 ;  /* 0x3f8000006f217423 */ /* 0x000fe4000001016f */
[----:B------:R-:W-:Y:S01]  /*4d00*/  FMUL.FTZ R169, R17, R5 ;  /* 0x0000000511a97220 */ /* 0x000fe20000410000 */
[----:B------:R1:W5:Y:S01]  /*4d10*/  LDL.LU R113, [R1+0x140] ;  /* 0x0001400001717983 */ /* 0x0003620000300800 */
[----:B------:R-:W-:Y:S02]  /*4d20*/  FMUL.FTZ R17, R163, R32 ;  /* 0x00000020a3117220 */ /* 0x000fe40000410000 */
[----:B------:R-:W-:Y:S02]  /*4d30*/  FADD.FTZ R5, -R146, R36 ;  /* 0x0000002492057221 */ /* 0x000fe40000010100 */
[----:B------:R-:W-:Y:S02]  /*4d40*/  FMUL.FTZ R0, R160, R0 ;  /* 0x00000000a0007220 */ /* 0x000fe40000410000 */
[----:B------:R-:W-:Y:S02]  /*4d50*/  FMUL.FTZ R21, R21, c[0x0][0x2ec] ;  /* 0x0000bb0015157a20 */ /* 0x000fe40000410000 */
[----:B------:R-:W-:Y:S02]  /*4d60*/  FFMA.FTZ R32, -R112, R112, 1 ;  /* 0x3f80000070207423 */ /* 0x000fe40000010170 */
[----:B------:R-:W-:Y:S01]  /*4d70*/  FMUL.FTZ R160, R20, R16 ;  /* 0x0000001014a07220 */ /* 0x000fe20000410000 */
[----:B------:R1:W5:Y:S01]  /*4d80*/  LDL.LU R112, [R1+0x13c] ;  /* 0x00013c0001707983 */ /* 0x0003620000300800 */
[----:B------:R-:W-:Y:S02]  /*4d90*/  FMUL.FTZ R16, R33, c[0x0][0x2ec] ;  /* 0x0000bb0021107a20 */ /* 0x000fe40000410000 */
[----:B------:R-:W-:Y:S01]  /*4da0*/  FFMA.FTZ R20, -R249, R249, 1 ;  /* 0x3f800000f9147423 */ /* 0x000fe200000101f9 */
[----:B------:R1:W5:Y:S01]  /*4db0*/  LDL.LU R111, [R1+0x138] ;  /* 0x00013800016f7983 */ /* 0x0003620000300800 */
[----:B------:R-:W-:Y:S02]  /*4dc0*/  FMUL.FTZ R5, R161, R5 ;  /* 0x00000005a1057220 */ /* 0x000fe40000410000 */
[----:B------:R-:W-:Y:S02]  /*4dd0*/  FMUL.FTZ R161, R21, R17 ;  /* 0x0000001115a17220 */ /* 0x000fe40000410000 */
[----:B------:R-:W-:Y:S02]  /*4de0*/  FMUL.FTZ R17, R32, c[0x0][0x2ec] ;  /* 0x0000bb0020117a20 */ /* 0x000fe40000410000 */
[----:B------:R-:W-:Y:S02]  /*4df0*/  FMUL.FTZ R150, R16, R0 ;  /* 0x0000000010967220 */ /* 0x000fe40000410000 */
[----:B------:R-:W-:Y:S02]  /*4e00*/  FMUL.FTZ R0, R156, R49 ;  /* 0x000000319c007220 */ /* 0x000fe40000410000 */
[----:B------:R-:W-:Y:S02]  /*4e10*/  FFMA.FTZ R21, -R250, R250, 1 ;  /* 0x3f800000fa157423 */ /* 0x000fe400000101fa */
        /* <DEDUP_REMOVED lines=12> */
[----:B------:R-:W-:Y:S02]  /*4ee0*/  FADD.FTZ R17, -R146, R52 ;  /* 0x0000003492117221 */ /* 0x000fe40000010100 */
[----:B------:R-:W-:Y:S02]  /*4ef0*/  FMUL.FTZ R5, R153, R64 ;  /* 0x0000004099057220 */ /* 0x000fe40000410000 */
[----:B------:R-:W-:Y:S02]  /*4f00*/  FFMA.FTZ R33, -R248, R248, 1 ;  /* 0x3f800000f8217423 */ /* 0x000fe400000101f8 */
[----:B------:R-:W-:Y:S02]  /*4f10*/  FMUL.FTZ R21, R21, c[0x0][0x2ec] ;  /* 0x0000bb0015157a20 */ /* 0x000fe40000410000 */
[----:B------:R-:W-:Y:S02]  /*4f20*/  FMUL.FTZ R141, R20, R0 ;  /* 0x00000000148d7220 */ /* 0x000fe40000410000 */
[----:B------:R-:W-:Y:S02]  /*4f30*/  FADD.FTZ R0, -R144, R7 ;  /* 0x0000000790007221 */ /* 0x000fe40000010100 */
[----:B------:R-:W-:Y:S02]  /*4f40*/  FFMA.FTZ R7, -R110, R110, 1 ;  /* 0x3f8000006e077423 */ /* 0x000fe4000001016e */
[----:B------:R-:W-:Y:S01]  /*4f50*/  FADD.FTZ R16, -R146, R53 ;  /* 0x0000003592107221 */ /* 0x000fe20000010100 */
[----:B------:R1:W5:Y:S01]  /*4f60*/  LDL.LU R110, [R1+0x134] ;  /* 0x00013400016e7983 */ /* 0x0003620000300800 */
[----:B------:R-:W-:Y:S02]  /*4f70*/  FMUL.FTZ R17, R155, R17 ;  /* 0x000000119b117220 */ /* 0x000fe40000410000 */
[----:B------:R-:W-:Y:S02]  /*4f80*/  FFMA.FTZ R32, -R247, R247, 1 ;  /* 0x3f800000f7207423 */ /* 0x000fe400000101f7 */
[----:B------:R-:W-:Y:S02]  /*4f90*/  FMUL.FTZ R33, R33, c[0x0][0x2ec] ;  /* 0x0000bb0021217a20 */ /* 0x000fe40000410000 */
[----:B------:R-:W-:Y:S02]  /*4fa0*/  FMUL.FTZ R142, R21, R5 ;  /* 0x00000005158e7220 */ /* 0x000fe40000410000 */
[----:B------:R-:W-:Y:S02]  /*4fb0*/  FADD.FTZ R5, -R144, R6 ;  /* 0x0000000690057221 */ /* 0x000fe40000010100 */
[----:B------:R-:W-:Y:S02]  /*4fc0*/  FFMA.FTZ R6, -R109, R109, 1 ;  /* 0x3f8000006d067423 */ /* 0x000fe4000001016d */
[----:B------:R-:W-:Y:S01]  /*4fd0*/  FMUL.FTZ R16, R154, R16 ;  /* 0x000000109a107220 */ /* 0x000fe20000410000 */
[----:B------:R1:W5:Y:S01]  /*4fe0*/  LDL.LU R109, [R1+0x130] ;  /* 0x00013000016d7983 */ /* 0x0003620000300800 */
[----:B------:R-:W-:Y:S02]  /*4ff0*/  FMUL.FTZ R32, R32, c[0x0][0x2ec] ;  /* 0x0000bb0020207a20 */ /* 0x000fe40000410000 */
[----:B------:R-:W-:Y:S02]  /*5000*/  FMUL.FTZ R146, R33, R17 ;  /* 0x0000001121927220 */ /* 0x000fe40000410000 */
[----:B------:R-:W-:Y:S02]  /*5010*/  FFMA.FTZ R17, -R108, R108, 1 ;  /* 0x3f8000006c117423 */ /* 0x000fe4000001016c */
[----:B------:R-:W-:Y:S01]  /*5020*/  FMUL.FTZ R143, R32, R16 ;  /* 0x00000010208f7220 */ /* 0x000fe20000410000 */
[----:B------:R1:W5:Y:S01]  /*5030*/  LDL.LU R108, [R1+0x12c] ;  /* 0x00012c00016c7983 */ /* 0x0003620000300800 */
[----:B------:R-:W-:Y:S02]  /*5040*/  FMUL.FTZ R5, R213, R5 ;  /* 0x00000005d5057220 */ /* 0x000fe40000410000 */
[----:B------:R-:W-:Y:S02]  /*5050*/  FMUL.FTZ R7, R7, c[0x0][0x2ec] ;  /* 0x0000bb0007077a20 */ /* 0x000fe40000410000 */
[----:B------:R-:W-:Y:S02]  /*5060*/  FFMA.FTZ R16, -R107, R107, 1 ;  /* 0x3f8000006b107423 */ /* 0x000fe4000001016b */
[----:B------:R-:W-:Y:S01]  /*5070*/  FMUL.FTZ R0, R212, R0 ;  /* 0x00000000d4007220 */ /* 0x000fe20000410000 */
[----:B------:R1:W5:Y:S01]  /*5080*/  LDL.LU R107, [R1+0x128] ;  /* 0x00012800016b7983 */ /* 0x0003620000300800 */
[----:B------:R-:W-:Y:S02]  /*5090*/  FMUL.FTZ R6, R6, c[0x0][0x2ec] ;  /* 0x0000bb0006067a20 */ /* 0x000fe40000410000 */
[----:B------:R-:W-:Y:S02]  /*50a0*/  FMUL.FTZ R140, R7, R5 ;  /* 0x00000005078c7220 */ /* 0x000fe40000410000 */
[----:B------:R-:W-:Y:S02]  /*50b0*/  FMUL.FTZ R7, R203, R18 ;  /* 0x00000012cb077220 */ /* 0x000fe40000410000 */
[----:B------:R-:W-:Y:S02]  /*50c0*/  FFMA.FTZ R18, -R106, R106, 1 ;  /* 0x3f8000006a127423 */ /* 0x000fe4000001016a */
[----:B------:R-:W-:Y:S01]  /*50d0*/  FMUL.FTZ R139, R6, R0 ;  /* 0x00000000068b7220 */ /* 0x000fe20000410000 */
[----:B------:R1:W5:Y:S01]  /*50e0*/  LDL.LU R106, [R1+0x124] ;  /* 0x00012400016a7983 */ /* 0x0003620000300800 */
[----:B------:R-:W-:Y:S02]  /*50f0*/  FMUL.FTZ R6, R202, R19 ;  /* 0x00000013ca067220 */ /* 0x000fe40000410000 */
[----:B------:R-:W-:Y:S02]  /*5100*/  FMUL.FTZ R17, R17, c[0x0][0x2ec] ;  /* 0x0000bb0011117a20 */ /* 0x000fe40000410000 */
[----:B------:R-:W-:Y:S02]  /*5110*/  FFMA.FTZ R19, -R105, R105, 1 ;  /* 0x3f80000069137423 */ /* 0x000fe40000010169 */
[----:B------:R-:W-:Y:S01]  /*5120*/  FMUL.FTZ R16, R16, c[0x0][0x2ec] ;  /* 0x0000bb0010107a20 */ /* 0x000fe20000410000 */
[----:B------:R1:W5:Y:S01]  /*5130*/  LDL.LU R105, [R1+0x120] ;  /* 0x0001200001697983 */ /* 0x0003620000300800 */
[----:B------:R-:W-:Y:S02]  /*5140*/  FMUL.FTZ R138, R17, R7 ;  /* 0x00000007118a7220 */ /* 0x000fe40000410000 */
[----:B------:R-:W-:Y:S02]  /*5150*/  FFMA.FTZ R17, -R104, R104, 1 ;  /* 0x3f80000068117423 */ /* 0x000fe40000010168 */
[C---:B------:R-:W-:Y:S01]  /*5160*/  FADD.FTZ R5, -R144.reuse, R22 ;  /* 0x0000001690057221 */ /* 0x040fe20000010100 */
[----:B------:R1:W5:Y:S01]  /*5170*/  LDL.LU R104, [R1+0x11c] ;  /* 0x00011c0001687983 */ /* 0x0003620000300800 */
[----:B------:R-:W-:Y:S02]  /*5180*/  FADD.FTZ R0, -R144, R23 ;  /* 0x0000001790007221 */ /* 0x000fe40000010100 */
[----:B------:R-:W-:Y:S02]  /*5190*/  FMUL.FTZ R23, R16, R6 ;  /* 0x0000000610177220 */ /* 0x000fe40000410000 */
[----:B------:R-:W-:Y:S02]  /*51a0*/  FFMA.FTZ R16, -R103, R103, 1 ;  /* 0x3f80000067107423 */ /* 0x000fe40000010167 */
[----:B------:R-:W-:Y:S01]  /*51b0*/  FMUL.FTZ R5, R199, R5 ;  /* 0x00000005c7057220 */ /* 0x000fe20000410000 */
[----:B------:R1:W5:Y:S01]  /*51c0*/  LDL.LU R103, [R1+0x118] ;  /* 0x0001180001677983 */ /* 0x0003620000300800 */
[----:B------:R-:W-:Y:S02]  /*51d0*/  FMUL.FTZ R0, R198, R0 ;  /* 0x00000000c6007220 */ /* 0x000fe40000410000 */
[----:B------:R-:W-:Y:S02]  /*51e0*/  FMUL.FTZ R7, R18, c[0x0][0x2ec] ;  /* 0x0000bb0012077a20 */ /* 0x000fe40000410000 */
[----:B------:R-:W-:Y:S02]  /*51f0*/  FMUL.FTZ R6, R19, c[0x0][0x2ec] ;  /* 0x0000bb0013067a20 */ /* 0x000fe40000410000 */
[----:B------:R-:W-:Y:S02]  /*5200*/  FFMA.FTZ R18, -R102, R102, 1 ;  /* 0x3f80000066127423 */ /* 0x000fe40000010166 */
[----:B------:R-:W-:Y:S01]  /*5210*/  FMUL.FTZ R137, R7, R5 ;  /* 0x0000000507897220 */ /* 0x000fe20000410000 */
[----:B------:R1:W5:Y:S01]  /*5220*/  LDL.LU R102, [R1+0x114] ;  /* 0x0001140001667983 */ /* 0x0003620000300800 */
[----:B------:R-:W-:Y:S02]  /*5230*/  FMUL.FTZ R136, R6, R0 ;  /* 0x0000000006887220 */ /* 0x000fe40000410000 */
[----:B------:R-:W-:Y:S02]  /*5240*/  FMUL.FTZ R7, R195, R34 ;  /* 0x00000022c3077220 */ /* 0x000fe40000410000 */
[----:B------:R-:W-:Y:S02]  /*5250*/  FMUL.FTZ R6, R194, R35 ;  /* 0x00000023c2067220 */ /* 0x000fe40000410000 */
[----:B------:R-:W-:Y:S02]  /*5260*/  FADD.FTZ R0, -R144, R39 ;  /* 0x0000002790007221 */ /* 0x000fe40000010100 */
[----:B------:R-:W-:Y:S02]  /*5270*/  FMUL.FTZ R17, R17, c[0x0][0x2ec] ;  /* 0x0000bb0011117a20 */ /* 0x000fe40000410000 */
[----:B------:R-:W-:Y:S02]  /*5280*/  FMUL.FTZ R16, R16, c[0x0][0x2ec] ;  /* 0x0000bb0010107a20 */ /* 0x000fe40000410000 */
[----:B------:R-:W-:Y:S02]  /*5290*/  FFMA.FTZ R19, -R101, R101, 1 ;  /* 0x3f80000065137423 */ /* 0x000fe40000010165 */
[----:B------:R-:W-:Y:S01]  /*52a0*/  FADD.FTZ R5, -R144, R38 ;  /* 0x0000002690057221 */ /* 0x000fe20000010100 */
[----:B------:R1:W5:Y:S01]  /*52b0*/  LDL.LU R101, [R1+0x110] ;  /* 0x0001100001657983 */ /* 0x0003620000300800 */
[----:B------:R-:W-:Y:S02]  /*52c0*/  FMUL.FTZ R0, R178, R0 ;  /* 0x00000000b2007220 */ /* 0x000fe40000410000 */
[----:B------:R-:W-:Y:S02]  /*52d0*/  FMUL.FTZ R135, R17, R7 ;  /* 0x0000000711877220 */ /* 0x000fe40000410000 */
[----:B------:R-:W-:Y:S02]  /*52e0*/  FMUL.FTZ R134, R16, R6 ;  /* 0x0000000610867220 */ /* 0x000fe40000410000 */
[----:B------:R-:W-:Y:S02]  /*52f0*/  FMUL.FTZ R6, R19, c[0x0][0x2ec] ;  /* 0x0000bb0013067a20 */ /* 0x000fe40000410000 */
[----:B------:R-:W-:Y:S02]  /*5300*/  FFMA.FTZ R17, -R100, R100, 1 ;  /* 0x3f80000064117423 */ /* 0x000fe40000010164 */
[----:B------:R-:W-:Y:S01]  /*5310*/  FFMA.FTZ R16, -R99, R99, 1 ;  /* 0x3f80000063107423 */ /* 0x000fe20000010163 */
[----:B------:R1:W5:Y:S01]  /*5320*/  LDL.LU R100, [R1+0x10c] ;  /* 0x00010c0001647983 */ /* 0x0003620000300800 */
[----:B------:R-:W-:Y:S02]  /*5330*/  FMUL.FTZ R5, R179, R5 ;  /* 0x00000005b3057220 */ /* 0x000fe40000410000 */
[----:B------:R-:W-:Y:S01]  /*5340*/  FMUL.FTZ R7, R18, c[0x0][0x2ec] ;  /* 0x0000bb0012077a20 */ /* 0x000fe20000410000 */
[----:B------:R1:W5:Y:S01]  /*5350*/  LDL.LU R99, [R1+0x108] ;  /* 0x0001080001637983 */ /* 0x0003620000300800 */
[----:B------:R-:W-:Y:S02]  /*5360*/  FMUL.FTZ R132, R6, R0 ;  /* 0x0000000006847220 */ /* 0x000fe40000410000 */
        /* <DEDUP_REMOVED lines=8> */
[----:B------:R-:W-:Y:S01]  /*53f0*/  FFMA.FTZ R16, -R251, R251, 1 ;  /* 0x3f800000fb107423 */ /* 0x000fe200000101fb */
[----:B------:R1:W5:Y:S01]  /*5400*/  LDL.LU R98, [R1+0x104] ;  /* 0x0001040001627983 */ /* 0x0003620000300800 */
[----:B------:R-:W-:Y:S02]  /*5410*/  FADD.FTZ R66, -R144, R66 ;  /* 0x0000004290427221 */ /* 0x000fe40000010100 */
[----:B------:R-:W-:Y:S02]  /*5420*/  FMUL.FTZ R65, R17, R5 ;  /* 0x0000000511417220 */ /* 0x000fe40000410000 */
[----:B------:R-:W-:Y:S02]  /*5430*/  FMUL.FTZ R0, R158, R67 ;  /* 0x000000439e007220 */ /* 0x000fe40000410000 */
[----:B------:R-:W-:Y:S02]  /*5440*/  FFMA.FTZ R18, -R97, R97, 1 ;  /* 0x3f80000061127423 */ /* 0x000fe40000010161 */
[----:B------:R-:W-:Y:S01]  /*5450*/  FFMA.FTZ R17, -R252, R252, 1 ;  /* 0x3f800000fc117423 */ /* 0x000fe200000101fc */
[----:B------:R1:W5:Y:S01]  /*5460*/  LDL.LU R97, [R1+0x100] ;  /* 0x0001000001617983 */ /* 0x0003620000300800 */
[----:B------:R-:W-:Y:S02]  /*5470*/  FMUL.FTZ R16, R16, c[0x0][0x2ec] ;  /* 0x0000bb0010107a20 */ /* 0x000fe40000410000 */
[C---:B------:R-:W-:Y:S02]  /*5480*/  FADD.FTZ R7, -R144.reuse, R54 ;  /* 0x0000003690077221 */ /* 0x040fe40000010100 */
[----:B------:R-:W-:Y:S02]  /*5490*/  FADD.FTZ R6, -R144, R55 ;  /* 0x0000003790067221 */ /* 0x000fe40000010100 */
[----:B------:R-:W-:Y:S02]  /*54a0*/  FMUL.FTZ R5, R159, R66 ;  /* 0x000000429f057220 */ /* 0x000fe40000410000 */
[----:B------:R-:W-:Y:S02]  /*54b0*/  FMUL.FTZ R17, R17, c[0x0][0x2ec] ;  /* 0x0000bb0011117a20 */ /* 0x000fe40000410000 */
[----:B------:R-:W-:Y:S02]  /*54c0*/  FMUL.FTZ R52, R16, R0 ;  /* 0x0000000010347220 */ /* 0x000fe40000410000 */
[----:B--2---:R-:W-:Y:S02]  /*54d0*/  FADD.FTZ R0, -R4, R13 ;  /* 0x0000000d04007221 */ /* 0x004fe40000010100 */
[----:B------:R-:W-:Y:S02]  /*54e0*/  FFMA.FTZ R13, -R96, R96, 1 ;  /* 0x3f800000600d7423 */ /* 0x000fe40000010160 */
[----:B------:R-:W-:Y:S01]  /*54f0*/  FMUL.FTZ R7, R165, R7 ;  /* 0x00000007a5077220 */ /* 0x000fe20000410000 */
[----:B------:R1:W5:Y:S01]  /*5500*/  LDL.LU R96, [R1+0xfc] ;  /* 0x0000fc0001607983 */ /* 0x0003620000300800 */
[----:B------:R-:W-:Y:S02]  /*5510*/  FMUL.FTZ R6, R164, R6 ;  /* 0x00000006a4067220 */ /* 0x000fe40000410000 */
[----:B------:R-:W-:Y:S02]  /*5520*/  FMUL.FTZ R19, R19, c[0x0][0x2ec] ;  /* 0x0000bb0013137a20 */ /* 0x000fe40000410000 */
[----:B------:R-:W-:Y:S02]  /*5530*/  FMUL.FTZ R18, R18, c[0x0][0x2ec] ;  /* 0x0000bb0012127a20 */ /* 0x000fe40000410000 */
[----:B------:R-:W-:Y:S02]  /*5540*/  FMUL.FTZ R53, R17, R5 ;  /* 0x0000000511357220 */ /* 0x000fe40000410000 */
[----:B------:R-:W-:Y:S02]  /*5550*/  FADD.FTZ R5, -R4, R12 ;  /* 0x0000000c04057221 */ /* 0x000fe40000010100 */
[----:B------:R-:W-:Y:S02]  /*5560*/  FFMA.FTZ R12, -R95, R95, 1 ;  /* 0x3f8000005f0c7423 */ /* 0x000fe4000001015f */
[----:B------:R-:W-:Y:S01]  /*5570*/  FMUL.FTZ R55, R19, R7 ;  /* 0x0000000713377220 */ /* 0x000fe20000410000 */
[----:B------:R1:W5:Y:S01]  /*5580*/  LDL.LU R95, [R1+0xf8] ;  /* 0x0000f800015f7983 */ /* 0x0003620000300800 */
[----:B------:R-:W-:Y:S02]  /*5590*/  FMUL.FTZ R54, R18, R6 ;  /* 0x0000000612367220 */ /* 0x000fe40000410000 */
[C---:B------:R-:W-:Y:S02]  /*55a0*/  FADD.FTZ R7, -R4.reuse, R8 ;  /* 0x0000000804077221 */ /* 0x040fe40000010100 */
[----:B------:R-:W-:Y:S02]  /*55b0*/  FADD.FTZ R6, -R4, R9 ;  /* 0x0000000904067221 */ /* 0x000fe40000010100 */
[----:B------:R-:W-:Y:S02]  /*55c0*/  FFMA.FTZ R9, -R94, R94, 1 ;  /* 0x3f8000005e097423 */ /* 0x000fe4000001015e */
[----:B------:R-:W-:Y:S01]  /*55d0*/  FMUL.FTZ R7, R223, R7 ;  /* 0x00000007df077220 */ /* 0x000fe20000410000 */
[----:B------:R1:W5:Y:S01]  /*55e0*/  LDL.LU R94, [R1+0xf4] ;  /* 0x0000f400015e7983 */ /* 0x0003620000300800 */
[----:B------:R-:W-:Y:S02]  /*55f0*/  FFMA.FTZ R8, -R93, R93, 1 ;  /* 0x3f8000005d087423 */ /* 0x000fe4000001015d */
[----:B------:R-:W-:Y:S01]  /*5600*/  FMUL.FTZ R13, R13, c[0x0][0x2ec] ;  /* 0x0000bb000d0d7a20 */ /* 0x000fe20000410000 */
[----:B------:R1:W5:Y:S01]  /*5610*/  LDL.LU R93, [R1+0xf0] ;  /* 0x0000f000015d7983 */ /* 0x0003620000300800 */
[----:B------:R-:W-:Y:S02]  /*5620*/  FMUL.FTZ R6, R222, R6 ;  /* 0x00000006de067220 */ /* 0x000fe40000410000 */
[----:B------:R-:W-:Y:S02]  /*5630*/  FMUL.FTZ R12, R12, c[0x0][0x2ec] ;  /* 0x0000bb000c0c7a20 */ /* 0x000fe40000410000 */
[----:B------:R-:W-:Y:S02]  /*5640*/  FMUL.FTZ R20, R13, R7 ;  /* 0x000000070d147220 */ /* 0x000fe40000410000 */
        /* <DEDUP_REMOVED lines=8> */
[----:B------:R-:W-:Y:S02]  /*56d0*/  FMUL.FTZ R8, R8, c[0x0][0x2ec] ;  /* 0x0000bb0008087a20 */ /* 0x000fe40000410000 */
[----:B------:R-:W-:Y:S02]  /*56e0*/  FMUL.FTZ R16, R9, R5 ;  /* 0x0000000509107220 */ /* 0x000fe40000410000 */
[----:B------:R-:W-:Y:S02]  /*56f0*/  FADD.FTZ R7, -R4, R24 ;  /* 0x0000001804077221 */ /* 0x000fe40000010100 */
[----:B------:R-:W-:Y:S02]  /*5700*/  FFMA.FTZ R9, -R90, R90, 1 ;  /* 0x3f8000005a097423 */ /* 0x000fe4000001015a */
[----:B------:R-:W-:Y:S01]  /*5710*/  FMUL.FTZ R22, R8, R0 ;  /* 0x0000000008167220 */ /* 0x000fe20000410000 */
[----:B------:R1:W5:Y:S01]  /*5720*/  LDL.LU R90, [R1+0xe4] ;  /* 0x0000e400015a7983 */ /* 0x0003620000300800 */
[C---:B------:R-:W-:Y:S02]  /*5730*/  FADD.FTZ R6, -R4.reuse, R25 ;  /* 0x0000001904067221 */ /* 0x040fe40000010100 */
[----:B------:R-:W-:Y:S02]  /*5740*/  FMUL.FTZ R7, R215, R7 ;  /* 0x00000007d7077220 */ /* 0x000fe40000410000 */
[----:B------:R-:W-:Y:S02]  /*5750*/  FFMA.FTZ R8, -R89, R89, 1 ;  /* 0x3f80000059087423 */ /* 0x000fe40000010159 */
[----:B------:R-:W-:Y:S01]  /*5760*/  FMUL.FTZ R13, R13, c[0x0][0x2ec] ;  /* 0x0000bb000d0d7a20 */ /* 0x000fe20000410000 */
[----:B------:R1:W5:Y:S01]  /*5770*/  LDL.LU R89, [R1+0xe0] ;  /* 0x0000e00001597983 */ /* 0x0003620000300800 */
[----:B------:R-:W-:Y:S02]  /*5780*/  FADD.FTZ R5, -R4, R28 ;  /* 0x0000001c04057221 */ /* 0x000fe40000010100 */
[----:B------:R-:W-:Y:S02]  /*5790*/  FMUL.FTZ R6, R214, R6 ;  /* 0x00000006d6067220 */ /* 0x000fe40000410000 */
[----:B------:R-:W-:Y:S02]  /*57a0*/  FMUL.FTZ R12, R12, c[0x0][0x2ec] ;  /* 0x0000bb000c0c7a20 */ /* 0x000fe40000410000 */
[----:B------:R-:W-:Y:S02]  /*57b0*/  FMUL.FTZ R51, R13, R7 ;  /* 0x000000070d337220 */ /* 0x000fe40000410000 */
[----:B------:R-:W-:Y:S02]  /*57c0*/  FFMA.FTZ R13, -R88, R88, 1 ;  /* 0x3f800000580d7423 */ /* 0x000fe40000010158 */
[----:B------:R-:W-:Y:S01]  /*57d0*/  FADD.FTZ R0, -R4, R29 ;  /* 0x0000001d04007221 */ /* 0x000fe20000010100 */
        /* <DEDUP_REMOVED lines=13> */
[----:B------:R-:W-:Y:S02]  /*58b0*/  FADD.FTZ R5, -R4, R44 ;  /* 0x0000002c04057221 */ /* 0x000fe40000010100 */
        /* <DEDUP_REMOVED lines=32> */
[----:B------:R-:W-:Y:S02]  /*5ac0*/  FADD.FTZ R6, -R2, R10 ;  /* 0x0000000a02067221 */ /* 0x000fe40000010100 */
        /* <DEDUP_REMOVED lines=19> */
[C---:B------:R-:W-:Y:S02]  /*5c00*/  FADD.FTZ R4, -R2.reuse, R14 ;  /* 0x0000000e02047221 */ /* 0x040fe40000010100 */
[----:B------:R-:W-:Y:S02]  /*5c10*/  FADD.FTZ R0, -R2, R15 ;  /* 0x0000000f02007221 */ /* 0x000fe40000010100 */
        /* <DEDUP_REMOVED lines=52> */
[----:B------:R-:W-:Y:S02]  /*5f60*/  FFMA.FTZ R8, -R3, R3, 1 ;  /* 0x3f80000003087423 */ /* 0x000fe40000010103 */
[C---:B------:R-:W-:Y:S01]  /*5f70*/  FADD.FTZ R6, -R2.reuse, R42 ;  /* 0x0000002a02067221 */ /* 0x040fe20000010100 */
[----:B------:R1:W5:Y:S01]  /*5f80*/  LDL.LU R3, [R1+0x88] ;  /* 0x0000880001037983 */ /* 0x0003620000300800 */
[----:B------:R-:W-:Y:S02]  /*5f90*/  FADD.FTZ R0, -R2, R47 ;  /* 0x0000002f02007221 */ /* 0x000fe40000010100 */
[----:B------:R-:W-:Y:S02]  /*5fa0*/  FMUL.FTZ R6, R219, R6 ;  /* 0x00000006db067220 */ /* 0x000fe40000410000 */
[----:B------:R-:W-:Y:S02]  /*5fb0*/  FMUL.FTZ R0, R216, R0 ;  /* 0x00000000d8007220 */ /* 0x000fe40000410000 */
[----:B------:R-:W-:Y:S02]  /*5fc0*/  FMUL.FTZ R10, R10, c[0x0][0x2ec] ;  /* 0x0000bb000a0a7a20 */ /* 0x000fe40000410000 */
[----:B------:R-:W-:Y:S02]  /*5fd0*/  FMUL.FTZ R7, R7, c[0x0][0x2ec] ;  /* 0x0000bb0007077a20 */ /* 0x000fe40000410000 */
[----:B------:R-:W-:Y:S02]  /*5fe0*/  FMUL.FTZ R36, R10, R6 ;  /* 0x000000060a247220 */ /* 0x000fe40000410000 */
[----:B------:R-:W-:Y:S02]  /*5ff0*/  FMUL.FTZ R29, R7, R0 ;  /* 0x00000000071d7220 */ /* 0x000fe40000410000 */
[C---:B------:R-:W-:Y:S02]  /*6000*/  FADD.FTZ R5, -R2.reuse, R58 ;  /* 0x0000003a02057221 */ /* 0x040fe40000010100 */
[C---:B------:R-:W-:Y:S02]  /*6010*/  FADD.FTZ R4, -R2.reuse, R59 ;  /* 0x0000003b02047221 */ /* 0x040fe40000010100 */
[C---:B------:R-:W-:Y:S02]  /*6020*/  FADD.FTZ R62, -R2.reuse, R62 ;  /* 0x0000003e023e7221 */ /* 0x040fe40000010100 */
[----:B------:R-:W-:Y:S02]  /*6030*/  FADD.FTZ R0, -R2, R63 ;  /* 0x0000003f02007221 */ /* 0x000fe40000010100 */
[----:B------:R-:W-:Y:S01]  /*6040*/  FFMA.FTZ R7, -R191, R191, 1 ;  /* 0x3f800000bf077423 */ /* 0x000fe200000101bf */
[----:B------:R-:W-:Y:S01]  /*6050*/  MOV R191, 0x40 ;  /* 0x0000004000bf7802 */ /* 0x000fe20000000f00 */
[----:B------:R-:W-:Y:S01]  /*6060*/  FFMA.FTZ R6, -R190, R190, 1 ;  /* 0x3f800000be067423 */ /* 0x000fe200000101be */
[----:B------:R-:W-:Y:S01]  /*6070*/  MOV R190, 0x20 ;  /* 0x0000002000be7802 */ /* 0x000fe20000000f00 */
        /* <DEDUP_REMOVED lines=13> */
[----:B-1----:R-:W-:Y:S01]  /*6150*/  IMAD.MOV.U32 R9, RZ, RZ, c[0x0][0x190] ;  /* 0x00006400ff097624 */ /* 0x002fe200078e00ff */
        /* <DEDUP_REMOVED lines=27> */
.L_x_2027:
[----:B-1----:R-:W-:Y:S02]  /*6310*/  F2FP.PACK_AB R28, R172, R197 ;  /* 0x000000c5ac1c723e */ /* 0x002fe400000000ff */
        /* <DEDUP_REMOVED lines=68> */
[----:B------:R-:W2:Y:S04]  /*6760*/  LDSM.16.MT88.4 R12, [R3+0x20000] ;  /* 0x02000000030c783b */ /* 0x000ea80000004200 */
[----:B------:R-:W3:Y:S04]  /*6770*/  LDSM.16.MT88.4 R16, [R2+0x8000] ;  /* 0x008000000210783b */ /* 0x000ee80000004200 */
[----:B------:R-:W-:Y:S04]  /*6780*/  LDSM.16.MT88.4 R20, [R3+0x1c800] ;  /* 0x01c800000314783b */ /* 0x000fe80000004200 */
[----:B------:R-:W4:Y:S04]  /*6790*/  LDSM.16.MT88.4 R24, [R0+0x8800] ;  /* 0x008800000018783b */ /* 0x000f280000004200 */
[----:B------:R-:W3:Y:S04]  /*67a0*/  LDSM.16.MT88.4 R28, [R3+0x20800] ;  /* 0x02080000031c783b */ /* 0x000ee80000004200 */
        /* <DEDUP_REMOVED lines=116> */
.L_x_2028:
        /* <DEDUP_REMOVED lines=9> */
[----:B------:R-:W-:Y:S01]  /*6f80*/  IMAD.SHL.U32 R146, R146, 0x8, RZ ;  /* 0x0000000892927824 */ /* 0x000fe200078e00ff */
[----:B------:R-:W4:Y:S04]  /*6f90*/  LDSM.16.MT88.4 R36, [R2+0xc000] ;  /* 0x00c000000224783b */ /* 0x000f280000004200 */
[----:B------:R-:W5:Y:S04]  /*6fa0*/  LDL R153, [R1+0x3c] ;  /* 0x00003c0001997983 */ /* 0x000f680000100800 */
[----:B------:R-:W-:Y:S04]  /*6fb0*/  LDSM.16.M88.4 R40, [R148+0x14000] ;  /* 0x014000009428783b */ /* 0x000fe80000000200 */
[----:B------:R-:W5:Y:S04]  /*6fc0*/  LDL R152, [R1+0x48] ;  /* 0x0000480001987983 */ /* 0x000f680000100800 */
[----:B------:R-:W1:Y:S04]  /*6fd0*/  LDSM.16.MT88.4 R44, [R0+0xc800] ;  /* 0x00c80000002c783b */ /* 0x000e680000004200 */
[----:B------:R1:W5:Y:S04]  /*6fe0*/  LDL R147, [R1+0xc] ;  /* 0x00000c0001937983 */ /* 0x0003680000100800 */
[----:B------:R-:W1:Y:S04]  /*6ff0*/  LDSM.16.M88.4 R48, [R148+0x16000] ;  /* 0x016000009430783b */ /* 0x000e680000000200 */
[----:B------:R1:W5:Y:S02]  /*7000*/  LDL R149, [R1] ;  /* 0x0000000001957983 */ /* 0x0003640000100800 */
        /* <DEDUP_REMOVED lines=87> */
[----:B------:R-:W-:Y:S02]  /*7580*/  IMAD.SHL.U32 R46, R46, 0x40, RZ ;  /* 0x000000402e2e7824 */ /* 0x000fe400078e00ff */
[----:B------:R-:W-:Y:S02]  /*7590*/  IMAD R47, R47, 0x58, RZ ;  /* 0x000000582f2f7824 */ /* 0x000fe400078e02ff */
        /* <DEDUP_REMOVED lines=10> */
[----:B------:R-:W-:Y:S01]  /*7640*/  @UP2 UIADD3.X UR5, UR5, -0x1, URZ, UP1, !UPT ;  /* 0xffffffff05052890 */ /* 0x000fe20008ffe43f */
[CC--:B------:R-:W-:Y:S01]  /*7650*/  LEA R38, P1, R146.reuse, R192.reuse, 0x2 ;  /* 0x000000c092267211 */ /* 0x0c0fe200078210ff */
[C---:B-1----:R-:W-:Y:S02]  /*7660*/  HMMA.16816.F32 R8, R56.reuse, R52, R8 ;  /* 0x000000343808723c */ /* 0x042fe40000001808 */
[----:B------:R-:W2:Y:S02]  /*7670*/  @P0 LDG.E R147, [R36.64] ;  /* 0x0000002224930981 */ /* 0x000ea4000c1e1900 */
[-C--:B------:R-:W-:Y:S02]  /*7680*/  LEA.HI.X.SX32 R39, R146, R193.reuse, 0x2, P1 ;  /* 0x000000c192277211 */ /* 0x080fe400008f16ff */
[----:B------:R-:W3:Y:S02]  /*7690*/  @P0 LDG.E R149, [R36.64+0x120] ;  /* 0x0001202224950981 */ /* 0x000ee4000c1e1900 */
[-C--:B------:R-:W-:Y:S02]  /*76a0*/  HMMA.16816.F32 R12, R56, R54.reuse, R12 ;  /* 0x00000036380c723c */ /* 0x080fe4000000180c */
[----:B------:R-:W4:Y:S04]  /*76b0*/  @P0 LDG.E R150, [R36.64+0x100] ;  /* 0x0001002224960981 */ /* 0x000f28000c1e1900 */
[----:B------:R-:W5:Y:S02]  /*76c0*/  @P0 LDG.E R151, [R36.64+0x20] ;  /* 0x0000202224970981 */ /* 0x000f64000c1e1900 */
[C---:B------:R-:W-:Y:S02]  /*76d0*/  HMMA.16816.F32 R16, R40.reuse, R54, R16 ;  /* 0x000000362810723c */ /* 0x040fe40000001810 */
[----:B------:R-:W-:Y:S04]  /*76e0*/  RED.E.ADD.F32.FTZ.RN.STRONG.GPU [R192.64], R4 ;  /* 0x00000004c000798e */ /* 0x000fe8000c10e7a2 */
[----:B------:R-:W-:Y:S02]  /*76f0*/  RED.E.ADD.F32.FTZ.RN.STRONG.GPU [R38.64], R5 ;  /* 0x000000052600798e */ /* 0x000fe4000c10e7a2 */
[-C--:B------:R-:W-:Y:S08]  /*7700*/  HMMA.16816.F32 R20, R40, R60.reuse, R20 ;  /* 0x0000003c2814723c */ /* 0x080ff00000001814 */
[C---:B------:R-:W-:Y:S08]  /*7710*/  HMMA.16816.F32 R24, R56.reuse, R60, R24 ;  /* 0x0000003c3818723c */ /* 0x040ff00000001818 */
[-C--:B------:R-:W-:Y:S08]  /*7720*/  HMMA.16816.F32 R28, R56, R62.reuse, R28 ;  /* 0x0000003e381c723c */ /* 0x080ff0000000181c */
[----:B------:R-:W-:Y:S01]  /*7730*/  HMMA.16816.F32 R32, R40, R62, R32 ;  /* 0x0000003e2820723c */ /* 0x000fe20000001820 */
[----:B--2---:R1:W-:Y:S04]  /*7740*/  @P0 STL [R1+0xc], R147 ;  /* 0x00000c9301000387 */ /* 0x0043e80000100800 */
[----:B---3--:R2:W-:Y:S04]  /*7750*/  @P0 STL [R1], R149 ;  /* 0x0000009501000387 */ /* 0x0085e80000100800 */
[----:B----4-:R-:W-:Y:S04]  /*7760*/  @P0 STL [R1+0x4], R150 ;  /* 0x0000049601000387 */ /* 0x010fe80000100800 */
[----:B-----5:R3:W-:Y:S01]  /*7770*/  @P0 STL [R1+0x8], R151 ;  /* 0x0000089701000387 */ /* 0x0207e20000100800 */
[----:B-1----:R-:W-:Y:S04]  /*7780*/  IMAD.MOV.U32 R147, RZ, RZ, c[0x0][0x22c] ;  /* 0x00008b00ff937624 */ /* 0x002fe800078e00ff */
[----:B------:R-:W-:Y:S02]  /*7790*/  IMAD R147, R147, c[0x0][0x1c0], RZ ;  /* 0x0000700093937a24 */ /* 0x000fe400078e02ff */
[----:B--2---:R-:W-:Y:S02]  /*77a0*/  IMAD.MOV.U32 R149, RZ, RZ, c[0x0][0x22c] ;  /* 0x00008b00ff957624 */ /* 0x004fe400078e00ff */
[----:B------:R-:W-:Y:S02]  /*77b0*/  IMAD.SHL.U32 R147, R147, 0x10, RZ ;  /* 0x0000001093937824 */ /* 0x000fe400078e00ff */
[----:B------:R-:W-:Y:S02]  /*77c0*/  IMAD R149, R149, c[0x0][0x1c0], RZ ;  /* 0x0000700095957a24 */ /* 0x000fe400078e02ff */
[----:B---3--:R-:W-:Y:S01]  /*77d0*/  IMAD.MOV.U32 R151, RZ, RZ, c[0x0][0x22c] ;  /* 0x00008b00ff977624 */ /* 0x008fe200078e00ff */
[-C--:B------:R-:W-:Y:S01]  /*77e0*/  LEA R44, P0, R147, R192.reuse, 0x2 ;  /* 0x000000c0932c7211 */ /* 0x080fe200078010ff */
[----:B------:R-:W-:Y:S02]  /*77f0*/  IMAD R149, R149, 0x18, RZ ;  /* 0x0000001895957824 */ /* 0x000fe400078e02ff */
[----:B------:R-:W-:Y:S01]  /*7800*/  IMAD R151, R151, c[0x0][0x1c0], RZ ;  /* 0x0000700097977a24 */ /* 0x000fe200078e02ff */
[-C--:B------:R-:W-:Y:S01]  /*7810*/  LEA.HI.X.SX32 R45, R147, R193.reuse, 0x2, P0 ;  /* 0x000000c1932d7211 */ /* 0x080fe200000f16ff */
[----:B------:R-:W-:Y:S01]  /*7820*/  IMAD.MOV.U32 R150, RZ, RZ, c[0x0][0x22c] ;  /* 0x00008b00ff967624 */ /* 0x000fe200078e00ff */
[-C--:B------:R-:W-:Y:S01]  /*7830*/  LEA R40, P1, R149, R192.reuse, 0x2 ;  /* 0x000000c095287211 */ /* 0x080fe200078210ff */
[----:B------:R-:W-:Y:S02]  /*7840*/  IMAD.SHL.U32 R151, R151, 0x20, RZ ;  /* 0x0000002097977824 */ /* 0x000fe400078e00ff */
[----:B------:R1:W-:Y:S01]  /*7850*/  RED.E.ADD.F32.FTZ.RN.STRONG.GPU [R44.64], R6 ;  /* 0x000000062c00798e */ /* 0x0003e2000c10e7a2 */
[-C--:B------:R-:W-:Y:S01]  /*7860*/  LEA.HI.X.SX32 R41, R149, R193.reuse, 0x2, P1 ;  /* 0x000000c195297211 */ /* 0x080fe200008f16ff */
[----:B------:R-:W-:Y:S01]  /*7870*/  IMAD R150, R150, c[0x0][0x1c0], RZ ;  /* 0x0000700096967a24 */ /* 0x000fe200078e02ff */
[CC--:B------:R-:W-:Y:S01]  /*7880*/  LEA R4, P0, R151.reuse, R192.reuse, 0x2 ;  /* 0x000000c097047211 */ /* 0x0c0fe200078010ff */
[----:B------:R-:W-:Y:S02]  /*7890*/  IMAD.MOV.U32 R149, RZ, RZ, c[0x0][0x22c] ;  /* 0x00008b00ff957624 */ /* 0x000fe400078e00ff */
[----:B------:R2:W-:Y:S01]  /*78a0*/  RED.E.ADD.F32.FTZ.RN.STRONG.GPU [R40.64], R7 ;  /* 0x000000072800798e */ /* 0x0005e2000c10e7a2 */
[-C--:B------:R-:W-:Y:S01]  /*78b0*/  LEA.HI.X.SX32 R5, R151, R193.reuse, 0x2, P0 ;  /* 0x000000c197057211 */ /* 0x080fe200000f16ff */
[----:B------:R-:W-:Y:S02]  /*78c0*/  IMAD R150, R150, 0x28, RZ ;  /* 0x0000002896967824 */ /* 0x000fe400078e02ff */
[----:B------:R-:W-:Y:S02]  /*78d0*/  IMAD R149, R149, c[0x0][0x1c0], RZ ;  /* 0x0000700095957a24 */ /* 0x000fe400078e02ff */
[----:B------:R3:W-:Y:S01]  /*78e0*/  RED.E.ADD.F32.FTZ.RN.STRONG.GPU [R4.64], R8 ;  /* 0x000000080400798e */ /* 0x0007e2000c10e7a2 */
[CC--:B------:R-:W-:Y:S01]  /*78f0*/  LEA R36, P1, R150.reuse, R192.reuse, 0x2 ;  /* 0x000000c096247211 */ /* 0x0c0fe200078210ff */
[----:B------:R-:W-:Y:S03]  /*7900*/  IMAD R149, R149, 0x30, RZ ;  /* 0x0000003095957824 */ /* 0x000fe600078e02ff */
[-C--:B------:R-:W-:Y:S05]  /*7910*/  LEA.HI.X.SX32 R37, R150, R193.reuse, 0x2, P1 ;  /* 0x000000c196257211 */ /* 0x080fea00008f16ff */
[----:B------:R4:W-:Y:S01]  /*7920*/  RED.E.ADD.F32.FTZ.RN.STRONG.GPU [R36.64], R9 ;  /* 0x000000092400798e */ /* 0x0009e2000c10e7a2 */
[CC--:B-1----:R-:W-:Y:S04]  /*7930*/  LEA R6, P0, R149.reuse, R192.reuse, 0x2 ;  /* 0x000000c095067211 */ /* 0x0c2fe800078010ff */
[-C--:B--2---:R-:W-:Y:S01]  /*7940*/  LEA.HI.X.SX32 R7, R149, R193.reuse, 0x2, P0 ;  /* 0x000000c195077211 */ /* 0x084fe200000f16ff */
[----:B------:R-:W-:Y:S01]  /*7950*/  IMAD.MOV.U32 R149, RZ, RZ, c[0x0][0x22c] ;  /* 0x00008b00ff957624 */ /* 0x000fe200078e00ff */
[C---:B------:R-:W-:Y:S02]  /*7960*/  IADD3 R41, R147.reuse, 0x20, RZ ;  /* 0x0000002093297810 */ /* 0x040fe40007ffe0ff */
[----:B------:R-:W-:Y:S01]  /*7970*/  IADD3 R40, R147, 0x20, RZ ;  /* 0x0000002093287810 */ /* 0x000fe20007ffe0ff */
[----:B------:R1:W-:Y:S01]  /*7980*/  RED.E.ADD.F32.FTZ.RN.STRONG.GPU [R6.64], R10 ;  /* 0x0000000a0600798e */ /* 0x0003e2000c10e7a2 */
[-C--:B---3--:R-:W-:Y:S01]  /*7990*/  LEA R4, P1, R0, R192.reuse, 0x2 ;  /* 0x000000c000047211 */ /* 0x088fe200078210ff */
[----:B------:R-:W-:Y:S01]  /*79a0*/  IMAD R149, R149, c[0x0][0x1c0], RZ ;  /* 0x0000700095957a24 */ /* 0x000fe200078e02ff */
[-C--:B------:R-:W-:Y:S01]  /*79b0*/  LEA R8, P0, R46, R192.reuse, 0x2 ;  /* 0x000000c02e087211 */ /* 0x080fe200078010ff */
[----:B------:R-:W-:Y:S01]  /*79c0*/  IMAD.IADD R41, R146, 0x1, R41 ;  /* 0x0000000192297824 */ /* 0x000fe200078e0229 */
[-C--:B------:R-:W-:Y:S01]  /*79d0*/  LEA.HI.X.SX32 R5, R0, R193.reuse, 0x2, P1 ;  /* 0x000000c100057211 */ /* 0x080fe200008f16ff */
[----:B------:R-:W-:Y:S02]  /*79e0*/  IMAD.MOV.U32 R0, RZ, RZ, c[0x0][0x22c] ;  /* 0x00008b00ff007624 */ /* 0x000fe400078e00ff */
[----:B------:R-:W-:Y:S02]  /*79f0*/  IMAD.SHL.U32 R149, R149, 0x10, RZ ;  /* 0x0000001095957824 */ /* 0x000fe400078e00ff */
[----:B------:R2:W-:Y:S01]  /*7a00*/  RED.E.ADD.F32.FTZ.RN.STRONG.GPU [R4.64], R11 ;  /* 0x0000000b0400798e */ /* 0x0005e2000c10e7a2 */
[----:B------:R-:W-:Y:S01]  /*7a10*/  IMAD R0, R0, c[0x0][0x1c0], RZ ;  /* 0x0000700000007a24 */ /* 0x000fe200078e02ff */
[-C--:B----4-:R-:W-:Y:S01]  /*7a20*/  LEA.HI.X.SX32 R9, R46, R193.reuse, 0x2, P0 ;  /* 0x000000c12e097211 */ /* 0x090fe200000f16ff */
[----:B------:R-:W-:Y:S01]  /*7a30*/  IMAD.MOV.U32 R46, RZ, RZ, c[0x0][0x22c] ;  /* 0x00008b00ff2e7624 */ /* 0x000fe200078e00ff */
[----:B------:R-:W3:Y:S01]  /*7a40*/  LDL R36, [R1+0x30] ;  /* 0x0000300001247983 */ /* 0x000ee20000100800 */
[----:B------:R-:W-:Y:S01]  /*7a50*/  IMAD R0, R0, 0x48, RZ ;  /* 0x0000004800007824 */ /* 0x000fe200078e02ff */
[----:B------:R-:W-:Y:S01]  /*7a60*/  IADD3 R37, R147, 0x20, RZ ;  /* 0x0000002093257810 */ /* 0x000fe20007ffe0ff */
[----:B------:R-:W-:Y:S01]  /*7a70*/  IMAD R46, R46, c[0x0][0x1c0], RZ ;  /* 0x000070002e2e7a24 */ /* 0x000fe200078e02ff */
[----:B------:R4:W-:Y:S01]  /*7a80*/  RED.E.ADD.F32.FTZ.RN.STRONG.GPU [R8.64], R16 ;  /* 0x000000100800798e */ /* 0x0009e2000c10e7a2 */
[----:B------:R-:W-:Y:S02]  /*7a90*/  IMAD.IADD R40, R146, 0x1, R40 ;  /* 0x0000000192287824 */ /* 0x000fe400078e0228 */
[----:B------:R-:W-:Y:S02]  /*7aa0*/  IMAD R46, R46, 0x68, RZ ;  /* 0x000000682e2e7824 */ /* 0x000fe400078e02ff */
[C---:B------:R-:W-:Y:S02]  /*7ab0*/  IMAD.IADD R40, R146.reuse, 0x1, R40 ;  /* 0x0000000192287824 */ /* 0x040fe400078e0228 */
[----:B------:R-:W-:Y:S01]  /*7ac0*/  IMAD.IADD R37, R146, 0x1, R37 ;  /* 0x0000000192257824 */ /* 0x000fe200078e0225 */
[-C--:B-1----:R-:W-:Y:S03]  /*7ad0*/  LEA R6, P1, R0, R192.reuse, 0x2 ;  /* 0x000000c000067211 */ /* 0x082fe600078210ff */
[----:B------:R-:W-:Y:S01]  /*7ae0*/  IMAD.IADD R37, R146, 0x1, R37 ;  /* 0x0000000192257824 */ /* 0x000fe200078e0225 */
[-C--:B------:R-:W-:Y:S01]  /*7af0*/  LEA.HI.X.SX32 R7, R0, R193.reuse, 0x2, P1 ;  /* 0x000000c100077211 */ /* 0x080fe200008f16ff */
[----:B------:R-:W-:Y:S02]  /*7b00*/  IMAD.MOV.U32 R0, RZ, RZ, c[0x0][0x22c] ;  /* 0x00008b00ff007624 */ /* 0x000fe400078e00ff */
[----:B------:R-:W-:Y:S02]  /*7b10*/  IMAD.IADD R37, R146, 0x1, R37 ;  /* 0x0000000192257824 */ /* 0x000fe400078e0225 */
[----:B------:R1:W-:Y:S01]  /*7b20*/  RED.E.ADD.F32.FTZ.RN.STRONG.GPU [R6.64], R17 ;  /* 0x000000110600798e */ /* 0x0003e2000c10e7a2 */
[-C--:B--2---:R-:W-:Y:S01]  /*7b30*/  LEA R4, P0, R2, R192.reuse, 0x2 ;  /* 0x000000c002047211 */ /* 0x084fe200078010ff */
[----:B------:R-:W-:Y:S03]  /*7b40*/  IMAD R0, R0, c[0x0][0x1c0], RZ ;  /* 0x0000700000007a24 */ /* 0x000fe600078e02ff */
[-C--:B------:R-:W-:Y:S01]  /*7b50*/  LEA.HI.X.SX32 R5, R2, R193.reuse, 0x2, P0 ;  /* 0x000000c102057211 */ /* 0x080fe200000f16ff */
[----:B------:R-:W-:Y:S02]  /*7b60*/  IMAD R0, R0, 0x60, RZ ;  /* 0x0000006000007824 */ /* 0x000fe400078e02ff */
[----:B------:R-:W-:Y:S01]  /*7b70*/  IMAD.MOV.U32 R2, RZ, RZ, c[0x0][0x22c] ;  /* 0x00008b00ff027624 */ /* 0x000fe200078e00ff */
[CC--:B----4-:R-:W-:Y:S01]  /*7b80*/  LEA R16, P1, R47.reuse, R192.reuse, 0x2 ;  /* 0x000000c02f107211 */ /* 0x0d0fe200078210ff */
[----:B------:R2:W-:Y:S01]  /*7b90*/  RED.E.ADD.F32.FTZ.RN.STRONG.GPU [R4.64], R18 ;  /* 0x000000120400798e */ /* 0x0005e2000c10e7a2 */
[-C--:B------:R-:W-:Y:S01]  /*7ba0*/  LEA R10, P0, R0, R192.reuse, 0x2 ;  /* 0x000000c0000a7211 */ /* 0x080fe200078010ff */
[----:B------:R-:W-:Y:S01]  /*7bb0*/  IMAD R2, R2, c[0x0][0x1c0], RZ ;  /* 0x0000700002027a24 */ /* 0x000fe200078e02ff */
[-C--:B------:R-:W-:Y:S02]  /*7bc0*/  LEA R8, P2, R46, R192.reuse, 0x2 ;  /* 0x000000c02e087211 */ /* 0x080fe400078410ff */
[-C--:B------:R-:W-:Y:S01]  /*7bd0*/  LEA.HI.X.SX32 R11, R0, R193.reuse, 0x2, P0 ;  /* 0x000000c1000b7211 */ /* 0x080fe200000f16ff */
[----:B------:R-:W-:Y:S01]  /*7be0*/  IMAD.MOV.U32 R0, RZ, RZ, c[0x0][0x22c] ;  /* 0x00008b00ff007624 */ /* 0x000fe200078e00ff */
[-C--:B------:R-:W-:Y:S01]  /*7bf0*/  LEA.HI.X.SX32 R9, R46, R193.reuse, 0x2, P2 ;  /* 0x000000c12e097211 */ /* 0x080fe200010f16ff */
[----:B------:R-:W-:Y:S02]  /*7c00*/  IMAD R2, R2, 0x70, RZ ;  /* 0x0000007002027824 */ /* 0x000fe400078e02ff */
[----:B------:R-:W-:Y:S04]  /*7c10*/  IMAD R0, R0, c[0x0][0x1c0], RZ ;  /* 0x0000700000007a24 */ /* 0x000fe800078e02ff */
[----:B------:R-:W-:Y:S01]  /*7c20*/  IMAD R0, R0, 0x78, RZ ;  /* 0x0000007800007824 */ /* 0x000fe200078e02ff */
[-C--:B-1----:R-:W-:Y:S02]  /*7c30*/  LEA.HI.X.SX32 R17, R47, R193.reuse, 0x2, P1 ;  /* 0x000000c12f117211 */ /* 0x082fe400008f16ff */
[CC--:B------:R-:W-:Y:S03]  /*7c40*/  LEA R6, P1, R2.reuse, R192.reuse, 0x2 ;  /* 0x000000c002067211 */ /* 0x0c0fe600078210ff */
[----:B------:R1:W-:Y:S01]  /*7c50*/  RED.E.ADD.F32.FTZ.RN.STRONG.GPU [R16.64], R19 ;  /* 0x000000131000798e */ /* 0x0003e2000c10e7a2 */
[-C--:B------:R-:W-:Y:S03]  /*7c60*/  LEA.HI.X.SX32 R7, R2, R193.reuse, 0x2, P1 ;  /* 0x000000c102077211 */ /* 0x080fe600008f16ff */
[----:B------:R4:W-:Y:S01]  /*7c70*/  RED.E.ADD.F32.FTZ.RN.STRONG.GPU [R10.64], R12 ;  /* 0x0000000c0a00798e */ /* 0x0009e2000c10e7a2 */
[CC--:B--2---:R-:W-:Y:S03]  /*7c80*/  LEA R4, P0, R0.reuse, R192.reuse, 0x2 ;  /* 0x000000c000047211 */ /* 0x0c4fe600078010ff */
[----:B------:R-:W2:Y:S01]  /*7c90*/  LDL R18, [R1+0x2c] ;  /* 0x00002c0001127983 */ /* 0x000ea20000100800 */
[-C--:B------:R-:W-:Y:S02]  /*7ca0*/  LEA.HI.X.SX32 R5, R0, R193.reuse, 0x2, P0 ;  /* 0x000000c100057211 */ /* 0x080fe400000f16ff */
[----:B------:R-:W-:Y:S01]  /*7cb0*/  IADD3 R0, R149, 0x20, RZ ;  /* 0x0000002095007810 */ /* 0x000fe20007ffe0ff */
[----:B------:R5:W-:Y:S04]  /*7cc0*/  RED.E.ADD.F32.FTZ.RN.STRONG.GPU [R8.64], R13 ;  /* 0x0000000d0800798e */ /* 0x000be8000c10e7a2 */
[----:B------:R5:W-:Y:S04]  /*7cd0*/  RED.E.ADD.F32.FTZ.RN.STRONG.GPU [R6.64], R14 ;  /* 0x0000000e0600798e */ /* 0x000be8000c10e7a2 */
[----:B------:R5:W-:Y:S04]  /*7ce0*/  RED.E.ADD.F32.FTZ.RN.STRONG.GPU [R4.64], R15 ;  /* 0x0000000f0400798e */ /* 0x000be8000c10e7a2 */
[----:B------:R-:W2:Y:S04]  /*7cf0*/  LDL R2, [R1+0x10] ;  /* 0x0000100001027983 */ /* 0x000ea80000100800 */
[----:B-1----:R-:W2:Y:S04]  /*7d00*/  LDL R17, [R1+0x28] ;  /* 0x0000280001117983 */ /* 0x002ea80000100800 */
[----:B----4-:R-:W4:Y:S04]  /*7d10*/  LDL R11, [R1+0x24] ;  /* 0x00002400010b7983 */ /* 0x010f280000100800 */
[----:B------:R-:W4:Y:S01]  /*7d20*/  LDL R10, [R1+0x20] ;  /* 0x00002000010a7983 */ /* 0x000f220000100800 */
[CC--:B-----5:R-:W-:Y:S03]  /*7d30*/  LEA R8, P1, R0.reuse, R192.reuse, 0x2 ;  /* 0x000000c000087211 */ /* 0x0e0fe600078210ff */
[----:B------:R-:W5:Y:S01]  /*7d40*/  LDL R16, [R1+0x1c] ;  /* 0x00001c0001107983 */ /* 0x000f620000100800 */
[-C--:B------:R-:W-:Y:S03]  /*7d50*/  LEA.HI.X.SX32 R9, R0, R193.reuse, 0x2, P1 ;  /* 0x000000c100097211 */ /* 0x080fe600008f16ff */
[----:B------:R-:W5:Y:S01]  /*7d60*/  LDL R14, [R1+0x14] ;  /* 0x00001400010e7983 */ /* 0x000f620000100800 */
[CC--:B------:R-:W-:Y:S02]  /*7d70*/  LEA R6, P0, R41.reuse, R192.reuse, 0x2 ;  /* 0x000000c029067211 */ /* 0x0c0fe400078010ff */
[CC--:B------:R-:W-:Y:S01]  /*7d80*/  LEA R4, P1, R40.reuse, R192.reuse, 0x2 ;  /* 0x000000c028047211 */ /* 0x0c0fe200078210ff */
[----:B------:R-:W5:Y:S01]  /*7d90*/  LDL R15, [R1+0x18] ;  /* 0x00001800010f7983 */ /* 0x000f620000100800 */
[-C--:B------:R-:W-:Y:S02]  /*7da0*/  LEA.HI.X.SX32 R7, R41, R193.reuse, 0x2, P0 ;  /* 0x000000c129077211 */ /* 0x080fe400000f16ff */
[-C--:B------:R-:W-:Y:S01]  /*7db0*/  LEA.HI.X.SX32 R5, R40, R193.reuse, 0x2, P1 ;  /* 0x000000c128057211 */ /* 0x080fe200008f16ff */
[----:B------:R-:W5:Y:S04]  /*7dc0*/  LDL R0, [R1+0x34] ;  /* 0x0000340001007983 */ /* 0x000f680000100800 */
[----:B------:R-:W-:Y:S04]  /*7dd0*/  RED.E.ADD.F32.FTZ.RN.STRONG.GPU [R192.64+0x80], R20 ;  /* 0x00008014c000798e */ /* 0x000fe8000c10e7a2 */
[----:B------:R-:W-:Y:S04]  /*7de0*/  RED.E.ADD.F32.FTZ.RN.STRONG.GPU [R38.64+0x80], R21 ;  /* 0x000080152600798e */ /* 0x000fe8000c10e7a2 */
[----:B------:R1:W-:Y:S04]  /*7df0*/  RED.E.ADD.F32.FTZ.RN.STRONG.GPU [R8.64], R22 ;  /* 0x000000160800798e */ /* 0x0003e8000c10e7a2 */
[----:B------:R3:W-:Y:S04]  /*7e00*/  RED.E.ADD.F32.FTZ.RN.STRONG.GPU [R6.64], R23 ;  /* 0x000000170600798e */ /* 0x0007e8000c10e7a2 */
[----:B------:R2:W-:Y:S04]  /*7e10*/  RED.E.ADD.F32.FTZ.RN.STRONG.GPU [R4.64], R24 ;  /* 0x000000180400798e */ /* 0x0005e8000c10e7a2 */
[----:B------:R-:W-:Y:S01]  /*7e20*/  LDSM.16.MT88.4 R20, [R3+0x14800] ;  /* 0x014800000314783b */ /* 0x000fe20000004200 */
[CC--:B-1----:R-:W-:Y:S04]  /*7e30*/  LEA R8, P0, R37.reuse, R192.reuse, 0x2 ;  /* 0x000000c025087211 */ /* 0x0c2fe800078010ff */
[-C--:B------:R-:W-:Y:S05]  /*7e40*/  LEA.HI.X.SX32 R9, R37, R193.reuse, 0x2, P0 ;  /* 0x000000c125097211 */ /* 0x080fea00000f16ff */
[----:B------:R1:W-:Y:S01]  /*7e50*/  RED.E.ADD.F32.FTZ.RN.STRONG.GPU [R8.64], R25 ;  /* 0x000000190800798e */ /* 0x0003e2000c10e7a2 */
[CC--:B---3--:R-:W-:Y:S04]  /*7e60*/  LEA R6, P1, R36.reuse, R192.reuse, 0x2 ;  /* 0x000000c024067211 */ /* 0x0c8fe800078210ff */
[-C--:B------:R-:W-:Y:S02]  /*7e70*/  LEA.HI.X.SX32 R7, R36, R193.reuse, 0x2, P1 ;  /* 0x000000c124077211 */ /* 0x080fe400008f16ff */
[----:B------:R-:W-:Y:S04]  /*7e80*/  LDSM.16.MT88.4 R36, [R3+0x19000] ;  /* 0x019000000324783b */ /* 0x000fe80000004200 */
[----:B------:R4:W-:Y:S01]  /*7e90*/  RED.E.ADD.F32.FTZ.RN.STRONG.GPU [R6.64], R26 ;  /* 0x0000001a0600798e */ /* 0x0009e2000c10e7a2 */
[CC--:B--2---:R-:W-:Y:S04]  /*7ea0*/  LEA R4, P0, R18.reuse, R192.reuse, 0x2 ;  /* 0x000000c012047211 */ /* 0x0c4fe800078010ff */
[-C--:B------:R-:W-:Y:S05]  /*7eb0*/  LEA.HI.X.SX32 R5, R18, R193.reuse, 0x2, P0 ;  /* 0x000000c112057211 */ /* 0x080fea00000f16ff */
[----:B------:R2:W-:Y:S04]  /*7ec0*/  RED.E.ADD.F32.FTZ.RN.STRONG.GPU [R4.64], R27 ;  /* 0x0000001b0400798e */ /* 0x0005e8000c10e7a2 */
[----:B------:R-:W-:Y:S01]  /*7ed0*/  LDSM.16.MT88.4 R24, [R180+0x800] ;  /* 0x00080000b418783b */ /* 0x000fe20000004200 */
[-C--:B-1----:R-:W-:Y:S02]  /*7ee0*/  LEA R8, P1, R17, R192.reuse, 0x2 ;  /* 0x000000c011087211 */ /* 0x082fe400078210ff */
[-C--:B----4-:R-:W-:Y:S02]  /*7ef0*/  LEA R6, P0, R11, R192.reuse, 0x2 ;  /* 0x000000c00b067211 */ /* 0x090fe400078010ff */
[-C--:B------:R-:W-:Y:S02]  /*7f00*/  LEA.HI.X.SX32 R9, R17, R193.reuse, 0x2, P1 ;  /* 0x000000c111097211 */ /* 0x080fe400008f16ff */
[-C--:B------:R-:W-:Y:S03]  /*7f10*/  LEA.HI.X.SX32 R7, R11, R193.reuse, 0x2, P0 ;  /* 0x000000c10b077211 */ /* 0x080fe600000f16ff */
[----:B------:R1:W-:Y:S01]  /*7f20*/  RED.E.ADD.F32.FTZ.RN.STRONG.GPU [R8.64], R32 ;  /* 0x000000200800798e */ /* 0x0003e2000c10e7a2 */
[-C--:B-----5:R-:W-:Y:S03]  /*7f30*/  LEA R12, P0, R16, R192.reuse, 0x2 ;  /* 0x000000c0100c7211 */ /* 0x0a0fe600078010ff */
[----:B------:R3:W-:Y:S01]  /*7f40*/  RED.E.ADD.F32.FTZ.RN.STRONG.GPU [R6.64], R33 ;  /* 0x000000210600798e */ /* 0x0007e2000c10e7a2 */
[-C--:B--2---:R-:W-:Y:S02]  /*7f50*/  LEA R4, P1, R10, R192.reuse, 0x2 ;  /* 0x000000c00a047211 */ /* 0x084fe400078210ff */
[-C--:B------:R-:W-:Y:S02]  /*7f60*/  LEA.HI.X.SX32 R13, R16, R193.reuse, 0x2, P0 ;  /* 0x000000c1100d7211 */ /* 0x080fe400000f16ff */
[-C--:B------:R-:W-:Y:S02]  /*7f70*/  LEA.HI.X.SX32 R5, R10, R193.reuse, 0x2, P1 ;  /* 0x000000c10a057211 */ /* 0x080fe400008f16ff */
[CC--:B------:R-:W-:Y:S03]  /*7f80*/  LEA R10, P3, R15.reuse, R192.reuse, 0x2 ;  /* 0x000000c00f0a7211 */ /* 0x0c0fe600078610ff */
[----:B------:R2:W-:Y:S01]  /*7f90*/  RED.E.ADD.F32.FTZ.RN.STRONG.GPU [R4.64], R34 ;  /* 0x000000220400798e */ /* 0x0005e2000c10e7a2 */
[-C--:B------:R-:W-:Y:S03]  /*7fa0*/  LEA.HI.X.SX32 R11, R15, R193.reuse, 0x2, P3 ;  /* 0x000000c10f0b7211 */ /* 0x080fe600018f16ff */
[----:B------:R-:W-:Y:S04]  /*7fb0*/  RED.E.ADD.F32.FTZ.RN.STRONG.GPU [R12.64], R35 ;  /* 0x000000230c00798e */ /* 0x000fe8000c10e7a2 */
[----:B------:R-:W-:Y:S04]  /*7fc0*/  RED.E.ADD.F32.FTZ.RN.STRONG.GPU [R10.64], R28 ;  /* 0x0000001c0a00798e */ /* 0x000fe8000c10e7a2 */
[----:B------:R-:W-:Y:S01]  /*7fd0*/  LDSM.16.MT88.4 R32, [R3+0x18800] ;  /* 0x018800000320783b */ /* 0x000fe20000004200 */
[-C--:B-1----:R-:W-:Y:S02]  /*7fe0*/  LEA R8, P2, R14, R192.reuse, 0x2 ;  /* 0x000000c00e087211 */ /* 0x082fe400078410ff */
[-C--:B---3--:R-:W-:Y:S02]  /*7ff0*/  LEA R6, P1, R2, R192.reuse, 0x2 ;  /* 0x000000c002067211 */ /* 0x088fe400078210ff */
[-C--:B------:R-:W-:Y:S02]  /*8000*/  LEA.HI.X.SX32 R9, R14, R193.reuse, 0x2, P2 ;  /* 0x000000c10e097211 */ /* 0x080fe400010f16ff */
[-C--:B------:R-:W-:Y:S01]  /*8010*/  LEA.HI.X.SX32 R7, R2, R193.reuse, 0x2, P1 ;  /* 0x000000c102077211 */ /* 0x080fe200008f16ff */
[----:B------:R-:W-:Y:S01]  /*8020*/  LDSM.16.MT88.4 R12, [R3+0x18000] ;  /* 0x01800000030c783b */ /* 0x000fe20000004200 */
[----:B------:R-:W-:Y:S01]  /*8030*/  ISETP.LT.AND P1, PT, RZ, UR46, PT ;  /* 0x0000002eff007c0c */ /* 0x000fe2000bf21270 */
[----:B------:R-:W-:Y:S02]  /*8040*/  UMOV UR46, UR6 ;  /* 0x00000006002e7c82 */ /* 0x000fe40008000000 */
[----:B------:R-:W-:Y:S01]  /*8050*/  RED.E.ADD.F32.FTZ.RN.STRONG.GPU [R8.64], R29 ;  /* 0x0000001d0800798e */ /* 0x000fe2000c10e7a2 */
[C---:B--2---:R-:W-:Y:S03]  /*8060*/  LEA R4, P0, R0.reuse, R192, 0x2 ;  /* 0x000000c000047211 */ /* 0x044fe600078010ff */
[----:B------:R-:W-:Y:S01]  /*8070*/  RED.E.ADD.F32.FTZ.RN.STRONG.GPU [R6.64], R30 ;  /* 0x0000001e0600798e */ /* 0x000fe2000c10e7a2 */
[----:B------:R-:W-:Y:S01]  /*8080*/  LEA.HI.X.SX32 R5, R0, R193, 0x2, P0 ;  /* 0x000000c100057211 */ /* 0x000fe200000f16ff */
[----:B------:R-:W-:Y:S01]  /*8090*/  IMAD.IADD R0, R181, 0x1, R180 ;  /* 0x00000001b5007824 */ /* 0x000fe200078e02b4 */
[----:B------:R-:W-:Y:S01]  /*80a0*/  PLOP3.LUT P0, PT, PT, PT, UP0, 0x80, 0x0 ;  /* 0x000000000000781c */ /* 0x000fe20003f0f008 */
[----:B------:R-:W-:Y:S01]  /*80b0*/  LDSM.16.MT88.4 R8, [R180] ;  /* 0x00000000b408783b */ /* 0x000fe20000004200 */
[----:B------:R-:W-:Y:S03]  /*80c0*/  @UP2 UIADD3 UR8, UP0, UR8, -0x200, URZ ;  /* 0xfffffe0008082890 */ /* 0x000fe6000ff1e03f */
[----:B------:R-:W-:Y:S01]  /*80d0*/  RED.E.ADD.F32.FTZ.RN.STRONG.GPU [R4.64], R31 ;  /* 0x0000001f0400798e */ /* 0x000fe2000c10e7a2 */
[----:B------:R-:W-:Y:S03]  /*80e0*/  @UP2 UIADD3.X UR7, UR7, -0x1, URZ, UP0, !UPT ;  /* 0xffffffff07072890 */ /* 0x000fe600087fe43f */
        /* <DEDUP_REMOVED lines=94> */
.L_x_2026:
        /* <DEDUP_REMOVED lines=14> */
[----:B------:R-:W1:Y:S01]  /*87b0*/  S2R R18, SR_TID.X ;  /* 0x0000000000127919 */ /* 0x000e620000002100 */
[----:B------:R-:W-:Y:S01]  /*87c0*/  FMUL.FTZ R100, R100, c[0x0][0x2e0] ;  /* 0x0000b80064647a20 */ /* 0x000fe20000410000 */
[----:B------:R-:W-:Y:S01]  /*87d0*/  F2FP.PACK_AB R68, R69, R68 ;  /* 0x000000444544723e */ /* 0x000fe200000000ff */
[----:B------:R-:W-:-:S02]  /*87e0*/  FMUL.FTZ R8, R101, c[0x0][0x2e0] ;  /* 0x0000b80065087a20 */ /* 0x000fc40000410000 */
[----:B------:R-:W-:Y:S02]  /*87f0*/  FMUL.FTZ R102, R102, c[0x0][0x2e0] ;  /* 0x0000b80066667a20 */ /* 0x000fe40000410000 */
[----:B------:R-:W-:Y:S02]  /*8800*/  FMUL.FTZ R7, R103, c[0x0][0x2e0] ;  /* 0x0000b80067077a20 */ /* 0x000fe40000410000 */
[----:B------:R-:W-:Y:S02]  /*8810*/  FMUL.FTZ R112, R112, c[0x0][0x2e0] ;  /* 0x0000b80070707a20 */ /* 0x000fe40000410000 */
[----:B------:R-:W-:Y:S02]  /*8820*/  FMUL.FTZ R4, R113, c[0x0][0x2e0] ;  /* 0x0000b80071047a20 */ /* 0x000fe40000410000 */
[----:B------:R-:W-:Y:S02]  /*8830*/  FMUL.FTZ R114, R114, c[0x0][0x2e0] ;  /* 0x0000b80072727a20 */ /* 0x000fe40000410000 */
[----:B------:R-:W-:Y:S01]  /*8840*/  FMUL.FTZ R2, R115, c[0x0][0x2e0] ;  /* 0x0000b80073027a20 */ /* 0x000fe20000410000 */
[----:B------:R-:W-:Y:S01]  /*8850*/  F2FP.PACK_AB R8, R8, R100 ;  /* 0x000000640808723e */ /* 0x000fe200000000ff */
[----:B------:R-:W-:Y:S01]  /*8860*/  BAR.SYNC.DEFER_BLOCKING 0x0 ;  /* 0x0000000000007b1d */ /* 0x000fe20000010000 */
        /* <DEDUP_REMOVED lines=43> */
[----:B------:R-:W-:Y:S01]  /*8b20*/  F2FP.PACK_AB R84, R85, R84 ;  /* 0x000000545554723e */ /* 0x000fe200000000ff */
[----:B------:R-:W2:Y:S01]  /*8b30*/  S2R R19, SR_CTAID.Y ;  /* 0x0000000000137919 */ /* 0x000ea20000002600 */
[----:B------:R-:W-:Y:S01]  /*8b40*/  F2FP.PACK_AB R123, R123, R122 ;  /* 0x0000007a7b7b723e */ /* 0x000fe200000000ff */
[----:B------:R-:W-:Y:S01]  /*8b50*/  ULDC.64 UR6, c[0x0][0x3a0] ;  /* 0x0000e80000067ab9 */ /* 0x000fe20000000a00 */
[----:B------:R-:W-:Y:S01]  /*8b60*/  F2FP.PACK_AB R124, R125, R124 ;  /* 0x0000007c7d7c723e */ /* 0x000fe200000000ff */
[----:B------:R-:W-:Y:S01]  /*8b70*/  ULDC.64 UR4, c[0x0][0x3a8] ;  /* 0x0000ea0000047ab9 */ /* 0x000fe20000000a00 */
[----:B-1----:R-:W-:Y:S02]  /*8b80*/  SHF.R.S32.HI R9, RZ, 0x1f, R18 ;  /* 0x0000001fff097819 */ /* 0x002fe40000011412 */
[----:B------:R-:W-:Y:S02]  /*8b90*/  F2FP.PACK_AB R126, R127, R126 ;  /* 0x0000007e7f7e723e */ /* 0x000fe400000000ff */
[----:B------:R-:W-:-:S02]  /*8ba0*/  LEA.HI R9, R9, R18, RZ, 0x3 ;  /* 0x0000001209097211 */ /* 0x000fc400078f18ff */
[----:B------:R-:W-:Y:S02]  /*8bb0*/  F2FP.PACK_AB R86, R87, R86 ;  /* 0x000000565756723e */ /* 0x000fe400000000ff */
[----:B------:R-:W-:Y:S02]  /*8bc0*/  SHF.R.S32.HI R0, RZ, 0x3, R9 ;  /* 0x00000003ff007819 */ /* 0x000fe40000011409 */
[----:B------:R-:W-:Y:S02]  /*8bd0*/  F2FP.PACK_AB R96, R97, R96 ;  /* 0x000000606160723e */ /* 0x000fe400000000ff */
[----:B------:R-:W-:Y:S02]  /*8be0*/  F2FP.PACK_AB R98, R99, R98 ;  /* 0x000000626362723e */ /* 0x000fe400000000ff */
[----:B------:R-:W-:Y:S02]  /*8bf0*/  SHF.R.S32.HI R14, RZ, 0x1f, R0 ;  /* 0x0000001fff0e7819 */ /* 0x000fe40000011400 */
[----:B------:R-:W-:-:S02]  /*8c00*/  F2FP.PACK_AB R88, R89, R88 ;  /* 0x000000585958723e */ /* 0x000fc400000000ff */
[----:B------:R-:W-:Y:S02]  /*8c10*/  F2FP.PACK_AB R90, R91, R90 ;  /* 0x0000005a5b5a723e */ /* 0x000fe400000000ff */
[----:B------:R-:W-:Y:S02]  /*8c20*/  F2FP.PACK_AB R92, R93, R92 ;  /* 0x0000005c5d5c723e */ /* 0x000fe400000000ff */
[----:B------:R-:W-:Y:S01]  /*8c30*/  F2FP.PACK_AB R94, R95, R94 ;  /* 0x0000005e5f5e723e */ /* 0x000fe200000000ff */
[----:B------:R-:W-:Y:S01]  /*8c40*/  IMAD.WIDE.U32 R16, R0, c[0x0][0x3a0], RZ ;  /* 0x0000e80000107a25 */ /* 0x000fe200078e00ff */
[----:B------:R-:W-:Y:S02]  /*8c50*/  UIMAD UR8, UR43, UR6, URZ ;  /* 0x000000062b0872a4 */ /* 0x000fe4000f8e023f */
[----:B------:R-:W-:Y:S02]  /*8c60*/  UIMAD UR43, UR43, UR4, URZ ;  /* 0x000000042b2b72a4 */ /* 0x000fe4000f8e023f */
[----:B------:R-:W-:-:S02]  /*8c70*/  UIMAD UR8, UR27, UR7, UR8 ;  /* 0x000000071b0872a4 */ /* 0x000fc4000f8e0208 */
[----:B------:R-:W-:Y:S01]  /*8c80*/  UIMAD UR43, UR27, UR5, UR43 ;  /* 0x000000051b2b72a4 */ /* 0x000fe2000f8e022b */
[----:B--2---:R1:W-:Y:S04]  /*8c90*/  STS [R31], R8 ;  /* 0x000000081f007388 */ /* 0x0043e80000000800 */
[----:B------:R-:W-:Y:S04]  /*8ca0*/  STS [R31+0x400], R7 ;  /* 0x000400071f007388 */ /* 0x000fe80000000800 */
[----:B---3--:R2:W-:Y:S04]  /*8cb0*/  STS [R33], R4 ;  /* 0x0000000421007388 */ /* 0x0085e80000000800 */
[----:B----4-:R3:W-:Y:S04]  /*8cc0*/  STS [R32], R2 ;  /* 0x0000000220007388 */ /* 0x0107e80000000800 */
[----:B------:R4:W-:Y:S04]  /*8cd0*/  STS [R31+0x2000], R6 ;  /* 0x002000061f007388 */ /* 0x0009e80000000800 */
[----:B------:R-:W-:Y:S04]  /*8ce0*/  STS [R31+0x2400], R5 ;  /* 0x002400051f007388 */ /* 0x000fe80000000800 */
[----:B-----5:R5:W-:Y:S04]  /*8cf0*/  STS [R30], R12 ;  /* 0x0000000c1e007388 */ /* 0x020be80000000800 */
        /* <DEDUP_REMOVED lines=26> */
[----:B--2---:R-:W-:-:S03]  /*8ea0*/  LOP3.LUT R4, R9, 0xfffffff8, RZ, 0xc0, !PT ;  /* 0xfffffff809047812 */ /* 0x004fc600078ec0ff */
[----:B------:R-:W-:Y:S01]  /*8eb0*/  STS [R21+0x4000], R94 ;  /* 0x0040005e15007388 */ /* 0x000fe20000000800 */
[----:B------:R-:W-:Y:S02]  /*8ec0*/  IMAD.IADD R9, R17, 0x1, R8 ;  /* 0x0000000111097824 */ /* 0x000fe400078e0208 */
[----:B------:R-:W-:Y:S02]  /*8ed0*/  IMAD.MOV.U32 R8, RZ, RZ, R16 ;  /* 0x000000ffff087224 */ /* 0x000fe400078e0010 */
[----:B---3--:R-:W-:Y:S01]  /*8ee0*/  IMAD R2, R14, c[0x0][0x3a8], RZ ;  /* 0x0000ea000e027a24 */ /* 0x008fe200078e02ff */
[----:B------:R-:W1:Y:S01]  /*8ef0*/  S2R R16, SR_CTAID.Z ;  /* 0x0000000000107919 */ /* 0x000e620000002700 */
[----:B----4-:R-:W-:-:S04]  /*8f00*/  IMAD.WIDE.U32 R6, R0, c[0x0][0x3a8], RZ ;  /* 0x0000ea0000067a25 */ /* 0x010fc800078e00ff */
[----:B------:R-:W-:Y:S02]  /*8f10*/  IMAD R2, R0, c[0x0][0x3ac], R2 ;  /* 0x0000eb0000027a24 */ /* 0x000fe400078e0202 */
[----:B------:R-:W-:Y:S01]  /*8f20*/  IMAD.IADD R4, R18, 0x1, -R4 ;  /* 0x0000000112047824 */ /* 0x000fe200078e0a04 */
[----:B-----5:R-:W-:Y:S01]  /*8f30*/  MOV R12, UR27 ;  /* 0x0000001b000c7c02 */ /* 0x020fe20008000f00 */
[----:B------:R-:W-:Y:S01]  /*8f40*/  IMAD.U32 R0, RZ, RZ, UR27 ;  /* 0x0000001bff007e24 */ /* 0x000fe2000f8e00ff */
[----:B------:R-:W-:Y:S01]  /*8f50*/  SHF.R.S32.HI R5, RZ, 0x1f, R19 ;  /* 0x0000001fff057819 */ /* 0x000fe20000011413 */
[----:B------:R-:W-:Y:S01]  /*8f60*/  IMAD.SHL.U32 R4, R4, 0x8, RZ ;  /* 0x0000000804047824 */ /* 0x000fe200078e00ff */
[----:B------:R-:W-:Y:S01]  /*8f70*/  IADD3 R7, R7, R2, RZ ;  /* 0x0000000207077210 */ /* 0x000fe20007ffe0ff */
        /* <DEDUP_REMOVED lines=22> */
[----:B------:R-:W5:Y:S01]  /*90e0*/  LDS.128 R28, [R0+0x10000] ;  /* 0x01000000001c7984 */ /* 0x000f620000000c00 */
        /* <DEDUP_REMOVED lines=32> */
[----:B-----5:R3:W-:Y:S01]  /*92f0*/  STG.E.128 [R12.64], R28 ;  /* 0x0000001c0c007986 */ /* 0x0207e2000c101d20 */
[----:B-1----:R-:W-:-:S04]  /*9300*/  IADD3 R4, P0, R6, UR7, RZ ;  /* 0x0000000706047c10 */ /* 0x002fc8000ff1e0ff */
[----:B------:R-:W-:Y:S02]  /*9310*/  IADD3.X R5, R7, UR4, RZ, P0, !PT ;  /* 0x0000000407057c10 */ /* 0x000fe400087fe4ff */
[----:B--2---:R-:W-:Y:S01]  /*9320*/  IADD3 R8, P0, R4, UR7, RZ ;  /* 0x0000000704087c10 */ /* 0x004fe2000ff1e0ff */
[----:B------:R3:W-:Y:S03]  /*9330*/  STG.E.128 [R6.64], R24 ;  /* 0x0000001806007986 */ /* 0x0007e6000c101d20 */
[----:B------:R-:W-:Y:S01]  /*9340*/  IADD3.X R9, R5, UR4, RZ, P0, !PT ;  /* 0x0000000405097c10 */ /* 0x000fe200087fe4ff */
[----:B------:R3:W-:Y:S04]  /*9350*/  STG.E.128 [R4.64], R20 ;  /* 0x0000001404007986 */ /* 0x0007e8000c101d20 */
[----:B------:R3:W-:Y:S04]  /*9360*/  STG.E.128 [R8.64], R16 ;  /* 0x0000001008007986 */ /* 0x0007e8000c101d20 */
.L_x_2023:
        /* <DEDUP_REMOVED lines=11> */
.L_x_2030:
[----:B------:R-:W-:Y:S05]  /*9420*/  EXIT ;  /* 0x000000000000794d */ /* 0x000fea0003800000 */
.L_x_2032:
        /* <DEDUP_REMOVED lines=13> */
.L_x_2490:


//--------------------- .text._ZN5flash44flash_bwd_dq_dk_dv_loop_seqk_parallel_kernelI23Flash_bwd_kernel_traitsILi64ELi128ELi128ELi8ELi4ELi4ELi4ELb0ELb0EN7cutlass6half_tE19Flash_kernel_traitsILi64ELi128ELi128ELi8ES3_EELb1ELb0ELb0ELb1ELb0ELb0ELb0EEEvNS_16Flash_bwd_paramsE --------------------------
	.section	.text._ZN5flash44flash_bwd_dq_dk_dv_loop_seqk_parallel_kernelI23Flash_bwd_kernel_traitsILi64ELi128ELi128ELi8ELi4ELi4ELi4ELb0ELb0EN7cutlass6half_tE19Flash_kernel_traitsILi64ELi128ELi128ELi8ES3_EELb1ELb0ELb0ELb1ELb0ELb0ELb0EEEvNS_16Flash_bwd_paramsE,"ax",@progbits
	.sectioninfo	@"SHI_REGISTERS=255"
	.align	128
        .global         _ZN5flash44flash_bwd_dq_dk_dv_loop_seqk_parallel_kernelI23Flash_bwd_kernel_traitsILi64ELi128ELi128ELi8ELi4ELi4ELi4ELb0ELb0EN7cutlass6half_tE19Flash_kernel_traitsILi64ELi128ELi128ELi8ES3_EELb1ELb0ELb0ELb1ELb0ELb0ELb0EEEvNS_16Flash_bwd_paramsE
        .type           _ZN5flash44flash_bwd_dq_dk_dv_loop_seqk_parallel_kernelI23Flash_bwd_kernel_traitsILi64ELi128ELi128ELi8ELi4ELi4ELi4ELb0ELb0EN7cutlass6half_tE19Flash_kernel_traitsILi64ELi128ELi128ELi8ES3_EELb1ELb0ELb0ELb1ELb0ELb0ELb0EEEvNS_16Flash_bwd_paramsE,@function
        .size           _ZN5flash44flash_bwd_dq_dk_dv_loop_seqk_parallel_kernelI23Flash_bwd_kernel_traitsILi64ELi128ELi128ELi8ELi4ELi4ELi4ELb0ELb0EN7cutlass6half_tE19Flash_kernel_traitsILi64ELi128ELi128ELi8ES3_EELb1ELb0ELb0ELb1ELb0ELb0ELb0EEEvNS_16Flash_bwd_paramsE,(.L_x_2491 - _ZN5flash44flash_bwd_dq_dk_dv_loop_seqk_parallel_kernelI23Flash_bwd_kernel_traitsILi64ELi128ELi128ELi8ELi4ELi4ELi4ELb0ELb0EN7cutlass6half_tE19Flash_kernel_traitsILi64ELi128ELi128ELi8ES3_EELb1ELb0ELb0ELb1ELb0ELb0ELb0EEEvNS_16Flash_bwd_paramsE)
        .other          _ZN5flash44flash_bwd_dq_dk_dv_loop_seqk_parallel_kernelI23Flash_bwd_kernel_traitsILi64ELi128ELi128ELi8ELi4ELi4ELi4ELb0ELb0EN7cutlass6half_tE19Flash_kernel_traitsILi64ELi128ELi128ELi8ES3_EELb1ELb0ELb0ELb1ELb0ELb0ELb0EEEvNS_16Flash_bwd_paramsE,@"STO_CUDA_ENTRY STV_DEFAULT"
_ZN5flash44flash_bwd_dq_dk_dv_loop_seqk_parallel_kernelI23Flash_bwd_kernel_traitsILi64ELi128ELi128ELi8ELi4ELi4ELi4ELb0ELb0EN7cutlass6half_tE19Flash_kernel_traitsILi64ELi128ELi128ELi8ES3_EELb1ELb0ELb0ELb1ELb0ELb0ELb0EEEvNS_16Flash_bwd_paramsE:
.text._ZN5flash44flash_bwd_dq_dk_dv_loop_seqk_parallel_kernelI23Flash_bwd_kernel_traitsILi64ELi128ELi128ELi8ELi4ELi4ELi4ELb0ELb0EN7cutlass6half_tE19Flash_kernel_traitsILi64ELi128ELi128ELi8ES3_EELb1ELb0ELb0ELb1ELb0ELb0ELb0EEEvNS_16Flash_bwd_paramsE:
        /* <DEDUP_REMOVED lines=14> */
[----:B------:R-:W-:Y:S01]  /*00e0*/  IMAD.MOV.U32 R234, RZ, RZ, 0x20 ;  /* 0x00000020ffea7424 */ /* 0x000fe200078e00ff */
[----:B------:R-:W-:Y:S01]  /*00f0*/  ULDC UR4, c[0x0][0x210] ;  /* 0x0000840000047ab9 */ /* 0x000fe20000000800 */
[----:B------:R-:W-:Y:S01]  /*0100*/  IMAD.MOV.U32 R232, RZ, RZ, -0x10 ;  /* 0xfffffff0ffe87424 */ /* 0x000fe200078e00ff */
[----:B------:R-:W-:Y:S02]  /*0110*/  ULDC UR61, c[0x0][0x234] ;  /* 0x00008d00003d7ab9 */ /* 0x000fe40000000800 */
[----:B------:R-:W-:Y:S01]  /*0120*/  ULDC UR14, c[0x0][0x1c8] ;  /* 0x00007200000e7ab9 */ /* 0x000fe20000000800 */
[----:B------:R-:W3:Y:S01]  /*0130*/  S2UR UR35, SR_CTAID.Y ;  /* 0x00000000002379c3 */ /* 0x000ee20000002600 */
[----:B------:R-:W-:-:S02]  /*0140*/  UIMAD UR61, UR5, UR4, UR61 ;  /* 0x00000004053d72a4 */ /* 0x000fc4000f8e023d */
[----:B------:R-:W-:Y:S02]  /*0150*/  ULDC UR7, c[0x0][0x1c0] ;  /* 0x0000700000077ab9 */ /* 0x000fe40000000800 */
[----:B------:R-:W-:Y:S02]  /*0160*/  ULDC UR16, c[0x0][0x194] ;  /* 0x0000650000107ab9 */ /* 0x000fe40000000800 */
[----:B------:R-:W-:Y:S02]  /*0170*/  ULDC UR15, c[0x0][0x374] ;  /* 0x0000dd00000f7ab9 */ /* 0x000fe40000000800 */
[----:B------:R-:W-:Y:S02]  /*0180*/  ULDC.U8 UR12, c[0x0][0x3d0] ;  /* 0x0000f400000c7ab9 */ /* 0x000fe40000000000 */
[----:B------:R-:W-:Y:S02]  /*0190*/  ULDC.U8 UR10, c[0x0][0x328] ;  /* 0x0000ca00000a7ab9 */ /* 0x000fe40000000000 */
[----:B------:R-:W-:Y:S01]  /*01a0*/  UISETP.NE.AND UP3, UPT, UR12, URZ, UPT ;  /* 0x0000003f0c00728c */ /* 0x000fe2000bf65270 */
[----:B-1----:R-:W-:Y:S01]  /*01b0*/  SHF.R.S32.HI R2, RZ, 0x1f, R10 ;  /* 0x0000001fff027819 */ /* 0x002fe2000001140a */
[----:B--2---:R-:W-:-:S02]  /*01c0*/  ULOP3.LUT UR4, UR38, UR14, URZ, 0x3c, !UPT ;  /* 0x0000000e26047292 */ /* 0x004fc4000f8e3c3f */
[----:B------:R-:W-:Y:S01]  /*01d0*/  UISETP.NE.AND UP2, UPT, UR10, URZ, UPT ;  /* 0x0000003f0a00728c */ /* 0x000fe2000bf45270 */
[CC--:B------:R-:W-:Y:S01]  /*01e0*/  LEA.HI R4, R2.reuse, R10.reuse, RZ, 0x5 ;  /* 0x0000000a02047211 */ /* 0x0c0fe200078f28ff */
[----:B------:R-:W-:Y:S01]  /*01f0*/  USHF.R.S32.HI UR12, URZ, 0x1f, UR38 ;  /* 0x0000001f3f0c7899 */ /* 0x000fe20008011426 */
[CC--:B------:R-:W-:Y:S01]  /*0200*/  LEA.HI R9, R2.reuse, R10.reuse, RZ, 0x3 ;  /* 0x0000000a02097211 */ /* 0x0c0fe200078f18ff */
[----:B------:R-:W-:Y:S01]  /*0210*/  ULDC UR56, c[0x0][0x214] ;  /* 0x0000850000387ab9 */ /* 0x000fe20000000800 */
[--C-:B------:R-:W-:Y:S01]  /*0220*/  SHF.R.S32.HI R3, RZ, 0x5, R4.reuse ;  /* 0x00000005ff037819 */ /* 0x100fe20000011404 */
[----:B---3--:R-:W-:Y:S01]  /*0230*/  UIMAD UR5, UR35, UR7, UR38 ;  /* 0x00000007230572a4 */ /* 0x008fe2000f8e0226 */
[----:B------:R-:W-:Y:S01]  /*0240*/  SHF.R.S32.HI R0, RZ, 0x1f, R4 ;  /* 0x0000001fff007819 */ /* 0x000fe20000011404 */
[----:B------:R-:W-:Y:S01]  /*0250*/  UIMAD UR7, UR16, 0xc0, URZ ;  /* 0x000000c0100778a4 */ /* 0x000fe2000f8e023f */
[-C--:B------:R-:W-:Y:S01]  /*0260*/  LEA.HI R5, R2, R10.reuse, RZ, 0x4 ;  /* 0x0000000a02057211 */ /* 0x080fe200078f20ff */
[----:B------:R-:W-:Y:S01]  /*0270*/  ULDC UR52, c[0x0][0x22c] ;  /* 0x00008b0000347ab9 */ /* 0x000fe20000000800 */
[----:B------:R-:W-:Y:S01]  /*0280*/  LEA.HI R0, R0, R3, RZ, 0x2 ;  /* 0x0000000300007211 */ /* 0x000fe200078f10ff */
[----:B------:R-:W-:Y:S01]  /*0290*/  ULDC UR40, c[0x0][0x1c0] ;  /* 0x0000700000287ab9 */ /* 0x000fe20000000800 */
[CC--:B------:R-:W-:Y:S01]  /*02a0*/  LEA.HI R13, R2.reuse, R10.reuse, RZ, 0x7 ;  /* 0x0000000a020d7211 */ /* 0x0c0fe200078f38ff */
[----:B------:R-:W-:Y:S01]  /*02b0*/  ULDC UR13, c[0x0][0x1c0] ;  /* 0x00007000000d7ab9 */ /* 0x000fe20000000800 */
[CC--:B------:R-:W-:Y:S01]  /*02c0*/  LEA.HI R12, R2.reuse, R10.reuse, RZ, 0x6 ;  /* 0x0000000a020c7211 */ /* 0x0c0fe200078f30ff */
[----:B------:R-:W-:Y:S01]  /*02d0*/  ULDC UR17, c[0x0][0x1c0] ;  /* 0x0000700000117ab9 */ /* 0x000fe20000000800 */
[----:B------:R-:W-:Y:S01]  /*02e0*/  LEA.HI R2, R2, R10, RZ, 0x2 ;  /* 0x0000000a02027211 */ /* 0x000fe200078f10ff */
[----:B------:R-:W-:Y:S01]  /*02f0*/  UIMAD.WIDE UR40, UR52, UR40, URZ ;  /* 0x00000028342872a5 */ /* 0x000fe2000f8e023f */
[----:B------:R-:W-:Y:S01]  /*0300*/  LOP3.LUT R4, R4, 0xffffffe0, RZ, 0xc0, !PT ;  /* 0xffffffe004047812 */ /* 0x000fe200078ec0ff */
[----:B------:R-:W-:Y:S01]  /*0310*/  UIMAD UR53, UR38, UR52, URZ ;  /* 0x00000034263572a4 */ /* 0x000fe2000f8e023f */
[----:B------:R-:W-:Y:S01]  /*0320*/  LOP3.LUT R0, R0, 0xfffffffc, RZ, 0xc0, !PT ;  /* 0xfffffffc00007812 */ /* 0x000fe200078ec0ff */
[----:B------:R-:W-:Y:S01]  /*0330*/  UIMAD UR52, UR52, UR13, URZ ;  /* 0x0000000d343472a4 */ /* 0x000fe2000f8e023f */
[----:B------:R-:W-:Y:S01]  /*0340*/  LOP3.LUT R6, R2, 0x7ffffffc, RZ, 0xc0, !PT ;  /* 0x7ffffffc02067812 */ /* 0x000fe200078ec0ff */
[C---:B------:R-:W-:Y:S01]  /*0350*/  IMAD.IADD R4, R10.reuse, 0x1, -R4 ;  /* 0x000000010a047824 */ /* 0x040fe200078e0a04 */
[----:B------:R-:W-:Y:S01]  /*0360*/  LOP3.LUT R7, R9, 0xfffffff8, RZ, 0xc0, !PT ;  /* 0xfffffff809077812 */ /* 0x000fe200078ec0ff */
[----:B------:R-:W-:Y:S01]  /*0370*/  IMAD.IADD R15, R3, 0x1, -R0 ;  /* 0x00000001030f7824 */ /* 0x000fe200078e0a00 */
[----:B------:R-:W-:Y:S01]  /*0380*/  LOP3.LUT R8, R5, 0xfffffff0, RZ, 0xc0, !PT ;  /* 0xfffffff005087812 */ /* 0x000fe200078ec0ff */
[C---:B------:R-:W-:Y:S01]  /*0390*/  IMAD.IADD R14, R10.reuse, 0x1, -R6 ;  /* 0x000000010a0e7824 */ /* 0x040fe200078e0a06 */
[----:B------:R-:W-:Y:S01]  /*03a0*/  SHF.R.S32.HI R3, RZ, 0x4, R5 ;  /* 0x00000004ff037819 */ /* 0x000fe20000011405 */
[C---:B------:R-:W-:Y:S01]  /*03b0*/  IMAD.IADD R7, R10.reuse, 0x1, -R7 ;  /* 0x000000010a077824 */ /* 0x040fe200078e0a07 */
[----:B------:R-:W-:Y:S01]  /*03c0*/  SHF.R.S32.HI R6, RZ, 0x2, R2 ;  /* 0x00000002ff067819 */ /* 0x000fe20000011402 */
[----:B------:R-:W-:Y:S01]  /*03d0*/  IMAD.IADD R8, R10, 0x1, -R8 ;  /* 0x000000010a087824 */ /* 0x000fe200078e0a08 */
[----:B------:R-:W-:Y:S01]  /*03e0*/  SHF.R.S32.HI R0, RZ, 0x1f, R2 ;  /* 0x0000001fff007819 */ /* 0x000fe20000011402 */
[----:B------:R-:W-:Y:S01]  /*03f0*/  IMAD.SHL.U32 R240, R7, 0x8, RZ ;  /* 0x0000000807f07824 */ /* 0x000fe200078e00ff */
[----:B------:R-:W-:Y:S01]  /*0400*/  SHF.R.S32.HI R10, RZ, 0x1f, R4 ;  /* 0x0000001fff0a7819 */ /* 0x000fe20000011404 */
[----:B------:R-:W-:Y:S01]  /*0410*/  STL [R1+0x38], R15 ;  /* 0x0000380f01007387 */ /* 0x000fe20000100800 */
[----:B------:R-:W-:Y:S01]  /*0420*/  LEA.HI R2, R5, R3, RZ, 0x1 ;  /* 0x0000000305027211 */ /* 0x000fe200078f08ff */
[----:B------:R-:W-:Y:S01]  /*0430*/  ULDC UR18, c[0x0][0x1c0] ;  /* 0x0000700000127ab9 */ /* 0x000fe20000000800 */
[----:B------:R-:W-:Y:S01]  /*0440*/  LEA.HI R5, R10, R4, RZ, 0x2 ;  /* 0x000000040a057211 */ /* 0x000fe200078f10ff */
[----:B------:R-:W-:Y:S01]  /*0450*/  ULDC UR19, c[0x0][0x224] ;  /* 0x0000890000137ab9 */ /* 0x000fe20000000800 */
[----:B------:R-:W-:Y:S01]  /*0460*/  LOP3.LUT R2, R2, 0xfffffffe, RZ, 0xc0, !PT ;  /* 0xfffffffe02027812 */ /* 0x000fe200078ec0ff */
[----:B------:R-:W-:Y:S01]  /*0470*/  USHF.R.S32.HI UR10, URZ, 0x1f, UR19 ;  /* 0x0000001f3f0a7899 */ /* 0x000fe20008011413 */
[----:B------:R-:W-:Y:S01]  /*0480*/  LEA.HI R0, R0, R6, RZ, 0x3 ;  /* 0x0000000600007211 */ /* 0x000fe200078f18ff */
[----:B------:R-:W-:Y:S01]  /*0490*/  UIMAD.WIDE.U32 UR48, UR35, UR19, URZ ;  /* 0x00000013233072a5 */ /* 0x000fe2000f8e003f */
[----:B------:R-:W-:Y:S01]  /*04a0*/  SHF.R.S32.HI R4, RZ, 0x3, R9 ;  /* 0x00000003ff047819 */ /* 0x000fe20000011409 */
[----:B------:R-:W-:Y:S01]  /*04b0*/  IMAD.IADD R10, R3, 0x1, -R2 ;  /* 0x00000001030a7824 */ /* 0x000fe200078e0a02 */
[----:B------:R-:W-:Y:S01]  /*04c0*/  LOP3.LUT R0, R0, 0xfffffff8, RZ, 0xc0, !PT ;  /* 0xfffffff800007812 */ /* 0x000fe200078ec0ff */
[----:B------:R-:W-:Y:S01]  /*04d0*/  USHF.L.U32 UR51, UR52, 0x7, URZ ;  /* 0x0000000734337899 */ /* 0x000fe2000800063f */
[----:B------:R-:W-:Y:S01]  /*04e0*/  SHF.R.S32.HI R3, RZ, 0x1f, R8 ;  /* 0x0000001fff037819 */ /* 0x000fe20000011408 */
[----:B------:R-:W-:Y:S01]  /*04f0*/  IMAD.SHL.U32 R2, R4, 0x40, RZ ;  /* 0x0000004004027824 */ /* 0x000fe200078e00ff */
[----:B------:R-:W-:Y:S01]  /*0500*/  LOP3.LUT P4, RZ, R7, 0x2, RZ, 0xc0, !PT ;  /* 0x0000000207ff7812 */ /* 0x000fe2000788c0ff */
[----:B------:R-:W-:Y:S01]  /*0510*/  IMAD.IADD R6, R6, 0x1, -R0 ;  /* 0x0000000106067824 */ /* 0x000fe200078e0a00 */
[----:B------:R-:W-:Y:S01]  /*0520*/  LEA.HI R11, R3, R8, RZ, 0x3 ;  /* 0x00000008030b7211 */ /* 0x000fe200078f18ff */
[----:B------:R-:W-:Y:S01]  /*0530*/  ULDC UR60, c[0x0][0x224] ;  /* 0x00008900003c7ab9 */ /* 0x000fe20000000800 */
[----:B------:R-:W-:Y:S01]  /*0540*/  LOP3.LUT R0, R2, 0x1c0, RZ, 0xc0, !PT ;  /* 0x000001c002007812 */ /* 0x000fe200078ec0ff */
[----:B------:R-:W-:Y:S01]  /*0550*/  ULDC.U8 UR6, c[0x0][0x2d8] ;  /* 0x0000b60000067ab9 */ /* 0x000fe20000000000 */
[----:B------:R-:W-:Y:S01]  /*0560*/  LOP3.LUT R4, R6, 0x1, RZ, 0xc0, !PT ;  /* 0x0000000106047812 */ /* 0x000fe200078ec0ff */
[----:B------:R-:W-:Y:S01]  /*0570*/  ULDC.64 UR8, c[0x0][0x118] ;  /* 0x0000460000087ab9 */ /* 0x000fe20000000a00 */
[----:B------:R-:W-:Y:S01]  /*0580*/  SHF.R.U32.HI R3, RZ, 0x3, R0 ;  /* 0x00000003ff037819 */ /* 0x000fe20000011600 */
[----:B------:R-:W-:Y:S01]  /*0590*/  UMOV UR43, 0xffffc000 ;  /* 0xffffc000002b7882 */ /* 0x000fe20000000000 */
[----:B------:R-:W-:Y:S01]  /*05a0*/  LOP3.LUT R2, R0, 0x38, R240, 0xf8, !PT ;  /* 0x0000003800027812 */ /* 0x000fe200078ef8f0 */
[----:B------:R-:W-:Y:S01]  /*05b0*/  UIMAD UR60, UR5, UR60, URZ ;  /* 0x0000003c053c72a4 */ /* 0x000fe2000f8e023f */
[----:B------:R-:W-:Y:S01]  /*05c0*/  LOP3.LUT R0, R11, 0xfffffff8, RZ, 0xc0, !PT ;  /* 0xfffffff80b007812 */ /* 0x000fe200078ec0ff */
[----:B------:R-:W-:Y:S01]  /*05d0*/  UIMAD UR59, UR10, UR35, URZ ;  /* 0x000000230a3b72a4 */ /* 0x000fe2000f8e023f */
[----:B------:R-:W-:Y:S01]  /*05e0*/  LOP3.LUT R3, R2, R3, RZ, 0x3c, !PT ;  /* 0x0000000302037212 */ /* 0x000fe200078e3cff */
[----:B------:R-:W-:Y:S01]  /*05f0*/  IMAD.SHL.U32 R2, R12, 0x8, RZ ;  /* 0x000000080c027824 */ /* 0x000fe200078e00ff */
[C---:B------:R-:W-:Y:S01]  /*0600*/  LOP3.LUT P3, RZ, R7.reuse, 0x4, RZ, 0xc0, !PT ;  /* 0x0000000407ff7812 */ /* 0x040fe2000786c0ff */
[----:B------:R-:W-:Y:S01]  /*0610*/  IMAD.IADD R16, R8, 0x1, -R0 ;  /* 0x0000000108107824 */ /* 0x000fe200078e0a00 */
[----:B------:R-:W-:Y:S01]  /*0620*/  ISETP.NE.U32.AND P0, PT, R4, 0x1, PT ;  /* 0x000000010400780c */ /* 0x000fe20003f05070 */
[----:B------:R-:W-:Y:S01]  /*0630*/  IMAD.SHL.U32 R0, R7, 0x40, RZ ;  /* 0x0000004007007824 */ /* 0x000fe200078e00ff */
[----:B------:R-:W-:Y:S01]  /*0640*/  LOP3.LUT R2, R3, 0xfffffe00, R2, 0xf8, !PT ;  /* 0xfffffe0003027812 */ /* 0x000fe200078ef802 */
[----:B------:R-:W-:Y:S01]  /*0650*/  IMAD.U32 R3, RZ, RZ, UR4 ;  /* 0x00000004ff037e24 */ /* 0x000fe2000f8e00ff */
[----:B------:R-:W-:Y:S01]  /*0660*/  STL [R1+0x3c], R16 ;  /* 0x00003c1001007387 */ /* 0x000fe20000100800 */
[----:B------:R-:W-:Y:S01]  /*0670*/  SHF.R.S32.HI R7, RZ, 0x7, R13 ;  /* 0x00000007ff077819 */ /* 0x000fe2000001140d */
[----:B------:R-:W-:Y:S01]  /*0680*/  UIMAD UR4, UR15, 0xc0, URZ ;  /* 0x000000c00f0478a4 */ /* 0x000fe2000f8e023f */
[----:B------:R-:W-:Y:S01]  /*0690*/  LOP3.LUT R0, R0, 0x1c0, RZ, 0xc0, !PT ;  /* 0x000001c000007812 */ /* 0x000fe200078ec0ff */
[----:B------:R1:W-:Y:S01]  /*06a0*/  STL [R1+0x34], R2 ;  /* 0x0000340201007387 */ /* 0x0003e20000100800 */
[----:B------:R-:W-:Y:S01]  /*06b0*/  R2P PR, R6, 0x6 ;  /* 0x0000000606007804 */ /* 0x000fe20000000000 */
[----:B------:R-:W-:Y:S01]  /*06c0*/  UIMAD UR57, UR41, UR48, URZ ;  /* 0x00000030293972a4 */ /* 0x000fe2000f8e023f */
[----:B------:R-:W-:Y:S01]  /*06d0*/  LOP3.LUT R170, R0, 0x8, R9, 0xf8, !PT ;  /* 0x0000000800aa7812 */ /* 0x000fe200078ef809 */
[----:B------:R2:W-:Y:S01]  /*06e0*/  STL [R1+0x7c], R3 ;  /* 0x00007c0301007387 */ /* 0x0005e20000100800 */
[----:B------:R-:W-:Y:S01]  /*06f0*/  IMAD.U32 R8, RZ, RZ, UR4 ;  /* 0x00000004ff087e24 */ /* 0x000fe2000f8e00ff */
[C---:B------:R-:W-:Y:S01]  /*0700*/  SEL R172, R234.reuse, 0xffffffe0, !P4 ;  /* 0xffffffe0eaac7807 */ /* 0x040fe20006000000 */
[----:B------:R-:W-:Y:S01]  /*0710*/  UIMAD UR4, UR35, UR17, UR38 ;  /* 0x00000011230472a4 */ /* 0x000fe2000f8e0226 */
[----:B------:R-:W-:Y:S01]  /*0720*/  SEL R234, R234, 0xffffffe0, !P1 ;  /* 0xffffffe0eaea7807 */ /* 0x000fe20004800000 */
[----:B------:R-:W-:Y:S01]  /*0730*/  USHF.R.S32.HI UR58, URZ, 0x1f, UR53 ;  /* 0x0000001f3f3a7899 */ /* 0x000fe20008011435 */
[----:B------:R-:W-:Y:S01]  /*0740*/  SEL R232, R232, 0x10, !P0 ;  /* 0x00000010e8e87807 */ /* 0x000fe20004000000 */
[----:B------:R-:W-:-:S02]  /*0750*/  USHF.L.U32 UR50, UR4, 0x5, URZ ;  /* 0x0000000504327899 */ /* 0x000fc4000800063f */
[----:B------:R-:W-:Y:S02]  /*0760*/  UIMAD.WIDE.U32 UR44, UR40, UR48, URZ ;  /* 0x00000030282c72a5 */ /* 0x000fe4000f8e003f */
[----:B------:R-:W-:Y:S02]  /*0770*/  USHF.R.S32.HI UR55, URZ, 0x1f, UR51 ;  /* 0x0000001f3f377899 */ /* 0x000fe40008011433 */
[----:B------:R-:W-:Y:S02]  /*0780*/  USHF.R.S32.HI UR54, URZ, 0x1f, UR50 ;  /* 0x0000001f3f367899 */ /* 0x000fe40008011432 */
[----:B------:R-:W-:Y:S01]  /*0790*/  ULDC.64 UR46, c[0x0][0x118] ;  /* 0x00004600002e7ab9 */ /* 0x000fe20000000a00 */
[----:B-1----:R-:W-:-:S05]  /*07a0*/  IMAD.SHL.U32 R2, R15, 0x10, RZ ;  /* 0x000000100f027824 */ /* 0x002fca00078e00ff */
[----:B--2---:R-:W-:Y:S02]  /*07b0*/  LEA.HI.SX32 R3, R5, R2, 0x1e ;  /* 0x0000000205037211 */ /* 0x004fe400078ff2ff */
[----:B------:R-:W-:Y:S02]  /*07c0*/  LOP3.LUT R5, R0, 0x30, R2, 0xf8, !PT ;  /* 0x0000003000057812 */ /* 0x000fe400078ef802 */
[----:B------:R-:W-:Y:S01]  /*07d0*/  SHF.R.U32.HI R0, RZ, 0x3, R0 ;  /* 0x00000003ff007819 */ /* 0x000fe20000011600 */
[----:B------:R1:W-:Y:S01]  /*07e0*/  STL [R1], R3 ;  /* 0x0000000301007387 */ /* 0x0003e20000100800 */
[----:B------:R-:W-:Y:S01]  /*07f0*/  LOP3.LUT R4, R5, 0x8, R9, 0xf8, !PT ;  /* 0x0000000805047812 */ /* 0x000fe200078ef809 */
[----:B------:R-:W-:Y:S01]  /*0800*/  IMAD.U32 R5, RZ, RZ, UR7 ;  /* 0x00000007ff057e24 */ /* 0x000fe2000f8e00ff */
[----:B------:R-:W-:Y:S01]  /*0810*/  LOP3.LUT R170, R170, R0, RZ, 0x3c, !PT ;  /* 0x00000000aaaa7212 */ /* 0x000fe200078e3cff */
[----:B------:R-:W-:Y:S01]  /*0820*/  USHF.R.S32.HI UR7, URZ, 0x1f, UR38 ;  /* 0x0000001f3f077899 */ /* 0x000fe20008011426 */
[----:B------:R-:W-:Y:S04]  /*0830*/  STL [R1+0x78], R8 ;  /* 0x0000780801007387 */ /* 0x000fe80000100800 */
[----:B------:R2:W-:Y:S01]  /*0840*/  STL [R1+0x74], R5 ;  /* 0x0000740501007387 */ /* 0x0005e20000100800 */
[----:B-1----:R-:W-:-:S04]  /*0850*/  IMAD.SHL.U32 R3, R10, 0x200, RZ ;  /* 0x000002000a037824 */ /* 0x002fc800078e00ff */
[----:B------:R-:W-:Y:S01]  /*0860*/  IMAD R2, R7, 0x1000, R3 ;  /* 0x0000100007027824 */ /* 0x000fe200078e0203 */
[----:B------:R-:W-:Y:S01]  /*0870*/  LOP3.LUT R3, R3, R4, R0, 0xf6, !PT ;  /* 0x0000000403037212 */ /* 0x000fe200078ef600 */
[----:B------:R-:W-:Y:S02]  /*0880*/  IMAD.SHL.U32 R0, R6, 0x40, RZ ;  /* 0x0000004006007824 */ /* 0x000fe400078e00ff */
[----:B------:R-:W-:Y:S02]  /*0890*/  IMAD.IADD R170, R2, 0x1, R170 ;  /* 0x0000000102aa7824 */ /* 0x000fe400078e02aa */
[----:B------:R-:W-:Y:S01]  /*08a0*/  IMAD.U32 R2, RZ, RZ, UR7 ;  /* 0x00000007ff027e24 */ /* 0x000fe2000f8e00ff */
[----:B------:R-:W-:Y:S01]  /*08b0*/  USHF.L.U32 UR7, UR35, 0x7, URZ ;  /* 0x0000000723077899 */ /* 0x000fe2000800063f */
[----:B------:R-:W-:Y:S01]  /*08c0*/  IMAD.SHL.U32 R6, R14, 0x2, RZ ;  /* 0x000000020e067824 */ /* 0x000fe200078e00ff */
[----:B------:R-:W-:Y:S01]  /*08d0*/  LOP3.LUT R0, R0, 0x1c0, RZ, 0xc0, !PT ;  /* 0x000001c000007812 */ /* 0x000fe200078ec0ff */
[----:B------:R-:W-:-:S02]  /*08e0*/  IMAD.SHL.U32 R2, R7, 0x8, RZ ;  /* 0x0000000807027824 */ /* 0x000fc400078e00ff */
[----:B--2---:R-:W-:Y:S02]  /*08f0*/  IMAD R5, R7, 0x2000, R6 ;  /* 0x0000200007057824 */ /* 0x004fe400078e0206 */
[----:B------:R-:W-:Y:S01]  /*0900*/  IMAD.U32 R4, RZ, RZ, UR7 ;  /* 0x00000007ff047e24 */ /* 0x000fe2000f8e00ff */
[----:B------:R-:W-:Y:S01]  /*0910*/  USHF.R.S32.HI UR7, URZ, 0x1f, UR35 ;  /* 0x0000001f3f077899 */ /* 0x000fe20008011423 */
[----:B------:R-:W-:Y:S01]  /*0920*/  IMAD.SHL.U32 R8, R10, 0x10, RZ ;  /* 0x000000100a087824 */ /* 0x000fe200078e00ff */
[----:B------:R-:W-:Y:S01]  /*0930*/  LOP3.LUT R2, R2, 0x8, RZ, 0xc0, !PT ;  /* 0x0000000802027812 */ /* 0x000fe200078ec0ff */
[C---:B------:R-:W-:Y:S01]  /*0940*/  IMAD R5, R15.reuse, 0x400, R5 ;  /* 0x000004000f057824 */ /* 0x040fe200078e0205 */
[----:B------:R-:W-:Y:S01]  /*0950*/  SHF.R.U32.HI R4, RZ, 0x3, R0 ;  /* 0x00000003ff047819 */ /* 0x000fe20000011600 */
[----:B------:R-:W-:Y:S01]  /*0960*/  IMAD R6, R15, 0x400, R6 ;  /* 0x000004000f067824 */ /* 0x000fe200078e0206 */
[----:B------:R-:W-:Y:S01]  /*0970*/  LOP3.LUT R9, R2, 0x10, R8, 0xf8, !PT ;  /* 0x0000001002097812 */ /* 0x000fe200078ef808 */
[----:B------:R-:W-:Y:S01]  /*0980*/  IMAD.U32 R7, RZ, RZ, UR7 ;  /* 0x00000007ff077e24 */ /* 0x000fe2000f8e00ff */
[----:B------:R-:W-:Y:S01]  /*0990*/  USHF.R.S32.HI UR7, URZ, 0x1f, UR38 ;  /* 0x0000001f3f077899 */ /* 0x000fe20008011426 */
[-C--:B------:R-:W-:Y:S01]  /*09a0*/  LOP3.LUT R7, R4, R0.reuse, RZ, 0xfc, !PT ;  /* 0x0000000004077212 */ /* 0x080fe200078efcff */
[----:B------:R-:W-:Y:S01]  /*09b0*/  IMAD.SHL.U32 R170, R170, 0x2, RZ ;  /* 0x00000002aaaa7824 */ /* 0x000fe200078e00ff */
[----:B------:R-:W-:Y:S01]  /*09c0*/  LOP3.LUT R8, R4, R0, R2, 0x1e, !PT ;  /* 0x0000000004087212 */ /* 0x000fe200078e1e02 */
[----:B------:R-:W-:-:S02]  /*09d0*/  IMAD.SHL.U32 R2, R16, 0x40, RZ ;  /* 0x0000004010027824 */ /* 0x000fc400078e00ff */
[----:B------:R-:W-:Y:S01]  /*09e0*/  IMAD.U32 R12, RZ, RZ, UR7 ;  /* 0x00000007ff0c7e24 */ /* 0x000fe2000f8e00ff */
[----:B------:R-:W-:Y:S01]  /*09f0*/  USHF.R.S32.HI UR7, URZ, 0x1f, UR35 ;  /* 0x0000001f3f077899 */ /* 0x000fe20008011423 */
[----:B------:R-:W-:Y:S01]  /*0a00*/  IMAD.IADD R7, R7, 0x1, R5 ;  /* 0x0000000107077824 */ /* 0x000fe200078e0205 */
[----:B------:R-:W-:Y:S01]  /*0a10*/  LOP3.LUT R2, R2, 0x1c0, RZ, 0xc0, !PT ;  /* 0x000001c002027812 */ /* 0x000fe200078ec0ff */
[----:B------:R-:W-:Y:S02]  /*0a20*/  IMAD.SHL.U32 R5, R10, 0x8, RZ ;  /* 0x000000080a057824 */ /* 0x000fe400078e00ff */
[----:B------:R-:W-:Y:S01]  /*0a30*/  IMAD.U32 R4, RZ, RZ, UR12 ;  /* 0x0000000cff047e24 */ /* 0x000fe2000f8e00ff */
[--C-:B------:R-:W-:Y:S01]  /*0a40*/  SHF.R.U32.HI R4, RZ, 0x3, R2.reuse ;  /* 0x00000003ff047819 */ /* 0x100fe20000011602 */
[----:B------:R-:W-:Y:S01]  /*0a50*/  IMAD.U32 R0, RZ, RZ, UR7 ;  /* 0x00000007ff007e24 */ /* 0x000fe2000f8e00ff */
[----:B------:R-:W-:Y:S01]  /*0a60*/  LOP3.LUT R5, R2, 0x8, R5, 0xf8, !PT ;  /* 0x0000000802057812 */ /* 0x000fe200078ef805 */
[----:B------:R-:W-:Y:S01]  /*0a70*/  IMAD.SHL.U32 R0, R11, 0x40, RZ ;  /* 0x000000400b007824 */ /* 0x000fe200078e00ff */
[----:B------:R-:W-:Y:S01]  /*0a80*/  @UP2 UIMAD UR12, UR35, UR56, URZ ;  /* 0x00000038230c22a4 */ /* 0x000fe2000f8e023f */
[----:B------:R-:W-:Y:S01]  /*0a90*/  LOP3.LUT R2, R4, R9, R2, 0x1e, !PT ;  /* 0x0000000904027212 */ /* 0x000fe200078e1e02 */
[----:B------:R-:W-:Y:S01]  /*0aa0*/  IMAD.IADD R6, R6, 0x1, R8 ;  /* 0x0000000106067824 */ /* 0x000fe200078e0208 */
[----:B------:R-:W-:Y:S01]  /*0ab0*/  LOP3.LUT R5, R5, R4, RZ, 0x3c, !PT ;  /* 0x0000000405057212 */ /* 0x000fe200078e3cff */
[----:B------:R-:W-:Y:S01]  /*0ac0*/  IMAD.MOV.U32 R4, RZ, RZ, 0x40 ;  /* 0x00000040ff047424 */ /* 0x000fe200078e00ff */
[----:B------:R-:W-:Y:S01]  /*0ad0*/  LOP3.LUT R0, R0, 0xfffffe00, RZ, 0xc0, !PT ;  /* 0xfffffe0000007812 */ /* 0x000fe200078ec0ff */
[----:B------:R-:W-:Y:S01]  /*0ae0*/  IMAD.U32 R10, RZ, RZ, UR12 ;  /* 0x0000000cff0a7e24 */ /* 0x000fe2000f8e00ff */
[----:B------:R-:W-:Y:S01]  /*0af0*/  @!UP2 UIMAD UR7, UR35, UR18, UR38 ;  /* 0x000000122307a2a4 */ /* 0x000fe2000f8e0226 */
[----:B------:R-:W-:Y:S01]  /*0b00*/  IMAD.SHL.U32 R230, R7, 0x2, RZ ;  /* 0x0000000207e67824 */ /* 0x000fe200078e00ff */
[----:B------:R-:W-:Y:S01]  /*0b10*/  LOP3.LUT R177, R2, R0, RZ, 0xfc, !PT ;  /* 0x0000000002b17212 */ /* 0x000fe200078efcff */
[----:B------:R-:W-:Y:S01]  /*0b20*/  IMAD R178, R15, 0x400, R0 ;  /* 0x000004000fb27824 */ /* 0x000fe200078e0200 */
[----:B------:R-:W-:Y:S01]  /*0b30*/  SEL R171, R4, 0xffffffc0, !P3 ;  /* 0xffffffc004ab7807 */ /* 0x000fe20005800000 */
[----:B------:R1:W-:Y:S01]  /*0b40*/  STL [R1+0x70], R10 ;  /* 0x0000700a01007387 */ /* 0x0003e20000100800 */
[----:B------:R-:W-:Y:S01]  /*0b50*/  LEA R0, R6, 0xc000, 0x1 ;  /* 0x0000c00006007811 */ /* 0x000fe200078e08ff */
[----:B------:R-:W-:Y:S01]  /*0b60*/  IMAD.MOV.U32 R2, RZ, RZ, 0x440 ;  /* 0x00000440ff027424 */ /* 0x000fe200078e00ff */
[----:B------:R-:W-:Y:S01]  /*0b70*/  SEL R4, R4, 0xffffffc0, !P2 ;  /* 0xffffffc004047807 */ /* 0x000fe20005000000 */
[----:B------:R-:W-:Y:S01]  /*0b80*/  IMAD.IADD R178, R178, 0x1, R5 ;  /* 0x00000001b2b27824 */ /* 0x000fe200078e0205 */
[----:B------:R-:W-:Y:S01]  /*0b90*/  IADD3 R12, R0, 0x420, RZ ;  /* 0x00000420000c7810 */ /* 0x000fe20007ffe0ff */
[----:B------:R-:W-:Y:S01]  /*0ba0*/  IMAD.IADD R7, R234, 0x1, R0 ;  /* 0x00000001ea077824 */ /* 0x000fe200078e0200 */
        /* <DEDUP_REMOVED lines=8> */
[----:B------:R-:W-:Y:S01]  /*0c30*/  IADD3 R5, R0, 0x2440, RZ ;  /* 0x0000244000057810 */ /* 0x000fe20007ffe0ff */
[--C-:B------:R-:W-:Y:S01]  /*0c40*/  IMAD.IADD R232, R232, 0x1, R231.reuse ;  /* 0x00000001e8e87824 */ /* 0x100fe200078e02e7 */
[----:B------:R-:W-:Y:S01]  /*0c50*/  @P1 IADD3 R11, R0, 0x23e0, RZ ;  /* 0x000023e0000b1810 */ /* 0x000fe20007ffe0ff */
[----:B------:R-:W-:Y:S01]  /*0c60*/  IMAD.IADD R173, R170, 0x1, R172 ;  /* 0x00000001aaad7824 */ /* 0x000fe200078e02ac */
[----:B------:R-:W-:Y:S01]  /*0c70*/  @P2 IADD3 R5, R0, 0x23c0, RZ ;  /* 0x000023c000052810 */ /* 0x000fe20007ffe0ff */
[--C-:B------:R-:W-:Y:S01]  /*0c80*/  IMAD.IADD R237, R230, 0x1, R234.reuse ;  /* 0x00000001e6ed7824 */ /* 0x100fe200078e02ea */
[----:B------:R-:W-:Y:S01]  /*0c90*/  SEL R2, R2, 0x3c0, !P2 ;  /* 0x000003c002027807 */ /* 0x000fe20005000000 */
[----:B------:R-:W-:Y:S01]  /*0ca0*/  IMAD.IADD R236, R233, 0x1, R234 ;  /* 0x00000001e9ec7824 */ /* 0x000fe200078e02ea */
[----:B------:R-:W-:Y:S01]  /*0cb0*/  IADD3 R6, R0, 0x2040, RZ ;  /* 0x0000204000067810 */ /* 0x000fe20007ffe0ff */
[----:B------:R-:W-:Y:S01]  /*0cc0*/  IMAD.IADD R235, R234, 0x1, R231 ;  /* 0x00000001eaeb7824 */ /* 0x000fe200078e02e7 */
[----:B------:R-:W-:Y:S01]  /*0cd0*/  @P2 IADD3 R6, R0, 0x1fc0, RZ ;  /* 0x00001fc000062810 */ /* 0x000fe20007ffe0ff */
[C---:B-1----:R-:W-:Y:S01]  /*0ce0*/  IMAD.IADD R10, R4.reuse, 0x1, R0 ;  /* 0x00000001040a7824 */ /* 0x042fe200078e0200 */
[----:B------:R-:W-:Y:S01]  /*0cf0*/  @!UP2 UIMAD UR56, UR7, UR56, URZ ;  /* 0x000000380738a2a4 */ /* 0x000fe2000f8e023f */
[----:B------:R-:W-:-:S02]  /*0d00*/  IMAD.IADD R4, R4, 0x1, R8 ;  /* 0x0000000104047824 */ /* 0x000fc400078e0208 */
[----:B------:R-:W-:Y:S01]  /*0d10*/  IMAD.SHL.U32 R3, R3, 0x2, RZ ;  /* 0x0000000203037824 */ /* 0x000fe200078e00ff */
[----:B------:R-:W-:Y:S01]  /*0d20*/  STL [R1+0x50], R10 ;  /* 0x0000500a01007387 */ /* 0x000fe20000100800 */
[----:B------:R-:W-:-:S03]  /*0d30*/  IMAD.IADD R172, R172, 0x1, R171 ;  /* 0x00000001acac7824 */ /* 0x000fc600078e02ab */
[----:B------:R-:W-:Y:S04]  /*0d40*/  STL [R1+0x58], R12 ;  /* 0x0000580c01007387 */ /* 0x000fe80000100800 */
[----:B------:R-:W-:Y:S04]  /*0d50*/  STL [R1+0x40], R8 ;  /* 0x0000400801007387 */ /* 0x000fe80000100800 */
[----:B------:R-:W-:Y:S04]  /*0d60*/  STL [R1+0x54], R11 ;  /* 0x0000540b01007387 */ /* 0x000fe80000100800 */
[----:B------:R1:W-:Y:S04]  /*0d70*/  STL [R1+0x48], R5 ;  /* 0x0000480501007387 */ /* 0x0003e80000100800 */
[----:B------:R2:W-:Y:S01]  /*0d80*/  STL [R1+0x4c], R6 ;  /* 0x00004c0601007387 */ /* 0x0005e20000100800 */
[----:B-1----:R-:W-:-:S02]  /*0d90*/  IMAD.IADD R5, R0, 0x1, R2 ;  /* 0x0000000100057824 */ /* 0x002fc400078e0202 */
        /* <DEDUP_REMOVED lines=9> */
.L_x_2109:
        /* <DEDUP_REMOVED lines=54> */
.L_x_2033:
        /* <DEDUP_REMOVED lines=38> */
[----:B------:R-:W-:-:S04]  /*13f0*/  @UP0 UIADD3 UR4, UR30, UR31, URZ ;  /* 0x0000001f1e040290 */ /* 0x000fc8000fffe03f */
        /* <DEDUP_REMOVED lines=19> */
.L_x_2035:
        /* <DEDUP_REMOVED lines=18> */
.L_x_2036:
[----:B------:R-:W2:Y:S04]  /*1650*/  LDL R0, [R1+0x70] ;  /* 0x0000700001007983 */ /* 0x000ea80000100800 */
[----:B------:R-:W3:Y:S01]  /*1660*/  LDL R2, [R1+0x7c] ;  /* 0x00007c0001027983 */ /* 0x000ee20000100800 */
[----:B------:R-:W-:Y:S01]  /*1670*/  IABS R6, c[0x0][0x1c8] ;  /* 0x0000720000067a13 */ /* 0x000fe20000000000 */
[----:B------:R-:W-:-:S03]  /*1680*/  ULDC.64 UR14, c[0x0][0x370] ;  /* 0x0000dc00000e7ab9 */ /* 0x000fc60000000a00 */
[----:B------:R-:W1:Y:S01]  /*1690*/  I2F.RP R4, R6 ;  /* 0x0000000600047306 */ /* 0x000e620000209400 */
[----:B------:R-:W-:-:S04]  /*16a0*/  @UP1 UIMAD.WIDE.U32 UR12, UR18, UR14, URZ ;  /* 0x0000000e120c12a5 */ /* 0x000fc8000f8e003f */
[----:B------:R-:W-:-:S03]  /*16b0*/  @UP1 UIMAD UR26, UR18, UR15, UR13 ;  /* 0x0000000f121a12a4 */ /* 0x000fc6000f8e020d */
[----:B------:R-:W-:Y:S02]  /*16c0*/  @UP1 UMOV UR25, UR12 ;  /* 0x0000000c00191c82 */ /* 0x000fe40008000000 */
[----:B------:R-:W-:Y:S01]  /*16d0*/  ULDC.64 UR12, c[0x0][0x368] ;  /* 0x0000da00000c7ab9 */ /* 0x000fe20000000a00 */
[----:B-1----:R-:W1:Y:S01]  /*16e0*/  MUFU.RCP R4, R4 ;  /* 0x0000000400047308 */ /* 0x002e620000001000 */
[----:B------:R-:W-:Y:S02]  /*16f0*/  @!UP1 UIMAD UR4, UR42, UR12, URZ ;  /* 0x0000000c2a0492a4 */ /* 0x000fe4000f8e023f */
[----:B------:R-:W-:Y:S02]  /*1700*/  ULDC UR7, c[0x0][0x224] ;  /* 0x0000890000077ab9 */ /* 0x000fe40000000800 */
[----:B------:R-:W-:Y:S02]  /*1710*/  @!UP1 UIMAD UR4, UR35, UR13, UR4 ;  /* 0x0000000d230492a4 */ /* 0x000fe4000f8e0204 */
[----:B------:R-:W-:-:S02]  /*1720*/  @!UP1 UIMAD.WIDE.U32 UR12, UR35, UR12, URZ ;  /* 0x0000000c230c92a5 */ /* 0x000fc4000f8e003f */
[----:B------:R-:W-:Y:S02]  /*1730*/  ULDC.64 UR14, c[0x0][0x3d8] ;  /* 0x0000f600000e7ab9 */ /* 0x000fe40000000a00 */
[----:B------:R-:W-:Y:S02]  /*1740*/  @!UP1 UIADD3 UR26, UR13, UR4, URZ ;  /* 0x000000040d1a9290 */ /* 0x000fe4000fffe03f */
[----:B------:R-:W-:Y:S01]  /*1750*/  UIMAD UR4, UR42, UR7, UR59 ;  /* 0x000000072a0472a4 */ /* 0x000fe2000f8e023b */
[----:B-1----:R-:W-:Y:S01]  /*1760*/  IADD3 R4, R4, 0xffffffe, RZ ;  /* 0x0ffffffe04047810 */ /* 0x002fe20007ffe0ff */
[----:B------:R-:W1:Y:S03]  /*1770*/  S2UR UR7, SR_CTAID.X ;  /* 0x00000000000779c3 */ /* 0x000e660000002500 */
[----:B------:R4:W5:Y:S01]  /*1780*/  F2I.FTZ.U32.TRUNC.NTZ R5, R4 ;  /* 0x0000000400057305 */ /* 0x000962000021f000 */
[----:B------:R-:W-:-:S04]  /*1790*/  UIADD3 UR4, UR49, UR4, URZ ;  /* 0x0000000431047290 */ /* 0x000fc8000fffe03f */
[----:B------:R-:W-:Y:S02]  /*17a0*/  UIMAD UR4, UR40, UR4, UR57 ;  /* 0x00000004280472a4 */ /* 0x000fe4000f8e0239 */
[----:B------:R-:W-:Y:S02]  /*17b0*/  @!UP1 UMOV UR25, UR12 ;  /* 0x0000000c00199c82 */ /* 0x000fe40008000000 */
[----:B------:R-:W-:Y:S02]  /*17c0*/  UIADD3 UR17, UR45, UR4, URZ ;  /* 0x000000042d117290 */ /* 0x000fe4000fffe03f */
[----:B------:R-:W-:Y:S02]  /*17d0*/  UIMAD UR4, UR41, UR18, URZ ;  /* 0x00000012290472a4 */ /* 0x000fe4000f8e023f */
[----:B------:R-:W-:Y:S01]  /*17e0*/  UIMAD.WIDE.U32 UR12, UR40, UR18, URZ ;  /* 0x00000012280c72a5 */ /* 0x000fe2000f8e003f */
[----:B----4-:R-:W-:-:S03]  /*17f0*/  IMAD.MOV.U32 R4, RZ, RZ, RZ ;  /* 0x000000ffff047224 */ /* 0x010fc600078e00ff */
[----:B------:R-:W-:Y:S02]  /*1800*/  @UP1 UIADD3 UR17, UR13, UR4, URZ ;  /* 0x000000040d111290 */ /* 0x000fe4000fffe03f */
[----:B------:R-:W-:Y:S02]  /*1810*/  USEL UR22, UR44, UR12, !UP1 ;  /* 0x0000000c2c167287 */ /* 0x000fe4000c800000 */
[----:B-1----:R-:W-:-:S04]  /*1820*/  UIMAD.WIDE.U32 UR12, UR7, UR14, URZ ;  /* 0x0000000e070c72a5 */ /* 0x002fc8000f8e003f */
[----:B------:R-:W-:Y:S02]  /*1830*/  UIMAD UR10, UR7, UR15, UR13 ;  /* 0x0000000f070a72a4 */ /* 0x000fe4000f8e020d */
[----:B------:R-:W-:Y:S02]  /*1840*/  USHF.L.U32 UR7, UR35, 0x7, URZ ;  /* 0x0000000723077899 */ /* 0x000fe4000800063f */
[----:B------:R-:W-:Y:S02]  /*1850*/  USEL UR15, UR12, URZ, UP3 ;  /* 0x0000003f0c0f7287 */ /* 0x000fe40009800000 */
[----:B------:R-:W-:Y:S02]  /*1860*/  USHF.L.U64.HI UR4, UR35, 0x7, UR42 ;  /* 0x0000000723047899 */ /* 0x000fe4000801022a */
[----:B------:R-:W-:Y:S02]  /*1870*/  USEL UR12, UR7, URZ, UP6 ;  /* 0x0000003f070c7287 */ /* 0x000fe4000b000000 */
[----:B------:R-:W-:-:S02]  /*1880*/  USEL UR4, UR4, URZ, UP6 ;  /* 0x0000003f04047287 */ /* 0x000fc4000b000000 */
[----:B------:R-:W-:Y:S01]  /*1890*/  UIADD3 UR12, UP0, UR20, UR12, URZ ;  /* 0x0000000c140c7290 */ /* 0x000fe2000ff1e03f */
[----:B------:R-:W-:-:S03]  /*18a0*/  ISETP.NE.AND P1, PT, RZ, c[0x0][0x1c8], PT ;  /* 0x00007200ff007a0c */ /* 0x000fc60003f25270 */
[----:B------:R-:W-:Y:S02]  /*18b0*/  UIADD3.X UR7, UR34, UR4, URZ, UP0, !UPT ;  /* 0x0000000422077290 */ /* 0x000fe400087fe43f */
[----:B------:R-:W-:-:S04]  /*18c0*/  UIMAD UR4, UR41, UR12, URZ ;  /* 0x0000000c290472a4 */ /* 0x000fc8000f8e023f */
[----:B------:R-:W-:Y:S02]  /*18d0*/  UIMAD UR7, UR40, UR7, UR4 ;  /* 0x00000007280772a4 */ /* 0x000fe4000f8e0204 */
[----:B------:R-:W-:Y:S02]  /*18e0*/  UIMAD.WIDE.U32 UR12, UR40, UR12, URZ ;  /* 0x0000000c280c72a5 */ /* 0x000fe4000f8e003f */
[----:B------:R-:W-:Y:S02]  /*18f0*/  USEL UR10, UR10, URZ, UP3 ;  /* 0x0000003f0a0a7287 */ /* 0x000fe40009800000 */
[----:B------:R-:W-:Y:S01]  /*1900*/  UIADD3 UR7, UR13, UR7, URZ ;  /* 0x000000070d077290 */ /* 0x000fe2000fffe03f */
[----:B--2---:R5:W1:Y:S08]  /*1910*/  R2UR UR16, R0 ;  /* 0x00000000001073c2 */ /* 0x004a7000000e0000 */
[----:B---3--:R2:W3:Y:S01]  /*1920*/  R2UR UR14, R2 ;  /* 0x00000000020e73c2 */ /* 0x0084e200000e0000 */
[----:B-----5:R-:W-:-:S04]  /*1930*/  IMAD.MOV R0, RZ, RZ, -R5 ;  /* 0x000000ffff007224 */ /* 0x020fc800078e0a05 */
[----:B------:R-:W-:-:S04]  /*1940*/  IMAD R0, R0, R6, RZ ;  /* 0x0000000600007224 */ /* 0x000fc800078e02ff */
[----:B------:R-:W-:Y:S01]  /*1950*/  IMAD.HI.U32 R0, R5, R0, R4 ;  /* 0x0000000005007227 */ /* 0x000fe200078e0004 */
[----:B--2---:R-:W-:-:S05]  /*1960*/  IABS R2, UR38 ;  /* 0x0000002600027c13 */ /* 0x004fca0008000000 */
[----:B------:R-:W-:-:S04]  /*1970*/  IMAD.HI.U32 R0, R0, R2, RZ ;  /* 0x0000000200007227 */ /* 0x000fc800078e00ff */
[----:B------:R-:W-:-:S04]  /*1980*/  IMAD.MOV R4, RZ, RZ, -R0 ;  /* 0x000000ffff047224 */ /* 0x000fc800078e0a00 */
[----:B------:R-:W-:-:S05]  /*1990*/  IMAD R2, R6, R4, R2 ;  /* 0x0000000406027224 */ /* 0x000fca00078e0202 */
[----:B------:R-:W-:-:S13]  /*19a0*/  ISETP.GT.U32.AND P0, PT, R6, R2, PT ;  /* 0x000000020600720c */ /* 0x000fda0003f04070 */
[----:B------:R-:W-:-:S05]  /*19b0*/  @!P0 IMAD.IADD R2, R2, 0x1, -R6 ;  /* 0x0000000102028824 */ /* 0x000fca00078e0a06 */
[----:B------:R-:W-:Y:S02]  /*19c0*/  ISETP.GE.U32.AND P2, PT, R2, R6, PT ;  /* 0x000000060200720c */ /* 0x000fe40003f46070 */
[----:B------:R-:W-:Y:S02]  /*19d0*/  @!P0 IADD3 R0, R0, 0x1, RZ ;  /* 0x0000000100008810 */ /* 0x000fe40007ffe0ff */
[----:B---3--:R-:W-:-:S09]  /*19e0*/  ISETP.LE.AND P0, PT, RZ, UR14, PT ;  /* 0x0000000eff007c0c */ /* 0x008fd2000bf03270 */
[----:B------:R-:W-:-:S05]  /*19f0*/  @P2 IADD3 R0, R0, 0x1, RZ ;  /* 0x0000000100002810 */ /* 0x000fca0007ffe0ff */
[----:B------:R-:W-:Y:S01]  /*1a00*/  IMAD.MOV.U32 R12, RZ, RZ, R0 ;  /* 0x000000ffff0c7224 */ /* 0x000fe200078e0000 */
[----:B-1----:R-:W-:-:S03]  /*1a10*/  @UP2 USEL UR4, UR16, UR18, !UP1 ;  /* 0x0000001210042287 */ /* 0x002fc6000c800000 */
[----:B------:R-:W-:Y:S01]  /*1a20*/  @!P0 IMAD.MOV R12, RZ, RZ, -R12 ;  /* 0x000000ffff0c8224 */ /* 0x000fe200078e0a0c */
[----:B------:R-:W-:Y:S01]  /*1a30*/  PLOP3.LUT P0, PT, PT, PT, UP2, 0x80, 0x0 ;  /* 0x000000000000781c */ /* 0x000fe20003f0f028 */
[----:B------:R-:W-:Y:S02]  /*1a40*/  ULDC UR14, c[0x0][0x234] ;  /* 0x00008d00000e7ab9 */ /* 0x000fe40000000800 */
[----:B------:R-:W-:Y:S01]  /*1a50*/  @UP2 UIMAD UR19, UR38, UR14, UR4 ;  /* 0x0000000e261322a4 */ /* 0x000fe2000f8e0204 */
[----:B------:R-:W-:Y:S01]  /*1a60*/  @!P1 LOP3.LUT R12, RZ, c[0x0][0x1c8], RZ, 0x33, !PT ;  /* 0x00007200ff0c9a12 */ /* 0x000fe200078e33ff */
[----:B------:R-:W-:-:S05]  /*1a70*/  USHF.R.S32.HI UR16, URZ, 0x1f, UR21 ;  /* 0x0000001f3f107899 */ /* 0x000fca0008011415 */
[----:B------:R-:W-:Y:S01]  /*1a80*/  @!UP2 UMOV UR19, UR56 ;  /* 0x000000380013ac82 */ /* 0x000fe20008000000 */
[----:B------:R-:W-:Y:S02]  /*1a90*/  SHF.R.S32.HI R15, RZ, 0x1f, R12 ;  /* 0x0000001fff0f7819 */ /* 0x000fe4000001140c */
[----:B------:R-:W-:Y:S05]  /*1aa0*/  @!P0 BRA `(.L_x_2037) ;  /* 0x0000005000008947 */ /* 0x000fea0003800000 */
[----:B------:R-:W-:Y:S02]  /*1ab0*/  ULDC UR4, c[0x0][0x224] ;  /* 0x0000890000047ab9 */ /* 0x000fe40000000800 */
[----:B------:R-:W-:-:S04]  /*1ac0*/  @!UP1 UIMAD UR18, UR35, UR4, URZ ;  /* 0x00000004231292a4 */ /* 0x000fc8000f8e023f */
[----:B------:R-:W-:-:S04]  /*1ad0*/  ULEA UR4, UR35, UR18, 0x7 ;  /* 0x0000001223047291 */ /* 0x000fc8000f8e383f */
[----:B------:R-:W-:Y:S01]  /*1ae0*/  UIMAD UR14, UR61, UR38, UR4 ;  /* 0x000000263d0e72a4 */ /* 0x000fe2000f8e0204 */
[----:B------:R-:W-:Y:S05]  /*1af0*/  BRA `(.L_x_2038) ;  /* 0x0000001000007947 */ /* 0x000fea0003800000 */
.L_x_2037:
[----:B------:R-:W-:Y:S02]  /*1b00*/  UMOV UR14, UR60 ;  /* 0x0000003c000e7c82 */ /* 0x000fe40008000000 */
.L_x_2038:
[----:B------:R-:W1:Y:S01]  /*1b10*/  S2R R14, SR_TID.X ;  /* 0x00000000000e7919 */ /* 0x000e620000002100 */
[----:B------:R-:W-:Y:S01]  /*1b20*/  SHF.R.S32.HI R241, RZ, 0x1f, R240 ;  /* 0x0000001ffff17819 */ /* 0x000fe200000114f0 */
[----:B------:R-:W-:Y:S01]  /*1b30*/  UIADD3 UR12, UP5, UP4, UR12, UR51, UR53 ;  /* 0x000000330c0c7290 */ /* 0x000fe2000fcbe035 */
[----:B------:R-:W-:Y:S01]  /*1b40*/  IMAD.U32 R8, RZ, RZ, UR20 ;  /* 0x00000014ff087e24 */ /* 0x000fe2000f8e00ff */
[----:B------:R-:W-:Y:S02]  /*1b50*/  BSSY B1, `(.L_x_2034) ;  /* 0x0000c87000017945 */ /* 0x000fe40003800000 */
[----:B------:R-:W-:Y:S02]  /*1b60*/  UIADD3 UR18, UP1, UP0, UR15, UR12, UR22 ;  /* 0x0000000c0f127290 */ /* 0x000fe4000f83e016 */
[----:B------:R-:W-:Y:S02]  /*1b70*/  UIADD3.X UR4, UR7, UR55, UR58, UP5, UP4 ;  /* 0x0000003707047290 */ /* 0x000fe4000afe843a */
[----:B------:R-:W-:-:S02]  /*1b80*/  USHF.R.S32.HI UR22, URZ, 0x1f, UR38 ;  /* 0x0000001f3f167899 */ /* 0x000fc40008011426 */
[----:B------:R-:W-:Y:S02]  /*1b90*/  ULDC.64 UR12, c[0x0][0x1a8] ;  /* 0x00006a00000c7ab9 */ /* 0x000fe40000000a00 */
[----:B------:R-:W-:Y:S02]  /*1ba0*/  UIADD3.X UR17, UR10, UR4, UR17, UP1, UP0 ;  /* 0x000000040a117290 */ /* 0x000fe40008fe0411 */
[----:B------:R-:W-:Y:S02]  /*1bb0*/  UIMAD UR4, UR22, UR12, URZ ;  /* 0x0000000c160472a4 */ /* 0x000fe4000f8e023f */
[----:B------:R-:W-:Y:S02]  /*1bc0*/  UISETP.GE.AND UP0, UPT, UR24, 0x1, UPT ;  /* 0x000000011800788c */ /* 0x000fe4000bf06270 */
[----:B------:R-:W-:Y:S02]  /*1bd0*/  UIMAD UR15, UR38, UR13, UR4 ;  /* 0x0000000d260f72a4 */ /* 0x000fe4000f8e0204 */
[----:B------:R-:W-:Y:S01]  /*1be0*/  UIADD3 UR7, UR20, UR19, URZ ;  /* 0x0000001314077290 */ /* 0x000fe2000fffe03f */
[----:B-1----:R-:W-:Y:S01]  /*1bf0*/  SHF.R.S32.HI R9, RZ, 0x1f, R14 ;  /* 0x0000001fff097819 */ /* 0x002fe2000001140e */
[----:B------:R-:W-:-:S02]  /*1c00*/  ULDC.64 UR12, c[0x0][0x378] ;  /* 0x0000de00000c7ab9 */ /* 0x000fc40000000a00 */
[----:B------:R-:W-:Y:S01]  /*1c10*/  UIMAD UR4, UR22, UR12, URZ ;  /* 0x0000000c160472a4 */ /* 0x000fe2000f8e023f */
[----:B------:R-:W-:Y:S02]  /*1c20*/  LEA.HI R2, R9, R14, RZ, 0x3 ;  /* 0x0000000e09027211 */ /* 0x000fe400078f18ff */
[----:B------:R-:W-:Y:S02]  /*1c30*/  UMOV UR22, 0x4 ;  /* 0x0000000400167882 */ /* 0x000fe40000000000 */
[----:B------:R-:W-:Y:S01]  /*1c40*/  SHF.R.S32.HI R2, RZ, 0x3, R2 ;  /* 0x00000003ff027819 */ /* 0x000fe20000011402 */
[----:B------:R-:W-:-:S03]  /*1c50*/  UIMAD UR10, UR38, UR13, UR4 ;  /* 0x0000000d260a72a4 */ /* 0x000fc6000f8e0204 */
[----:B------:R-:W-:Y:S01]  /*1c60*/  SHF.R.S32.HI R18, RZ, 0x1f, R2 ;  /* 0x0000001fff127819 */ /* 0x000fe20000011402 */
[----:B------:R-:W-:Y:S01]  /*1c70*/  ULDC.64 UR12, c[0x0][0x370] ;  /* 0x0000dc00000c7ab9 */ /* 0x000fe20000000a00 */
[----:B------:R-:W-:Y:S01]  /*1c80*/  IADD3 R0, P0, R2, UR20, RZ ;  /* 0x0000001402007c10 */ /* 0x000fe2000ff1e0ff */
[----:B------:R-:W-:Y:S02]  /*1c90*/  UIMAD UR4, UR34, UR12, URZ ;  /* 0x0000000c220472a4 */ /* 0x000fe4000f8e023f */
[----:B------:R-:W-:Y:S01]  /*1ca0*/  UIADD3 UR12, UR20, UR14, URZ ;  /* 0x0000000e140c7290 */ /* 0x000fe2000fffe03f */
[----:B------:R-:W-:Y:S01]  /*1cb0*/  IADD3.X R7, R18, UR34, RZ, P0, !PT ;  /* 0x0000002212077c10 */ /* 0x000fe200087fe4ff */
[----:B------:R-:W-:Y:S01]  /*1cc0*/  IMAD.WIDE.U32 R4, R0, c[0x0][0x190], R240 ;  /* 0x0000640000047a25 */ /* 0x000fe200078e00f0 */
[----:B------:R-:W-:-:S03]  /*1cd0*/  UIMAD UR4, UR20, UR13, UR4 ;  /* 0x0000000d140472a4 */ /* 0x000fc6000f8e0204 */
        /* <DEDUP_REMOVED lines=9> */
[----:B------:R-:W-:-:S04]  /*1d70*/  IMAD.IADD R14, R14, 0x1, -R9 ;  /* 0x000000010e0e7824 */ /* 0x000fc800078e0a09 */
[----:B------:R-:W-:Y:S02]  /*1d80*/  IMAD R0, R0, UR52, R14 ;  /* 0x0000003400007c24 */ /* 0x000fe4000f8e020e */
[----:B------:R-:W-:-:S03]  /*1d90*/  IMAD.WIDE.U32 R4, R8, c[0x0][0x370], R4 ;  /* 0x0000dc0008047a25 */ /* 0x000fc600078e0004 */
[C---:B------:R-:W-:Y:S01]  /*1da0*/  IADD3 R9, P0, R0.reuse, UR18, RZ ;  /* 0x0000001200097c10 */ /* 0x040fe2000ff1e0ff */
[----:B------:R-:W-:Y:S01]  /*1db0*/  ULDC.64 UR18, c[0x0][0x3c8] ;  /* 0x0000f20000127ab9 */ /* 0x000fe20000000a00 */
[----:B------:R-:W-:Y:S01]  /*1dc0*/  IADD3 R5, R5, UR4, RZ ;  /* 0x0000000405057c10 */ /* 0x000fe2000fffe0ff */
[----:B------:R-:W-:Y:S01]  /*1dd0*/  ULEA.HI.SX32 UR4, UR36, 0xffffffff, 0x19 ;  /* 0xffffffff24047891 */ /* 0x000fe2000f8fca3f */
[----:B------:R-:W-:Y:S01]  /*1de0*/  LEA.HI.X.SX32 R8, R0, UR17, 0x1, P0 ;  /* 0x0000001100087c11 */ /* 0x000fe200080f0eff */
[----:B------:R-:W-:Y:S01]  /*1df0*/  IMAD.U32 R0, RZ, RZ, UR38 ;  /* 0x00000026ff007e24 */ /* 0x000fe2000f8e00ff */
[C---:B------:R-:W-:Y:S01]  /*1e00*/  LEA R10, P0, R9.reuse, c[0x0][0x350], 0x2 ;  /* 0x0000d400090a7a11 */ /* 0x040fe200078010ff */
[----:B------:R-:W-:Y:S02]  /*1e10*/  UIMAD.WIDE UR12, UR12, UR22, UR18 ;  /* 0x000000160c0c72a5 */ /* 0x000fe4000f8e0212 */
[----:B------:R-:W-:Y:S01]  /*1e20*/  IMAD.WIDE.U32 R4, R0, c[0x0][0x378], R4 ;  /* 0x0000de0000047a25 */ /* 0x000fe200078e0004 */
[----:B------:R-:W-:-:S02]  /*1e30*/  LEA.HI.X R8, R9, c[0x0][0x354], R8, 0x2, P0 ;  /* 0x0000d50009087a11 */ /* 0x000fc400000f1408 */
        /* <DEDUP_REMOVED lines=25> */
[----:B------:R-:W-:Y:S01]  /*1fd0*/  UMOV UR25, UR13 ;  /* 0x0000000d00197c82 */ /* 0x000fe20008000000 */
[----:B------:R-:W-:Y:S01]  /*1fe0*/  IMAD.MOV.U32 R245, RZ, RZ, R4 ;  /* 0x000000fffff57224 */ /* 0x000fe200078e0004 */
[----:B------:R-:W-:Y:S01]  /*1ff0*/  UIADD3 UR4, UR7, -UR4, URZ ;  /* 0x8000000407047290 */ /* 0x000fe2000fffe03f */
[----:B------:R-:W-:Y:S01]  /*2000*/  MOV R239, R10 ;  /* 0x0000000a00ef7202 */ /* 0x000fe20000000f00 */
[----:B------:R-:W-:Y:S01]  /*2010*/  UMOV UR12, UR14 ;  /* 0x0000000e000c7c82 */ /* 0x000fe20008000000 */
[----:B------:R-:W-:Y:S01]  /*2020*/  IMAD.MOV.U32 R238, RZ, RZ, R8 ;  /* 0x000000ffffee7224 */ /* 0x000fe200078e0008 */
[----:B------:R-:W-:-:S02]  /*2030*/  UISETP.NE.AND UP0, UPT, UR4, 0x1, UPT ;  /* 0x000000010400788c */ /* 0x000fc4000bf05270 */
[----:B------:R-:W-:Y:S02]  /*2040*/  UIMAD UR4, UR7, -0x80, UR24 ;  /* 0xffffff80070478a4 */ /* 0x000fe4000f8e0218 */
[----:B------:R-:W-:Y:S01]  /*2050*/  UMOV UR13, UR15 ;  /* 0x0000000f000d7c82 */ /* 0x000fe20008000000 */
[----:B------:R-:W-:Y:S03]  /*2060*/  @P0 BAR.SYNC.DEFER_BLOCKING 0x0 ;  /* 0x0000000000000b1d */ /* 0x000fe60000010000 */
        /* <DEDUP_REMOVED lines=13> */
.L_x_2041:
[----:B------:R-:W-:Y:S05]  /*2140*/  BSYNC B0 ;  /* 0x0000000000007941 */ /* 0x000fea0003800000 */
.L_x_2040:
        /* <DEDUP_REMOVED lines=16> */
.L_x_2043:
[----:B------:R-:W-:Y:S05]  /*2250*/  BSYNC B0 ;  /* 0x0000000000007941 */ /* 0x000fea0003800000 */
.L_x_2042:
        /* <DEDUP_REMOVED lines=16> */
.L_x_2045:
[----:B------:R-:W-:Y:S05]  /*2360*/  BSYNC B0 ;  /* 0x0000000000007941 */ /* 0x000fea0003800000 */
.L_x_2044:
        /* <DEDUP_REMOVED lines=19> */
.L_x_2047:
[----:B------:R-:W-:Y:S05]  /*24a0*/  BSYNC B0 ;  /* 0x0000000000007941 */ /* 0x000fea0003800000 */
.L_x_2046:
        /* <DEDUP_REMOVED lines=22> */
.L_x_2049:
[----:B------:R-:W-:Y:S05]  /*2610*/  BSYNC B0 ;  /* 0x0000000000007941 */ /* 0x000fea0003800000 */
.L_x_2048:
        /* <DEDUP_REMOVED lines=20> */
.L_x_2051:
[----:B------:R-:W-:Y:S05]  /*2760*/  BSYNC B0 ;  /* 0x0000000000007941 */ /* 0x000fea0003800000 */
.L_x_2050:
        /* <DEDUP_REMOVED lines=20> */
.L_x_2053:
[----:B------:R-:W-:Y:S05]  /*28b0*/  BSYNC B0 ;  /* 0x0000000000007941 */ /* 0x000fea0003800000 */
.L_x_2052:
        /* <DEDUP_REMOVED lines=23> */
.L_x_2055:
[----:B------:R-:W-:Y:S05]  /*2a30*/  BSYNC B0 ;  /* 0x0000000000007941 */ /* 0x000fea0003800000 */
.L_x_2054:
[----:B--2---:R-:W2:Y:S01]  /*2a40*/  LDL R19, [R1] ;  /* 0x0000000001137983 */ /* 0x004ea20000100800 */
[----:B------:R-:W-:Y:S01]  /*2a50*/  ULDC.64 UR14, c[0x0][0x198] ;  /* 0x00006600000e7ab9 */ /* 0x000fe20000000a00 */
[----:B------:R-:W-:Y:S01]  /*2a60*/  IMAD.U32 R13, RZ, RZ, UR21 ;  /* 0x00000015ff0d7e24 */ /* 0x000fe2000f8e00ff */
[----:B------:R-:W-:Y:S01]  /*2a70*/  UIMAD UR10, UR16, UR14, URZ ;  /* 0x0000000e100a72a4 */ /* 0x000fe2000f8e023f */
[----:B------:R-:W-:Y:S01]  /*2a80*/  MOV R250, 0x7f800000 ;  /* 0x7f80000000fa7802 */ /* 0x000fe20000000f00 */
[----:B------:R-:W-:Y:S01]  /*2a90*/  IMAD.MOV.U32 R251, RZ, RZ, 0x7f800000 ;  /* 0x7f800000fffb7424 */ /* 0x000fe200078e00ff */
[----:B------:R-:W-:Y:S01]  /*2aa0*/  MOV R252, 0x7f800000 ;  /* 0x7f80000000fc7802 */ /* 0x000fe20000000f00 */
[----:B------:R-:W-:Y:S01]  /*2ab0*/  UIMAD UR10, UR21, UR15, UR10 ;  /* 0x0000000f150a72a4 */ /* 0x000fe2000f8e020a */
[----:B-1----:R-:W-:-:S04]  /*2ac0*/  IMAD.WIDE.U32 R4, R13, c[0x0][0x198], R240 ;  /* 0x000066000d047a25 */ /* 0x002fc800078e00f0 */
[----:B------:R-:W-:Y:S01]  /*2ad0*/  IMAD.MOV.U32 R247, RZ, RZ, 0x7f800000 ;  /* 0x7f800000fff77424 */ /* 0x000fe200078e00ff */
[----:B------:R-:W-:Y:S01]  /*2ae0*/  IADD3 R6, P1, R4, UR28, RZ ;  /* 0x0000001c04067c10 */ /* 0x000fe2000ff3e0ff */
[----:B------:R-:W-:Y:S01]  /*2af0*/  IMAD.U32 R9, RZ, RZ, UR10 ;  /* 0x0000000aff097e24 */ /* 0x000fe2000f8e00ff */
[C---:B--2---:R-:W-:Y:S02]  /*2b00*/  IADD3 R8, R19.reuse, 0x48, RZ ;  /* 0x0000004813087810 */ /* 0x044fe40007ffe0ff */
[----:B------:R-:W-:Y:S02]  /*2b10*/  IADD3 R7, R19, 0x8, RZ ;  /* 0x0000000813077810 */ /* 0x000fe40007ffe0ff */
[----:B------:R-:W-:Y:S02]  /*2b20*/  ISETP.GE.AND P2, PT, R8, UR4, PT ;  /* 0x0000000408007c0c */ /* 0x000fe4000bf46270 */
[----:B------:R-:W-:Y:S02]  /*2b30*/  ISETP.GE.AND P4, PT, R7, UR4, PT ;  /* 0x0000000407007c0c */ /* 0x000fe4000bf86270 */
[----:B------:R-:W-:Y:S01]  /*2b40*/  IADD3.X R7, R5, UR29, R9, P1, !PT ;  /* 0x0000001d05077c10 */ /* 0x000fe20008ffe409 */
[----:B------:R-:W-:Y:S01]  /*2b50*/  IMAD.MOV.U32 R9, RZ, RZ, 0x4 ;  /* 0x00000004ff097424 */ /* 0x000fe200078e00ff */
[----:B------:R-:W-:-:S02]  /*2b60*/  IADD3 R4, R19, 0x40, RZ ;  /* 0x0000004013047810 */ /* 0x000fc40007ffe0ff */
[----:B------:R-:W-:Y:S02]  /*2b70*/  ISETP.GE.AND P5, PT, R19, UR4, PT ;  /* 0x0000000413007c0c */ /* 0x000fe4000bfa6270 */
[----:B------:R-:W-:Y:S02]  /*2b80*/  ISETP.GE.AND P3, PT, R4, UR4, PT ;  /* 0x0000000404007c0c */ /* 0x000fe4000bf66270 */
[----:B------:R-:W-:Y:S01]  /*2b90*/  MOV R4, 0x4 ;  /* 0x0000000400047802 */ /* 0x000fe20000000f00 */
[----:B------:R-:W-:Y:S01]  /*2ba0*/  @!P2 IMAD.WIDE R8, R8, R9, UR12 ;  /* 0x0000000c0808ae25 */ /* 0x000fe2000f8e0209 */
[----:B------:R-:W-:-:S03]  /*2bb0*/  UIMAD UR4, UR11, -0x80, UR5 ;  /* 0xffffff800b0478a4 */ /* 0x000fc6000f8e0205 */
[----:B------:R-:W-:Y:S01]  /*2bc0*/  IMAD.WIDE R4, R19, R4, UR12 ;  /* 0x0000000c13047e25 */ /* 0x000fe2000f8e0204 */
[----:B------:R1:W5:Y:S04]  /*2bd0*/  @!P2 LDG.E R250, [R8.64] ;  /* 0x0000002008faa981 */ /* 0x000368000c1e1900 */
        /* <DEDUP_REMOVED lines=26> */
.L_x_2057:
[----:B-1----:R-:W-:Y:S05]  /*2d80*/  BSYNC B0 ;  /* 0x0000000000007941 */ /* 0x002fea0003800000 */
.L_x_2056:
        /* <DEDUP_REMOVED lines=21> */
.L_x_2059:
[----:B------:R-:W-:Y:S05]  /*2ee0*/  BSYNC B0 ;  /* 0x0000000000007941 */ /* 0x000fea0003800000 */
.L_x_2058:
        /* <DEDUP_REMOVED lines=21> */
.L_x_2061:
[----:B------:R-:W-:Y:S05]  /*3040*/  BSYNC B0 ;  /* 0x0000000000007941 */ /* 0x000fea0003800000 */
.L_x_2060:
        /* <DEDUP_REMOVED lines=21> */
.L_x_2063:
[----:B------:R-:W-:Y:S05]  /*31a0*/  BSYNC B0 ;  /* 0x0000000000007941 */ /* 0x000fea0003800000 */
.L_x_2062:
        /* <DEDUP_REMOVED lines=29> */
.L_x_2065:
[----:B------:R-:W-:Y:S05]  /*3380*/  BSYNC B0 ;  /* 0x0000000000007941 */ /* 0x000fea0003800000 */
.L_x_2064:
        /* <DEDUP_REMOVED lines=20> */
.L_x_2067:
[----:B------:R-:W-:Y:S05]  /*34d0*/  BSYNC B0 ;  /* 0x0000000000007941 */ /* 0x000fea0003800000 */
.L_x_2066:
        /* <DEDUP_REMOVED lines=20> */
.L_x_2069:
[----:B------:R-:W-:Y:S05]  /*3620*/  BSYNC B0 ;  /* 0x0000000000007941 */ /* 0x000fea0003800000 */
.L_x_2068:
        /* <DEDUP_REMOVED lines=19> */
.L_x_2071:
[----:B------:R-:W-:Y:S05]  /*3760*/  BSYNC B0 ;  /* 0x0000000000007941 */ /* 0x000fea0003800000 */
.L_x_2070:
[----:B------:R-:W-:Y:S02]  /*3770*/  ULDC.64 UR16, c[0x0][0x318] ;  /* 0x0000c60000107ab9 */ /* 0x000fe40000000a00 */
[----:B------:R-:W-:Y:S02]  /*3780*/  USHF.R.S32.HI UR10, URZ, 0x1f, UR38 ;  /* 0x0000001f3f0a7899 */ /* 0x000fe40008011426 */
[----:B------:R-:W-:Y:S01]  /*3790*/  ULDC.64 UR18, c[0x0][0x320] ;  /* 0x0000c80000127ab9 */ /* 0x000fe20000000a00 */
[----:B------:R-:W1:Y:S01]  /*37a0*/  S2R R6, SR_TID.X ;  /* 0x0000000000067919 */ /* 0x000e620000002100 */
[----:B------:R-:W-:-:S03]  /*37b0*/  UISETP.NE.U32.AND UP1, UPT, URZ, UR16, UPT ;  /* 0x000000103f00728c */ /* 0x000fc6000bf25070 */
[----:B------:R-:W2:Y:S01]  /*37c0*/  S2R R2, SR_TID.X ;  /* 0x0000000000027919 */ /* 0x000ea20000002100 */
[----:B------:R-:W-:-:S03]  /*37d0*/  UISETP.NE.AND.EX UP1, UPT, URZ, UR17, UPT, UP1 ;  /* 0x000000113f00728c */ /* 0x000fc6000bf25310 */
[----:B------:R-:W3:Y:S03]  /*37e0*/  S2R R7, SR_TID.X ;  /* 0x0000000000077919 */ /* 0x000ee60000002100 */
[----:B------:R-:W-:Y:S01]  /*37f0*/  PLOP3.LUT P1, PT, PT, PT, UP1, 0x80, 0x0 ;  /* 0x000000000000781c */ /* 0x000fe20003f2f018 */
[----:B------:R-:W0:Y:S04]  /*3800*/  LDGDEPBAR ;  /* 0x00000000000079af */ /* 0x000e280000000000 */
[----:B------:R-:W-:Y:S02]  /*3810*/  @UP1 UIMAD UR4, UR42, UR18, URZ ;  /* 0x000000122a0412a4 */ /* 0x000fe4000f8e023f */
[----:B------:R-:W-:-:S02]  /*3820*/  @UP1 UMOV UR14, UR38 ;  /* 0x00000026000e1c82 */ /* 0x000fc40008000000 */
[----:B------:R-:W-:Y:S02]  /*3830*/  @UP1 UMOV UR15, UR10 ;  /* 0x0000000a000f1c82 */ /* 0x000fe40008000000 */
[----:B------:R-:W-:Y:S02]  /*3840*/  @UP1 UIMAD.WIDE.U32 UR14, UR35, UR18, UR14 ;  /* 0x00000012230e12a5 */ /* 0x000fe4000f8e000e */
[----:B------:R-:W-:Y:S02]  /*3850*/  @UP1 UIMAD UR19, UR35, UR19, UR4 ;  /* 0x00000013231312a4 */ /* 0x000fe4000f8e0204 */
[----:B------:R-:W-:Y:S02]  /*3860*/  @UP1 ULEA UR16, UP0, UR14, UR16, 0x2 ;  /* 0x000000100e101291 */ /* 0x000fe4000f80103f */
[----:B------:R-:W-:-:S04]  /*3870*/  @UP1 UIADD3 UR19, UR15, UR19, URZ ;  /* 0x000000130f131290 */ /* 0x000fc8000fffe03f */
[----:B------:R-:W-:Y:S01]  /*3880*/  @UP1 ULEA.HI.X UR17, UR14, UR17, UR19, 0x2, UP0 ;  /* 0x000000110e111291 */ /* 0x000fe200080f1413 */
[----:B--2---:R-:W-:-:S05]  /*3890*/  IMAD.U32 R4, RZ, RZ, UR16 ;  /* 0x00000010ff047e24 */ /* 0x004fca000f8e00ff */
[----:B------:R-:W-:-:S05]  /*38a0*/  IMAD.U32 R5, RZ, RZ, UR17 ;  /* 0x00000011ff057e24 */ /* 0x000fca000f8e00ff */
[----:B----4-:R2:W4:Y:S01]  /*38b0*/  @P1 LDG.E R4, [R4.64] ;  /* 0x0000002004041981 */ /* 0x010522000c1e1900 */
[----:B-1----:R-:W-:Y:S01]  /*38c0*/  SHF.R.S32.HI R6, RZ, 0x1f, R6 ;  /* 0x0000001fff067819 */ /* 0x002fe20000011406 */
[----:B------:R-:W-:Y:S01]  /*38d0*/  IMAD.SHL.U32 R2, R2, 0x2, RZ ;  /* 0x0000000202027824 */ /* 0x000fe200078e00ff */
[----:B------:R-:W-:Y:S01]  /*38e0*/  MOV R0, UR11 ;  /* 0x0000000b00007c02 */ /* 0x000fe20008000f00 */
[----:B------:R-:W-:Y:S01]  /*38f0*/  IMAD.MOV.U32 R242, RZ, RZ, R208 ;  /* 0x000000fffff27224 */ /* 0x000fe200078e00d0 */
[----:B---3--:R-:W-:Y:S01]  /*3900*/  LEA.HI R6, R6, R7, RZ, 0x7 ;  /* 0x0000000706067211 */ /* 0x008fe200078f38ff */
[----:B------:R-:W-:Y:S01]  /*3910*/  IMAD.MOV.U32 R7, RZ, RZ, c[0x0][0x30c] ;  /* 0x0000c300ff077624 */ /* 0x000fe200078e00ff */
[----:B------:R-:W-:Y:S01]  /*3920*/  LOP3.LUT R2, R2, 0x6, RZ, 0xc0, !PT ;  /* 0x0000000602027812 */ /* 0x000fe200078ec0ff */
[----:B------:R-:W-:Y:S01]  /*3930*/  CS2R R126, SRZ ;  /* 0x00000000007e7805 */ /* 0x000fe2000001ff00 */
[----:B------:R-:W-:Y:S01]  /*3940*/  SHF.R.S32.HI R6, RZ, 0x7, R6 ;  /* 0x00000007ff067819 */ /* 0x000fe20000011406 */
[----:B------:R-:W-:Y:S01]  /*3950*/  CS2R R124, SRZ ;  /* 0x00000000007c7805 */ /* 0x000fe2000001ff00 */
[----:B------:R-:W-:Y:S01]  /*3960*/  CS2R R130, SRZ ;  /* 0x0000000000827805 */ /* 0x000fe2000001ff00 */
[----:B------:R-:W-:Y:S01]  /*3970*/  CS2R R128, SRZ ;  /* 0x0000000000807805 */ /* 0x000fe2000001ff00 */
[----:B------:R-:W-:Y:S01]  /*3980*/  CS2R R122, SRZ ;  /* 0x00000000007a7805 */ /* 0x000fe2000001ff00 */
[----:B------:R-:W-:Y:S01]  /*3990*/  IMAD R2, R6, 0x40, R2 ;  /* 0x0000004006027824 */ /* 0x000fe200078e0202 */
[----:B------:R-:W-:Y:S01]  /*39a0*/  MOV R6, c[0x0][0x308] ;  /* 0x0000c20000067a02 */ /* 0x000fe20000000f00 */
[----:B------:R-:W-:Y:S01]  /*39b0*/  CS2R R120, SRZ ;  /* 0x0000000000787805 */ /* 0x000fe2000001ff00 */
[----:B------:R-:W-:Y:S01]  /*39c0*/  CS2R R118, SRZ ;  /* 0x0000000000767805 */ /* 0x000fe2000001ff00 */
[----:B------:R-:W-:Y:S01]  /*39d0*/  IMAD R0, R0, 0x80, R2 ;  /* 0x0000008000007824 */ /* 0x000fe200078e0202 */
[----:B------:R-:W-:Y:S01]  /*39e0*/  CS2R R116, SRZ ;  /* 0x0000000000747805 */ /* 0x000fe2000001ff00 */
[----:B------:R-:W-:Y:S01]  /*39f0*/  CS2R R110, SRZ ;  /* 0x00000000006e7805 */ /* 0x000fe2000001ff00 */
[----:B------:R-:W-:Y:S01]  /*3a00*/  CS2R R108, SRZ ;  /* 0x00000000006c7805 */ /* 0x000fe2000001ff00 */
[----:B------:R-:W-:Y:S01]  /*3a10*/  CS2R R114, SRZ ;  /* 0x0000000000727805 */ /* 0x000fe2000001ff00 */
[----:B------:R-:W-:Y:S01]  /*3a20*/  IADD3 R8, R19, -UR24, -R0 ;  /* 0x8000001813087c10 */ /* 0x000fe2000fffe800 */
[----:B------:R-:W-:Y:S01]  /*3a30*/  CS2R R112, SRZ ;  /* 0x0000000000707805 */ /* 0x000fe2000001ff00 */
[----:B--2---:R-:W4:Y:S01]  /*3a40*/  @P1 MUFU.RCP R5, c[0x0][0x238] ;  /* 0x00008e0000051b08 */ /* 0x004f220000001000 */
        /* <DEDUP_REMOVED lines=20> */
[----:B------:R-:W-:Y:S01]  /*3b90*/  IMAD.MOV.U32 R180, RZ, RZ, 0x20 ;  /* 0x00000020ffb47424 */ /* 0x000fe200078e00ff */
[----:B------:R-:W-:Y:S01]  /*3ba0*/  MOV R179, 0x40 ;  /* 0x0000004000b37802 */ /* 0x000fe20000000f00 */
[C---:B------:R-:W-:Y:S01]  /*3bb0*/  IMAD.SHL.U32 R176, R178.reuse, 0x2, RZ ;  /* 0x00000002b2b07824 */ /* 0x040fe200078e00ff */
[----:B------:R-:W-:Y:S01]  /*3bc0*/  SHF.L.U32 R175, R178, 0x1, RZ ;  /* 0x00000001b2af7819 */ /* 0x000fe200000006ff */
[----:B------:R-:W-:Y:S01]  /*3bd0*/  UMOV UR4, URZ ;  /* 0x0000003f00047c82 */ /* 0x000fe20008000000 */
[----:B----4-:R-:W-:-:S02]  /*3be0*/  @P1 FMUL.FTZ R2, R4, R5 ;  /* 0x0000000504021220 */ /* 0x010fc40000410000 */
[----:B------:R1:W2:Y:S01]  /*3bf0*/  LDG.E.64 R4, [R6.64+0x8] ;  /* 0x0000082006047981 */ /* 0x0002a2000c1e1b00 */
[----:B------:R-:W-:Y:S01]  /*3c00*/  SHF.R.S32.HI R0, RZ, 0x1f, R14 ;  /* 0x0000001fff007819 */ /* 0x000fe2000001140e */
[----:B------:R3:W4:Y:S02]  /*3c10*/  @P1 R2UR UR10, R2 ;  /* 0x00000000020a13c2 */ /* 0x00072400000e0000 */
[----:B-1----:R-:W2:Y:S01]  /*3c20*/  LDG.E.64 R6, [R6.64] ;  /* 0x0000002006067981 */ /* 0x002ea2000c1e1b00 */
[----:B---3--:R-:W-:Y:S01]  /*3c30*/  IADD3 R2, R177, 0x2000, RZ ;  /* 0x00002000b1027810 */ /* 0x008fe20007ffe0ff */
[----:B----4-:R-:W-:-:S03]  /*3c40*/  @UP1 UMOV UR4, UR10 ;  /* 0x0000000a00041c82 */ /* 0x010fc60008000000 */
[----:B------:R-:W-:-:S04]  /*3c50*/  SEL R2, R2, R177, !P0 ;  /* 0x000000b102027207 */ /* 0x000fc80004000000 */
[----:B------:R-:W-:Y:S02]  /*3c60*/  SHF.L.U32 R168, R2, 0x1, RZ ;  /* 0x0000000102a87819 */ /* 0x000fe400000006ff */
[----:B--2---:R-:W-:-:S04]  /*3c70*/  IADD3 R248, P2, P1, R4, UR50, R14 ;  /* 0x0000003204f87c10 */ /* 0x004fc8000f95e00e */
[----:B------:R-:W-:Y:S02]  /*3c80*/  IADD3.X R4, R5, UR54, R0, P2, P1 ;  /* 0x0000003605047c10 */ /* 0x000fe400097e2400 */
[----:B------:R-:W-:Y:S01]  /*3c90*/  IADD3 R0, R178, 0x2000, RZ ;  /* 0x00002000b2007810 */ /* 0x000fe20007ffe0ff */
[----:B------:R-:W1:Y:S03]  /*3ca0*/  R2UR UR15, R6 ;  /* 0x00000000060f73c2 */ /* 0x000e6600000e0000 */
[----:B------:R-:W-:-:S05]  /*3cb0*/  SEL R0, R0, R178, !P0 ;  /* 0x000000b200007207 */ /* 0x000fca0004000000 */
[----:B------:R-:W-:Y:S01]  /*3cc0*/  IMAD.SHL.U32 R174, R0, 0x2, RZ ;  /* 0x0000000200ae7824 */ /* 0x000fe200078e00ff */
[----:B-1----:R-:W-:-:S05]  /*3cd0*/  LOP3.LUT R0, R4, UR15, RZ, 0x3c, !PT ;  /* 0x0000000f04007c12 */ /* 0x002fca000f8e3cff */
[----:B------:R1:W-:Y:S02]  /*3ce0*/  STL [R1+0x2c], R0 ;  /* 0x00002c0001007387 */ /* 0x0003e40000100800 */
[----:B-1----:R-:W-:-:S05]  /*3cf0*/  IADD3 R0, R8, UR5, RZ ;  /* 0x0000000508007c10 */ /* 0x002fca000fffe0ff */
[----:B------:R1:W-:Y:S02]  /*3d00*/  STL [R1+0x30], R0 ;  /* 0x0000300001007387 */ /* 0x0003e40000100800 */
[----:B-1----:R-:W-:-:S04]  /*3d10*/  IMAD.MOV.U32 R0, RZ, RZ, c[0x0][0x22c] ;  /* 0x00008b00ff007624 */ /* 0x002fc800078e00ff */
[----:B------:R-:W-:-:S05]  /*3d20*/  IMAD R0, R0, c[0x0][0x1c0], RZ ;  /* 0x0000700000007a24 */ /* 0x000fca00078e02ff */
[C---:B------:R-:W-:Y:S01]  /*3d30*/  SHF.L.U32 R4, R0.reuse, 0x4, RZ ;  /* 0x0000000400047819 */ /* 0x040fe200000006ff */
[----:B------:R-:W-:-:S03]  /*3d40*/  IMAD.SHL.U32 R2, R0, 0x8, RZ ;  /* 0x0000000800027824 */ /* 0x000fc600078e00ff */
[----:B------:R-:W-:-:S05]  /*3d50*/  IADD3 R4, R4, 0x20, RZ ;  /* 0x0000002004047810 */ /* 0x000fca0007ffe0ff */
[----:B------:R-:W-:-:S05]  /*3d60*/  IMAD.IADD R0, R2, 0x1, R4 ;  /* 0x0000000102007824 */ /* 0x000fca00078e0204 */
[----:B------:R-:W-:-:S05]  /*3d70*/  IADD3 R0, R2, R0, RZ ;  /* 0x0000000002007210 */ /* 0x000fca0007ffe0ff */
[----:B------:R-:W-:-:S04]  /*3d80*/  IMAD.IADD R0, R2, 0x1, R0 ;  /* 0x0000000102007824 */ /* 0x000fc800078e0200 */
[----:B------:R-:W-:-:S05]  /*3d90*/  IMAD.IADD R0, R2, 0x1, R0 ;  /* 0x0000000102007824 */ /* 0x000fca00078e0200 */
[----:B------:R1:W-:Y:S02]  /*3da0*/  STL [R1+0x24], R0 ;  /* 0x0000240001007387 */ /* 0x0003e40000100800 */
[----:B-1----:R-:W-:-:S05]  /*3db0*/  IADD3 R0, R2, R0, RZ ;  /* 0x0000000002007210 */ /* 0x002fca0007ffe0ff */
[----:B------:R1:W-:Y:S02]  /*3dc0*/  STL [R1+0x20], R0 ;  /* 0x0000200001007387 */ /* 0x0003e40000100800 */
[----:B-1----:R-:W-:-:S05]  /*3dd0*/  IMAD.IADD R0, R2, 0x1, R0 ;  /* 0x0000000102007824 */ /* 0x002fca00078e0200 */
[----:B------:R1:W-:Y:S02]  /*3de0*/  STL [R1+0x1c], R0 ;  /* 0x00001c0001007387 */ /* 0x0003e40000100800 */
[----:B-1----:R-:W-:-:S04]  /*3df0*/  IMAD.IADD R0, R2, 0x1, R0 ;  /* 0x0000000102007824 */ /* 0x002fc800078e0200 */
[C---:B------:R-:W-:Y:S01]  /*3e00*/  IMAD.IADD R4, R2.reuse, 0x1, R0 ;  /* 0x0000000102047824 */ /* 0x040fe200078e0200 */
[----:B------:R-:W-:Y:S04]  /*3e10*/  STL [R1+0x18], R0 ;  /* 0x0000180001007387 */ /* 0x000fe80000100800 */
[----:B------:R1:W-:Y:S02]  /*3e20*/  STL [R1+0x14], R4 ;  /* 0x0000140401007387 */ /* 0x0003e40000100800 */
[----:B-1----:R-:W-:-:S05]  /*3e30*/  IMAD.IADD R4, R2, 0x1, R4 ;  /* 0x0000000102047824 */ /* 0x002fca00078e0204 */
[----:B------:R1:W-:Y:S01]  /*3e40*/  STL [R1+0x10], R4 ;  /* 0x0000100401007387 */ /* 0x0003e20000100800 */
[----:B------:R-:W2:Y:S01]  /*3e50*/  R2UR UR28, R7 ;  /* 0x00000000071c73c2 */ /* 0x000ea200000e0000 */
[----:B-1----:R-:W-:-:S05]  /*3e60*/  IADD3 R4, R2, R4, RZ ;  /* 0x0000000402047210 */ /* 0x002fca0007ffe0ff */
[----:B------:R1:W-:Y:S02]  /*3e70*/  STL [R1+0xc], R4 ;  /* 0x00000c0401007387 */ /* 0x0003e40000100800 */
[----:B-1----:R-:W-:-:S05]  /*3e80*/  IMAD.IADD R4, R2, 0x1, R4 ;  /* 0x0000000102047824 */ /* 0x002fca00078e0204 */
[----:B------:R1:W-:Y:S02]  /*3e90*/  STL [R1+0x8], R4 ;  /* 0x0000080401007387 */ /* 0x0003e40000100800 */
[----:B-1----:R-:W-:-:S05]  /*3ea0*/  IMAD.IADD R4, R2, 0x1, R4 ;  /* 0x0000000102047824 */ /* 0x002fca00078e0204 */
[----:B------:R-:W-:Y:S01]  /*3eb0*/  IADD3 R0, R2, R4, RZ ;  /* 0x0000000402007210 */ /* 0x000fe20007ffe0ff */
[----:B------:R1:W-:Y:S04]  /*3ec0*/  STL [R1+0x4], R4 ;  /* 0x0000040401007387 */ /* 0x0003e80000100800 */
[----:B------:R1:W-:Y:S01]  /*3ed0*/  STL [R1+0x28], R0 ;  /* 0x0000280001007387 */ /* 0x0003e20000100800 */
[----:B------:R-:W-:Y:S01]  /*3ee0*/  IMAD.WIDE.U32 R248, R248, -0x2daee0ad, RZ ;  /* 0xd2511f53f8f87825 */ /* 0x000fe200078e00ff */
[----:B------:R-:W-:Y:S02]  /*3ef0*/  UIADD3 UR24, UR15, -0x61c88647, URZ ;  /* 0x9e3779b90f187890 */ /* 0x000fe4000fffe03f */
[----:B------:R-:W-:Y:S02]  /*3f00*/  UIADD3 UR23, UR15, 0x3c6ef372, URZ ;  /* 0x3c6ef3720f177890 */ /* 0x000fe4000fffe03f */
[----:B------:R-:W-:-:S02]  /*3f10*/  UIADD3 UR21, UR15, -0x255992d5, URZ ;  /* 0xdaa66d2b0f157890 */ /* 0x000fc4000fffe03f */
[----:B------:R-:W-:Y:S02]  /*3f20*/  UIADD3 UR19, UR15, 0x78dde6e4, URZ ;  /* 0x78dde6e40f137890 */ /* 0x000fe4000fffe03f */
[----:B------:R-:W-:Y:S02]  /*3f30*/  UIADD3 UR17, UR15, 0x1715609d, URZ ;  /* 0x1715609d0f117890 */ /* 0x000fe4000fffe03f */
[----:B------:R-:W-:Y:S02]  /*3f40*/  UIADD3 UR15, UR15, -0x4ab325aa, URZ ;  /* 0xb54cda560f0f7890 */ /* 0x000fe4000fffe03f */
[----:B--2---:R-:W-:Y:S02]  /*3f50*/  UIADD3 UR29, UR28, -0x4498517b, URZ ;  /* 0xbb67ae851c1d7890 */ /* 0x004fe4000fffe03f */
[----:B------:R-:W-:Y:S02]  /*3f60*/  UIADD3 UR22, UR28, 0x76cf5d0a, URZ ;  /* 0x76cf5d0a1c167890 */ /* 0x000fe4000fffe03f */
[----:B------:R-:W-:-:S02]  /*3f70*/  UIADD3 UR20, UR28, 0x32370b8f, URZ ;  /* 0x32370b8f1c147890 */ /* 0x000fc4000fffe03f */
[----:B------:R-:W-:Y:S02]  /*3f80*/  UIADD3 UR18, UR28, -0x126145ec, URZ ;  /* 0xed9eba141c127890 */ /* 0x000fe4000fffe03f */
[----:B------:R-:W-:Y:S02]  /*3f90*/  UIADD3 UR16, UR28, -0x56f99767, URZ ;  /* 0xa90668991c107890 */ /* 0x000fe4000fffe03f */
[----:B------:R-:W-:Y:S02]  /*3fa0*/  UIADD3 UR14, UR28, 0x646e171e, URZ ;  /* 0x646e171e1c0e7890 */ /* 0x000fe4000fffe03f */
.L_x_2074:
[----:B-1----:R-:W2:Y:S01]  /*3fb0*/  LDL R0, [R1+0x3c] ;  /* 0x00003c0001007983 */ /* 0x002ea20000100800 */
[----:B------:R-:W-:Y:S02]  /*3fc0*/  USHF.L.U32 UR10, UR11, 0x7, URZ ;  /* 0x000000070b0a7899 */ /* 0x000fe4000800063f */
[----:B------:R-:W-:Y:S01]  /*3fd0*/  UISETP.GE.AND UP1, UPT, UR7, 0x1, UPT ;  /* 0x000000010700788c */ /* 0x000fe2000bf26270 */
[----:B------:R-:W0:Y:S01]  /*3fe0*/  LDGDEPBAR ;  /* 0x00000000000079af */ /* 0x000e220000000000 */
[----:B------:R-:W-:Y:S04]  /*3ff0*/  UIADD3 UR10, UR10, 0x80, URZ ;  /* 0x000000800a0a7890 */ /* 0x000fe8000fffe03f */
[----:B------:R-:W-:Y:S03]  /*4000*/  UISETP.GE.AND UP0, UPT, UR10, UR5, UPT ;  /* 0x000000050a00728c */ /* 0x000fe6000bf06270 */
[----:B------:R-:W3:Y:S04]  /*4010*/  LDL R181, [R1+0x30] ;  /* 0x0000300001b57983 */ /* 0x000ee80000100800 */
[----:B------:R-:W1:Y:S08]  /*4020*/  S2R R205, SR_TID.X ;  /* 0x0000000000cd7919 */ /* 0x000e700000002100 */
[----:B------:R-:W4:Y:S02]  /*4030*/  S2R R191, SR_TID.X ;  /* 0x0000000000bf7919 */ /* 0x000f240000002100 */
[----:B----4-:R-:W-:Y:S01]  /*4040*/  SHF.R.S32.HI R191, RZ, 0x1f, R191 ;  /* 0x0000001fffbf7819 */ /* 0x010fe200000114bf */
[----:B------:R-:W-:Y:S04]  /*4050*/  DEPBAR.LE SB0, 0x0 ;  /* 0x000080000000791a */ /* 0x000fe80000000000 */
[----:B-1----:R-:W-:Y:S01]  /*4060*/  LEA.HI R191, R191, R205, RZ, 0x7 ;  /* 0x000000cdbfbf7211 */ /* 0x002fe200078f38ff */
[----:B------:R-:W-:Y:S03]  /*4070*/  BAR.SYNC.DEFER_BLOCKING 0x0 ;  /* 0x0000000000007b1d */ /* 0x000fe60000010000 */
[----:B------:R-:W-:Y:S05]  /*4080*/  SHF.R.S32.HI R191, RZ, 0x7, R191 ;  /* 0x00000007ffbf7819 */ /* 0x000fea00000114bf */
[----:B------:R-:W-:Y:S08]  /*4090*/  LDSM.16.M88.4 R64, [R174] ;  /* 0x00000000ae40783b */ /* 0x000ff00000000200 */
[----:B------:R-:W1:Y:S08]  /*40a0*/  LDSM.16.M88.4 R16, [R170+0xc000] ;  /* 0x00c00000aa10783b */ /* 0x000e700000000200 */
[----:B------:R-:W4:Y:S08]  /*40b0*/  LDSM.16.M88.4 R60, [R174+0x2000] ;  /* 0x00200000ae3c783b */ /* 0x000f300000000200 */
[----:B------:R-:W4:Y:S08]  /*40c0*/  LDSM.16.M88.4 R32, [R170+0xc800] ;  /* 0x00c80000aa20783b */ /* 0x000f300000000200 */
[----:B------:R-:W4:Y:S08]  /*40d0*/  LDSM.16.M88.4 R48, [R170+0xd000] ;  /* 0x00d00000aa30783b */ /* 0x000f300000000200 */
[----:B------:R-:W4:Y:S01]  /*40e0*/  LDSM.16.M88.4 R132, [R170+0xd800] ;  /* 0x00d80000aa84783b */ /* 0x000f220000000200 */
[-C--:B-1----:R-:W-:Y:S07]  /*40f0*/  HMMA.16816.F32 R4, R64, R16.reuse, RZ ;  /* 0x000000104004723c */ /* 0x082fee00000018ff */
[----:B------:R-:W-:Y:S01]  /*4100*/  LDSM.16.M88.4 R140, [R173+0xc000] ;  /* 0x00c00000ad8c783b */ /* 0x000fe20000000200 */
[C---:B----4-:R-:W-:Y:S07]  /*4110*/  HMMA.16816.F32 R8, R60.reuse, R16, RZ ;  /* 0x000000103c08723c */ /* 0x050fee00000018ff */
[----:B------:R-:W-:Y:S01]  /*4120*/  LDSM.16.M88.4 R148, [R173+0xc800] ;  /* 0x00c80000ad94783b */ /* 0x000fe20000000200 */
[-C--:B------:R-:W-:Y:S07]  /*4130*/  HMMA.16816.F32 R12, R60, R18.reuse, RZ ;  /* 0x000000123c0c723c */ /* 0x080fee00000018ff */
[----:B------:R-:W-:Y:S01]  /*4140*/  LDSM.16.M88.4 R152, [R173+0xd000] ;  /* 0x00d00000ad98783b */ /* 0x000fe20000000200 */
[C---:B------:R-:W-:Y:S07]  /*4150*/  HMMA.16816.F32 R16, R64.reuse, R18, RZ ;  /* 0x000000124010723c */ /* 0x040fee00000018ff */
[----:B------:R-:W-:Y:S01]  /*4160*/  LDSM.16.M88.4 R156, [R173+0xd800] ;  /* 0x00d80000ad9c783b */ /* 0x000fe20000000200 */
[-C--:B------:R-:W-:Y:S07]  /*4170*/  HMMA.16816.F32 R20, R64, R32.reuse, RZ ;  /* 0x000000204014723c */ /* 0x080fee00000018ff */
        /* <DEDUP_REMOVED lines=12> */
[----:B--2---:R-:W-:Y:S05]  /*4240*/  R2P PR, R0, 0x6 ;  /* 0x0000000600007804 */ /* 0x004fea0000000000 */
[----:B------:R-:W-:Y:S02]  /*4250*/  SEL R2, R180, 0xffffffe0, !P1 ;  /* 0xffffffe0b4027807 */ /* 0x000fe40004800000 */
[----:B------:R-:W-:Y:S04]  /*4260*/  SEL R169, R179, 0xffffffc0, !P2 ;  /* 0xffffffc0b3a97807 */ /* 0x000fe80005000000 */
[C---:B------:R-:W-:Y:S02]  /*4270*/  IMAD.IADD R0, R174.reuse, 0x1, R2 ;  /* 0x00000001ae007824 */ /* 0x040fe400078e0202 */
[--C-:B------:R-:W-:Y:S03]  /*4280*/  IMAD.IADD R132, R174, 0x1, R169.reuse ;  /* 0x00000001ae847824 */ /* 0x100fe600078e02a9 */
[----:B------:R-:W1:Y:S08]  /*4290*/  LDSM.16.M88.4 R136, [R0] ;  /* 0x000000000088783b */ /* 0x000e700000000200 */
[----:B------:R2:W4:Y:S08]  /*42a0*/  LDSM.16.M88.4 R144, [R0+0x2000] ;  /* 0x002000000090783b */ /* 0x0005300000000200 */
[----:B------:R-:W3:Y:S08]  /*42b0*/  LDSM.16.M88.4 R160, [R132] ;  /* 0x0000000084a0783b */ /* 0x000ef00000000200 */
[----:B------:R-:W3:Y:S01]  /*42c0*/  LDSM.16.M88.4 R132, [R132+0x2000] ;  /* 0x002000008484783b */ /* 0x000ee20000000200 */
[----:B--2---:R-:W-:Y:S01]  /*42d0*/  IMAD.IADD R0, R0, 0x1, R169 ;  /* 0x0000000100007824 */ /* 0x004fe200078e02a9 */
[-C--:B-1----:R-:W-:Y:S08]  /*42e0*/  HMMA.16816.F32 R4, R136, R140.reuse, R4 ;  /* 0x0000008c8804723c */ /* 0x082ff00000001804 */
[C---:B----4-:R-:W-:Y:S08]  /*42f0*/  HMMA.16816.F32 R8, R144.reuse, R140, R8 ;  /* 0x0000008c9008723c */ /* 0x050ff00000001808 */
[-C--:B------:R-:W-:Y:S08]  /*4300*/  HMMA.16816.F32 R12, R144, R142.reuse, R12 ;  /* 0x0000008e900c723c */ /* 0x080ff0000000180c */
[C---:B------:R-:W-:Y:S01]  /*4310*/  HMMA.16816.F32 R16, R136.reuse, R142, R16 ;  /* 0x0000008e8810723c */ /* 0x040fe20000001810 */
[----:B------:R-:W1:Y:S07]  /*4320*/  LDSM.16.M88.4 R140, [R171+0xc800] ;  /* 0x00c80000ab8c783b */ /* 0x000e6e0000000200 */
[-C--:B------:R-:W-:Y:S08]  /*4330*/  HMMA.16816.F32 R20, R136, R148.reuse, R20 ;  /* 0x000000948814723c */ /* 0x080ff00000001814 */
[C---:B------:R-:W-:Y:S01]  /*4340*/  HMMA.16816.F32 R24, R144.reuse, R148, R24 ;  /* 0x000000949018723c */ /* 0x040fe20000001818 */
[----:B------:R-:W2:Y:S06]  /*4350*/  LDL R149, [R1+0x38] ;  /* 0x0000380001957983 */ /* 0x000eac0000100800 */
[----:B------:R-:W-:Y:S01]  /*4360*/  IMAD.U32 R148, RZ, RZ, UR7 ;  /* 0x00000007ff947e24 */ /* 0x000fe2000f8e00ff */
[-C--:B------:R-:W-:Y:S04]  /*4370*/  HMMA.16816.F32 R28, R144, R150.reuse, R28 ;  /* 0x00000096901c723c */ /* 0x080fe8000000181c */
[----:B---3--:R-:W-:Y:S04]  /*4380*/  IMAD R148, R148, 0x80, R181 ;  /* 0x0000008094947824 */ /* 0x008fe800078e02b5 */
[C---:B------:R-:W-:Y:S01]  /*4390*/  HMMA.16816.F32 R32, R136.reuse, R150, R32 ;  /* 0x000000968820723c */ /* 0x040fe20000001820 */
[C---:B------:R-:W-:Y:S03]  /*43a0*/  IADD3 R187, R148.reuse, -0x38, RZ ;  /* 0xffffffc894bb7810 */ /* 0x040fe60007ffe0ff */
[C---:B------:R-:W-:Y:S02]  /*43b0*/  IADD3 R182, R148.reuse, -0x29, RZ ;  /* 0xffffffd794b67810 */ /* 0x040fe40007ffe0ff */
[C---:B------:R-:W-:Y:S02]  /*43c0*/  IADD3 R181, R148.reuse, 0x17, RZ ;  /* 0x0000001794b57810 */ /* 0x040fe40007ffe0ff */
[C---:B------:R-:W-:Y:S01]  /*43d0*/  IADD3 R151, R148.reuse, -0x20, RZ ;  /* 0xffffffe094977810 */ /* 0x040fe20007ffe0ff */
[-C--:B------:R-:W-:Y:S03]  /*43e0*/  HMMA.16816.F32 R36, R136, R152.reuse, R36 ;  /* 0x000000988824723c */ /* 0x080fe60000001824 */
[C---:B------:R-:W-:Y:S02]  /*43f0*/  IADD3 R150, R148.reuse, -0x19, RZ ;  /* 0xffffffe794967810 */ /* 0x040fe40007ffe0ff */
[----:B------:R-:W-:Y:S02]  /*4400*/  IADD3 R188, R148, -0x39, RZ ;  /* 0xffffffc794bc7810 */ /* 0x000fe40007ffe0ff */
[----:B------:R-:W-:Y:S01]  /*4410*/  ISETP.GE.AND P3, PT, R150, RZ, PT ;  /* 0x000000ff9600720c */ /* 0x000fe20003f66270 */
[C---:B------:R-:W-:Y:S01]  /*4420*/  HMMA.16816.F32 R40, R144.reuse, R152, R40 ;  /* 0x000000989028723c */ /* 0x040fe20000001828 */
[C---:B------:R-:W-:Y:S03]  /*4430*/  IADD3 R183, R148.reuse, -0x30, RZ ;  /* 0xffffffd094b77810 */ /* 0x040fe60007ffe0ff */
[C---:B------:R-:W-:Y:S02]  /*4440*/  IADD3 R184, R148.reuse, 0x10, RZ ;  /* 0x0000001094b87810 */ /* 0x040fe40007ffe0ff */
[C---:B------:R-:W-:Y:S02]  /*4450*/  IADD3 R185, R148.reuse, -0x31, RZ ;  /* 0xffffffcf94b97810 */ /* 0x040fe40007ffe0ff */
[C---:B------:R-:W-:Y:S01]  /*4460*/  IADD3 R152, R148.reuse, -0x21, RZ ;  /* 0xffffffdf94987810 */ /* 0x040fe20007ffe0ff */
[-C--:B------:R-:W-:Y:S03]  /*4470*/  HMMA.16816.F32 R44, R144, R154.reuse, R44 ;  /* 0x0000009a902c723c */ /* 0x080fe6000000182c */
[C---:B------:R-:W-:Y:S02]  /*4480*/  @!P3 IADD3 R150, -R148.reuse, 0x19, RZ ;  /* 0x000000199496b810 */ /* 0x040fe40007ffe1ff */
[----:B------:R-:W-:Y:S02]  /*4490*/  ISETP.GE.AND P3, PT, R181, RZ, PT ;  /* 0x000000ffb500720c */ /* 0x000fe40003f66270 */
[C---:B------:R-:W-:Y:S01]  /*44a0*/  IADD3 R186, R148.reuse, 0xf, RZ ;  /* 0x0000000f94ba7810 */ /* 0x040fe20007ffe0ff */
[C---:B------:R-:W-:Y:S01]  /*44b0*/  HMMA.16816.F32 R48, R136.reuse, R154, R48 ;  /* 0x0000009a8830723c */ /* 0x040fe20000001830 */
[----:B------:R-:W-:Y:S07]  /*44c0*/  I2F R197, R150 ;  /* 0x0000009600c57306 */ /* 0x000fee0000201400 */
[-C--:B------:R-:W-:Y:S04]  /*44d0*/  HMMA.16816.F32 R52, R136, R156.reuse, R52 ;  /* 0x0000009c8834723c */ /* 0x080fe80000001834 */
[----:B------:R-:W-:Y:S02]  /*44e0*/  @!P3 IADD3 R181, -R148, -0x17, RZ ;  /* 0xffffffe994b5b810 */ /* 0x000fe40007ffe1ff */
[----:B------:R-:W-:Y:S02]  /*44f0*/  ISETP.GE.AND P3, PT, R188, RZ, PT ;  /* 0x000000ffbc00720c */ /* 0x000fe40003f66270 */
[C---:B------:R-:W-:Y:S01]  /*4500*/  HMMA.16816.F32 R56, R144.reuse, R156, R56 ;  /* 0x0000009c9038723c */ /* 0x040fe20000001838 */
[----:B------:R-:W3:Y:S01]  /*4510*/  LDL R156, [R1+0x2c] ;  /* 0x00002c00019c7983 */ /* 0x000ee20000100800 */
[----:B------:R-:W-:Y:S06]  /*4520*/  I2F R181, R181 ;  /* 0x000000b500b57306 */ /* 0x000fec0000201400 */
[-C--:B------:R-:W-:Y:S04]  /*4530*/  HMMA.16816.F32 R60, R144, R158.reuse, R60 ;  /* 0x0000009e903c723c */ /* 0x080fe8000000183c */
[C---:B------:R-:W-:Y:S02]  /*4540*/  @!P3 IADD3 R188, -R148.reuse, 0x39, RZ ;  /* 0x0000003994bcb810 */ /* 0x040fe40007ffe1ff */
[----:B------:R-:W-:Y:S02]  /*4550*/  PLOP3.LUT P3, PT, PT, PT, UP0, 0x80, 0x0 ;  /* 0x000000000000781c */ /* 0x000fe40003f6f008 */
[C---:B------:R-:W-:Y:S01]  /*4560*/  IADD3 R146, R148.reuse, 0x40, RZ ;  /* 0x0000004094927810 */ /* 0x040fe20007ffe0ff */
[----:B------:R-:W-:Y:S01]  /*4570*/  HMMA.16816.F32 R64, R136, R158, R64 ;  /* 0x0000009e8840723c */ /* 0x000fe20000001840 */
[----:B------:R-:W-:Y:S02]  /*4580*/  I2F R188, R188 ;  /* 0x000000bc00bc7306 */ /* 0x000fe40000201400 */
[C---:B------:R-:W-:Y:S02]  /*4590*/  IADD3 R145, R148.reuse, 0x8, RZ ;  /* 0x0000000894917810 */ /* 0x040fe40007ffe0ff */
[C---:B------:R-:W-:Y:S02]  /*45a0*/  IADD3 R144, R148.reuse, -0x1, RZ ;  /* 0xffffffff94907810 */ /* 0x040fe40007ffe0ff */
[----:B------:R-:W-:Y:S01]  /*45b0*/  IADD3 R136, R148, 0x48, RZ ;  /* 0x0000004894887810 */ /* 0x000fe20007ffe0ff */
[-C--:B------:R-:W-:Y:S01]  /*45c0*/  HMMA.16816.F32 R4, R160, R164.reuse, R4 ;  /* 0x000000a4a004723c */ /* 0x080fe20000001804 */
[----:B------:R-:W-:Y:S02]  /*45d0*/  IABS R137, R148 ;  /* 0x0000009400897213 */ /* 0x000fe40000000000 */
[----:B------:R-:W-:Y:S02]  /*45e0*/  ISETP.GE.AND P0, PT, R136, RZ, PT ;  /* 0x000000ff8800720c */ /* 0x000fe40003f06270 */
[----:B------:R-:W-:Y:S01]  /*45f0*/  ISETP.GE.AND P1, PT, R145, RZ, PT ;  /* 0x000000ff9100720c */ /* 0x000fe20003f26270 */
[----:B------:R-:W-:Y:S02]  /*4600*/  I2F R200, R137 ;  /* 0x0000008900c87306 */ /* 0x000fe40000201400 */
[C---:B------:R-:W-:Y:S07]  /*4610*/  HMMA.16816.F32 R8, R132.reuse, R164, R8 ;  /* 0x000000a48408723c */ /* 0x040fee0000001808 */
[C---:B------:R-:W-:Y:S01]  /*4620*/  IADD3 R165, R148.reuse, 0x20, RZ ;  /* 0x0000002094a57810 */ /* 0x040fe20007ffe0ff */
[-C--:B------:R-:W-:Y:S01]  /*4630*/  HMMA.16816.F32 R12, R132, R166.reuse, R12 ;  /* 0x000000a6840c723c */ /* 0x080fe2000000180c */
[----:B------:R-:W-:Y:S02]  /*4640*/  @!P0 IADD3 R136, -R148, -0x48, RZ ;  /* 0xffffffb894888810 */ /* 0x000fe40007ffe1ff */
[----:B------:R-:W-:Y:S02]  /*4650*/  ISETP.GE.AND P0, PT, R146, RZ, PT ;  /* 0x000000ff9200720c */ /* 0x000fe40003f06270 */
[----:B------:R-:W-:Y:S01]  /*4660*/  @!P1 IADD3 R145, -R148, -0x8, RZ ;  /* 0xfffffff894919810 */ /* 0x000fe20007ffe1ff */
[----:B------:R4:W-:Y:S01]  /*4670*/  I2F R211, R136 ;  /* 0x0000008800d37306 */ /* 0x0009e20000201400 */
[----:B------:R-:W-:Y:S01]  /*4680*/  ISETP.GE.AND P1, PT, R144, RZ, PT ;  /* 0x000000ff9000720c */ /* 0x000fe20003f26270 */
[C---:B------:R-:W-:Y:S01]  /*4690*/  HMMA.16816.F32 R16, R160.reuse, R166, R16 ;  /* 0x000000a6a010723c */ /* 0x040fe20000001810 */
[C---:B------:R-:W-:Y:S06]  /*46a0*/  IADD3 R164, R148.reuse, 0x1f, RZ ;  /* 0x0000001f94a47810 */ /* 0x040fec0007ffe0ff */
[C---:B------:R-:W-:Y:S01]  /*46b0*/  IADD3 R166, R148.reuse, 0x18, RZ ;  /* 0x0000001894a67810 */ /* 0x040fe20007ffe0ff */
[-C--:B-1----:R-:W-:Y:S01]  /*46c0*/  HMMA.16816.F32 R20, R160, R140.reuse, R20 ;  /* 0x0000008ca014723c */ /* 0x082fe20000001814 */
[C---:B------:R-:W-:Y:S01]  /*46d0*/  @!P0 IADD3 R146, -R148.reuse, -0x40, RZ ;  /* 0xffffffc094928810 */ /* 0x040fe20007ffe1ff */
[----:B------:R-:W1:Y:S02]  /*46e0*/  I2F R229, R145 ;  /* 0x0000009100e57306 */ /* 0x000e640000201400 */
[C---:B------:R-:W-:Y:S02]  /*46f0*/  @!P1 IADD3 R144, -R148.reuse, 0x1, RZ ;  /* 0x0000000194909810 */ /* 0x040fe40007ffe1ff */
[C---:B------:R-:W-:Y:S02]  /*4700*/  IADD3 R167, R148.reuse, -0x28, RZ ;  /* 0xffffffd894a77810 */ /* 0x040fe40007ffe0ff */
[C---:B------:R-:W-:Y:S04]  /*4710*/  HMMA.16816.F32 R24, R132.reuse, R140, R24 ;  /* 0x0000008c8418723c */ /* 0x040fe80000001818 */
[----:B------:R-:W-:Y:S01]  /*4720*/  I2F R194, R146 ;  /* 0x0000009200c27306 */ /* 0x000fe20000201400 */
[----:B----4-:R-:W4:Y:S02]  /*4730*/  LDSM.16.M88.4 R136, [R171+0xd000] ;  /* 0x00d00000ab88783b */ /* 0x010f240000000200 */
[C---:B------:R-:W-:Y:S01]  /*4740*/  IADD3 R141, R148.reuse, 0x7, RZ ;  /* 0x00000007948d7810 */ /* 0x040fe20007ffe0ff */
[-C--:B------:R-:W-:Y:S01]  /*4750*/  HMMA.16816.F32 R28, R132, R142.reuse, R28 ;  /* 0x0000008e841c723c */ /* 0x080fe2000000181c */
[----:B------:R-:W-:Y:S02]  /*4760*/  IADD3 R140, R148, 0x47, RZ ;  /* 0x00000047948c7810 */ /* 0x000fe40007ffe0ff */
[----:B------:R-:W-:Y:S02]  /*4770*/  ISETP.GE.AND P0, PT, R141, RZ, PT ;  /* 0x000000ff8d00720c */ /* 0x000fe40003f06270 */
[----:B------:R-:W-:Y:S01]  /*4780*/  ISETP.GE.AND P1, PT, R140, RZ, PT ;  /* 0x000000ff8c00720c */ /* 0x000fe20003f26270 */
[----:B------:R1:W-:Y:S02]  /*4790*/  I2F R196, R144 ;  /* 0x0000009000c47306 */ /* 0x0003e40000201400 */
[C---:B------:R-:W-:Y:S07]  /*47a0*/  HMMA.16816.F32 R32, R160.reuse, R142, R32 ;  /* 0x0000008ea020723c */ /* 0x040fee0000001820 */
[C---:B------:R-:W-:Y:S02]  /*47b0*/  IADD3 R142, R148.reuse, 0x3f, RZ ;  /* 0x0000003f948e7810 */ /* 0x040fe40007ffe0ff */
[----:B------:R-:W-:Y:S02]  /*47c0*/  @!P0 IADD3 R141, -R148, -0x7, RZ ;  /* 0xfffffff9948d8810 */ /* 0x000fe40007ffe1ff */
[----:B------:R-:W-:Y:S02]  /*47d0*/  ISETP.GE.AND P0, PT, R142, RZ, PT ;  /* 0x000000ff8e00720c */ /* 0x000fe40003f06270 */
[C---:B------:R-:W-:Y:S01]  /*47e0*/  @!P1 IADD3 R140, -R148.reuse, -0x47, RZ ;  /* 0xffffffb9948c9810 */ /* 0x040fe20007ffe1ff */
[----:B------:R4:W-:Y:S01]  /*47f0*/  I2F R228, R141 ;  /* 0x0000008d00e47306 */ /* 0x0009e20000201400 */
[----:B-1----:R-:W1:Y:S09]  /*4800*/  LDSM.16.M88.4 R144, [R171+0xd800] ;  /* 0x00d80000ab90783b */ /* 0x002e720000000200 */
[C---:B------:R-:W-:Y:S01]  /*4810*/  @!P0 IADD3 R142, -R148.reuse, -0x3f, RZ ;  /* 0xffffffc1948e8810 */ /* 0x040fe20007ffe1ff */
[----:B------:R1:W-:Y:S01]  /*4820*/  I2F R210, R140 ;  /* 0x0000008c00d27306 */ /* 0x0003e20000201400 */
[-C--:B----4-:R-:W-:Y:S09]  /*4830*/  HMMA.16816.F32 R36, R160, R136.reuse, R36 ;  /* 0x00000088a024723c */ /* 0x090ff20000001824 */
[----:B------:R4:W1:Y:S03]  /*4840*/  I2F R189, R142 ;  /* 0x0000008e00bd7306 */ /* 0x0008660000201400 */
[C---:B------:R-:W-:Y:S01]  /*4850*/  IADD3 R141, R148.reuse, 0x38, RZ ;  /* 0x00000038948d7810 */ /* 0x040fe20007ffe0ff */
[C---:B------:R-:W-:Y:S03]  /*4860*/  HMMA.16816.F32 R40, R132.reuse, R136, R40 ;  /* 0x000000888428723c */ /* 0x040fe60000001828 */
[----:B------:R-:W-:Y:S04]  /*4870*/  ISETP.GE.AND P1, PT, R141, RZ, PT ;  /* 0x000000ff8d00720c */ /* 0x000fe80003f26270 */
[C---:B------:R-:W-:Y:S01]  /*4880*/  IADD3 R136, R148.reuse, -0x8, RZ ;  /* 0xfffffff894887810 */ /* 0x040fe20007ffe0ff */
[-C--:B------:R-:W-:Y:S01]  /*4890*/  HMMA.16816.F32 R44, R132, R138.reuse, R44 ;  /* 0x0000008a842c723c */ /* 0x080fe2000000182c */
[----:B------:R-:W-:Y:S02]  /*48a0*/  IADD3 R137, R148, 0x2f, RZ ;  /* 0x0000002f94897810 */ /* 0x000fe40007ffe0ff */
[----:B------:R-:W-:Y:S02]  /*48b0*/  ISETP.GE.AND P0, PT, R136, RZ, PT ;  /* 0x000000ff8800720c */ /* 0x000fe40003f06270 */
[C---:B-1----:R-:W-:Y:S02]  /*48c0*/  IADD3 R140, R148.reuse, -0x10, RZ ;  /* 0xfffffff0948c7810 */ /* 0x042fe40007ffe0ff */
[----:B------:R-:W-:Y:S01]  /*48d0*/  ISETP.GE.AND P2, PT, R137, RZ, PT ;  /* 0x000000ff8900720c */ /* 0x000fe20003f46270 */
[C---:B------:R-:W-:Y:S01]  /*48e0*/  HMMA.16816.F32 R48, R160.reuse, R138, R48 ;  /* 0x0000008aa030723c */ /* 0x040fe20000001830 */
[C---:B------:R-:W-:Y:S03]  /*48f0*/  @!P1 IADD3 R141, -R148.reuse, -0x38, RZ ;  /* 0xffffffc8948d9810 */ /* 0x040fe60007ffe1ff */
[C---:B----4-:R-:W-:Y:S01]  /*4900*/  IADD3 R142, R148.reuse, 0x37, RZ ;  /* 0x00000037948e7810 */ /* 0x050fe20007ffe0ff */
[----:B------:R1:W-:Y:S02]  /*4910*/  I2F R193, R141 ;  /* 0x0000008d00c17306 */ /* 0x0003e40000201400 */
[C---:B------:R-:W-:Y:S01]  /*4920*/  IADD3 R138, R148.reuse, 0x30, RZ ;  /* 0x00000030948a7810 */ /* 0x040fe20007ffe0ff */
[-C--:B------:R-:W-:Y:S01]  /*4930*/  HMMA.16816.F32 R52, R160, R144.reuse, R52 ;  /* 0x00000090a034723c */ /* 0x080fe20000001834 */
[----:B------:R-:W-:Y:S02]  /*4940*/  @!P0 IADD3 R136, -R148, 0x8, RZ ;  /* 0x0000000894888810 */ /* 0x000fe40007ffe1ff */
[----:B------:R-:W-:Y:S02]  /*4950*/  ISETP.GE.AND P1, PT, R142, RZ, PT ;  /* 0x000000ff8e00720c */ /* 0x000fe40003f26270 */
[C---:B------:R-:W-:Y:S02]  /*4960*/  IADD3 R139, R148.reuse, -0x11, RZ ;  /* 0xffffffef948b7810 */ /* 0x040fe40007ffe0ff */
[C---:B------:R-:W-:Y:S01]  /*4970*/  @!P2 IADD3 R137, -R148.reuse, -0x2f, RZ ;  /* 0xffffffd19489a810 */ /* 0x040fe20007ffe1ff */
[----:B------:R4:W2:Y:S01]  /*4980*/  I2F R192, R136 ;  /* 0x0000008800c07306 */ /* 0x0008a20000201400 */
[----:B------:R-:W-:Y:S01]  /*4990*/  ISETP.GE.AND P6, PT, R139, RZ, PT ;  /* 0x000000ff8b00720c */ /* 0x000fe20003fc6270 */
[C---:B------:R-:W-:Y:S01]  /*49a0*/  HMMA.16816.F32 R56, R132.reuse, R144, R56 ;  /* 0x000000908438723c */ /* 0x040fe20000001838 */
[----:B------:R-:W-:Y:S05]  /*49b0*/  ISETP.GE.AND P2, PT, R165, RZ, PT ;  /* 0x000000ffa500720c */ /* 0x000fea0003f46270 */
[C---:B------:R-:W-:Y:S02]  /*49c0*/  @!P1 IADD3 R142, -R148.reuse, -0x37, RZ ;  /* 0xffffffc9948e9810 */ /* 0x040fe40007ffe1ff */
[----:B------:R-:W-:Y:S01]  /*49d0*/  IADD3 R144, R148, 0x27, RZ ;  /* 0x0000002794907810 */ /* 0x000fe20007ffe0ff */
[----:B------:R-:W-:Y:S01]  /*49e0*/  I2F R201, R137 ;  /* 0x0000008900c97306 */ /* 0x000fe20000201400 */
[----:B------:R-:W-:Y:S01]  /*49f0*/  ISETP.GE.AND P1, PT, R140, RZ, PT ;  /* 0x000000ff8c00720c */ /* 0x000fe20003f26270 */
[-C--:B------:R-:W-:Y:S01]  /*4a00*/  HMMA.16816.F32 R60, R132, R146.reuse, R60 ;  /* 0x00000092843c723c */ /* 0x080fe2000000183c */
[C---:B-1----:R-:W-:Y:S01]  /*4a10*/  IADD3 R141, R148.reuse, -0x9, RZ ;  /* 0xfffffff7948d7810 */ /* 0x042fe20007ffe0ff */
[----:B------:R-:W-:Y:S01]  /*4a20*/  LDSM.16.M88.4 R132, [R0+0x2000] ;  /* 0x002000000084783b */ /* 0x000fe20000000200 */
[----:B------:R-:W-:Y:S02]  /*4a30*/  @!P6 IADD3 R139, -R148, 0x11, RZ ;  /* 0x00000011948be810 */ /* 0x000fe40007ffe1ff */
[----:B------:R-:W-:Y:S02]  /*4a40*/  ISETP.GE.AND P6, PT, R152, RZ, PT ;  /* 0x000000ff9800720c */ /* 0x000fe40003fc6270 */
[----:B------:R-:W-:Y:S01]  /*4a50*/  ISETP.GE.AND P0, PT, R141, RZ, PT ;  /* 0x000000ff8d00720c */ /* 0x000fe20003f06270 */
[----:B------:R-:W-:Y:S01]  /*4a60*/  I2F R198, R142 ;  /* 0x0000008e00c67306 */ /* 0x000fe20000201400 */
[C---:B------:R-:W-:Y:S01]  /*4a70*/  IADD3 R145, R148.reuse, -0x18, RZ ;  /* 0xffffffe894917810 */ /* 0x040fe20007ffe0ff */
[----:B------:R-:W-:Y:S02]  /*4a80*/  HMMA.16816.F32 R64, R160, R146, R64 ;  /* 0x00000092a040723c */ /* 0x000fe40000001840 */
[C---:B----4-:R-:W-:Y:S02]  /*4a90*/  IADD3 R136, R148.reuse, 0x28, RZ ;  /* 0x0000002894887810 */ /* 0x050fe40007ffe0ff */
[----:B------:R-:W-:Y:S02]  /*4aa0*/  @!P1 IADD3 R140, -R148, 0x10, RZ ;  /* 0x00000010948c9810 */ /* 0x000fe40007ffe1ff */
[----:B------:R-:W-:Y:S02]  /*4ab0*/  ISETP.GE.AND P5, PT, R136, RZ, PT ;  /* 0x000000ff8800720c */ /* 0x000fe40003fa6270 */
[----:B------:R-:W-:Y:S01]  /*4ac0*/  @!P6 IADD3 R152, -R148, 0x21, RZ ;  /* 0x000000219498e810 */ /* 0x000fe20007ffe1ff */
[----:B------:R-:W-:Y:S01]  /*4ad0*/  I2F R203, R140 ;  /* 0x0000008c00cb7306 */ /* 0x000fe20000201400 */
[----:B------:R-:W-:Y:S02]  /*4ae0*/  ISETP.GE.AND P1, PT, R144, RZ, PT ;  /* 0x000000ff9000720c */ /* 0x000fe40003f26270 */
[----:B------:R-:W-:Y:S02]  /*4af0*/  @!P0 IADD3 R141, -R148, 0x9, RZ ;  /* 0x00000009948d8810 */ /* 0x000fe40007ffe1ff */
[----:B------:R-:W-:Y:S02]  /*4b00*/  ISETP.GE.AND P0, PT, R138, RZ, PT ;  /* 0x000000ff8a00720c */ /* 0x000fe40003f06270 */
[----:B------:R-:W-:Y:S02]  /*4b10*/  ISETP.GE.AND P4, PT, R145, RZ, PT ;  /* 0x000000ff9100720c */ /* 0x000fe40003f86270 */
[----:B------:R-:W-:Y:S01]  /*4b20*/  ISETP.GE.AND P6, PT, R183, RZ, PT ;  /* 0x000000ffb700720c */ /* 0x000fe20003fc6270 */
[----:B------:R-:W-:Y:S01]  /*4b30*/  I2F R217, R152 ;  /* 0x0000009800d97306 */ /* 0x000fe20000201400 */
[----:B------:R-:W-:Y:S02]  /*4b40*/  @!P5 IADD3 R136, -R148, -0x28, RZ ;  /* 0xffffffd89488d810 */ /* 0x000fe40007ffe1ff */
[----:B------:R-:W-:Y:S02]  /*4b50*/  ISETP.GE.AND P5, PT, R164, RZ, PT ;  /* 0x000000ffa400720c */ /* 0x000fe40003fa6270 */
[----:B------:R-:W-:Y:S02]  /*4b60*/  @!P1 IADD3 R144, -R148, -0x27, RZ ;  /* 0xffffffd994909810 */ /* 0x000fe40007ffe1ff */
[----:B------:R-:W-:Y:S02]  /*4b70*/  ISETP.GE.AND P1, PT, R166, RZ, PT ;  /* 0x000000ffa600720c */ /* 0x000fe40003f26270 */
[C---:B------:R-:W-:Y:S01]  /*4b80*/  @!P0 IADD3 R138, -R148.reuse, -0x30, RZ ;  /* 0xffffffd0948a8810 */ /* 0x040fe20007ffe1ff */
[----:B------:R1:W-:Y:S01]  /*4b90*/  I2F R195, R141 ;  /* 0x0000008d00c37306 */ /* 0x0003e20000201400 */
[----:B------:R-:W-:Y:S02]  /*4ba0*/  ISETP.GE.AND P0, PT, R151, RZ, PT ;  /* 0x000000ff9700720c */ /* 0x000fe40003f06270 */
[C---:B------:R-:W-:Y:S02]  /*4bb0*/  @!P4 IADD3 R145, -R148.reuse, 0x18, RZ ;  /* 0x000000189491c810 */ /* 0x040fe40007ffe1ff */
[----:B------:R-:W-:Y:S02]  /*4bc0*/  ISETP.GE.AND P4, PT, R167, RZ, PT ;  /* 0x000000ffa700720c */ /* 0x000fe40003f86270 */
[----:B------:R-:W-:Y:S02]  /*4bd0*/  @!P2 IADD3 R165, -R148, -0x20, RZ ;  /* 0xffffffe094a5a810 */ /* 0x000fe40007ffe1ff */
[----:B------:R-:W-:Y:S01]  /*4be0*/  ISETP.GE.AND P2, PT, R184, RZ, PT ;  /* 0x000000ffb800720c */ /* 0x000fe20003f46270 */
[----:B------:R-:W-:Y:S01]  /*4bf0*/  I2F R202, R138 ;  /* 0x0000008a00ca7306 */ /* 0x000fe20000201400 */
[C---:B------:R-:W-:Y:S02]  /*4c00*/  @!P5 IADD3 R164, -R148.reuse, -0x1f, RZ ;  /* 0xffffffe194a4d810 */ /* 0x040fe40007ffe1ff */
[----:B------:R-:W-:Y:S02]  /*4c10*/  ISETP.GE.AND P5, PT, R185, RZ, PT ;  /* 0x000000ffb900720c */ /* 0x000fe40003fa6270 */
[----:B------:R-:W-:Y:S02]  /*4c20*/  @!P0 IADD3 R151, -R148, 0x20, RZ ;  /* 0x0000002094978810 */ /* 0x000fe40007ffe1ff */
[----:B------:R-:W-:Y:S02]  /*4c30*/  ISETP.GE.AND P0, PT, R182, RZ, PT ;  /* 0x000000ffb600720c */ /* 0x000fe40003f06270 */
[----:B------:R-:W-:Y:S01]  /*4c40*/  @!P1 IADD3 R166, -R148, -0x18, RZ ;  /* 0xffffffe894a69810 */ /* 0x000fe20007ffe1ff */
[----:B------:R-:W4:Y:S01]  /*4c50*/  I2F R204, R139 ;  /* 0x0000008b00cc7306 */ /* 0x000f220000201400 */
[----:B------:R-:W-:Y:S02]  /*4c60*/  ISETP.GE.AND P1, PT, R186, RZ, PT ;  /* 0x000000ffba00720c */ /* 0x000fe40003f26270 */
[C---:B------:R-:W-:Y:S01]  /*4c70*/  @!P4 IADD3 R167, -R148.reuse, 0x28, RZ ;  /* 0x0000002894a7c810 */ /* 0x040fe20007ffe1ff */
[----:B-1----:R-:W-:Y:S01]  /*4c80*/  LDSM.16.M88.4 R140, [R172+0xc000] ;  /* 0x00c00000ac8c783b */ /* 0x002fe20000000200 */
[----:B------:R-:W-:Y:S02]  /*4c90*/  ISETP.GE.AND P4, PT, R187, RZ, PT ;  /* 0x000000ffbb00720c */ /* 0x000fe40003f86270 */
[C---:B------:R-:W-:Y:S02]  /*4ca0*/  @!P6 IADD3 R183, -R148.reuse, 0x30, RZ ;  /* 0x0000003094b7e810 */ /* 0x040fe40007ffe1ff */
[C---:B------:R-:W-:Y:S01]  /*4cb0*/  @!P2 IADD3 R184, -R148.reuse, -0x10, RZ ;  /* 0xfffffff094b8a810 */ /* 0x040fe20007ffe1ff */
[----:B------:R1:W-:Y:S01]  /*4cc0*/  I2F R207, R136 ;  /* 0x0000008800cf7306 */ /* 0x0003e20000201400 */
[C---:B------:R-:W-:Y:S02]  /*4cd0*/  @!P0 IADD3 R182, -R148.reuse, 0x29, RZ ;  /* 0x0000002994b68810 */ /* 0x040fe40007ffe1ff */
[----:B------:R-:W-:Y:S02]  /*4ce0*/  PLOP3.LUT P0, PT, PT, PT, UP0, 0x80, 0x0 ;  /* 0x000000000000781c */ /* 0x000fe40003f0f008 */
[C---:B------:R-:W-:Y:S02]  /*4cf0*/  @!P5 IADD3 R185, -R148.reuse, 0x31, RZ ;  /* 0x0000003194b9d810 */ /* 0x040fe40007ffe1ff */
[C---:B------:R-:W-:Y:S02]  /*4d00*/  @!P1 IADD3 R186, -R148.reuse, -0xf, RZ ;  /* 0xfffffff194ba9810 */ /* 0x040fe40007ffe1ff */
[----:B------:R-:W-:Y:S01]  /*4d10*/  @!P4 IADD3 R187, -R148, 0x38, RZ ;  /* 0x0000003894bbc810 */ /* 0x000fe20007ffe1ff */
[----:B------:R4:W-:Y:S01]  /*4d20*/  I2F R206, R144 ;  /* 0x0000009000ce7306 */ /* 0x0009e20000201400 */
[----:B------:R-:W-:Y:S01]  /*4d30*/  PLOP3.LUT P2, PT, PT, PT, UP0, 0x80, 0x0 ;  /* 0x000000000000781c */ /* 0x000fe20003f4f008 */
[----:B------:R-:W-:Y:S01]  /*4d40*/  IMAD.U32 R148, RZ, RZ, UR7 ;  /* 0x00000007ff947e24 */ /* 0x000fe2000f8e00ff */
[----:B------:R-:W-:Y:S02]  /*4d50*/  PLOP3.LUT P1, PT, PT, PT, UP0, 0x80, 0x0 ;  /* 0x000000000000781c */ /* 0x000fe40003f2f008 */
[----:B------:R-:W-:Y:S01]  /*4d60*/  PLOP3.LUT P5, PT, PT, PT, UP0, 0x80, 0x0 ;  /* 0x000000000000781c */ /* 0x000fe20003faf008 */
[----:B------:R-:W4:Y:S01]  /*4d70*/  @P0 S2R R153, SR_TID.X ;  /* 0x0000000000990919 */ /* 0x000f220000002100 */
[----:B------:R-:W-:Y:S01]  /*4d80*/  PLOP3.LUT P0, PT, PT, PT, UP0, 0x80, 0x0 ;  /* 0x000000000000781c */ /* 0x000fe20003f0f008 */
[----:B--2---:R-:W-:Y:S01]  /*4d90*/  IMAD R148, R148, 0x8, R149 ;  /* 0x0000000894947824 */ /* 0x004fe200078e0295 */
[----:B------:R-:W-:Y:S01]  /*4da0*/  PLOP3.LUT P6, PT, PT, PT, UP0, 0x80, 0x0 ;  /* 0x000000000000781c */ /* 0x000fe20003fcf008 */
[----:B------:R2:W2:Y:S01]  /*4db0*/  I2F R199, R145 ;  /* 0x0000009100c77306 */ /* 0x0004a20000201400 */
[----:B------:R-:W-:Y:S02]  /*4dc0*/  LOP3.LUT R161, R248, UR29, RZ, 0x3c, !PT ;  /* 0x0000001df8a17c12 */ /* 0x000fe4000f8e3cff */
[C---:B------:R-:W-:Y:S01]  /*4dd0*/  IADD3 R154, R148.reuse, 0x4, RZ ;  /* 0x00000004949a7810 */ /* 0x040fe20007ffe0ff */
[----:B-1----:R1:W2:Y:S01]  /*4de0*/  LDSM.16.M88.4 R136, [R0] ;  /* 0x000000000088783b */ /* 0x0022a20000000200 */
[----:B------:R-:W-:Y:S01]  /*4df0*/  PLOP3.LUT P4, PT, PT, PT, UP0, 0x80, 0x0 ;  /* 0x000000000000781c */ /* 0x000fe20003f8f008 */
[----:B------:R-:W-:Y:S04]  /*4e00*/  IMAD.WIDE.U32 R148, R148, -0x326172a9, RZ ;  /* 0xcd9e8d5794947825 */ /* 0x000fe800078e00ff */
[----:B------:R-:W-:Y:S01]  /*4e10*/  IMAD.WIDE.U32 R154, R154, -0x326172a9, RZ ;  /* 0xcd9e8d579a9a7825 */ /* 0x000fe200078e00ff */
[----:B------:R-:W2:Y:S03]  /*4e20*/  I2F R166, R166 ;  /* 0x000000a600a67306 */ /* 0x000ea60000201400 */
[----:B----4-:R-:W-:Y:S07]  /*4e30*/  IMAD.U32 R144, RZ, RZ, UR11 ;  /* 0x0000000bff907e24 */ /* 0x010fee000f8e00ff */
[----:B------:R4:W-:Y:S01]  /*4e40*/  I2F R215, R151 ;  /* 0x0000009700d77306 */ /* 0x0009e20000201400 */
[----:B-1----:R-:W-:Y:S04]  /*4e50*/  IMAD R0, R144, 0x2, R191 ;  /* 0x0000000290007824 */ /* 0x002fe800078e02bf */
[----:B------:R-:W-:Y:S05]  /*4e60*/  IMAD.SHL.U32 R0, R0, 0x2, RZ ;  /* 0x0000000200007824 */ /* 0x000fea00078e00ff */
[----:B------:R-:W1:Y:S01]  /*4e70*/  I2F R205, R165 ;  /* 0x000000a500cd7306 */ /* 0x000e620000201400 */
[----:B------:R-:W-:Y:S02]  /*4e80*/  IADD3 R144, R0, 0x1, RZ ;  /* 0x0000000100907810 */ /* 0x000fe40007ffe0ff */
[----:B------:R-:W-:Y:S01]  /*4e90*/  LOP3.LUT R146, R249, UR28, R0, 0x96, !PT ;  /* 0x0000001cf9927c12 */ /* 0x000fe2000f8e9600 */
[----:B------:R-:W-:Y:S01]  /*4ea0*/  @P3 IMAD.SHL.U32 R0, R153, 0x2, RZ ;  /* 0x0000000299003824 */ /* 0x000fe200078e00ff */
[----:B------:R-:W-:Y:S02]  /*4eb0*/  LOP3.LUT R144, R249, UR28, R144, 0x96, !PT ;  /* 0x0000001cf9907c12 */ /* 0x000fe4000f8e9690 */
[----:B------:R-:W-:Y:S01]  /*4ec0*/  PLOP3.LUT P3, PT, PT, PT, UP0, 0x80, 0x0 ;  /* 0x000000000000781c */ /* 0x000fe20003f6f008 */
[----:B------:R-:W-:Y:S01]  /*4ed0*/  IMAD.WIDE.U32 R146, R146, -0x326172a9, RZ ;  /* 0xcd9e8d5792927825 */ /* 0x000fe200078e00ff */
[----:B------:R-:W-:Y:S01]  /*4ee0*/  @P2 LOP3.LUT R0, R0, 0x6, RZ, 0xc0, !PT ;  /* 0x0000000600002812 */ /* 0x000fe200078ec0ff */
[-C--:B--2---:R-:W-:Y:S01]  /*4ef0*/  HMMA.16816.F32 R4, R136, R140.reuse, R4 ;  /* 0x0000008c8804723c */ /* 0x084fe20000001804 */
[----:B------:R-:W-:Y:S01]  /*4f00*/  PLOP3.LUT P2, PT, PT, PT, UP0, 0x80, 0x0 ;  /* 0x000000000000781c */ /* 0x000fe20003f4f008 */
[----:B------:R-:W-:Y:S01]  /*4f10*/  IMAD.WIDE.U32 R144, R144, -0x326172a9, RZ ;  /* 0xcd9e8d5790907825 */ /* 0x000fe200078e00ff */
[-C--:B---3--:R-:W-:Y:S01]  /*4f20*/  LOP3.LUT R158, R149, R156.reuse, RZ, 0x3c, !PT ;  /* 0x0000009c959e7212 */ /* 0x088fe200078e3cff */
[----:B------:R2:W3:Y:S01]  /*4f30*/  I2F R209, R164 ;  /* 0x000000a400d17306 */ /* 0x0004e20000201400 */
[----:B------:R-:W-:Y:S01]  /*4f40*/  LOP3.LUT R156, R155, R156, RZ, 0x3c, !PT ;  /* 0x0000009c9b9c7212 */ /* 0x000fe200078e3cff */
[----:B------:R-:W-:Y:S01]  /*4f50*/  @P1 IMAD R149, R191, 0x40, R0 ;  /* 0x00000040bf951824 */ /* 0x000fe200078e0200 */
[--C-:B------:R-:W-:Y:S01]  /*4f60*/  LOP3.LUT R160, R147, UR24, R148.reuse, 0x96, !PT ;  /* 0x0000001893a07c12 */ /* 0x100fe2000f8e9694 */
[C---:B------:R-:W-:Y:S01]  /*4f70*/  HMMA.16816.F32 R8, R132.reuse, R140, R8 ;  /* 0x0000008c8408723c */ /* 0x040fe20000001808 */
[----:B------:R-:W-:Y:S02]  /*4f80*/  LOP3.LUT R155, R145, UR24, R148, 0x96, !PT ;  /* 0x00000018919b7c12 */ /* 0x000fe4000f8e9694 */
[----:B------:R-:W-:Y:S01]  /*4f90*/  PLOP3.LUT P1, PT, PT, PT, UP0, 0x80, 0x0 ;  /* 0x000000000000781c */ /* 0x000fe20003f2f008 */
[----:B------:R-:W-:Y:S01]  /*4fa0*/  IMAD.U32 R148, RZ, RZ, UR11 ;  /* 0x0000000bff947e24 */ /* 0x000fe2000f8e00ff */
[--C-:B------:R-:W-:Y:S01]  /*4fb0*/  LOP3.LUT R190, R147, UR24, R154.reuse, 0x96, !PT ;  /* 0x0000001893be7c12 */ /* 0x100fe2000f8e969a */
[----:B------:R-:W-:Y:S01]  /*4fc0*/  IMAD.WIDE.U32 R158, R158, -0x2daee0ad, RZ ;  /* 0xd2511f539e9e7825 */ /* 0x000fe200078e00ff */
[----:B------:R-:W-:Y:S01]  /*4fd0*/  LOP3.LUT R162, R145, UR24, R154, 0x96, !PT ;  /* 0x0000001891a27c12 */ /* 0x000fe2000f8e969a */
[-C--:B------:R-:W-:Y:S01]  /*4fe0*/  HMMA.16816.F32 R12, R132, R142.reuse, R12 ;  /* 0x0000008e840c723c */ /* 0x080fe2000000180c */
[----:B------:R-:W1:Y:S03]  /*4ff0*/  I2F R167, R167 ;  /* 0x000000a700a77306 */ /* 0x000e660000201400 */
[----:B------:R-:W-:Y:S01]  /*5000*/  LOP3.LUT R153, R161, R159, RZ, 0x3c, !PT ;  /* 0x0000009fa1997212 */ /* 0x000fe200078e3cff */
[----:B------:R-:W-:Y:S01]  /*5010*/  @P0 IMAD R149, R148, 0x80, R149 ;  /* 0x0000008094950824 */ /* 0x000fe200078e0295 */
[----:B------:R-:W-:Y:S01]  /*5020*/  PLOP3.LUT P0, PT, PT, PT, UP0, 0x80, 0x0 ;  /* 0x000000000000781c */ /* 0x000fe20003f0f008 */
[----:B------:R-:W-:Y:S01]  /*5030*/  IMAD.WIDE.U32 R190, R190, -0x2daee0ad, RZ ;  /* 0xd2511f53bebe7825 */ /* 0x000fe200078e00ff */
[C---:B------:R-:W-:Y:S01]  /*5040*/  HMMA.16816.F32 R16, R136.reuse, R142, R16 ;  /* 0x0000008e8810723c */ /* 0x040fe20000001810 */
[----:B------:R-:W1:Y:S01]  /*5050*/  LDSM.16.M88.4 R140, [R172+0xc800] ;  /* 0x00c80000ac8c783b */ /* 0x000e620000000200 */
[----:B------:R-:W-:Y:S01]  /*5060*/  @P5 ISETP.GE.AND P5, PT, R149, UR5, PT ;  /* 0x0000000595005c0c */ /* 0x000fe2000bfa6270 */
[----:B------:R-:W-:Y:S01]  /*5070*/  I2F R186, R186 ;  /* 0x000000ba00ba7306 */ /* 0x000fe20000201400 */
[----:B------:R-:W-:Y:S02]  /*5080*/  FFMA.FTZ R6, R229, -UR4, R6 ;  /* 0x80000004e5067c23 */ /* 0x000fe40008010006 */
[----:B------:R-:W-:Y:S06]  /*5090*/  IMAD.WIDE.U32 R156, R156, -0x2daee0ad, RZ ;  /* 0xd2511f539c9c7825 */ /* 0x000fec00078e00ff */
[----:B------:R-:W-:Y:S01]  /*50a0*/  @P0 IADD3 R0, R149, 0x1, RZ ;  /* 0x0000000195000810 */ /* 0x000fe20007ffe0ff */
[----:B------:R-:W-:Y:S01]  /*50b0*/  FFMA.FTZ R9, R189, -UR4, R9 ;  /* 0x80000004bd097c23 */ /* 0x000fe20008010009 */
[----:B------:R-:W-:Y:S01]  /*50c0*/  PLOP3.LUT P0, PT, PT, PT, UP0, 0x80, 0x0 ;  /* 0x000000000000781c */ /* 0x000fe20003f0f008 */
[----:B------:R-:W-:Y:S01]  /*50d0*/  IMAD.WIDE.U32 R152, R153, -0x326172a9, RZ ;  /* 0xcd9e8d5799987825 */ /* 0x000fe200078e00ff */
[----:B------:R-:W-:Y:S01]  /*50e0*/  @P3 FSEL R6, R6, -INF , !P5 ;  /* 0xff80000006063808 */ /* 0x000fe20006800000 */
[----:B------:R-:W-:Y:S01]  /*50f0*/  I2F R187, R187 ;  /* 0x000000bb00bb7306 */ /* 0x000fe20000201400 */
[----:B------:R-:W-:Y:S01]  /*5100*/  PLOP3.LUT P3, PT, PT, PT, UP0, 0x80, 0x0 ;  /* 0x000000000000781c */ /* 0x000fe20003f6f008 */
[----:B------:R-:W-:Y:S01]  /*5110*/  FFMA.FTZ R15, R189, -UR4, R15 ;  /* 0x80000004bd0f7c23 */ /* 0x000fe2000801000f */
[----:B------:R-:W-:Y:S01]  /*5120*/  LOP3.LUT R150, R161, R157, RZ, 0x3c, !PT ;  /* 0x0000009da1967212 */ /* 0x000fe200078e3cff */
[----:B------:R-:W-:Y:S01]  /*5130*/  FFMA.FTZ R8, R194, -UR4, R8 ;  /* 0x80000004c2087c23 */ /* 0x000fe20008010008 */
[----:B------:R-:W-:Y:S01]  /*5140*/  @P6 ISETP.GE.AND P6, PT, R0, UR5, PT ;  /* 0x0000000500006c0c */ /* 0x000fe2000bfc6270 */
[----:B------:R-:W-:Y:S01]  /*5150*/  FFMA.FTZ R10, R211, -UR4, R10 ;  /* 0x80000004d30a7c23 */ /* 0x000fe2000801000a */
[----:B------:R-:W-:Y:S01]  /*5160*/  LOP3.LUT R148, R153, UR23, R146, 0x96, !PT ;  /* 0x0000001799947c12 */ /* 0x000fe2000f8e9692 */
[----:B------:R-:W-:Y:S01]  /*5170*/  FFMA.FTZ R4, R200, -UR4, R4 ;  /* 0x80000004c8047c23 */ /* 0x000fe20008010004 */
[----:B------:R-:W-:Y:S01]  /*5180*/  @P2 FSEL R8, R8, -INF , !P5 ;  /* 0xff80000008082808 */ /* 0x000fe20006800000 */
[----:B----4-:R-:W-:Y:S01]  /*5190*/  IMAD.WIDE.U32 R150, R150, -0x326172a9, RZ ;  /* 0xcd9e8d5796967825 */ /* 0x010fe200078e00ff */
[----:B------:R-:W-:Y:S01]  /*51a0*/  PLOP3.LUT P2, PT, PT, PT, UP0, 0x80, 0x0 ;  /* 0x000000000000781c */ /* 0x000fe20003f4f008 */
[----:B------:R-:W2:Y:S01]  /*51b0*/  I2F R182, R182 ;  /* 0x000000b600b67306 */ /* 0x000ea20000201400 */
[----:B------:R-:W-:Y:S01]  /*51c0*/  @P1 FSEL R4, R4, -INF , !P5 ;  /* 0xff80000004041808 */ /* 0x000fe20006800000 */
[----:B------:R-:W-:Y:S01]  /*51d0*/  FFMA.FTZ R16, R192, -UR4, R16 ;  /* 0x80000004c0107c23 */ /* 0x000fe20008010010 */
[----:B------:R-:W-:Y:S01]  /*51e0*/  @P0 FSEL R10, R10, -INF , !P5 ;  /* 0xff8000000a0a0808 */ /* 0x000fe20006800000 */
[----:B--2---:R-:W-:Y:S01]  /*51f0*/  IMAD.WIDE.U32 R164, R148, -0x2daee0ad, RZ ;  /* 0xd2511f5394a47825 */ /* 0x004fe200078e00ff */
[----:B------:R-:W-:Y:S02]  /*5200*/  PLOP3.LUT P5, PT, PT, PT, UP0, 0x80, 0x0 ;  /* 0x000000000000781c */ /* 0x000fe40003faf008 */
[----:B------:R-:W-:Y:S01]  /*5210*/  PLOP3.LUT P0, PT, PT, PT, UP0, 0x80, 0x0 ;  /* 0x000000000000781c */ /* 0x000fe20003f0f008 */
[----:B-----5:R-:W-:Y:S01]  /*5220*/  FMUL.FTZ R148, R251, 1.4426950216293334961 ;  /* 0x3fb8aa3bfb947820 */ /* 0x020fe20000410000 */
[----:B------:R-:W-:Y:S01]  /*5230*/  LOP3.LUT R157, R151, UR23, R146, 0x96, !PT ;  /* 0x00000017979d7c12 */ /* 0x000fe2000f8e9692 */
[----:B------:R-:W-:Y:S01]  /*5240*/  IMAD.WIDE.U32 R146, R160, -0x2daee0ad, RZ ;  /* 0xd2511f53a0927825 */ /* 0x000fe200078e00ff */
[--C-:B------:R-:W-:Y:S01]  /*5250*/  LOP3.LUT R159, R153, UR23, R144.reuse, 0x96, !PT ;  /* 0x00000017999f7c12 */ /* 0x100fe2000f8e9690 */
[-C--:B-1----:R-:W-:Y:S01]  /*5260*/  HMMA.16816.F32 R20, R136, R140.reuse, R20 ;  /* 0x0000008c8814723c */ /* 0x082fe20000001814 */
[----:B------:R-:W-:Y:S01]  /*5270*/  LOP3.LUT R160, R151, UR23, R144, 0x96, !PT ;  /* 0x0000001797a07c12 */ /* 0x000fe2000f8e9690 */
[----:B------:R-:W-:Y:S01]  /*5280*/  IMAD.WIDE.U32 R154, R155, -0x2daee0ad, RZ ;  /* 0xd2511f539b9a7825 */ /* 0x000fe200078e00ff */
[C---:B------:R-:W-:Y:S01]  /*5290*/  @P3 IADD3 R144, R149.reuse, 0x10, RZ ;  /* 0x0000001095903810 */ /* 0x040fe20007ffe0ff */
[----:B------:R-:W1:Y:S01]  /*52a0*/  I2F R183, R183 ;  /* 0x000000b700b77306 */ /* 0x000e620000201400 */
[----:B------:R-:W-:Y:S01]  /*52b0*/  PLOP3.LUT P3, PT, PT, PT, UP0, 0x80, 0x0 ;  /* 0x000000000000781c */ /* 0x000fe20003f6f008 */
[----:B------:R-:W-:Y:S01]  /*52c0*/  FFMA.FTZ R5, R196, -UR4, R5 ;  /* 0x80000004c4057c23 */ /* 0x000fe20008010005 */
[----:B------:R-:W-:Y:S01]  /*52d0*/  PLOP3.LUT P1, PT, PT, PT, UP0, 0x80, 0x0 ;  /* 0x000000000000781c */ /* 0x000fe20003f2f008 */
[----:B------:R-:W-:Y:S01]  /*52e0*/  FFMA.FTZ R7, R228, -UR4, R7 ;  /* 0x80000004e4077c23 */ /* 0x000fe20008010007 */
[----:B------:R-:W-:Y:S01]  /*52f0*/  @P4 IADD3 R0, R149, 0x8, RZ ;  /* 0x0000000895004810 */ /* 0x000fe20007ffe0ff */
[C---:B------:R-:W-:Y:S01]  /*5300*/  HMMA.16816.F32 R24, R132.reuse, R140, R24 ;  /* 0x0000008c8418723c */ /* 0x040fe20000001818 */
[----:B------:R-:W-:Y:S01]  /*5310*/  PLOP3.LUT P4, PT, PT, PT, UP0, 0x80, 0x0 ;  /* 0x000000000000781c */ /* 0x000fe20003f8f008 */
[----:B------:R-:W-:Y:S01]  /*5320*/  IMAD.WIDE.U32 R160, R160, -0x2daee0ad, RZ ;  /* 0xd2511f53a0a07825 */ /* 0x000fe200078e00ff */
[----:B------:R-:W-:Y:S01]  /*5330*/  @P2 FSEL R5, R5, -INF , !P6 ;  /* 0xff80000005052808 */ /* 0x000fe20007000000 */
[----:B------:R-:W2:Y:S01]  /*5340*/  I2F R184, R184 ;  /* 0x000000b800b87306 */ /* 0x000ea20000201400 */
[----:B------:R-:W-:Y:S01]  /*5350*/  PLOP3.LUT P2, PT, PT, PT, UP0, 0x80, 0x0 ;  /* 0x000000000000781c */ /* 0x000fe20003f4f008 */
[----:B------:R-:W-:Y:S01]  /*5360*/  IMAD.WIDE.U32 R162, R162, -0x2daee0ad, RZ ;  /* 0xd2511f53a2a27825 */ /* 0x000fe200078e00ff */
[----:B------:R-:W-:Y:S01]  /*5370*/  @P5 ISETP.GE.AND P5, PT, R0, UR5, PT ;  /* 0x0000000500005c0c */ /* 0x000fe2000bfa6270 */
[-C--:B------:R-:W-:Y:S01]  /*5380*/  HMMA.16816.F32 R28, R132, R142.reuse, R28 ;  /* 0x0000008e841c723c */ /* 0x080fe2000000181c */
[----:B------:R-:W-:Y:S02]  /*5390*/  @P0 FSEL R7, R7, -INF , !P6 ;  /* 0xff80000007070808 */ /* 0x000fe40007000000 */
[----:B------:R-:W-:Y:S01]  /*53a0*/  PLOP3.LUT P0, PT, PT, PT, UP0, 0x80, 0x0 ;  /* 0x000000000000781c */ /* 0x000fe20003f0f008 */
[----:B------:R-:W-:Y:S01]  /*53b0*/  FFMA.FTZ R12, R193, -UR4, R12 ;  /* 0x80000004c10c7c23 */ /* 0x000fe2000801000c */
[----:B------:R-:W-:Y:S01]  /*53c0*/  @P3 FSEL R9, R9, -INF , !P6 ;  /* 0xff80000009093808 */ /* 0x000fe20007000000 */
[----:B------:R-:W-:Y:S01]  /*53d0*/  FFMA.FTZ R22, R192, -UR4, R22 ;  /* 0x80000004c0167c23 */ /* 0x000fe20008010016 */
[----:B------:R-:W-:Y:S01]  /*53e0*/  PLOP3.LUT P3, PT, PT, PT, UP0, 0x80, 0x0 ;  /* 0x000000000000781c */ /* 0x000fe20003f6f008 */
[----:B------:R-:W-:Y:S01]  /*53f0*/  FFMA.FTZ R11, R210, -UR4, R11 ;  /* 0x80000004d20b7c23 */ /* 0x000fe2000801000b */
[----:B------:R-:W-:Y:S01]  /*5400*/  @P1 IADD3 R145, R149, 0x9, RZ ;  /* 0x0000000995911810 */ /* 0x000fe20007ffe0ff */
[C---:B------:R-:W-:Y:S01]  /*5410*/  HMMA.16816.F32 R32, R136.reuse, R142, R32 ;  /* 0x0000008e8820723c */ /* 0x040fe20000001820 */
[----:B------:R-:W-:Y:S01]  /*5420*/  PLOP3.LUT P1, PT, PT, PT, UP0, 0x80, 0x0 ;  /* 0x000000000000781c */ /* 0x000fe20003f2f008 */
[----:B------:R-:W-:Y:S01]  /*5430*/  FFMA.FTZ R14, R194, -UR4, R14 ;  /* 0x80000004c20e7c23 */ /* 0x000fe2000801000e */
[----:B------:R-:W-:Y:S01]  /*5440*/  @P2 FSEL R11, R11, -INF , !P6 ;  /* 0xff8000000b0b2808 */ /* 0x000fe20007000000 */
[----:B------:R-:W-:Y:S01]  /*5450*/  FFMA.FTZ R21, R204, -UR4, R21 ;  /* 0x80000004cc157c23 */ /* 0x000fe20008010015 */
[----:B------:R-:W-:Y:S01]  /*5460*/  PLOP3.LUT P6, PT, PT, PT, UP0, 0x80, 0x0 ;  /* 0x000000000000781c */ /* 0x000fe20003fcf008 */
[----:B------:R-:W-:Y:S01]  /*5470*/  FFMA.FTZ R25, R201, -UR4, R25 ;  /* 0x80000004c9197c23 */ /* 0x000fe20008010019 */
[----:B------:R-:W-:Y:S01]  /*5480*/  @P4 ISETP.GE.AND P4, PT, R145, UR5, PT ;  /* 0x0000000591004c0c */ /* 0x000fe2000bf86270 */
[----:B------:R-:W-:Y:S01]  /*5490*/  FFMA.FTZ R13, R198, -UR4, R13 ;  /* 0x80000004c60d7c23 */ /* 0x000fe2000801000d */
[----:B------:R-:W-:Y:S02]  /*54a0*/  @P0 FSEL R12, R12, -INF , !P5 ;  /* 0xff8000000c0c0808 */ /* 0x000fe40006800000 */
        /* <DEDUP_REMOVED lines=11> */
[C---:B------:R-:W-:Y:S01]  /*5560*/  FFMA.FTZ R20, R203.reuse, -UR4, R20 ;  /* 0x80000004cb147c23 */ /* 0x040fe20008010014 */
[----:B------:R-:W-:Y:S01]  /*5570*/  @P1 ISETP.GE.AND P1, PT, R144, UR5, PT ;  /* 0x0000000590001c0c */ /* 0x000fe2000bf26270 */
        /* <DEDUP_REMOVED lines=17> */
[----:B------:R-:W-:Y:S01]  /*5690*/  @P0 IADD3 R140, R149, 0x11, RZ ;  /* 0x00000011958c0810 */ /* 0x000fe20007ffe0ff */
[----:B------:R-:W-:Y:S01]  /*56a0*/  FFMA.FTZ R29, R206, -UR4, R29 ;  /* 0x80000004ce1d7c23 */ /* 0x000fe2000801001d */
[----:B------:R-:W-:Y:S02]  /*56b0*/  PLOP3.LUT P0, PT, PT, PT, UP0, 0x80, 0x0 ;  /* 0x000000000000781c */ /* 0x000fe40003f0f008 */
[----:B------:R-:W-:Y:S02]  /*56c0*/  @P2 FSEL R19, R19, -INF , !P4 ;  /* 0xff80000013132808 */ /* 0x000fe40006000000 */
[----:B------:R-:W-:Y:S02]  /*56d0*/  PLOP3.LUT P4, PT, PT, PT, UP0, 0x80, 0x0 ;  /* 0x000000000000781c */ /* 0x000fe40003f8f008 */
[----:B------:R-:W-:Y:S02]  /*56e0*/  @P3 IADD3 R141, R149, 0x18, RZ ;  /* 0x00000018958d3810 */ /* 0x000fe40007ffe0ff */
[----:B------:R-:W-:Y:S02]  /*56f0*/  PLOP3.LUT P3, PT, PT, PT, UP0, 0x80, 0x0 ;  /* 0x000000000000781c */ /* 0x000fe40003f6f008 */
[----:B------:R-:W-:Y:S02]  /*5700*/  FSETP.NEU.FTZ.AND P5, PT, R251, -INF , PT ;  /* 0xff800000fb00780b */ /* 0x000fe40003fbd000 */
        /* <DEDUP_REMOVED lines=11> */
[C---:B------:R-:W-:Y:S01]  /*57c0*/  @P4 IADD3 R145, R149.reuse, 0x21, RZ ;  /* 0x0000002195914810 */ /* 0x040fe20007ffe0ff */
[----:B------:R-:W-:Y:S01]  /*57d0*/  MUFU.EX2 R213, R4 ;  /* 0x0000000400d57308 */ /* 0x000fe20000000800 */
[----:B------:R-:W-:Y:S02]  /*57e0*/  PLOP3.LUT P4, PT, PT, PT, UP0, 0x80, 0x0 ;  /* 0x000000000000781c */ /* 0x000fe40003f8f008 */
[----:B------:R-:W-:Y:S02]  /*57f0*/  @P3 FSEL R24, R24, -INF , !P1 ;  /* 0xff80000018183808 */ /* 0x000fe40004800000 */
[----:B------:R-:W-:Y:S02]  /*5800*/  PLOP3.LUT P3, PT, PT, PT, UP0, 0x80, 0x0 ;  /* 0x000000000000781c */ /* 0x000fe40003f6f008 */
[----:B------:R-:W-:Y:S02]  /*5810*/  @P2 IADD3 R0, R149, 0x20, RZ ;  /* 0x0000002095002810 */ /* 0x000fe40007ffe0ff */
[----:B------:R-:W-:Y:S01]  /*5820*/  PLOP3.LUT P2, PT, PT, PT, UP0, 0x80, 0x0 ;  /* 0x000000000000781c */ /* 0x000fe20003f4f008 */
[----:B------:R-:W-:Y:S01]  /*5830*/  MUFU.EX2 R211, R16 ;  /* 0x0000001000d37308 */ /* 0x000fe20000000800 */
[----:B------:R-:W-:Y:S02]  /*5840*/  @P5 FSEL R20, R20, -INF , !P1 ;  /* 0xff80000014145808 */ /* 0x000fe40004800000 */
[----:B------:R-:W-:Y:S02]  /*5850*/  PLOP3.LUT P5, PT, PT, PT, UP0, 0x80, 0x0 ;  /* 0x000000000000781c */ /* 0x000fe40003faf008 */
[----:B------:R-:W-:Y:S01]  /*5860*/  @P6 ISETP.GE.AND P6, PT, R140, UR5, PT ;  /* 0x000000058c006c0c */ /* 0x000fe2000bfc6270 */
[C---:B------:R-:W-:Y:S01]  /*5870*/  FMUL.FTZ R140, R247.reuse, 1.4426950216293334961 ;  /* 0x3fb8aa3bf78c7820 */ /* 0x040fe20000410000 */
[----:B------:R-:W-:Y:S01]  /*5880*/  @P0 FSEL R26, R26, -INF , !P1 ;  /* 0xff8000001a1a0808 */ /* 0x000fe20004800000 */
[----:B------:R-:W-:Y:S01]  /*5890*/  FFMA.FTZ R20, R20, c[0x0][0x23c], -R148 ;  /* 0x00008f0014147a23 */ /* 0x000fe20000010894 */
[----:B------:R-:W-:Y:S01]  /*58a0*/  FSETP.NEU.FTZ.AND P0, PT, R247, -INF , PT ;  /* 0xff800000f700780b */ /* 0x000fe20003f1d000 */
[----:B------:R1:W-:Y:S01]  /*58b0*/  MUFU.EX2 R216, R5 ;  /* 0x0000000500d87308 */ /* 0x0003e20000000800 */
[----:B------:R-:W-:Y:S02]  /*58c0*/  LOP3.LUT R151, R147, UR22, R158, 0x96, !PT ;  /* 0x0000001693977c12 */ /* 0x000fe4000f8e969e */
[----:B------:R-:W-:Y:S02]  /*58d0*/  LOP3.LUT R153, R191, UR22, R156, 0x96, !PT ;  /* 0x00000016bf997c12 */ /* 0x000fe4000f8e969c */
[----:B------:R-:W-:Y:S02]  /*58e0*/  LOP3.LUT R191, R165, UR20, R146, 0x96, !PT ;  /* 0x00000014a5bf7c12 */ /* 0x000fe4000f8e9692 */
[----:B------:R-:W-:Y:S02]  /*58f0*/  @P4 ISETP.GE.AND P4, PT, R144, UR5, PT ;  /* 0x0000000590004c0c */ /* 0x000fe4000bf86270 */
[----:B------:R-:W-:Y:S01]  /*5900*/  @P3 ISETP.GE.AND P3, PT, R145, UR5, PT ;  /* 0x0000000591003c0c */ /* 0x000fe2000bf66270 */
[----:B------:R-:W1:Y:S01]  /*5910*/  I2F R165, R185 ;  /* 0x000000b900a57306 */ /* 0x000e620000201400 */
[----:B------:R-:W-:Y:S01]  /*5920*/  FSEL R140, R140, RZ, P0 ;  /* 0x000000ff8c8c7208 */ /* 0x000fe20000000000 */
[----:B------:R-:W2:Y:S01]  /*5930*/  LDSM.16.M88.4 R144, [R172+0xd000] ;  /* 0x00d00000ac90783b */ /* 0x000ea20000000200 */
[----:B------:R-:W-:Y:S02]  /*5940*/  PLOP3.LUT P0, PT, PT, PT, UP0, 0x80, 0x0 ;  /* 0x000000000000781c */ /* 0x000fe40003f0f008 */
[----:B------:R-:W-:Y:S01]  /*5950*/  @P2 ISETP.GE.AND P2, PT, R141, UR5, PT ;  /* 0x000000058d002c0c */ /* 0x000fe2000bf46270 */
[C---:B------:R-:W-:Y:S01]  /*5960*/  FMUL.FTZ R141, R252.reuse, 1.4426950216293334961 ;  /* 0x3fb8aa3bfc8d7820 */ /* 0x040fe20000410000 */
[----:B------:R-:W-:Y:S01]  /*5970*/  FSETP.NEU.FTZ.AND P1, PT, R252, -INF , PT ;  /* 0xff800000fc00780b */ /* 0x000fe20003f3d000 */
[--C-:B------:R-:W-:Y:S01]  /*5980*/  FFMA.FTZ R8, R8, c[0x0][0x23c], -R140.reuse ;  /* 0x00008f0008087a23 */ /* 0x100fe2000001088c */
[----:B------:R-:W-:Y:S01]  /*5990*/  @P5 ISETP.GE.AND P5, PT, R0, UR5, PT ;  /* 0x0000000500005c0c */ /* 0x000fe2000bfa6270 */
[C---:B------:R-:W-:Y:S01]  /*59a0*/  FMUL.FTZ R0, R250.reuse, 1.4426950216293334961 ;  /* 0x3fb8aa3bfa007820 */ /* 0x040fe20000410000 */
[----:B------:R-:W-:Y:S01]  /*59b0*/  FSEL R141, R141, RZ, P1 ;  /* 0x000000ff8d8d7208 */ /* 0x000fe20000800000 */
[--C-:B------:R-:W-:Y:S01]  /*59c0*/  FFMA.FTZ R9, R9, c[0x0][0x23c], -R140.reuse ;  /* 0x00008f0009097a23 */ /* 0x100fe2000001088c */
[----:B------:R-:W-:Y:S01]  /*59d0*/  FSETP.NEU.FTZ.AND P1, PT, R250, -INF , PT ;  /* 0xff800000fa00780b */ /* 0x000fe20003f3d000 */
[----:B------:R-:W-:Y:S01]  /*59e0*/  FFMA.FTZ R12, R12, c[0x0][0x23c], -R140 ;  /* 0x00008f000c0c7a23 */ /* 0x000fe2000001088c */
[----:B------:R-:W-:Y:S01]  /*59f0*/  LOP3.LUT R155, R155, UR22, R158, 0x96, !PT ;  /* 0x000000169b9b7c12 */ /* 0x000fe2000f8e969e */
[--C-:B------:R-:W-:Y:S01]  /*5a00*/  FFMA.FTZ R7, R7, c[0x0][0x23c], -R141.reuse ;  /* 0x00008f0007077a23 */ /* 0x100fe2000001088d */
[----:B------:R-:W-:Y:S01]  /*5a10*/  FSEL R0, R0, RZ, P1 ;  /* 0x000000ff00007208 */ /* 0x000fe20000800000 */
[--C-:B------:R-:W-:Y:S01]  /*5a20*/  FFMA.FTZ R6, R6, c[0x0][0x23c], -R141.reuse ;  /* 0x00008f0006067a23 */ /* 0x100fe2000001088d */
[----:B------:R-:W-:Y:S01]  /*5a30*/  PLOP3.LUT P1, PT, PT, PT, UP0, 0x80, 0x0 ;  /* 0x000000000000781c */ /* 0x000fe20003f2f008 */
[----:B------:R-:W-:Y:S01]  /*5a40*/  FFMA.FTZ R13, R13, c[0x0][0x23c], -R140 ;  /* 0x00008f000d0d7a23 */ /* 0x000fe2000001088c */
[----:B------:R-:W-:Y:S01]  /*5a50*/  @P0 FSEL R21, R21, -INF , !P6 ;  /* 0xff80000015150808 */ /* 0x000fe20007000000 */
[----:B------:R-:W-:Y:S01]  /*5a60*/  FFMA.FTZ R14, R14, c[0x0][0x23c], -R0 ;  /* 0x00008f000e0e7a23 */ /* 0x000fe20000010800 */
[----:B------:R-:W-:Y:S01]  /*5a70*/  PLOP3.LUT P0, PT, PT, PT, UP0, 0x80, 0x0 ;  /* 0x000000000000781c */ /* 0x000fe20003f0f008 */
[----:B-1----:R-:W-:Y:S01]  /*5a80*/  IMAD.WIDE.U32 R4, R151, -0x326172a9, RZ ;  /* 0xcd9e8d5797047825 */ /* 0x002fe200078e00ff */
[----:B------:R-:W-:Y:S01]  /*5a90*/  LOP3.LUT R163, R163, UR22, R156, 0x96, !PT ;  /* 0x00000016a3a37c12 */ /* 0x000fe2000f8e969c */
[----:B------:R1:W-:Y:S01]  /*5aa0*/  MUFU.EX2 R220, R7 ;  /* 0x0000000700dc7308 */ /* 0x0003e20000000800 */
[----:B------:R-:W-:Y:S01]  /*5ab0*/  LOP3.LUT R162, R161, UR20, R162, 0x96, !PT ;  /* 0x00000014a1a27c12 */ /* 0x000fe2000f8e96a2 */
[--C-:B------:R-:W-:Y:S02]  /*5ac0*/  FFMA.FTZ R10, R10, c[0x0][0x23c], -R0.reuse ;  /* 0x00008f000a0a7a23 */ /* 0x100fe40000010800 */
[----:B------:R-:W-:Y:S02]  /*5ad0*/  IMAD.WIDE.U32 R142, R163, -0x326172a9, RZ ;  /* 0xcd9e8d57a38e7825 */ /* 0x000fe400078e00ff */
[----:B------:R-:W-:Y:S02]  /*5ae0*/  @P1 FSEL R23, R23, -INF , !P6 ;  /* 0xff80000017171808 */ /* 0x000fe40007000000 */
[----:B------:R-:W-:Y:S01]  /*5af0*/  PLOP3.LUT P1, PT, PT, PT, UP0, 0x80, 0x0 ;  /* 0x000000000000781c */ /* 0x000fe20003f2f008 */
[--C-:B------:R-:W-:Y:S01]  /*5b00*/  FFMA.FTZ R11, R11, c[0x0][0x23c], -R0.reuse ;  /* 0x00008f000b0b7a23 */ /* 0x100fe20000010800 */
[----:B------:R-:W-:Y:S01]  /*5b10*/  @P0 FSEL R25, R25, -INF , !P6 ;  /* 0xff80000019190808 */ /* 0x000fe20007000000 */
[--C-:B------:R-:W-:Y:S01]  /*5b20*/  FFMA.FTZ R18, R18, c[0x0][0x23c], -R141.reuse ;  /* 0x00008f0012127a23 */ /* 0x100fe2000001088d */
[----:B------:R-:W-:Y:S01]  /*5b30*/  PLOP3.LUT P0, PT, PT, PT, UP0, 0x80, 0x0 ;  /* 0x000000000000781c */ /* 0x000fe20003f0f008 */
[--C-:B------:R-:W-:Y:S01]  /*5b40*/  FFMA.FTZ R19, R19, c[0x0][0x23c], -R141.reuse ;  /* 0x00008f0013137a23 */ /* 0x100fe2000001088d */
[----:B------:R1:W-:Y:S01]  /*5b50*/  MUFU.EX2 R221, R6 ;  /* 0x0000000600dd7308 */ /* 0x0003e20000000800 */
[----:B------:R-:W-:Y:S01]  /*5b60*/  FFMA.FTZ R15, R15, c[0x0][0x23c], -R0 ;  /* 0x00008f000f0f7a23 */ /* 0x000fe20000010800 */
[-C--:B--2---:R-:W-:Y:S01]  /*5b70*/  HMMA.16816.F32 R36, R136, R144.reuse, R36 ;  /* 0x000000908824723c */ /* 0x084fe20000001824 */
[--C-:B------:R-:W-:Y:S02]  /*5b80*/  FFMA.FTZ R23, R23, c[0x0][0x23c], -R141.reuse ;  /* 0x00008f0017177a23 */ /* 0x100fe4000001088d */
[--C-:B------:R-:W-:Y:S02]  /*5b90*/  FFMA.FTZ R24, R24, c[0x0][0x23c], -R140.reuse ;  /* 0x00008f0018187a23 */ /* 0x100fe4000001088c */
[----:B------:R-:W-:Y:S01]  /*5ba0*/  @P1 FSEL R27, R27, -INF , !P6 ;  /* 0xff8000001b1b1808 */ /* 0x000fe20007000000 */
[----:B------:R-:W-:Y:S01]  /*5bb0*/  FFMA.FTZ R22, R22, c[0x0][0x23c], -R141 ;  /* 0x00008f0016167a23 */ /* 0x000fe2000001088d */
[----:B------:R-:W-:Y:S01]  /*5bc0*/  PLOP3.LUT P1, PT, PT, PT, UP0, 0x80, 0x0 ;  /* 0x000000000000781c */ /* 0x000fe20003f2f008 */
[C---:B------:R-:W-:Y:S01]  /*5bd0*/  HMMA.16816.F32 R40, R132.reuse, R144, R40 ;  /* 0x000000908428723c */ /* 0x040fe20000001828 */
[----:B------:R-:W-:Y:S01]  /*5be0*/  PLOP3.LUT P6, PT, PT, PT, UP0, 0x80, 0x0 ;  /* 0x000000000000781c */ /* 0x000fe20003fcf008 */
[----:B------:R-:W-:Y:S02]  /*5bf0*/  MUFU.EX2 R224, R14 ;  /* 0x0000000e00e07308 */ /* 0x000fe40000000800 */
[----:B------:R-:W-:Y:S01]  /*5c00*/  @P0 FSEL R28, R28, -INF , !P2 ;  /* 0xff8000001c1c0808 */ /* 0x000fe20005000000 */
[----:B------:R-:W-:Y:S01]  /*5c10*/  FFMA.FTZ R25, R25, c[0x0][0x23c], -R140 ;  /* 0x00008f0019197a23 */ /* 0x000fe2000001088c */
[----:B------:R-:W-:Y:S01]  /*5c20*/  PLOP3.LUT P0, PT, PT, PT, UP0, 0x80, 0x0 ;  /* 0x000000000000781c */ /* 0x000fe20003f0f008 */
[--C-:B------:R-:W-:Y:S01]  /*5c30*/  FFMA.FTZ R27, R27, c[0x0][0x23c], -R0.reuse ;  /* 0x00008f001b1b7a23 */ /* 0x100fe20000010800 */
[-C--:B------:R-:W-:Y:S01]  /*5c40*/  HMMA.16816.F32 R44, R132, R146.reuse, R44 ;  /* 0x00000092842c723c */ /* 0x080fe2000000182c */
[----:B------:R-:W-:Y:S03]  /*5c50*/  FFMA.FTZ R26, R26, c[0x0][0x23c], -R0 ;  /* 0x00008f001a1a7a23 */ /* 0x000fe60000010800 */
[----:B------:R-:W-:Y:S01]  /*5c60*/  @P1 FSEL R30, R30, -INF , !P2 ;  /* 0xff8000001e1e1808 */ /* 0x000fe20005000000 */
[----:B------:R-:W-:Y:S01]  /*5c70*/  FFMA.FTZ R28, R28, c[0x0][0x23c], -R140 ;  /* 0x00008f001c1c7a23 */ /* 0x000fe2000001088c */
[----:B------:R-:W-:Y:S01]  /*5c80*/  PLOP3.LUT P1, PT, PT, PT, UP0, 0x80, 0x0 ;  /* 0x000000000000781c */ /* 0x000fe20003f2f008 */
[----:B------:R-:W-:Y:S01]  /*5c90*/  IMAD.WIDE.U32 R158, R159, -0x2daee0ad, RZ ;  /* 0xd2511f539f9e7825 */ /* 0x000fe200078e00ff */
[----:B------:R-:W-:Y:S01]  /*5ca0*/  @P6 FSEL R32, R32, -INF , !P2 ;  /* 0xff80000020206808 */ /* 0x000fe20005000000 */
[C---:B------:R-:W-:Y:S01]  /*5cb0*/  HMMA.16816.F32 R48, R136.reuse, R146, R48 ;  /* 0x000000928830723c */ /* 0x040fe20000001830 */
[----:B------:R-:W-:Y:S01]  /*5cc0*/  PLOP3.LUT P6, PT, PT, PT, UP0, 0x80, 0x0 ;  /* 0x000000000000781c */ /* 0x000fe20003fcf008 */
[----:B------:R2:W-:Y:S01]  /*5cd0*/  MUFU.EX2 R222, R8 ;  /* 0x0000000800de7308 */ /* 0x0005e20000000800 */
[----:B------:R-:W-:Y:S01]  /*5ce0*/  @P0 FSEL R34, R34, -INF , !P2 ;  /* 0xff80000022220808 */ /* 0x000fe20005000000 */
[----:B------:R-:W-:Y:S01]  /*5cf0*/  FFMA.FTZ R37, R217, -UR4, R37 ;  /* 0x80000004d9257c23 */ /* 0x000fe20008010025 */
[----:B------:R-:W-:Y:S01]  /*5d00*/  PLOP3.LUT P2, PT, PT, PT, UP0, 0x80, 0x0 ;  /* 0x000000000000781c */ /* 0x000fe20003f4f008 */
[----:B------:R-:W-:Y:S01]  /*5d10*/  FFMA.FTZ R32, R32, c[0x0][0x23c], -R148 ;  /* 0x00008f0020207a23 */ /* 0x000fe20000010894 */
[----:B------:R-:W-:Y:S01]  /*5d20*/  PLOP3.LUT P0, PT, PT, PT, UP0, 0x80, 0x0 ;  /* 0x000000000000781c */ /* 0x000fe20003f0f008 */
[----:B------:R-:W-:Y:S01]  /*5d30*/  FFMA.FTZ R34, R34, c[0x0][0x23c], -R141 ;  /* 0x00008f0022227a23 */ /* 0x000fe2000001088d */
[----:B------:R-:W-:Y:S03]  /*5d40*/  LOP3.LUT R159, R159, UR20, R154, 0x96, !PT ;  /* 0x000000149f9f7c12 */ /* 0x000fe6000f8e969a */
[----:B------:R-:W-:Y:S01]  /*5d50*/  @P1 FSEL R29, R29, -INF , !P4 ;  /* 0xff8000001d1d1808 */ /* 0x000fe20006000000 */
[----:B------:R-:W-:Y:S01]  /*5d60*/  MUFU.EX2 R192, R34 ;  /* 0x0000002200c07308 */ /* 0x000fe20000000800 */
[----:B------:R-:W-:Y:S01]  /*5d70*/  @P6 FSEL R31, R31, -INF , !P4 ;  /* 0xff8000001f1f6808 */ /* 0x000fe20006000000 */
[----:B------:R-:W-:Y:S01]  /*5d80*/  FFMA.FTZ R44, R166, -UR4, R44 ;  /* 0x80000004a62c7c23 */ /* 0x000fe2000801002c */
[----:B------:R-:W-:Y:S01]  /*5d90*/  PLOP3.LUT P1, PT, PT, PT, UP0, 0x80, 0x0 ;  /* 0x000000000000781c */ /* 0x000fe20003f2f008 */
[----:B------:R-:W-:Y:S01]  /*5da0*/  IMAD.WIDE.U32 R144, R159, -0x326172a9, RZ ;  /* 0xcd9e8d579f907825 */ /* 0x000fe200078e00ff */
[----:B------:R-:W-:Y:S02]  /*5db0*/  @P2 FSEL R33, R33, -INF , !P4 ;  /* 0xff80000021212808 */ /* 0x000fe40006000000 */
[----:B------:R-:W-:Y:S01]  /*5dc0*/  PLOP3.LUT P2, PT, PT, PT, UP0, 0x80, 0x0 ;  /* 0x000000000000781c */ /* 0x000fe20003f4f008 */
[----:B------:R-:W-:Y:S01]  /*5dd0*/  FFMA.FTZ R29, R29, c[0x0][0x23c], -R140 ;  /* 0x00008f001d1d7a23 */ /* 0x000fe2000001088c */
[----:B------:R-:W-:Y:S01]  /*5de0*/  @P0 FSEL R35, R35, -INF , !P4 ;  /* 0xff80000023230808 */ /* 0x000fe20006000000 */
[----:B------:R-:W-:Y:S01]  /*5df0*/  FFMA.FTZ R33, R33, c[0x0][0x23c], -R148 ;  /* 0x00008f0021217a23 */ /* 0x000fe20000010894 */
[----:B------:R-:W-:Y:S01]  /*5e00*/  PLOP3.LUT P4, PT, PT, PT, UP0, 0x80, 0x0 ;  /* 0x000000000000781c */ /* 0x000fe20003f8f008 */
[----:B------:R-:W-:Y:S01]  /*5e10*/  FFMA.FTZ R51, R217, -UR4, R51 ;  /* 0x80000004d9337c23 */ /* 0x000fe20008010033 */
[----:B------:R-:W-:Y:S01]  /*5e20*/  PLOP3.LUT P6, PT, PT, PT, UP0, 0x80, 0x0 ;  /* 0x000000000000781c */ /* 0x000fe20003fcf008 */
[----:B------:R-:W-:Y:S01]  /*5e30*/  FFMA.FTZ R42, R207, -UR4, R42 ;  /* 0x80000004cf2a7c23 */ /* 0x000fe2000801002a */
[----:B------:R-:W-:Y:S01]  /*5e40*/  PLOP3.LUT P0, PT, PT, PT, UP0, 0x80, 0x0 ;  /* 0x000000000000781c */ /* 0x000fe20003f0f008 */
[----:B------:R-:W-:Y:S01]  /*5e50*/  FFMA.FTZ R40, R205, -UR4, R40 ;  /* 0x80000004cd287c23 */ /* 0x000fe20008010028 */
[----:B------:R-:W4:Y:S01]  /*5e60*/  LDL R217, [R1] ;  /* 0x0000000001d97983 */ /* 0x000f220000100800 */
[----:B------:R-:W-:Y:S01]  /*5e70*/  MUFU.EX2 R185, R33 ;  /* 0x0000002100b97308 */ /* 0x000fe20000000800 */
[--C-:B------:R-:W-:Y:S02]  /*5e80*/  FFMA.FTZ R35, R35, c[0x0][0x23c], -R141.reuse ;  /* 0x00008f0023237a23 */ /* 0x100fe4000001088d */
[----:B------:R-:W-:Y:S01]  /*5e90*/  @P2 FSEL R40, R40, -INF , !P5 ;  /* 0xff80000028282808 */ /* 0x000fe20006800000 */
[--C-:B------:R-:W-:Y:S01]  /*5ea0*/  FFMA.FTZ R30, R30, c[0x0][0x23c], -R0.reuse ;  /* 0x00008f001e1e7a23 */ /* 0x100fe20000010800 */
[----:B------:R-:W-:Y:S01]  /*5eb0*/  PLOP3.LUT P2, PT, PT, PT, UP0, 0x80, 0x0 ;  /* 0x000000000000781c */ /* 0x000fe20003f4f008 */
[----:B------:R-:W-:Y:S01]  /*5ec0*/  FFMA.FTZ R31, R31, c[0x0][0x23c], -R0 ;  /* 0x00008f001f1f7a23 */ /* 0x000fe20000010800 */
[----:B------:R-:W-:Y:S01]  /*5ed0*/  @P4 FSEL R42, R42, -INF , !P5 ;  /* 0xff8000002a2a4808 */ /* 0x000fe20006800000 */
[----:B------:R-:W-:Y:S01]  /*5ee0*/  FFMA.FTZ R40, R40, c[0x0][0x23c], -R140 ;  /* 0x00008f0028287a23 */ /* 0x000fe2000001088c */
[----:B------:R-:W-:Y:S01]  /*5ef0*/  PLOP3.LUT P4, PT, PT, PT, UP0, 0x80, 0x0 ;  /* 0x000000000000781c */ /* 0x000fe20003f8f008 */
[----:B------:R-:W-:Y:S01]  /*5f00*/  FFMA.FTZ R38, R199, -UR4, R38 ;  /* 0x80000004c7267c23 */ /* 0x000fe20008010026 */
[----:B------:R-:W-:Y:S01]  /*5f10*/  @P0 FSEL R37, R37, -INF , !P3 ;  /* 0xff80000025250808 */ /* 0x000fe20005800000 */
[----:B------:R-:W-:Y:S01]  /*5f20*/  FFMA.FTZ R36, R215, -UR4, R36 ;  /* 0x80000004d7247c23 */ /* 0x000fe20008010024 */
[----:B------:R-:W-:Y:S01]  /*5f30*/  PLOP3.LUT P0, PT, PT, PT, UP0, 0x80, 0x0 ;  /* 0x000000000000781c */ /* 0x000fe20003f0f008 */
[----:B------:R-:W-:Y:S01]  /*5f40*/  MUFU.EX2 R189, R32 ;  /* 0x0000002000bd7308 */ /* 0x000fe20000000800 */
[----:B------:R-:W-:Y:S01]  /*5f50*/  @P6 FSEL R38, R38, -INF , !P5 ;  /* 0xff80000026266808 */ /* 0x000fe20006800000 */
[----:B------:R-:W-:Y:S01]  /*5f60*/  FFMA.FTZ R37, R37, c[0x0][0x23c], -R148 ;  /* 0x00008f0025257a23 */ /* 0x000fe20000010894 */
[----:B------:R-:W-:Y:S01]  /*5f70*/  @P1 FSEL R36, R36, -INF , !P5 ;  /* 0xff80000024241808 */ /* 0x000fe20006800000 */
[----:B------:R-:W-:Y:S01]  /*5f80*/  FFMA.FTZ R42, R42, c[0x0][0x23c], -R0 ;  /* 0x00008f002a2a7a23 */ /* 0x000fe20000010800 */
[----:B------:R-:W-:Y:S01]  /*5f90*/  PLOP3.LUT P1, PT, PT, PT, UP0, 0x80, 0x0 ;  /* 0x000000000000781c */ /* 0x000fe20003f2f008 */
[----:B------:R-:W-:Y:S01]  /*5fa0*/  FFMA.FTZ R38, R38, c[0x0][0x23c], -R141 ;  /* 0x00008f0026267a23 */ /* 0x000fe2000001088d */
[----:B------:R-:W-:Y:S01]  /*5fb0*/  PLOP3.LUT P6, PT, PT, PT, UP0, 0x80, 0x0 ;  /* 0x000000000000781c */ /* 0x000fe20003fcf008 */
[----:B------:R-:W-:Y:S01]  /*5fc0*/  FFMA.FTZ R43, R206, -UR4, R43 ;  /* 0x80000004ce2b7c23 */ /* 0x000fe2000801002b */
[----:B-1----:R-:W-:Y:S01]  /*5fd0*/  @P4 IADD3 R7, R149, 0x28, RZ ;  /* 0x0000002895074810 */ /* 0x002fe20007ffe0ff */
[----:B------:R-:W-:Y:S01]  /*5fe0*/  FFMA.FTZ R36, R36, c[0x0][0x23c], -R148 ;  /* 0x00008f0024247a23 */ /* 0x000fe20000010894 */
[----:B------:R-:W-:Y:S01]  /*5ff0*/  PLOP3.LUT P4, PT, PT, PT, UP0, 0x80, 0x0 ;  /* 0x000000000000781c */ /* 0x000fe20003f8f008 */
[----:B------:R-:W-:Y:S01]  /*6000*/  MUFU.EX2 R207, R24 ;  /* 0x0000001800cf7308 */ /* 0x000fe20000000800 */
[----:B------:R-:W-:Y:S01]  /*6010*/  @P2 FSEL R43, R43, -INF , !P3 ;  /* 0xff8000002b2b2808 */ /* 0x000fe20005800000 */
[----:B------:R-:W-:Y:S01]  /*6020*/  IMAD.WIDE.U32 R156, R157, -0x2daee0ad, RZ ;  /* 0xd2511f539d9c7825 */ /* 0x000fe200078e00ff */
[----:B------:R-:W-:Y:S02]  /*6030*/  PLOP3.LUT P2, PT, PT, PT, UP0, 0x80, 0x0 ;  /* 0x000000000000781c */ /* 0x000fe40003f4f008 */
[----:B------:R-:W-:Y:S01]  /*6040*/  PLOP3.LUT P5, PT, PT, PT, UP0, 0x80, 0x0 ;  /* 0x000000000000781c */ /* 0x000fe20003faf008 */
[----:B------:R-:W-:Y:S01]  /*6050*/  FFMA.FTZ R39, R197, -UR4, R39 ;  /* 0x80000004c5277c23 */ /* 0x000fe20008010027 */
[----:B------:R-:W-:Y:S01]  /*6060*/  @P0 IADD3 R6, R149, 0x30, RZ ;  /* 0x0000003095060810 */ /* 0x000fe20007ffe0ff */
[----:B---3--:R-:W-:Y:S01]  /*6070*/  FFMA.FTZ R41, R209, -UR4, R41 ;  /* 0x80000004d1297c23 */ /* 0x008fe20008010029 */
[----:B------:R-:W-:Y:S01]  /*6080*/  LOP3.LUT R190, R157, UR20, R190, 0x96, !PT ;  /* 0x000000149dbe7c12 */ /* 0x000fe2000f8e96be */
[----:B------:R-:W-:Y:S01]  /*6090*/  FFMA.FTZ R43, R43, c[0x0][0x23c], -R0 ;  /* 0x00008f002b2b7a23 */ /* 0x000fe20000010800 */
[----:B------:R-:W-:Y:S01]  /*60a0*/  @P1 FSEL R39, R39, -INF , !P3 ;  /* 0xff80000027271808 */ /* 0x000fe20005800000 */
[----:B------:R1:W-:Y:S01]  /*60b0*/  MUFU.EX2 R225, R9 ;  /* 0x0000000900e17308 */ /* 0x0003e20000000800 */
[----:B------:R-:W-:Y:S01]  /*60c0*/  @P6 FSEL R41, R41, -INF , !P3 ;  /* 0xff80000029296808 */ /* 0x000fe20005800000 */
[----:B------:R-:W-:Y:S01]  /*60d0*/  IMAD.WIDE.U32 R154, R155, -0x326172a9, RZ ;  /* 0xcd9e8d579b9a7825 */ /* 0x000fe200078e00ff */
[----:B------:R-:W-:Y:S02]  /*60e0*/  PLOP3.LUT P3, PT, PT, PT, UP0, 0x80, 0x0 ;  /* 0x000000000000781c */ /* 0x000fe40003f6f008 */
[----:B------:R-:W-:Y:S01]  /*60f0*/  LOP3.LUT R157, R5, UR21, R152, 0x96, !PT ;  /* 0x00000015059d7c12 */ /* 0x000fe2000f8e9698 */
[----:B------:R-:W-:Y:S01]  /*6100*/  FFMA.FTZ R41, R41, c[0x0][0x23c], -R140 ;  /* 0x00008f0029297a23 */ /* 0x000fe2000001088c */
[----:B------:R-:W-:Y:S01]  /*6110*/  LOP3.LUT R155, R155, UR21, R152, 0x96, !PT ;  /* 0x000000159b9b7c12 */ /* 0x000fe2000f8e9698 */
[----:B------:R-:W-:Y:S01]  /*6120*/  FFMA.FTZ R39, R39, c[0x0][0x23c], -R141 ;  /* 0x00008f0027277a23 */ /* 0x000fe2000001088d */
[----:B------:R-:W-:Y:S01]  /*6130*/  @P2 ISETP.GE.AND P2, PT, R7, UR5, PT ;  /* 0x0000000507002c0c */ /* 0x000fe2000bf46270 */
[----:B------:R-:W-:Y:S01]  /*6140*/  MUFU.EX2 R219, R12 ;  /* 0x0000000c00db7308 */ /* 0x000fe20000000800 */
[----:B------:R-:W-:Y:S01]  /*6150*/  @P4 ISETP.GE.AND P4, PT, R6, UR5, PT ;  /* 0x0000000506004c0c */ /* 0x000fe2000bf86270 */
[----:B------:R-:W-:Y:S01]  /*6160*/  IMAD.WIDE.U32 R6, R191, -0x326172a9, RZ ;  /* 0xcd9e8d57bf067825 */ /* 0x000fe200078e00ff */
[----:B------:R-:W-:Y:S02]  /*6170*/  @P5 IADD3 R5, R149, 0x29, RZ ;  /* 0x0000002995055810 */ /* 0x000fe40007ffe0ff */
[----:B------:R-:W-:Y:S01]  /*6180*/  PLOP3.LUT P1, PT, PT, PT, UP0, 0x80, 0x0 ;  /* 0x000000000000781c */ /* 0x000fe20003f2f008 */
[----:B------:R-:W-:Y:S01]  /*6190*/  IMAD.WIDE.U32 R152, R153, -0x326172a9, RZ ;  /* 0xcd9e8d5799987825 */ /* 0x000fe200078e00ff */
[----:B------:R-:W-:Y:S02]  /*61a0*/  PLOP3.LUT P6, PT, PT, PT, UP0, 0x80, 0x0 ;  /* 0x000000000000781c */ /* 0x000fe40003fcf008 */
[----:B------:R-:W-:Y:S01]  /*61b0*/  PLOP3.LUT P0, PT, PT, PT, UP0, 0x80, 0x0 ;  /* 0x000000000000781c */ /* 0x000fe20003f0f008 */
[----:B------:R3:W-:Y:S01]  /*61c0*/  MUFU.EX2 R218, R13 ;  /* 0x0000000d00da7308 */ /* 0x0007e20000000800 */
[----:B------:R-:W-:Y:S01]  /*61d0*/  LOP3.LUT R151, R153, UR21, R150, 0x96, !PT ;  /* 0x0000001599977c12 */ /* 0x000fe2000f8e9696 */
[----:B------:R-:W-:Y:S01]  /*61e0*/  FFMA.FTZ R48, R167, -UR4, R48 ;  /* 0x80000004a7307c23 */ /* 0x000fe20008010030 */
[----:B------:R-:W-:Y:S01]  /*61f0*/  LOP3.LUT R153, R143, UR21, R150, 0x96, !PT ;  /* 0x000000158f997c12 */ /* 0x000fe2000f8e9696 */
[----:B------:R-:W-:Y:S01]  /*6200*/  FFMA.FTZ R50, R215, -UR4, R50 ;  /* 0x80000004d7327c23 */ /* 0x000fe20008010032 */
[----:B------:R-:W-:Y:S01]  /*6210*/  @P3 ISETP.GE.AND P3, PT, R5, UR5, PT ;  /* 0x0000000505003c0c */ /* 0x000fe2000bf66270 */
[----:B------:R-:W-:Y:S01]  /*6220*/  FFMA.FTZ R45, R181, -UR4, R45 ;  /* 0x80000004b52d7c23 */ /* 0x000fe2000801002d */
[----:B------:R-:W-:Y:S01]  /*6230*/  LOP3.LUT R143, R7, UR19, R4, 0x96, !PT ;  /* 0x00000013078f7c12 */ /* 0x000fe2000f8e9604 */
[----:B------:R-:W-:Y:S01]  /*6240*/  IMAD.WIDE.U32 R4, R190, -0x326172a9, RZ ;  /* 0xcd9e8d57be047825 */ /* 0x000fe200078e00ff */
[C---:B--2---:R-:W-:Y:S01]  /*6250*/  @P1 IADD3 R8, R149.reuse, 0x31, RZ ;  /* 0x0000003195081810 */ /* 0x044fe20007ffe0ff */
[----:B------:R2:W-:Y:S01]  /*6260*/  MUFU.EX2 R210, R17 ;  /* 0x0000001100d27308 */ /* 0x0005e20000000800 */
[----:B-1----:R-:W-:Y:S01]  /*6270*/  @P6 IADD3 R9, R149, 0x38, RZ ;  /* 0x0000003895096810 */ /* 0x002fe20007ffe0ff */
[----:B------:R-:W-:Y:S01]  /*6280*/  FFMA.FTZ R49, R182, -UR4, R49 ;  /* 0x80000004b6317c23 */ /* 0x000fe20008010031 */
[----:B------:R-:W-:Y:S01]  /*6290*/  LOP3.LUT R14, R5, UR19, R152, 0x96, !PT ;  /* 0x00000013050e7c12 */ /* 0x000fe2000f8e9698 */
[----:B------:R-:W-:Y:S01]  /*62a0*/  FFMA.FTZ R5, R21, c[0x0][0x23c], -R148 ;  /* 0x00008f0015057a23 */ /* 0x000fe20000010894 */
[----:B------:R-:W-:Y:S01]  /*62b0*/  @P0 IADD3 R149, R149, 0x39, RZ ;  /* 0x0000003995950810 */ /* 0x000fe20007ffe0ff */
[----:B------:R-:W-:Y:S01]  /*62c0*/  FFMA.FTZ R46, R205, -UR4, R46 ;  /* 0x80000004cd2e7c23 */ /* 0x000fe2000801002e */
[----:B------:R-:W-:Y:S01]  /*62d0*/  PLOP3.LUT P0, PT, PT, PT, UP0, 0x80, 0x0 ;  /* 0x000000000000781c */ /* 0x000fe20003f0f008 */
[----:B------:R-:W-:Y:S01]  /*62e0*/  FFMA.FTZ R47, R209, -UR4, R47 ;  /* 0x80000004d12f7c23 */ /* 0x000fe2000801002f */
[----:B------:R-:W-:Y:S01]  /*62f0*/  PLOP3.LUT P5, PT, PT, PT, UP0, 0x80, 0x0 ;  /* 0x000000000000781c */ /* 0x000fe20003faf008 */
[----:B------:R1:W-:Y:S01]  /*6300*/  MUFU.EX2 R227, R10 ;  /* 0x0000000a00e37308 */ /* 0x0003e20000000800 */
[----:B------:R-:W-:Y:S02]  /*6310*/  PLOP3.LUT P1, PT, PT, PT, UP0, 0x80, 0x0 ;  /* 0x000000000000781c */ /* 0x000fe40003f2f008 */
[----:B------:R-:W-:Y:S01]  /*6320*/  LOP3.LUT R154, R145, UR19, R154, 0x96, !PT ;  /* 0x00000013919a7c12 */ /* 0x000fe2000f8e969a */
[----:B---3--:R-:W-:Y:S01]  /*6330*/  IMAD.WIDE.U32 R12, R157, -0x2daee0ad, RZ ;  /* 0xd2511f539d0c7825 */ /* 0x008fe200078e00ff */
[----:B------:R-:W-:Y:S03]  /*6340*/  PLOP3.LUT P6, PT, PT, PT, UP0, 0x80, 0x0 ;  /* 0x000000000000781c */ /* 0x000fe60003fcf008 */
[----:B------:R-:W-:Y:S02]  /*6350*/  IMAD.WIDE.U32 R146, R154, -0x2daee0ad, RZ ;  /* 0xd2511f539a927825 */ /* 0x000fe400078e00ff */
[----:B------:R-:W-:Y:S01]  /*6360*/  @P0 FSEL R44, R44, -INF , !P2 ;  /* 0xff8000002c2c0808 */ /* 0x000fe20005000000 */
[----:B------:R3:W-:Y:S01]  /*6370*/  MUFU.EX2 R226, R11 ;  /* 0x0000000b00e27308 */ /* 0x0007e20000000800 */
[----:B------:R-:W-:Y:S02]  /*6380*/  PLOP3.LUT P0, PT, PT, PT, UP0, 0x80, 0x0 ;  /* 0x000000000000781c */ /* 0x000fe40003f0f008 */
[----:B------:R-:W-:Y:S01]  /*6390*/  @P5 ISETP.GE.AND P5, PT, R8, UR5, PT ;  /* 0x0000000508005c0c */ /* 0x000fe2000bfa6270 */
[----:B--2---:R-:W-:Y:S01]  /*63a0*/  IMAD.WIDE.U32 R16, R151, -0x2daee0ad, RZ ;  /* 0xd2511f5397107825 */ /* 0x004fe200078e00ff */
[----:B------:R-:W-:Y:S02]  /*63b0*/  @P1 ISETP.GE.AND P1, PT, R9, UR5, PT ;  /* 0x0000000509001c0c */ /* 0x000fe4000bf26270 */
[----:B------:R-:W-:Y:S01]  /*63c0*/  @P6 ISETP.GE.AND P6, PT, R149, UR5, PT ;  /* 0x0000000595006c0c */ /* 0x000fe2000bfc6270 */
[----:B------:R-:W-:Y:S01]  /*63d0*/  IMAD.WIDE.U32 R150, R162, -0x326172a9, RZ ;  /* 0xcd9e8d57a2967825 */ /* 0x000fe200078e00ff */
[----:B------:R-:W-:Y:S01]  /*63e0*/  LOP3.LUT R156, R17, UR18, R156, 0x96, !PT ;  /* 0x00000012119c7c12 */ /* 0x000fe2000f8e969c */
[----:B------:R-:W-:Y:S02]  /*63f0*/  MUFU.EX2 R214, R18 ;  /* 0x0000001200d67308 */ /* 0x000fe40000000800 */
[----:B------:R-:W-:Y:S01]  /*6400*/  IMAD.WIDE.U32 R8, R153, -0x2daee0ad, RZ ;  /* 0xd2511f5399087825 */ /* 0x000fe200078e00ff */
[----:B-1----:R-:W-:Y:S02]  /*6410*/  LOP3.LUT R10, R13, UR18, R164, 0x96, !PT ;  /* 0x000000120d0a7c12 */ /* 0x002fe4000f8e96a4 */
[----:B------:R-:W-:Y:S01]  /*6420*/  LOP3.LUT R152, R151, UR19, R142, 0x96, !PT ;  /* 0x0000001397987c12 */ /* 0x000fe2000f8e968e */
[----:B------:R-:W-:Y:S01]  /*6430*/  IMAD.WIDE.U32 R142, R143, -0x2daee0ad, RZ ;  /* 0xd2511f538f8e7825 */ /* 0x000fe200078e00ff */
[----:B------:R-:W-:Y:S02]  /*6440*/  @P0 FSEL R46, R46, -INF , !P2 ;  /* 0xff8000002e2e0808 */ /* 0x000fe40005000000 */
[----:B------:R-:W-:Y:S01]  /*6450*/  PLOP3.LUT P0, PT, PT, PT, UP0, 0x80, 0x0 ;  /* 0x000000000000781c */ /* 0x000fe20003f0f008 */
[----:B------:R1:W2:Y:S01]  /*6460*/  MUFU.EX2 R212, R19 ;  /* 0x0000001300d47308 */ /* 0x0002a20000000800 */
[----:B------:R-:W-:Y:S04]  /*6470*/  IMAD.WIDE.U32 R152, R152, -0x2daee0ad, RZ ;  /* 0xd2511f5398987825 */ /* 0x000fe800078e00ff */
[----:B---3--:R-:W-:Y:S01]  /*6480*/  IMAD.WIDE.U32 R10, R10, -0x326172a9, RZ ;  /* 0xcd9e8d570a0a7825 */ /* 0x008fe200078e00ff */
[----:B------:R-:W-:Y:S03]  /*6490*/  LOP3.LUT R145, R153, UR16, R8, 0x96, !PT ;  /* 0x0000001099917c12 */ /* 0x000fe6000f8e9608 */
[----:B------:R-:W-:Y:S01]  /*64a0*/  FFMA.FTZ R46, R46, c[0x0][0x23c], -R0 ;  /* 0x00008f002e2e7a23 */ /* 0x000fe20000010800 */
[----:B------:R-:W-:Y:S01]  /*64b0*/  LOP3.LUT R11, R11, UR17, R6, 0x96, !PT ;  /* 0x000000110b0b7c12 */ /* 0x000fe2000f8e9606 */
[----:B------:R3:W-:Y:S01]  /*64c0*/  MUFU.EX2 R202, R20 ;  /* 0x0000001400ca7308 */ /* 0x0007e20000000800 */
[----:B------:R-:W-:Y:S01]  /*64d0*/  @P0 FSEL R48, R48, -INF , !P2 ;  /* 0xff80000030300808 */ /* 0x000fe20005000000 */
[----:B------:R-:W-:Y:S01]  /*64e0*/  FFMA.FTZ R44, R44, c[0x0][0x23c], -R140 ;  /* 0x00008f002c2c7a23 */ /* 0x000fe2000001088c */
[----:B------:R-:W-:Y:S03]  /*64f0*/  PLOP3.LUT P0, PT, PT, PT, UP0, 0x80, 0x0 ;  /* 0x000000000000781c */ /* 0x000fe60003f0f008 */
[----:B------:R-:W-:Y:S04]  /*6500*/  FFMA.FTZ R48, R48, c[0x0][0x23c], -R148 ;  /* 0x00008f0030307a23 */ /* 0x000fe80000010894 */
[----:B------:R2:W-:Y:S01]  /*6510*/  MUFU.EX2 R201, R5 ;  /* 0x0000000500c97308 */ /* 0x0005e20000000800 */
[----:B-1----:R-:W-:Y:S05]  /*6520*/  IMAD.WIDE.U32 R18, R155, -0x2daee0ad, RZ ;  /* 0xd2511f539b127825 */ /* 0x002fea00078e00ff */
[----:B------:R-:W-:Y:S02]  /*6530*/  @P0 FSEL R50, R50, -INF , !P2 ;  /* 0xff80000032320808 */ /* 0x000fe40005000000 */
[----:B------:R-:W-:Y:S02]  /*6540*/  LOP3.LUT R17, R19, UR18, R158, 0x96, !PT ;  /* 0x0000001213117c12 */ /* 0x000fe4000f8e969e */
[----:B------:R-:W-:Y:S01]  /*6550*/  LOP3.LUT R19, R9, UR18, R160, 0x96, !PT ;  /* 0x0000001209137c12 */ /* 0x000fe2000f8e96a0 */
[----:B------:R-:W-:Y:S01]  /*6560*/  MUFU.EX2 R190, R35 ;  /* 0x0000002300be7308 */ /* 0x000fe20000000800 */
[----:B------:R-:W-:Y:S01]  /*6570*/  LOP3.LUT R9, R143, UR16, R12, 0x96, !PT ;  /* 0x000000108f097c12 */ /* 0x000fe2000f8e960c */
[--C-:B------:R-:W-:Y:S01]  /*6580*/  FFMA.FTZ R50, R50, c[0x0][0x23c], -R141.reuse ;  /* 0x00008f0032327a23 */ /* 0x100fe2000001088d */
[----:B------:R-:W-:Y:S01]  /*6590*/  PLOP3.LUT P0, PT, PT, PT, UP0, 0x80, 0x0 ;  /* 0x000000000000781c */ /* 0x000fe20003f0f008 */
[----:B---3--:R-:W-:Y:S01]  /*65a0*/  IMAD.WIDE.U32 R20, R156, -0x326172a9, RZ ;  /* 0xcd9e8d579c147825 */ /* 0x008fe200078e00ff */
[----:B------:R-:W-:Y:S03]  /*65b0*/  PLOP3.LUT P2, PT, PT, PT, UP0, 0x80, 0x0 ;  /* 0x000000000000781c */ /* 0x000fe60003f4f008 */
[----:B------:R-:W-:Y:S01]  /*65c0*/  IMAD.WIDE.U32 R8, R9, -0x326172a9, RZ ;  /* 0xcd9e8d5709087825 */ /* 0x000fe200078e00ff */
[----:B------:R-:W-:Y:S01]  /*65d0*/  LOP3.LUT R12, R21, UR17, R4, 0x96, !PT ;  /* 0x00000011150c7c12 */ /* 0x000fe2000f8e9604 */
[----:B------:R-:W-:Y:S01]  /*65e0*/  MUFU.EX2 R161, R48 ;  /* 0x0000003000a17308 */ /* 0x000fe20000000800 */
[----:B------:R-:W-:Y:S01]  /*65f0*/  LOP3.LUT R21, R147, UR16, R18, 0x96, !PT ;  /* 0x0000001093157c12 */ /* 0x000fe2000f8e9612 */
[----:B------:R-:W-:Y:S01]  /*6600*/  IMAD.WIDE.U32 R18, R19, -0x326172a9, RZ ;  /* 0xcd9e8d5713127825 */ /* 0x000fe200078e00ff */
[----:B------:R-:W-:Y:S01]  /*6610*/  LOP3.LUT R13, R9, UR15, R10, 0x96, !PT ;  /* 0x0000000f090d7c12 */ /* 0x000fe2000f8e960a */
[----:B--2---:R-:W1:Y:S01]  /*6620*/  LDSM.16.M88.4 R4, [R172+0xd800] ;  /* 0x00d80000ac04783b */ /* 0x004e620000000200 */
[----:B------:R-:W-:Y:S01]  /*6630*/  LOP3.LUT R143, R8, 0xffff, RZ, 0xc0, !PT ;  /* 0x0000ffff088f7812 */ /* 0x000fe200078ec0ff */
[----:B------:R-:W-:Y:S01]  /*6640*/  IMAD.WIDE.U32 R10, R11, -0x2daee0ad, RZ ;  /* 0xd2511f530b0a7825 */ /* 0x000fe200078e00ff */
[----:B------:R-:W-:Y:S02]  /*6650*/  @P0 FSEL R45, R45, -INF , !P3 ;  /* 0xff8000002d2d0808 */ /* 0x000fe40005800000 */
[----:B------:R-:W-:Y:S01]  /*6660*/  PLOP3.LUT P0, PT, PT, PT, UP0, 0x80, 0x0 ;  /* 0x000000000000781c */ /* 0x000fe20003f0f008 */
[----:B------:R2:W-:Y:S01]  /*6670*/  MUFU.EX2 R205, R25 ;  /* 0x0000001900cd7308 */ /* 0x0005e20000000800 */
[----:B------:R-:W-:Y:S01]  /*6680*/  @P2 FSEL R47, R47, -INF , !P3 ;  /* 0xff8000002f2f2808 */ /* 0x000fe20005800000 */
[----:B------:R-:W-:Y:S01]  /*6690*/  FFMA.FTZ R45, R45, c[0x0][0x23c], -R140 ;  /* 0x00008f002d2d7a23 */ /* 0x000fe2000001088c */
[----:B------:R-:W-:Y:S02]  /*66a0*/  PLOP3.LUT P2, PT, PT, PT, UP0, 0x80, 0x0 ;  /* 0x000000000000781c */ /* 0x000fe40003f4f008 */
[----:B------:R-:W-:Y:S01]  /*66b0*/  LOP3.LUT R153, R19, UR17, R150, 0x96, !PT ;  /* 0x0000001113997c12 */ /* 0x000fe2000f8e9696 */
[----:B------:R-:W-:Y:S01]  /*66c0*/  FFMA.FTZ R47, R47, c[0x0][0x23c], -R0 ;  /* 0x00008f002f2f7a23 */ /* 0x000fe20000010800 */
[----:B------:R-:W-:Y:S02]  /*66d0*/  SHF.R.U32.HI R19, RZ, 0x18, R8 ;  /* 0x00000018ff137819 */ /* 0x000fe40000011608 */
[----:B------:R-:W-:Y:S01]  /*66e0*/  LOP3.LUT R147, R10, 0xffff, RZ, 0xc0, !PT ;  /* 0x0000ffff0a937812 */ /* 0x000fe200078ec0ff */
[----:B------:R3:W1:Y:S01]  /*66f0*/  MUFU.EX2 R223, R15 ;  /* 0x0000000f00df7308 */ /* 0x0006620000000800 */
[----:B------:R-:W-:Y:S02]  /*6700*/  SHF.R.U32.HI R150, RZ, 0x10, R10 ;  /* 0x00000010ff967819 */ /* 0x000fe4000001160a */
[----:B------:R-:W-:Y:S02]  /*6710*/  @P0 FSEL R49, R49, -INF , !P3 ;  /* 0xff80000031310808 */ /* 0x000fe40005800000 */
[----:B------:R-:W-:Y:S02]  /*6720*/  PLOP3.LUT P0, PT, PT, PT, UP0, 0x80, 0x0 ;  /* 0x000000000000781c */ /* 0x000fe40003f0f008 */
[----:B------:R-:W-:Y:S01]  /*6730*/  @P2 FSEL R51, R51, -INF , !P3 ;  /* 0xff80000033332808 */ /* 0x000fe20005800000 */
[----:B------:R-:W-:Y:S01]  /*6740*/  FFMA.FTZ R49, R49, c[0x0][0x23c], -R148 ;  /* 0x00008f0031317a23 */ /* 0x000fe20000010894 */
[----:B------:R-:W-:Y:S01]  /*6750*/  PLOP3.LUT P2, PT, PT, PT, UP0, 0x80, 0x0 ;  /* 0x000000000000781c */ /* 0x000fe20003f4f008 */
[----:B------:R-:W-:Y:S01]  /*6760*/  MUFU.EX2 R209, R27 ;  /* 0x0000001b00d17308 */ /* 0x000fe20000000800 */
[----:B------:R-:W-:Y:S01]  /*6770*/  PLOP3.LUT P3, PT, PT, PT, UP0, 0x80, 0x0 ;  /* 0x000000000000781c */ /* 0x000fe20003f6f008 */
[--C-:B------:R-:W-:Y:S01]  /*6780*/  FFMA.FTZ R51, R51, c[0x0][0x23c], -R141.reuse ;  /* 0x00008f0033337a23 */ /* 0x100fe2000001088d */
[----:B--2---:R-:W-:Y:S07]  /*6790*/  SHF.R.U32.HI R25, RZ, 0x18, R10 ;  /* 0x00000018ff197819 */ /* 0x004fee000001160a */
[----:B------:R2:W2:Y:S01]  /*67a0*/  MUFU.EX2 R200, R23 ;  /* 0x0000001700c87308 */ /* 0x0004a20000000800 */
[-C--:B-1----:R-:W-:Y:S01]  /*67b0*/  HMMA.16816.F32 R52, R136, R4.reuse, R52 ;  /* 0x000000048834723c */ /* 0x082fe20000001834 */
[----:B---3--:R-:W-:Y:S05]  /*67c0*/  IMAD.WIDE.U32 R14, R14, -0x2daee0ad, RZ ;  /* 0xd2511f530e0e7825 */ /* 0x008fea00078e00ff */
[----:B------:R-:W-:Y:S03]  /*67d0*/  LOP3.LUT R15, R15, UR16, R16, 0x96, !PT ;  /* 0x000000100f0f7c12 */ /* 0x000fe6000f8e9610 */
[----:B------:R1:W3:Y:S01]  /*67e0*/  MUFU.EX2 R203, R22 ;  /* 0x0000001600cb7308 */ /* 0x0002e20000000800 */
[C---:B------:R-:W-:Y:S02]  /*67f0*/  HMMA.16816.F32 R56, R132.reuse, R4, R56 ;  /* 0x000000048438723c */ /* 0x040fe40000001838 */
[----:B------:R-:W-:Y:S05]  /*6800*/  IMAD.WIDE.U32 R16, R17, -0x326172a9, RZ ;  /* 0xcd9e8d5711107825 */ /* 0x000fea00078e00ff */
[----:B------:R-:W-:Y:S01]  /*6810*/  LOP3.LUT R151, R17, UR17, R144, 0x96, !PT ;  /* 0x0000001111977c12 */ /* 0x000fe2000f8e9690 */
[----:B------:R-:W-:Y:S01]  /*6820*/  IMAD.WIDE.U32 R4, R15, -0x326172a9, RZ ;  /* 0xcd9e8d570f047825 */ /* 0x000fe200078e00ff */
[----:B------:R-:W-:Y:S01]  /*6830*/  LOP3.LUT R17, R8, 0xff, RZ, 0xc0, !PT ;  /* 0x000000ff08117812 */ /* 0x000fe200078ec0ff */
[-C--:B------:R-:W-:Y:S01]  /*6840*/  HMMA.16816.F32 R60, R132, R6.reuse, R60 ;  /* 0x00000006843c723c */ /* 0x080fe2000000183c */
[----:B------:R1:W-:Y:S01]  /*6850*/  MUFU.EX2 R215, R26 ;  /* 0x0000001a00d77308 */ /* 0x0003e20000000800 */
[----:B------:R-:W-:Y:S01]  /*6860*/  SHF.R.U32.HI R144, RZ, 0x10, R8 ;  /* 0x00000010ff907819 */ /* 0x000fe20000011608 */
[----:B------:R-:W-:Y:S01]  /*6870*/  IMAD.WIDE.U32 R8, R12, -0x2daee0ad, RZ ;  /* 0xd2511f530c087825 */ /* 0x000fe200078e00ff */
[----:B------:R-:W-:Y:S02]  /*6880*/  LOP3.LUT R12, R11, UR14, R142, 0x96, !PT ;  /* 0x0000000e0b0c7c12 */ /* 0x000fe4000f8e968e */
[----:B------:R-:W-:Y:S01]  /*6890*/  SHF.R.U32.HI R15, RZ, 0x10, R4 ;  /* 0x00000010ff0f7819 */ /* 0x000fe20000011604 */
[----:B------:R-:W-:Y:S01]  /*68a0*/  FFMA.FTZ R52, R183, -UR4, R52 ;  /* 0x80000004b7347c23 */ /* 0x000fe20008010034 */
[----:B------:R-:W-:Y:S01]  /*68b0*/  SHF.R.U32.HI R24, RZ, 0x18, R8 ;  /* 0x00000018ff187819 */ /* 0x000fe20000011608 */
[----:B------:R-:W-:Y:S02]  /*68c0*/  HMMA.16816.F32 R64, R136, R6, R64 ;  /* 0x000000068840723c */ /* 0x000fe40000001840 */
[----:B------:R-:W-:Y:S01]  /*68d0*/  MUFU.EX2 R159, R49 ;  /* 0x00000031009f7308 */ /* 0x000fe20000000800 */
[----:B------:R-:W-:Y:S01]  /*68e0*/  LOP3.LUT R14, R9, UR14, R14, 0x96, !PT ;  /* 0x0000000e090e7c12 */ /* 0x000fe2000f8e960e */
[----:B------:R-:W-:Y:S01]  /*68f0*/  FFMA.FTZ R54, R167, -UR4, R54 ;  /* 0x80000004a7367c23 */ /* 0x000fe20008010036 */
[----:B------:R-:W-:Y:S01]  /*6900*/  @P0 FSEL R52, R52, -INF , !P4 ;  /* 0xff80000034340808 */ /* 0x000fe20006000000 */
[----:B------:R-:W-:Y:S01]  /*6910*/  FFMA.FTZ R58, R166, -UR4, R58 ;  /* 0x80000004a63a7c23 */ /* 0x000fe2000801003a */
[----:B------:R-:W-:Y:S01]  /*6920*/  PLOP3.LUT P0, PT, PT, PT, UP0, 0x80, 0x0 ;  /* 0x000000000000781c */ /* 0x000fe20003f0f008 */
[----:B------:R-:W-:Y:S01]  /*6930*/  FFMA.FTZ R56, R184, -UR4, R56 ;  /* 0x80000004b8387c23 */ /* 0x000fe20008010038 */
[----:B------:R-:W-:Y:S03]  /*6940*/  @P2 FSEL R54, R54, -INF , !P4 ;  /* 0xff80000036362808 */ /* 0x000fe60006000000 */
[----:B------:R-:W-:Y:S01]  /*6950*/  FFMA.FTZ R52, R52, c[0x0][0x23c], -R148 ;  /* 0x00008f0034347a23 */ /* 0x000fe20000010894 */
[----:B------:R-:W-:Y:S01]  /*6960*/  PLOP3.LUT P2, PT, PT, PT, UP0, 0x80, 0x0 ;  /* 0x000000000000781c */ /* 0x000fe20003f4f008 */
[----:B------:R-:W-:Y:S01]  /*6970*/  MUFU.EX2 R166, R50 ;  /* 0x0000003200a67308 */ /* 0x000fe20000000800 */
[----:B------:R-:W-:Y:S01]  /*6980*/  @P3 FSEL R56, R56, -INF , !P4 ;  /* 0xff80000038383808 */ /* 0x000fe20006000000 */
[----:B------:R-:W-:Y:S01]  /*6990*/  FFMA.FTZ R54, R54, c[0x0][0x23c], -R141 ;  /* 0x00008f0036367a23 */ /* 0x000fe2000001088d */
[----:B------:R-:W-:Y:S01]  /*69a0*/  PLOP3.LUT P3, PT, PT, PT, UP0, 0x80, 0x0 ;  /* 0x000000000000781c */ /* 0x000fe20003f6f008 */
[----:B------:R-:W-:Y:S01]  /*69b0*/  FFMA.FTZ R63, R186, -UR4, R63 ;  /* 0x80000004ba3f7c23 */ /* 0x000fe2000801003f */
[----:B--2---:R-:W-:Y:S01]  /*69c0*/  LOP3.LUT R23, R8, 0xff, RZ, 0xc0, !PT ;  /* 0x000000ff08177812 */ /* 0x004fe200078ec0ff */
[----:B------:R-:W-:Y:S01]  /*69d0*/  FFMA.FTZ R61, R228, -UR4, R61 ;  /* 0x80000004e43d7c23 */ /* 0x000fe2000801003d */
[----:B------:R-:W-:Y:S01]  /*69e0*/  LOP3.LUT R142, R8, 0xffff, RZ, 0xc0, !PT ;  /* 0x0000ffff088e7812 */ /* 0x000fe200078ec0ff */
[----:B------:R-:W-:Y:S01]  /*69f0*/  FFMA.FTZ R56, R56, c[0x0][0x23c], -R140 ;  /* 0x00008f0038387a23 */ /* 0x000fe2000001088c */
[----:B------:R-:W-:Y:S01]  /*6a00*/  @P0 FSEL R58, R58, -INF , !P4 ;  /* 0xff8000003a3a0808 */ /* 0x000fe20006000000 */
[----:B------:R-:W-:Y:S01]  /*6a10*/  MUFU.EX2 R164, R51 ;  /* 0x0000003300a47308 */ /* 0x000fe20000000800 */
[----:B------:R-:W-:Y:S01]  /*6a20*/  PLOP3.LUT P4, PT, PT, PT, UP0, 0x80, 0x0 ;  /* 0x000000000000781c */ /* 0x000fe20003f8f008 */
[----:B------:R-:W-:Y:S01]  /*6a30*/  FFMA.FTZ R53, R165, -UR4, R53 ;  /* 0x80000004a5357c23 */ /* 0x000fe20008010035 */
[----:B------:R-:W-:Y:S01]  /*6a40*/  PLOP3.LUT P0, PT, PT, PT, UP0, 0x80, 0x0 ;  /* 0x000000000000781c */ /* 0x000fe20003f0f008 */
[----:B------:R-:W-:Y:S01]  /*6a50*/  FFMA.FTZ R59, R181, -UR4, R59 ;  /* 0x80000004b53b7c23 */ /* 0x000fe2000801003b */
[----:B------:R-:W-:Y:S01]  /*6a60*/  SHF.R.U32.HI R149, RZ, 0x10, R8 ;  /* 0x00000010ff957819 */ /* 0x000fe20000011608 */
[----:B------:R-:W-:Y:S01]  /*6a70*/  FFMA.FTZ R55, R182, -UR4, R55 ;  /* 0x80000004b6377c23 */ /* 0x000fe20008010037 */
[----:B------:R-:W-:Y:S01]  /*6a80*/  @P2 FSEL R53, R53, -INF , !P5 ;  /* 0xff80000035352808 */ /* 0x000fe20006800000 */
[----:B------:R-:W-:Y:S01]  /*6a90*/  FFMA.FTZ R57, R186, -UR4, R57 ;  /* 0x80000004ba397c23 */ /* 0x000fe20008010039 */
[----:B------:R-:W-:Y:S01]  /*6aa0*/  PLOP3.LUT P2, PT, PT, PT, UP0, 0x80, 0x0 ;  /* 0x000000000000781c */ /* 0x000fe20003f4f008 */
[----:B------:R-:W-:Y:S01]  /*6ab0*/  FFMA.FTZ R65, R188, -UR4, R65 ;  /* 0x80000004bc417c23 */ /* 0x000fe20008010041 */
[----:B------:R-:W-:Y:S01]  /*6ac0*/  @P3 FSEL R55, R55, -INF , !P5 ;  /* 0xff80000037373808 */ /* 0x000fe20006800000 */
[----:B------:R-:W-:Y:S01]  /*6ad0*/  FFMA.FTZ R67, R165, -UR4, R67 ;  /* 0x80000004a5437c23 */ /* 0x000fe20008010043 */
[----:B-1----:R-:W-:Y:S01]  /*6ae0*/  LOP3.LUT R22, R10, 0xff, RZ, 0xc0, !PT ;  /* 0x000000ff0a167812 */ /* 0x002fe200078ec0ff */
[----:B------:R-:W-:Y:S01]  /*6af0*/  MUFU.EX2 R156, R52 ;  /* 0x00000034009c7308 */ /* 0x000fe20000000800 */
[----:B------:R-:W-:Y:S01]  /*6b00*/  @P4 FSEL R57, R57, -INF , !P5 ;  /* 0xff80000039394808 */ /* 0x000fe20006800000 */
[----:B------:R-:W-:Y:S01]  /*6b10*/  FFMA.FTZ R53, R53, c[0x0][0x23c], -R148 ;  /* 0x00008f0035357a23 */ /* 0x000fe20000010894 */
[----:B------:R-:W-:Y:S01]  /*6b20*/  PLOP3.LUT P4, PT, PT, PT, UP0, 0x80, 0x0 ;  /* 0x000000000000781c */ /* 0x000fe20003f8f008 */
[----:B------:R-:W-:Y:S01]  /*6b30*/  FFMA.FTZ R58, R58, c[0x0][0x23c], -R0 ;  /* 0x00008f003a3a7a23 */ /* 0x000fe20000010800 */
[----:B------:R-:W-:Y:S01]  /*6b40*/  @P0 FSEL R59, R59, -INF , !P5 ;  /* 0xff8000003b3b0808 */ /* 0x000fe20006800000 */
[----:B------:R-:W-:Y:S01]  /*6b50*/  FFMA.FTZ R57, R57, c[0x0][0x23c], -R140 ;  /* 0x00008f0039397a23 */ /* 0x000fe2000001088c */
[----:B------:R-:W-:Y:S01]  /*6b60*/  PLOP3.LUT P5, PT, PT, PT, UP0, 0x80, 0x0 ;  /* 0x000000000000781c */ /* 0x000fe20003faf008 */
[--C-:B------:R-:W-:Y:S01]  /*6b70*/  FFMA.FTZ R55, R55, c[0x0][0x23c], -R141.reuse ;  /* 0x00008f0037377a23 */ /* 0x100fe2000001088d */
[----:B------:R-:W-:Y:S01]  /*6b80*/  PLOP3.LUT P0, PT, PT, PT, UP0, 0x80, 0x0 ;  /* 0x000000000000781c */ /* 0x000fe20003f0f008 */
[----:B------:R1:W2:Y:S01]  /*6b90*/  MUFU.EX2 R199, R28 ;  /* 0x0000001c00c77308 */ /* 0x0002a20000000800 */
[----:B------:R-:W-:Y:S01]  /*6ba0*/  SHF.R.U32.HI R10, RZ, 0x18, R4 ;  /* 0x00000018ff0a7819 */ /* 0x000fe20000011604 */
[----:B------:R-:W-:Y:S01]  /*6bb0*/  FFMA.FTZ R60, R229, -UR4, R60 ;  /* 0x80000004e53c7c23 */ /* 0x000fe2000801003c */
[----:B------:R-:W-:Y:S01]  /*6bc0*/  ISETP.LE.U32.AND P3, PT, R17, UR6, PT ;  /* 0x0000000611007c0c */ /* 0x000fe2000bf63070 */
[----:B------:R-:W-:Y:S02]  /*6bd0*/  FFMA.FTZ R62, R184, -UR4, R62 ;  /* 0x80000004b83e7c23 */ /* 0x000fe4000801003e */
[----:B------:R-:W-:Y:S01]  /*6be0*/  FFMA.FTZ R64, R187, -UR4, R64 ;  /* 0x80000004bb407c23 */ /* 0x000fe20008010040 */
[----:B------:R-:W-:Y:S01]  /*6bf0*/  @P2 FSEL R60, R60, -INF , !P1 ;  /* 0xff8000003c3c2808 */ /* 0x000fe20004800000 */
[----:B------:R-:W-:Y:S01]  /*6c00*/  FFMA.FTZ R66, R183, -UR4, R66 ;  /* 0x80000004b7427c23 */ /* 0x000fe20008010042 */
[----:B------:R-:W-:Y:S01]  /*6c10*/  @P4 FSEL R62, R62, -INF , !P1 ;  /* 0xff8000003e3e4808 */ /* 0x000fe20004800000 */
        /* <DEDUP_REMOVED lines=8> */
[----:B------:R-:W-:Y:S01]  /*6ca0*/  IMAD.WIDE.U32 R8, R21, -0x326172a9, RZ ;  /* 0xcd9e8d5715087825 */ /* 0x000fe200078e00ff */
[----:B------:R-:W-:Y:S01]  /*6cb0*/  PLOP3.LUT P0, PT, PT, PT, UP0, 0x80, 0x0 ;  /* 0x000000000000781c */ /* 0x000fe20003f0f008 */
[----:B------:R-:W-:Y:S01]  /*6cc0*/  MUFU.EX2 R155, R60 ;  /* 0x0000003c009b7308 */ /* 0x000fe20000000800 */
[----:B------:R-:W-:Y:S01]  /*6cd0*/  ISETP.LE.U32.AND P2, PT, R19, UR6, PT ;  /* 0x0000000613007c0c */ /* 0x000fe2000bf43070 */
[----:B------:R-:W-:Y:S01]  /*6ce0*/  FFMA.FTZ R66, R66, c[0x0][0x23c], -R141 ;  /* 0x00008f0042427a23 */ /* 0x000fe2000001088d */
[----:B------:R-:W-:Y:S01]  /*6cf0*/  LOP3.LUT R27, R8, 0xffff, RZ, 0xc0, !PT ;  /* 0x0000ffff081b7812 */ /* 0x000fe200078ec0ff */
[----:B------:R-:W-:Y:S01]  /*6d00*/  @!P3 FADD.FTZ R211, -R211, -RZ ;  /* 0x800000ffd3d3b221 */ /* 0x000fe20000010100 */
[----:B------:R-:W-:Y:S01]  /*6d10*/  LOP3.LUT R11, R9, UR15, R16, 0x96, !PT ;  /* 0x0000000f090b7c12 */ /* 0x000fe2000f8e9610 */
[----:B------:R-:W-:Y:S01]  /*6d20*/  FFMA.FTZ R59, R59, c[0x0][0x23c], -R0 ;  /* 0x00008f003b3b7a23 */ /* 0x000fe20000010800 */
[--C-:B------:R-:W-:Y:S02]  /*6d30*/  SHF.R.U32.HI R26, RZ, 0x18, R8.reuse ;  /* 0x00000018ff1a7819 */ /* 0x100fe40000011608 */
[C---:B------:R-:W-:Y:S01]  /*6d40*/  LOP3.LUT R9, R4.reuse, 0xffff, RZ, 0xc0, !PT ;  /* 0x0000ffff04097812 */ /* 0x040fe200078ec0ff */
[----:B------:R-:W-:Y:S01]  /*6d50*/  MUFU.EX2 R162, R62 ;  /* 0x0000003e00a27308 */ /* 0x000fe20000000800 */
[----:B-1----:R-:W-:Y:S02]  /*6d60*/  SHF.R.U32.HI R28, RZ, 0x10, R8 ;  /* 0x00000010ff1c7819 */ /* 0x002fe40000011608 */
[----:B------:R-:W-:Y:S01]  /*6d70*/  LOP3.LUT R16, R4, 0xff, RZ, 0xc0, !PT ;  /* 0x000000ff04107812 */ /* 0x000fe200078ec0ff */
[----:B------:R-:W-:Y:S01]  /*6d80*/  @!P2 FADD.FTZ R212, -R212, -RZ ;  /* 0x800000ffd4d4a221 */ /* 0x000fe20000010100 */
[----:B------:R-:W-:Y:S02]  /*6d90*/  LOP3.LUT R4, R13, 0xff, RZ, 0xc0, !PT ;  /* 0x000000ff0d047812 */ /* 0x000fe400078ec0ff */
[----:B------:R-:W-:Y:S02]  /*6da0*/  LOP3.LUT R21, R8, 0xff, RZ, 0xc0, !PT ;  /* 0x000000ff08157812 */ /* 0x000fe400078ec0ff */
[----:B------:R-:W-:Y:S01]  /*6db0*/  ISETP.LE.U32.AND P5, PT, R4, UR6, PT ;  /* 0x0000000604007c0c */ /* 0x000fe2000bfa3070 */
[----:B------:R-:W-:Y:S01]  /*6dc0*/  MUFU.EX2 R160, R54 ;  /* 0x0000003600a07308 */ /* 0x000fe20000000800 */
[----:B------:R-:W-:Y:S02]  /*6dd0*/  LOP3.LUT R8, R5, UR15, R20, 0x96, !PT ;  /* 0x0000000f05087c12 */ /* 0x000fe4000f8e9614 */
[----:B------:R-:W-:Y:S02]  /*6de0*/  SHF.R.U32.HI R4, RZ, 0x18, R13 ;  /* 0x00000018ff047819 */ /* 0x000fe4000001160d */
[----:B------:R-:W-:Y:S02]  /*6df0*/  LOP3.LUT R5, R13, 0xffff, RZ, 0xc0, !PT ;  /* 0x0000ffff0d057812 */ /* 0x000fe400078ec0ff */
[----:B------:R-:W-:Y:S02]  /*6e00*/  @P1 FSEL R63, R63, -INF , !P6 ;  /* 0xff8000003f3f1808 */ /* 0x000fe40007000000 */
[----:B------:R-:W-:Y:S01]  /*6e10*/  PLOP3.LUT P1, PT, PT, PT, UP0, 0x80, 0x0 ;  /* 0x000000000000781c */ /* 0x000fe20003f2f008 */
[----:B------:R-:W-:Y:S01]  /*6e20*/  MUFU.EX2 R165, R56 ;  /* 0x0000003800a57308 */ /* 0x000fe20000000800 */
[----:B------:R-:W-:Y:S01]  /*6e30*/  @P4 FSEL R61, R61, -INF , !P6 ;  /* 0xff8000003d3d4808 */ /* 0x000fe20007000000 */
[----:B------:R-:W-:Y:S01]  /*6e40*/  FFMA.FTZ R0, R63, c[0x0][0x23c], -R0 ;  /* 0x00008f003f007a23 */ /* 0x000fe20000010800 */
[----:B------:R-:W-:Y:S01]  /*6e50*/  ISETP.LE.U32.AND P4, PT, R4, UR6, PT ;  /* 0x0000000604007c0c */ /* 0x000fe2000bf83070 */
[----:B------:R-:W-:Y:S01]  /*6e60*/  @!P5 FADD.FTZ R213, -R213, -RZ ;  /* 0x800000ffd5d5d221 */ /* 0x000fe20000010100 */
[----:B------:R-:W-:Y:S01]  /*6e70*/  SHF.R.U32.HI R4, RZ, 0x8, R5 ;  /* 0x00000008ff047819 */ /* 0x000fe20000011605 */
[----:B------:R-:W-:Y:S01]  /*6e80*/  FFMA.FTZ R140, R61, c[0x0][0x23c], -R140 ;  /* 0x00008f003d8c7a23 */ /* 0x000fe2000001088c */
[----:B------:R-:W-:Y:S02]  /*6e90*/  SHF.R.U32.HI R5, RZ, 0x10, R13 ;  /* 0x00000010ff057819 */ /* 0x000fe4000001160d */
[----:B------:R-:W-:Y:S01]  /*6ea0*/  LOP3.LUT R4, R4, 0xffff, RZ, 0xc0, !PT ;  /* 0x0000ffff04047812 */ /* 0x000fe200078ec0ff */
[----:B------:R-:W-:Y:S01]  /*6eb0*/  MUFU.EX2 R181, R58 ;  /* 0x0000003a00b57308 */ /* 0x000fe20000000800 */
[----:B------:R-:W-:Y:S02]  /*6ec0*/  LOP3.LUT R5, R5, 0xff, RZ, 0xc0, !PT ;  /* 0x000000ff05057812 */ /* 0x000fe400078ec0ff */
[----:B------:R-:W-:Y:S02]  /*6ed0*/  @P0 FSEL R65, R65, -INF , !P6 ;  /* 0xff80000041410808 */ /* 0x000fe40007000000 */
[----:B------:R-:W-:Y:S01]  /*6ee0*/  ISETP.LE.U32.AND P0, PT, R4, UR6, PT ;  /* 0x0000000604007c0c */ /* 0x000fe2000bf03070 */
[----:B------:R-:W-:Y:S01]  /*6ef0*/  @!P4 FADD.FTZ R220, -R220, -RZ ;  /* 0x800000ffdcdcc221 */ /* 0x000fe20000010100 */
[C---:B------:R-:W-:Y:S01]  /*6f00*/  LOP3.LUT R4, R8.reuse, 0xffff, RZ, 0xc0, !PT ;  /* 0x0000ffff08047812 */ /* 0x040fe200078ec0ff */
[----:B------:R-:W-:Y:S01]  /*6f10*/  FFMA.FTZ R148, R65, c[0x0][0x23c], -R148 ;  /* 0x00008f0041947a23 */ /* 0x000fe20000010894 */
[----:B------:R-:W-:Y:S01]  /*6f20*/  @P1 FSEL R67, R67, -INF , !P6 ;  /* 0xff80000043431808 */ /* 0x000fe20007000000 */
[----:B------:R-:W-:Y:S01]  /*6f30*/  MUFU.EX2 R163, R57 ;  /* 0x0000003900a37308 */ /* 0x000fe20000000800 */
[----:B------:R-:W-:Y:S02]  /*6f40*/  ISETP.LE.U32.AND P6, PT, R5, UR6, PT ;  /* 0x0000000605007c0c */ /* 0x000fe4000bfc3070 */
[----:B------:R-:W-:Y:S01]  /*6f50*/  SHF.R.U32.HI R4, RZ, 0x8, R4 ;  /* 0x00000008ff047819 */ /* 0x000fe20000011604 */
[----:B------:R-:W-:Y:S01]  /*6f60*/  FFMA.FTZ R141, R67, c[0x0][0x23c], -R141 ;  /* 0x00008f00438d7a23 */ /* 0x000fe2000001088d */
[----:B------:R-:W-:Y:S02]  /*6f70*/  LOP3.LUT R7, R8, 0xff, RZ, 0xc0, !PT ;  /* 0x000000ff08077812 */ /* 0x000fe400078ec0ff */
[----:B------:R-:W-:Y:S01]  /*6f80*/  LOP3.LUT R4, R4, 0xffff, RZ, 0xc0, !PT ;  /* 0x0000ffff04047812 */ /* 0x000fe200078ec0ff */
[----:B------:R-:W-:Y:S01]  /*6f90*/  @!P0 FADD.FTZ R216, -R216, -RZ ;  /* 0x800000ffd8d88221 */ /* 0x000fe20000010100 */
[--C-:B------:R-:W-:Y:S01]  /*6fa0*/  SHF.R.U32.HI R6, RZ, 0x10, R8.reuse ;  /* 0x00000010ff067819 */ /* 0x100fe20000011608 */
[----:B------:R-:W-:Y:S01]  /*6fb0*/  MUFU.EX2 R157, R0 ;  /* 0x00000000009d7308 */ /* 0x000fe20000000800 */
[----:B------:R-:W-:Y:S02]  /*6fc0*/  SHF.R.U32.HI R8, RZ, 0x18, R8 ;  /* 0x00000018ff087819 */ /* 0x000fe40000011608 */
[----:B------:R-:W-:Y:S01]  /*6fd0*/  ISETP.LE.U32.AND P0, PT, R4, UR6, PT ;  /* 0x0000000604007c0c */ /* 0x000fe2000bf03070 */
[----:B------:R-:W-:Y:S01]  /*6fe0*/  @!P6 FADD.FTZ R221, -R221, -RZ ;  /* 0x800000ffdddde221 */ /* 0x000fe20000010100 */
[----:B------:R-:W-:Y:S02]  /*6ff0*/  ISETP.LE.U32.AND P6, PT, R8, UR6, PT ;  /* 0x0000000608007c0c */ /* 0x000fe4000bfc3070 */
[----:B------:R-:W-:Y:S02]  /*7000*/  ISETP.LE.U32.AND P1, PT, R7, UR6, PT ;  /* 0x0000000607007c0c */ /* 0x000fe4000bf23070 */
[----:B------:R-:W-:Y:S01]  /*7010*/  LOP3.LUT R5, R6, 0xff, RZ, 0xc0, !PT ;  /* 0x000000ff06057812 */ /* 0x000fe200078ec0ff */
[----:B------:R-:W-:Y:S01]  /*7020*/  MUFU.EX2 R158, R55 ;  /* 0x00000037009e7308 */ /* 0x000fe20000000800 */
[----:B------:R-:W-:Y:S02]  /*7030*/  SHF.R.U32.HI R4, RZ, 0x8, R9 ;  /* 0x00000008ff047819 */ /* 0x000fe40000011609 */
[----:B------:R-:W-:Y:S02]  /*7040*/  ISETP.LE.U32.AND P5, PT, R5, UR6, PT ;  /* 0x0000000605007c0c */ /* 0x000fe4000bfa3070 */
[----:B------:R-:W-:Y:S01]  /*7050*/  LOP3.LUT R5, R15, 0xff, RZ, 0xc0, !PT ;  /* 0x000000ff0f057812 */ /* 0x000fe200078ec0ff */
[----:B------:R-:W-:Y:S01]  /*7060*/  @!P0 FADD.FTZ R225, -R225, -RZ ;  /* 0x800000ffe1e18221 */ /* 0x000fe20000010100 */
[----:B------:R-:W-:Y:S01]  /*7070*/  LOP3.LUT R4, R4, 0xffff, RZ, 0xc0, !PT ;  /* 0x0000ffff04047812 */ /* 0x000fe200078ec0ff */
[----:B------:R-:W-:Y:S01]  /*7080*/  @!P6 FADD.FTZ R226, -R226, -RZ ;  /* 0x800000ffe2e2e221 */ /* 0x000fe20000010100 */
[----:B------:R-:W-:Y:S01]  /*7090*/  ISETP.LE.U32.AND P0, PT, R5, UR6, PT ;  /* 0x0000000605007c0c */ /* 0x000fe2000bf03070 */
[----:B------:R-:W-:Y:S01]  /*70a0*/  @!P1 FADD.FTZ R222, -R222, -RZ ;  /* 0x800000ffdede9221 */ /* 0x000fe20000010100 */
[----:B------:R-:W-:Y:S01]  /*70b0*/  ISETP.LE.U32.AND P6, PT, R10, UR6, PT ;  /* 0x000000060a007c0c */ /* 0x000fe2000bfc3070 */
[----:B------:R-:W-:Y:S01]  /*70c0*/  MUFU.EX2 R167, R59 ;  /* 0x0000003b00a77308 */ /* 0x000fe20000000800 */
[----:B------:R-:W-:Y:S02]  /*70d0*/  ISETP.LE.U32.AND P1, PT, R4, UR6, PT ;  /* 0x0000000604007c0c */ /* 0x000fe4000bf23070 */
[----:B------:R-:W-:Y:S01]  /*70e0*/  SHF.R.U32.HI R4, RZ, 0x8, R143 ;  /* 0x00000008ff047819 */ /* 0x000fe2000001168f */
[----:B------:R-:W-:Y:S01]  /*70f0*/  @!P5 FADD.FTZ R227, -R227, -RZ ;  /* 0x800000ffe3e3d221 */ /* 0x000fe20000010100 */
[----:B------:R-:W-:Y:S02]  /*7100*/  LOP3.LUT R6, R144, 0xff, RZ, 0xc0, !PT ;  /* 0x000000ff90067812 */ /* 0x000fe400078ec0ff */
[----:B------:R-:W-:Y:S02]  /*7110*/  LOP3.LUT R4, R4, 0xffff, RZ, 0xc0, !PT ;  /* 0x0000ffff04047812 */ /* 0x000fe400078ec0ff */
[----:B------:R-:W-:Y:S01]  /*7120*/  LOP3.LUT R7, R12, 0xff, RZ, 0xc0, !PT ;  /* 0x000000ff0c077812 */ /* 0x000fe200078ec0ff */
[----:B------:R-:W-:Y:S01]  /*7130*/  @!P0 FADD.FTZ R224, -R224, -RZ ;  /* 0x800000ffe0e08221 */ /* 0x000fe20000010100 */
[----:B------:R-:W-:Y:S01]  /*7140*/  ISETP.LE.U32.AND P0, PT, R4, UR6, PT ;  /* 0x0000000604007c0c */ /* 0x000fe2000bf03070 */
[----:B------:R-:W-:Y:S01]  /*7150*/  @!P6 FADD.FTZ R223, -R223, -RZ ;  /* 0x800000ffdfdfe221 */ /* 0x000fe20000010100 */
[----:B------:R-:W-:Y:S01]  /*7160*/  ISETP.LE.U32.AND P3, PT, R7, UR6, PT ;  /* 0x0000000607007c0c */ /* 0x000fe2000bf63070 */
[----:B------:R-:W-:Y:S01]  /*7170*/  IMAD.WIDE.U32 R4, R145, -0x326172a9, RZ ;  /* 0xcd9e8d5791047825 */ /* 0x000fe200078e00ff */
[----:B------:R-:W-:Y:S01]  /*7180*/  ISETP.LE.U32.AND P6, PT, R6, UR6, PT ;  /* 0x0000000606007c0c */ /* 0x000fe2000bfc3070 */
[----:B------:R-:W1:Y:S01]  /*7190*/  MUFU.EX2 R198, R29 ;  /* 0x0000001d00c67308 */ /* 0x000e620000000800 */
[----:B------:R-:W-:Y:S01]  /*71a0*/  LOP3.LUT R6, R12, 0xffff, RZ, 0xc0, !PT ;  /* 0x0000ffff0c067812 */ /* 0x000fe200078ec0ff */
[----:B------:R-:W-:Y:S01]  /*71b0*/  @!P1 FADD.FTZ R218, -R218, -RZ ;  /* 0x800000ffdada9221 */ /* 0x000fe20000010100 */
[----:B------:R-:W-:Y:S02]  /*71c0*/  LOP3.LUT R15, R4, 0xffff, RZ, 0xc0, !PT ;  /* 0x0000ffff040f7812 */ /* 0x000fe400078ec0ff */
        /* <DEDUP_REMOVED lines=9> */
[--C-:B------:R-:W-:Y:S02]  /*7260*/  SHF.R.U32.HI R7, RZ, 0x10, R12.reuse ;  /* 0x00000010ff077819 */ /* 0x100fe4000001160c */
[----:B------:R-:W-:Y:S02]  /*7270*/  SHF.R.U32.HI R12, RZ, 0x18, R12 ;  /* 0x00000018ff0c7819 */ /* 0x000fe4000001160c */
[----:B------:R-:W-:Y:S02]  /*7280*/  LOP3.LUT R6, R7, 0xff, RZ, 0xc0, !PT ;  /* 0x000000ff07067812 */ /* 0x000fe400078ec0ff */
[----:B------:R-:W-:Y:S02]  /*7290*/  ISETP.LE.U32.AND P6, PT, R12, UR6, PT ;  /* 0x000000060c007c0c */ /* 0x000fe4000bfc3070 */
[----:B------:R-:W-:Y:S01]  /*72a0*/  ISETP.LE.U32.AND P2, PT, R6, UR6, PT ;  /* 0x0000000606007c0c */ /* 0x000fe2000bf43070 */
[----:B------:R-:W-:Y:S01]  /*72b0*/  @!P3 FADD.FTZ R190, -R190, -RZ ;  /* 0x800000ffbebeb221 */ /* 0x000fe20000010100 */
[----:B------:R-:W-:Y:S01]  /*72c0*/  LOP3.LUT R6, R14, 0xffff, RZ, 0xc0, !PT ;  /* 0x0000ffff0e067812 */ /* 0x000fe200078ec0ff */
[----:B------:R-:W-:Y:S01]  /*72d0*/  @!P0 FADD.FTZ R201, -R201, -RZ ;  /* 0x800000ffc9c98221 */ /* 0x000fe20000010100 */
[----:B------:R-:W-:Y:S01]  /*72e0*/  ISETP.LE.U32.AND P0, PT, R8, UR6, PT ;  /* 0x0000000608007c0c */ /* 0x000fe2000bf03070 */
[----:B------:R-:W1:Y:S01]  /*72f0*/  MUFU.EX2 R206, R30 ;  /* 0x0000001e00ce7308 */ /* 0x000e620000000800 */
[--C-:B------:R-:W-:Y:S02]  /*7300*/  SHF.R.U32.HI R7, RZ, 0x10, R14.reuse ;  /* 0x00000010ff077819 */ /* 0x100fe4000001160e */
[----:B------:R-:W-:Y:S02]  /*7310*/  SHF.R.U32.HI R14, RZ, 0x18, R14 ;  /* 0x00000018ff0e7819 */ /* 0x000fe4000001160e */
[----:B------:R-:W-:Y:S01]  /*7320*/  SHF.R.U32.HI R6, RZ, 0x8, R6 ;  /* 0x00000008ff067819 */ /* 0x000fe20000011606 */
[----:B------:R-:W-:Y:S01]  /*7330*/  @!P6 FADD.FTZ R200, -R200, -RZ ;  /* 0x800000ffc8c8e221 */ /* 0x000fe20000010100 */
[----:B------:R-:W-:Y:S01]  /*7340*/  ISETP.LE.U32.AND P5, PT, R23, UR6, PT ;  /* 0x0000000617007c0c */ /* 0x000fe2000bfa3070 */
[----:B---3--:R-:W-:Y:S01]  /*7350*/  @!P2 FADD.FTZ R203, -R203, -RZ ;  /* 0x800000ffcbcba221 */ /* 0x008fe20000010100 */
[----:B------:R-:W-:Y:S01]  /*7360*/  LOP3.LUT R6, R6, 0xffff, RZ, 0xc0, !PT ;  /* 0x0000ffff06067812 */ /* 0x000fe200078ec0ff */
[----:B------:R-:W-:Y:S01]  /*7370*/  MUFU.EX2 R182, R37 ;  /* 0x0000002500b67308 */ /* 0x000fe20000000800 */
[----:B------:R-:W-:Y:S01]  /*7380*/  SHF.R.U32.HI R12, RZ, 0x8, R142 ;  /* 0x00000008ff0c7819 */ /* 0x000fe2000001168e */
[----:B------:R-:W-:Y:S01]  /*7390*/  @!P0 FADD.FTZ R207, -R207, -RZ ;  /* 0x800000ffcfcf8221 */ /* 0x000fe20000010100 */
[----:B------:R-:W-:Y:S02]  /*73a0*/  ISETP.LE.U32.AND P0, PT, R14, UR6, PT ;  /* 0x000000060e007c0c */ /* 0x000fe4000bf03070 */
[----:B------:R-:W-:Y:S02]  /*73b0*/  ISETP.LE.U32.AND P6, PT, R6, UR6, PT ;  /* 0x0000000606007c0c */ /* 0x000fe4000bfc3070 */
[----:B------:R-:W-:Y:S02]  /*73c0*/  LOP3.LUT R7, R7, 0xff, RZ, 0xc0, !PT ;  /* 0x000000ff07077812 */ /* 0x000fe400078ec0ff */
[----:B------:R-:W-:Y:S01]  /*73d0*/  LOP3.LUT R12, R12, 0xffff, RZ, 0xc0, !PT ;  /* 0x0000ffff0c0c7812 */ /* 0x000fe200078ec0ff */
[----:B--2---:R-:W-:Y:S01]  /*73e0*/  @!P5 FADD.FTZ R199, -R199, -RZ ;  /* 0x800000ffc7c7d221 */ /* 0x004fe20000010100 */
[----:B------:R-:W-:Y:S01]  /*73f0*/  ISETP.LE.U32.AND P2, PT, R7, UR6, PT ;  /* 0x0000000607007c0c */ /* 0x000fe2000bf43070 */
[----:B------:R-:W-:Y:S01]  /*7400*/  IMAD.WIDE.U32 R6, R151, -0x2daee0ad, RZ ;  /* 0xd2511f5397067825 */ /* 0x000fe200078e00ff */
[----:B------:R-:W-:Y:S01]  /*7410*/  LOP3.LUT R17, R4, 0xff, RZ, 0xc0, !PT ;  /* 0x000000ff04117812 */ /* 0x000fe200078ec0ff */
[----:B------:R-:W2:Y:S01]  /*7420*/  MUFU.EX2 R204, R31 ;  /* 0x0000001f00cc7308 */ /* 0x000ea20000000800 */
[----:B------:R-:W-:Y:S01]  /*7430*/  ISETP.LE.U32.AND P4, PT, R16, UR6, PT ;  /* 0x0000000610007c0c */ /* 0x000fe2000bf83070 */
[----:B------:R-:W-:Y:S01]  /*7440*/  @!P0 FADD.FTZ R209, -R209, -RZ ;  /* 0x800000ffd1d18221 */ /* 0x000fe20000010100 */
[----:B------:R-:W-:Y:S01]  /*7450*/  ISETP.LE.U32.AND P0, PT, R12, UR6, PT ;  /* 0x000000060c007c0c */ /* 0x000fe2000bf03070 */
[----:B------:R-:W-:Y:S01]  /*7460*/  @!P6 FADD.FTZ R205, -R205, -RZ ;  /* 0x800000ffcdcde221 */ /* 0x000fe20000010100 */
[----:B------:R-:W-:Y:S02]  /*7470*/  LOP3.LUT R12, R149, 0xff, RZ, 0xc0, !PT ;  /* 0x000000ff950c7812 */ /* 0x000fe400078ec0ff */
[----:B------:R-:W-:Y:S02]  /*7480*/  SHF.R.U32.HI R16, RZ, 0x10, R4 ;  /* 0x00000010ff107819 */ /* 0x000fe40000011604 */
[----:B------:R-:W-:Y:S01]  /*7490*/  LOP3.LUT R10, R5, UR15, R18, 0x96, !PT ;  /* 0x0000000f050a7c12 */ /* 0x000fe2000f8e9612 */
[----:B------:R-:W3:Y:S01]  /*74a0*/  MUFU.EX2 R183, R36 ;  /* 0x0000002400b77308 */ /* 0x000ee20000000800 */
[----:B------:R-:W-:Y:S01]  /*74b0*/  SHF.R.U32.HI R18, RZ, 0x18, R4 ;  /* 0x00000018ff127819 */ /* 0x000fe20000011604 */
[----:B------:R-:W-:Y:S01]  /*74c0*/  IMAD.WIDE.U32 R4, R153, -0x2daee0ad, RZ ;  /* 0xd2511f5399047825 */ /* 0x000fe200078e00ff */
[----:B------:R-:W-:Y:S02]  /*74d0*/  ISETP.LE.U32.AND P5, PT, R12, UR6, PT ;  /* 0x000000060c007c0c */ /* 0x000fe4000bfa3070 */
[----:B------:R-:W-:Y:S01]  /*74e0*/  LOP3.LUT R13, R6, 0xff, RZ, 0xc0, !PT ;  /* 0x000000ff060d7812 */ /* 0x000fe200078ec0ff */
[----:B-1----:R-:W-:Y:S01]  /*74f0*/  @!P0 FADD.FTZ R198, -R198, -RZ ;  /* 0x800000ffc6c68221 */ /* 0x002fe20000010100 */
[--C-:B------:R-:W-:Y:S01]  /*7500*/  SHF.R.U32.HI R14, RZ, 0x18, R6.reuse ;  /* 0x00000018ff0e7819 */ /* 0x100fe20000011606 */
[----:B------:R-:W-:Y:S01]  /*7510*/  @!P4 FADD.FTZ R219, -R219, -RZ ;  /* 0x800000ffdbdbc221 */ /* 0x000fe20000010100 */
[----:B------:R-:W-:Y:S01]  /*7520*/  ISETP.LE.U32.AND P1, PT, R22, UR6, PT ;  /* 0x0000000616007c0c */ /* 0x000fe2000bf23070 */
[----:B------:R-:W1:Y:S01]  /*7530*/  MUFU.EX2 R193, R40 ;  /* 0x0000002800c17308 */ /* 0x000e620000000800 */
[----:B------:R-:W-:Y:S01]  /*7540*/  SHF.R.U32.HI R22, RZ, 0x10, R6 ;  /* 0x00000010ff167819 */ /* 0x000fe20000011606 */
[----:B------:R-:W-:Y:S01]  /*7550*/  @!P2 FADD.FTZ R215, -R215, -RZ ;  /* 0x800000ffd7d7a221 */ /* 0x000fe20000010100 */
[----:B------:R-:W-:Y:S02]  /*7560*/  ISETP.LE.U32.AND P6, PT, R21, UR6, PT ;  /* 0x0000000615007c0c */ /* 0x000fe4000bfc3070 */
[----:B------:R-:W-:Y:S01]  /*7570*/  LOP3.LUT R21, R6, 0xffff, RZ, 0xc0, !PT ;  /* 0x0000ffff06157812 */ /* 0x000fe200078ec0ff */
[----:B------:R-:W-:Y:S01]  /*7580*/  @!P5 FADD.FTZ R206, -R206, -RZ ;  /* 0x800000ffceced221 */ /* 0x000fe20000010100 */
[----:B------:R-:W-:Y:S02]  /*7590*/  SHF.R.U32.HI R6, RZ, 0x8, R147 ;  /* 0x00000008ff067819 */ /* 0x000fe40000011693 */
[----:B------:R-:W-:Y:S01]  /*75a0*/  LOP3.LUT R8, R5, UR14, R152, 0x96, !PT ;  /* 0x0000000e05087c12 */ /* 0x000fe2000f8e9698 */
[----:B------:R-:W1:Y:S01]  /*75b0*/  MUFU.EX2 R197, R42 ;  /* 0x0000002a00c57308 */ /* 0x000e620000000800 */
[----:B------:R-:W-:Y:S01]  /*75c0*/  LOP3.LUT R20, R4, 0xffff, RZ, 0xc0, !PT ;  /* 0x0000ffff04147812 */ /* 0x000fe200078ec0ff */
[----:B------:R-:W-:Y:S01]  /*75d0*/  @!P1 FADD.FTZ R189, -R189, -RZ ;  /* 0x800000ffbdbd9221 */ /* 0x000fe20000010100 */
[----:B------:R-:W-:Y:S02]  /*75e0*/  LOP3.LUT R5, R6, 0xffff, RZ, 0xc0, !PT ;  /* 0x0000ffff06057812 */ /* 0x000fe400078ec0ff */
[----:B------:R-:W-:Y:S01]  /*75f0*/  LOP3.LUT R9, R7, UR14, R146, 0x96, !PT ;  /* 0x0000000e07097c12 */ /* 0x000fe2000f8e9692 */
[----:B------:R-:W-:Y:S01]  /*7600*/  @!P6 FADD.FTZ R161, -R161, -RZ ;  /* 0x800000ffa1a1e221 */ /* 0x000fe20000010100 */
[----:B------:R-:W-:Y:S02]  /*7610*/  ISETP.LE.U32.AND P0, PT, R5, UR6, PT ;  /* 0x0000000605007c0c */ /* 0x000fe4000bf03070 */
[----:B------:R-:W-:Y:S01]  /*7620*/  LOP3.LUT R5, R150, 0xff, RZ, 0xc0, !PT ;  /* 0x000000ff96057812 */ /* 0x000fe200078ec0ff */
[----:B------:R-:W1:Y:S01]  /*7630*/  MUFU.EX2 R191, R41 ;  /* 0x0000002900bf7308 */ /* 0x000e620000000800 */
[--C-:B------:R-:W-:Y:S02]  /*7640*/  SHF.R.U32.HI R19, RZ, 0x10, R4.reuse ;  /* 0x00000010ff137819 */ /* 0x100fe40000011604 */
[----:B------:R-:W-:Y:S02]  /*7650*/  ISETP.LE.U32.AND P5, PT, R5, UR6, PT ;  /* 0x0000000605007c0c */ /* 0x000fe4000bfa3070 */
[----:B------:R-:W-:Y:S02]  /*7660*/  LOP3.LUT R7, R4, 0xff, RZ, 0xc0, !PT ;  /* 0x000000ff04077812 */ /* 0x000fe400078ec0ff */
[----:B------:R-:W-:Y:S02]  /*7670*/  SHF.R.U32.HI R12, RZ, 0x18, R4 ;  /* 0x00000018ff0c7819 */ /* 0x000fe40000011604 */
[----:B------:R-:W-:Y:S01]  /*7680*/  LOP3.LUT R4, R11, 0xffff, RZ, 0xc0, !PT ;  /* 0x0000ffff0b047812 */ /* 0x000fe200078ec0ff */
[----:B------:R-:W-:Y:S01]  /*7690*/  @!P0 FADD.FTZ R185, -R185, -RZ ;  /* 0x800000ffb9b98221 */ /* 0x000fe20000010100 */
[----:B------:R-:W-:Y:S01]  /*76a0*/  ISETP.LE.U32.AND P4, PT, R24, UR6, PT ;  /* 0x0000000618007c0c */ /* 0x000fe2000bf83070 */
[----:B------:R-:W1:Y:S01]  /*76b0*/  MUFU.EX2 R196, R43 ;  /* 0x0000002b00c47308 */ /* 0x000e620000000800 */
[----:B------:R-:W-:Y:S02]  /*76c0*/  LOP3.LUT R6, R11, 0xff, RZ, 0xc0, !PT ;  /* 0x000000ff0b067812 */ /* 0x000fe400078ec0ff */
[----:B------:R-:W-:Y:S01]  /*76d0*/  SHF.R.U32.HI R5, RZ, 0x8, R4 ;  /* 0x00000008ff057819 */ /* 0x000fe20000011604 */
[----:B------:R-:W-:Y:S01]  /*76e0*/  @!P5 FADD.FTZ R192, -R192, -RZ ;  /* 0x800000ffc0c0d221 */ /* 0x000fe20000010100 */
[--C-:B------:R-:W-:Y:S02]  /*76f0*/  SHF.R.U32.HI R4, RZ, 0x18, R11.reuse ;  /* 0x00000018ff047819 */ /* 0x100fe4000001160b */
[----:B------:R-:W-:Y:S02]  /*7700*/  SHF.R.U32.HI R11, RZ, 0x10, R11 ;  /* 0x00000010ff0b7819 */ /* 0x000fe4000001160b */
[----:B------:R-:W-:Y:S01]  /*7710*/  LOP3.LUT R5, R5, 0xffff, RZ, 0xc0, !PT ;  /* 0x0000ffff05057812 */ /* 0x000fe200078ec0ff */
[----:B------:R-:W-:Y:S01]  /*7720*/  MUFU.EX2 R194, R46 ;  /* 0x0000002e00c27308 */ /* 0x000fe20000000800 */
[----:B------:R-:W-:Y:S01]  /*7730*/  LOP3.LUT R11, R11, 0xff, RZ, 0xc0, !PT ;  /* 0x000000ff0b0b7812 */ /* 0x000fe200078ec0ff */
[----:B--2---:R-:W-:Y:S01]  /*7740*/  @!P4 FADD.FTZ R204, -R204, -RZ ;  /* 0x800000ffccccc221 */ /* 0x004fe20000010100 */
[----:B------:R-:W-:Y:S02]  /*7750*/  ISETP.LE.U32.AND P0, PT, R5, UR6, PT ;  /* 0x0000000605007c0c */ /* 0x000fe4000bf03070 */
[----:B------:R-:W-:Y:S02]  /*7760*/  ISETP.LE.U32.AND P5, PT, R11, UR6, PT ;  /* 0x000000060b007c0c */ /* 0x000fe4000bfa3070 */
[----:B------:R-:W-:Y:S02]  /*7770*/  LOP3.LUT R5, R10, 0xff, RZ, 0xc0, !PT ;  /* 0x000000ff0a057812 */ /* 0x000fe400078ec0ff */
[----:B------:R-:W-:Y:S01]  /*7780*/  ISETP.LE.U32.AND P1, PT, R4, UR6, PT ;  /* 0x0000000604007c0c */ /* 0x000fe2000bf23070 */
[----:B------:R-:W-:Y:S01]  /*7790*/  MUFU.EX2 R195, R47 ;  /* 0x0000002f00c37308 */ /* 0x000fe20000000800 */
[----:B------:R-:W-:Y:S02]  /*77a0*/  LOP3.LUT R4, R10, 0xffff, RZ, 0xc0, !PT ;  /* 0x0000ffff0a047812 */ /* 0x000fe400078ec0ff */
[----:B------:R-:W-:Y:S02]  /*77b0*/  ISETP.LE.U32.AND P4, PT, R6, UR6, PT ;  /* 0x0000000606007c0c */ /* 0x000fe4000bf83070 */
[----:B------:R-:W-:Y:S01]  /*77c0*/  ISETP.LE.U32.AND P3, PT, R5, UR6, PT ;  /* 0x0000000605007c0c */ /* 0x000fe2000bf63070 */
[----:B------:R-:W-:Y:S01]  /*77d0*/  @!P0 FADD.FTZ R182, -R182, -RZ ;  /* 0x800000ffb6b68221 */ /* 0x000fe20000010100 */
[--C-:B------:R-:W-:Y:S01]  /*77e0*/  SHF.R.U32.HI R5, RZ, 0x18, R10.reuse ;  /* 0x00000018ff057819 */ /* 0x100fe2000001160a */
[----:B------:R-:W-:Y:S01]  /*77f0*/  @!P5 FADD.FTZ R186, -R186, -RZ ;  /* 0x800000ffbabad221 */ /* 0x000fe20000010100 */
[----:B------:R-:W-:Y:S01]  /*7800*/  SHF.R.U32.HI R10, RZ, 0x10, R10 ;  /* 0x00000010ff0a7819 */ /* 0x000fe2000001160a */
[----:B------:R-:W2:Y:S01]  /*7810*/  MUFU.EX2 R184, R39 ;  /* 0x0000002700b87308 */ /* 0x000ea20000000800 */
[----:B------:R-:W-:Y:S02]  /*7820*/  SHF.R.U32.HI R4, RZ, 0x8, R4 ;  /* 0x00000008ff047819 */ /* 0x000fe40000011604 */
[----:B------:R-:W-:Y:S02]  /*7830*/  LOP3.LUT R10, R10, 0xff, RZ, 0xc0, !PT ;  /* 0x000000ff0a0a7812 */ /* 0x000fe400078ec0ff */
[----:B------:R-:W-:Y:S01]  /*7840*/  LOP3.LUT R4, R4, 0xffff, RZ, 0xc0, !PT ;  /* 0x0000ffff04047812 */ /* 0x000fe200078ec0ff */
[----:B---3--:R-:W-:Y:S01]  /*7850*/  @!P4 FADD.FTZ R183, -R183, -RZ ;  /* 0x800000ffb7b7c221 */ /* 0x008fe20000010100 */
[----:B------:R-:W-:Y:S01]  /*7860*/  ISETP.LE.U32.AND P5, PT, R10, UR6, PT ;  /* 0x000000060a007c0c */ /* 0x000fe2000bfa3070 */
[----:B-1----:R-:W-:Y:S01]  /*7870*/  @!P3 FADD.FTZ R193, -R193, -RZ ;  /* 0x800000ffc1c1b221 */ /* 0x002fe20000010100 */
[----:B------:R-:W-:Y:S01]  /*7880*/  ISETP.LE.U32.AND P0, PT, R4, UR6, PT ;  /* 0x0000000604007c0c */ /* 0x000fe2000bf03070 */
[----:B------:R-:W1:Y:S01]  /*7890*/  MUFU.EX2 R187, R44 ;  /* 0x0000002c00bb7308 */ /* 0x000e620000000800 */
[----:B------:R-:W-:Y:S02]  /*78a0*/  ISETP.LE.U32.AND P4, PT, R5, UR6, PT ;  /* 0x0000000605007c0c */ /* 0x000fe4000bf83070 */
[----:B------:R-:W-:Y:S02]  /*78b0*/  SHF.R.U32.HI R4, RZ, 0x8, R15 ;  /* 0x00000008ff047819 */ /* 0x000fe4000001160f */
[----:B------:R-:W-:Y:S02]  /*78c0*/  LOP3.LUT R5, R16, 0xff, RZ, 0xc0, !PT ;  /* 0x000000ff10057812 */ /* 0x000fe400078ec0ff */
[----:B------:R-:W-:Y:S02]  /*78d0*/  LOP3.LUT R4, R4, 0xffff, RZ, 0xc0, !PT ;  /* 0x0000ffff04047812 */ /* 0x000fe400078ec0ff */
[----:B------:R-:W-:Y:S01]  /*78e0*/  ISETP.LE.U32.AND P3, PT, R5, UR6, PT ;  /* 0x0000000605007c0c */ /* 0x000fe2000bf63070 */
[----:B------:R-:W-:Y:S01]  /*78f0*/  @!P5 FADD.FTZ R197, -R197, -RZ ;  /* 0x800000ffc5c5d221 */ /* 0x000fe20000010100 */
[----:B------:R-:W-:Y:S01]  /*7900*/  ISETP.LE.U32.AND P5, PT, R18, UR6, PT ;  /* 0x0000000612007c0c */ /* 0x000fe2000bfa3070 */
[----:B------:R-:W-:Y:S01]  /*7910*/  @!P0 FADD.FTZ R191, -R191, -RZ ;  /* 0x800000ffbfbf8221 */ /* 0x000fe20000010100 */
[----:B------:R-:W-:Y:S01]  /*7920*/  ISETP.LE.U32.AND P0, PT, R4, UR6, PT ;  /* 0x0000000604007c0c */ /* 0x000fe2000bf03070 */
[----:B------:R-:W-:Y:S01]  /*7930*/  @!P4 FADD.FTZ R196, -R196, -RZ ;  /* 0x800000ffc4c4c221 */ /* 0x000fe20000010100 */
[----:B------:R-:W-:Y:S01]  /*7940*/  LOP3.LUT R4, R28, 0xff, RZ, 0xc0, !PT ;  /* 0x000000ff1c047812 */ /* 0x000fe200078ec0ff */
[----:B--2---:R-:W-:Y:S01]  /*7950*/  @!P1 FADD.FTZ R184, -R184, -RZ ;  /* 0x800000ffb8b89221 */ /* 0x004fe20000010100 */
[----:B------:R-:W-:Y:S01]  /*7960*/  LOP3.LUT R5, R9, 0xffff, RZ, 0xc0, !PT ;  /* 0x0000ffff09057812 */ /* 0x000fe200078ec0ff */
[----:B------:R-:W-:Y:S01]  /*7970*/  MUFU.EX2 R152, R64 ;  /* 0x0000004000987308 */ /* 0x000fe20000000800 */
[----:B------:R-:W-:Y:S02]  /*7980*/  ISETP.LE.U32.AND P4, PT, R4, UR6, PT ;  /* 0x0000000604007c0c */ /* 0x000fe4000bf83070 */
[----:B------:R-:W-:Y:S01]  /*7990*/  SHF.R.U32.HI R4, RZ, 0x8, R27 ;  /* 0x00000008ff047819 */ /* 0x000fe2000001161b */
[----:B------:R-:W-:Y:S01]  /*79a0*/  @!P3 FADD.FTZ R194, -R194, -RZ ;  /* 0x800000ffc2c2b221 */ /* 0x000fe20000010100 */
[----:B------:R-:W-:Y:S01]  /*79b0*/  SHF.R.U32.HI R6, RZ, 0x8, R5 ;  /* 0x00000008ff067819 */ /* 0x000fe20000011605 */
[----:B------:R-:W-:Y:S01]  /*79c0*/  @!P5 FADD.FTZ R195, -R195, -RZ ;  /* 0x800000ffc3c3d221 */ /* 0x000fe20000010100 */
[----:B------:R-:W-:Y:S02]  /*79d0*/  LOP3.LUT R4, R4, 0xffff, RZ, 0xc0, !PT ;  /* 0x0000ffff04047812 */ /* 0x000fe400078ec0ff */
[----:B------:R-:W-:Y:S01]  /*79e0*/  ISETP.LE.U32.AND P5, PT, R7, UR6, PT ;  /* 0x0000000607007c0c */ /* 0x000fe2000bfa3070 */
[----:B------:R2:W-:Y:S01]  /*79f0*/  MUFU.EX2 R151, R148 ;  /* 0x0000009400977308 */ /* 0x0005e20000000800 */
[----:B------:R-:W-:Y:S02]  /*7a00*/  LOP3.LUT R7, R9, 0xff, RZ, 0xc0, !PT ;  /* 0x000000ff09077812 */ /* 0x000fe400078ec0ff */
[----:B------:R-:W-:Y:S01]  /*7a10*/  ISETP.LE.U32.AND P3, PT, R4, UR6, PT ;  /* 0x0000000604007c0c */ /* 0x000fe2000bf63070 */
[----:B------:R-:W-:Y:S01]  /*7a20*/  @!P4 FADD.FTZ R166, -R166, -RZ ;  /* 0x800000ffa6a6c221 */ /* 0x000fe20000010100 */
[----:B------:R-:W-:Y:S02]  /*7a30*/  SHF.R.U32.HI R4, RZ, 0x10, R9 ;  /* 0x00000010ff047819 */ /* 0x000fe40000011609 */
[----:B------:R-:W-:Y:S02]  /*7a40*/  ISETP.LE.U32.AND P6, PT, R7, UR6, PT ;  /* 0x0000000607007c0c */ /* 0x000fe4000bfc3070 */
[----:B------:R-:W-:Y:S01]  /*7a50*/  LOP3.LUT R5, R4, 0xff, RZ, 0xc0, !PT ;  /* 0x000000ff04057812 */ /* 0x000fe200078ec0ff */
[----:B------:R-:W3:Y:S01]  /*7a60*/  MUFU.EX2 R188, R45 ;  /* 0x0000002d00bc7308 */ /* 0x000ee20000000800 */
[----:B------:R-:W-:Y:S01]  /*7a70*/  LOP3.LUT R4, R6, 0xffff, RZ, 0xc0, !PT ;  /* 0x0000ffff06047812 */ /* 0x000fe200078ec0ff */
[----:B------:R-:W-:Y:S01]  /*7a80*/  @!P5 FADD.FTZ R155, -R155, -RZ ;  /* 0x800000ff9b9bd221 */ /* 0x000fe20000010100 */
[----:B------:R-:W-:Y:S02]  /*7a90*/  ISETP.LE.U32.AND P1, PT, R17, UR6, PT ;  /* 0x0000000611007c0c */ /* 0x000fe4000bf23070 */
[----:B------:R-:W-:Y:S01]  /*7aa0*/  ISETP.LE.U32.AND P4, PT, R4, UR6, PT ;  /* 0x0000000604007c0c */ /* 0x000fe2000bf83070 */
[----:B------:R-:W-:Y:S01]  /*7ab0*/  @!P3 FADD.FTZ R159, -R159, -RZ ;  /* 0x800000ff9f9fb221 */ /* 0x000fe20000010100 */
[----:B------:R-:W-:Y:S02]  /*7ac0*/  LOP3.LUT R4, R8, 0xffff, RZ, 0xc0, !PT ;  /* 0x0000ffff08047812 */ /* 0x000fe400078ec0ff */
[----:B------:R-:W-:Y:S01]  /*7ad0*/  ISETP.LE.U32.AND P3, PT, R5, UR6, PT ;  /* 0x0000000605007c0c */ /* 0x000fe2000bf63070 */
[----:B------:R-:W-:Y:S01]  /*7ae0*/  @!P6 FADD.FTZ R156, -R156, -RZ ;  /* 0x800000ff9c9ce221 */ /* 0x000fe20000010100 */
[----:B------:R-:W-:Y:S01]  /*7af0*/  LOP3.LUT R5, R8, 0xff, RZ, 0xc0, !PT ;  /* 0x000000ff08057812 */ /* 0x000fe200078ec0ff */
[----:B------:R-:W4:Y:S01]  /*7b00*/  MUFU.EX2 R150, R66 ;  /* 0x0000004200967308 */ /* 0x000f220000000800 */
[----:B------:R-:W-:Y:S01]  /*7b10*/  SHF.R.U32.HI R4, RZ, 0x8, R4 ;  /* 0x00000008ff047819 */ /* 0x000fe20000011604 */
[----:B--2---:R-:W-:Y:S01]  /*7b20*/  IMAD.IADD R148, R2, 0x1, R176 ;  /* 0x0000000102947824 */ /* 0x004fe200078e02b0 */
[----:B------:R-:W-:Y:S01]  /*7b30*/  ISETP.LE.U32.AND P6, PT, R5, UR6, PT ;  /* 0x0000000605007c0c */ /* 0x000fe2000bfc3070 */
[----:B-1----:R-:W-:Y:S01]  /*7b40*/  @!P1 FADD.FTZ R187, -R187, -RZ ;  /* 0x800000ffbbbb9221 */ /* 0x002fe20000010100 */
[----:B------:R-:W-:Y:S01]  /*7b50*/  SHF.R.U32.HI R5, RZ, 0x10, R8 ;  /* 0x00000010ff057819 */ /* 0x000fe20000011608 */
[----:B------:R-:W-:Y:S01]  /*7b60*/  @!P4 FADD.FTZ R154, -R154, -RZ ;  /* 0x800000ff9a9ac221 */ /* 0x000fe20000010100 */
[----:B------:R-:W-:Y:S02]  /*7b70*/  LOP3.LUT R4, R4, 0xffff, RZ, 0xc0, !PT ;  /* 0x0000ffff04047812 */ /* 0x000fe400078ec0ff */
[----:B------:R-:W-:Y:S01]  /*7b80*/  LOP3.LUT R5, R5, 0xff, RZ, 0xc0, !PT ;  /* 0x000000ff05057812 */ /* 0x000fe200078ec0ff */
[----:B------:R-:W-:Y:S01]  /*7b90*/  @!P3 FADD.FTZ R160, -R160, -RZ ;  /* 0x800000ffa0a0b221 */ /* 0x000fe20000010100 */
[----:B------:R-:W-:Y:S01]  /*7ba0*/  ISETP.LE.U32.AND P4, PT, R4, UR6, PT ;  /* 0x0000000604007c0c */ /* 0x000fe2000bf83070 */
[----:B---3--:R-:W-:Y:S01]  /*7bb0*/  @!P0 FADD.FTZ R188, -R188, -RZ ;  /* 0x800000ffbcbc8221 */ /* 0x008fe20000010100 */
[----:B------:R-:W-:Y:S01]  /*7bc0*/  SHF.R.U32.HI R4, RZ, 0x8, R21 ;  /* 0x00000008ff047819 */ /* 0x000fe20000011615 */
[----:B------:R-:W-:Y:S01]  /*7bd0*/  MUFU.EX2 R149, R141 ;  /* 0x0000008d00957308 */ /* 0x000fe20000000800 */
[----:B------:R-:W-:Y:S01]  /*7be0*/  ISETP.LE.U32.AND P3, PT, R5, UR6, PT ;  /* 0x0000000605007c0c */ /* 0x000fe2000bf63070 */
[----:B------:R-:W-:Y:S01]  /*7bf0*/  @!P6 FADD.FTZ R165, -R165, -RZ ;  /* 0x800000ffa5a5e221 */ /* 0x000fe20000010100 */
[----:B------:R-:W-:Y:S02]  /*7c00*/  LOP3.LUT R4, R4, 0xffff, RZ, 0xc0, !PT ;  /* 0x0000ffff04047812 */ /* 0x000fe400078ec0ff */
[----:B------:R-:W-:Y:S02]  /*7c10*/  ISETP.LE.U32.AND P1, PT, R13, UR6, PT ;  /* 0x000000060d007c0c */ /* 0x000fe4000bf23070 */
[----:B------:R-:W-:Y:S02]  /*7c20*/  ISETP.LE.U32.AND P6, PT, R4, UR6, PT ;  /* 0x0000000604007c0c */ /* 0x000fe4000bfc3070 */
[----:B------:R-:W-:Y:S01]  /*7c30*/  SHF.R.U32.HI R6, RZ, 0x8, R20 ;  /* 0x00000008ff067819 */ /* 0x000fe20000011614 */
[----:B------:R-:W-:Y:S01]  /*7c40*/  @!P4 FADD.FTZ R163, -R163, -RZ ;  /* 0x800000ffa3a3c221 */ /* 0x000fe20000010100 */
[----:B------:R-:W-:Y:S01]  /*7c50*/  LOP3.LUT R4, R22, 0xff, RZ, 0xc0, !PT ;  /* 0x000000ff16047812 */ /* 0x000fe200078ec0ff */
[----:B------:R-:W1:Y:S01]  /*7c60*/  MUFU.EX2 R153, R140 ;  /* 0x0000008c00997308 */ /* 0x000e620000000800 */
[----:B------:R-:W-:Y:S01]  /*7c70*/  F2FP.RELU.PACK_AB R7, R216, R213 ;  /* 0x000000d5d807723e */ /* 0x000fe200000008ff */
[----:B------:R-:W-:Y:S01]  /*7c80*/  @!P3 FADD.FTZ R181, -R181, -RZ ;  /* 0x800000ffb5b5b221 */ /* 0x000fe20000010100 */
[----:B------:R-:W-:Y:S02]  /*7c90*/  LOP3.LUT R5, R19, 0xff, RZ, 0xc0, !PT ;  /* 0x000000ff13057812 */ /* 0x000fe400078ec0ff */
[----:B------:R-:W-:Y:S01]  /*7ca0*/  ISETP.LE.U32.AND P3, PT, R4, UR6, PT ;  /* 0x0000000604007c0c */ /* 0x000fe2000bf63070 */
[----:B------:R-:W-:Y:S01]  /*7cb0*/  @!P1 FADD.FTZ R152, -R152, -RZ ;  /* 0x800000ff98989221 */ /* 0x000fe20000010100 */
[----:B------:R-:W-:Y:S01]  /*7cc0*/  LOP3.LUT R4, R6, 0xffff, RZ, 0xc0, !PT ;  /* 0x0000ffff06047812 */ /* 0x000fe200078ec0ff */
[----:B------:R-:W-:Y:S01]  /*7cd0*/  @!P6 FADD.FTZ R151, -R151, -RZ ;  /* 0x800000ff9797e221 */ /* 0x000fe20000010100 */
[----:B------:R-:W-:Y:S01]  /*7ce0*/  F2FP.RELU.PACK_AB R6, R220, R221 ;  /* 0x000000dddc06723e */ /* 0x000fe200000008ff */
[----:B------:R2:W-:Y:S01]  /*7cf0*/  STS [R230+0x1c000], R7 ;  /* 0x01c00007e6007388 */ /* 0x0005e20000000800 */
[----:B------:R-:W-:Y:S02]  /*7d00*/  ISETP.LE.U32.AND P1, PT, R5, UR6, PT ;  /* 0x0000000605007c0c */ /* 0x000fe4000bf23070 */
[----:B------:R-:W-:Y:S01]  /*7d10*/  F2FP.RELU.PACK_AB R5, R210, R211 ;  /* 0x000000d3d205723e */ /* 0x000fe200000008ff */
[----:B------:R3:W-:Y:S01]  /*7d20*/  STS [R230+0x1c400], R6 ;  /* 0x01c40006e6007388 */ /* 0x0007e20000000800 */
[----:B------:R-:W-:Y:S02]  /*7d30*/  ISETP.LE.U32.AND P6, PT, R4, UR6, PT ;  /* 0x0000000604007c0c */ /* 0x000fe4000bfc3070 */
[----:B------:R-:W-:Y:S01]  /*7d40*/  F2FP.RELU.PACK_AB R4, R212, R214 ;  /* 0x000000d6d404723e */ /* 0x000fe200000008ff */
[----:B------:R3:W-:Y:S01]  /*7d50*/  STS [R233+0x1c000], R5 ;  /* 0x01c00005e9007388 */ /* 0x0007e20000000800 */
[----:B------:R-:W-:Y:S01]  /*7d60*/  SHF.R.U32.HI R8, RZ, 0x18, R8 ;  /* 0x00000018ff087819 */ /* 0x000fe20000011608 */
[----:B----4-:R-:W-:Y:S01]  /*7d70*/  @!P3 FADD.FTZ R150, -R150, -RZ ;  /* 0x800000ff9696b221 */ /* 0x010fe20000010100 */
[----:B------:R-:W-:Y:S01]  /*7d80*/  ISETP.LE.U32.AND P2, PT, R26, UR6, PT ;  /* 0x000000061a007c0c */ /* 0x000fe2000bf43070 */
[----:B------:R4:W-:Y:S01]  /*7d90*/  STS [R233+0x1c400], R4 ;  /* 0x01c40004e9007388 */ /* 0x0009e20000000800 */
[----:B------:R-:W-:Y:S01]  /*7da0*/  ISETP.LE.U32.AND P4, PT, R8, UR6, PT ;  /* 0x0000000608007c0c */ /* 0x000fe2000bf83070 */
[----:B------:R-:W-:Y:S01]  /*7db0*/  @!P1 FADD.FTZ R162, -R162, -RZ ;  /* 0x800000ffa2a29221 */ /* 0x000fe20000010100 */
[----:B------:R-:W-:Y:S02]  /*7dc0*/  F2FP.RELU.PACK_AB R8, R201, R202 ;  /* 0x000000cac908723e */ /* 0x000fe400000008ff */
[----:B------:R-:W-:Y:S01]  /*7dd0*/  F2FP.RELU.PACK_AB R0, R196, R197 ;  /* 0x000000c5c400723e */ /* 0x000fe200000008ff */
[----:B-1----:R-:W-:Y:S01]  /*7de0*/  @!P6 FADD.FTZ R153, -R153, -RZ ;  /* 0x800000ff9999e221 */ /* 0x002fe20000010100 */
[----:B------:R-:W-:Y:S02]  /*7df0*/  SHF.R.U32.HI R9, RZ, 0x18, R9 ;  /* 0x00000018ff097819 */ /* 0x000fe40000011609 */
[----:B------:R-:W-:Y:S02]  /*7e00*/  ISETP.LE.U32.AND P0, PT, R14, UR6, PT ;  /* 0x000000060e007c0c */ /* 0x000fe4000bf03070 */
[----:B------:R-:W-:Y:S01]  /*7e10*/  FSETP.GE.FTZ.AND P1, PT, R210, RZ, PT ;  /* 0x000000ffd200720b */ /* 0x000fe20003f36000 */
[----:B------:R-:W-:Y:S01]  /*7e20*/  @!P2 FADD.FTZ R164, -R164, -RZ ;  /* 0x800000ffa4a4a221 */ /* 0x000fe20000010100 */
[----:B--2---:R-:W-:Y:S01]  /*7e30*/  F2FP.RELU.PACK_AB R7, R225, R222 ;  /* 0x000000dee107723e */ /* 0x004fe200000008ff */
[----:B------:R-:W-:Y:S01]  /*7e40*/  @!P4 FADD.FTZ R167, -R167, -RZ ;  /* 0x800000ffa7a7c221 */ /* 0x000fe20000010100 */
[----:B------:R-:W-:Y:S02]  /*7e50*/  ISETP.LE.U32.AND P2, PT, R9, UR6, PT ;  /* 0x0000000609007c0c */ /* 0x000fe4000bf43070 */
[----:B---3--:R-:W-:Y:S01]  /*7e60*/  F2FP.RELU.PACK_AB R6, R226, R227 ;  /* 0x000000e3e206723e */ /* 0x008fe200000008ff */
[----:B------:R1:W-:Y:S01]  /*7e70*/  STS [R230+0x1e000], R7 ;  /* 0x01e00007e6007388 */ /* 0x0003e20000000800 */
[----:B------:R-:W-:Y:S02]  /*7e80*/  FSETP.GE.FTZ.AND P3, PT, R189, RZ, PT ;  /* 0x000000ffbd00720b */ /* 0x000fe40003f76000 */
[----:B------:R-:W-:Y:S01]  /*7e90*/  F2FP.RELU.PACK_AB R5, R218, R219 ;  /* 0x000000dbda05723e */ /* 0x000fe200000008ff */
[----:B------:R2:W-:Y:S01]  /*7ea0*/  STS [R230+0x1e400], R6 ;  /* 0x01e40006e6007388 */ /* 0x0005e20000000800 */
[----:B------:R-:W-:Y:S01]  /*7eb0*/  @!P0 FADD.FTZ R149, -R149, -RZ ;  /* 0x800000ff95958221 */ /* 0x000fe20000010100 */
[----:B------:R-:W-:Y:S02]  /*7ec0*/  FSETP.GE.FTZ.AND P4, PT, R201, RZ, PT ;  /* 0x000000ffc900720b */ /* 0x000fe40003f96000 */
[----:B----4-:R-:W-:Y:S01]  /*7ed0*/  F2FP.RELU.PACK_AB R4, R223, R224 ;  /* 0x000000e0df04723e */ /* 0x010fe200000008ff */
[----:B------:R3:W-:Y:S01]  /*7ee0*/  STS [R233+0x1e000], R5 ;  /* 0x01e00005e9007388 */ /* 0x0007e20000000800 */
[----:B------:R-:W-:Y:S01]  /*7ef0*/  @!P2 FADD.FTZ R158, -R158, -RZ ;  /* 0x800000ff9e9ea221 */ /* 0x000fe20000010100 */
[----:B------:R-:W-:Y:S02]  /*7f00*/  ISETP.LE.U32.AND P2, PT, R12, UR6, PT ;  /* 0x000000060c007c0c */ /* 0x000fe4000bf43070 */
[----:B------:R4:W-:Y:S04]  /*7f10*/  STS [R233+0x1e400], R4 ;  /* 0x01e40004e9007388 */ /* 0x0009e80000000800 */
[----:B------:R-:W-:Y:S07]  /*7f20*/  STS [R237+0x1c000], R8 ;  /* 0x01c00008ed007388 */ /* 0x000fee0000000800 */
[----:B------:R-:W-:Y:S01]  /*7f30*/  @!P2 FADD.FTZ R157, -R157, -RZ ;  /* 0x800000ff9d9da221 */ /* 0x000fe20000010100 */
[----:B-1----:R-:W-:Y:S02]  /*7f40*/  F2FP.RELU.PACK_AB R7, R200, R203 ;  /* 0x000000cbc807723e */ /* 0x002fe400000008ff */
[----:B------:R-:W-:Y:S02]  /*7f50*/  FSETP.GE.FTZ.AND P2, PT, R211, RZ, PT ;  /* 0x000000ffd300720b */ /* 0x000fe40003f56000 */
[----:B--2---:R-:W-:Y:S01]  /*7f60*/  F2FP.RELU.PACK_AB R6, R205, R207 ;  /* 0x000000cfcd06723e */ /* 0x004fe200000008ff */
        /* <DEDUP_REMOVED lines=11> */
[----:B----4-:R-:W-:Y:S05]  /*8020*/  F2FP.RELU.PACK_AB R6, R198, R199 ;  /* 0x000000c7c606723e */ /* 0x010fea00000008ff */
[----:B------:R3:W-:Y:S04]  /*8030*/  STS [R236+0x1e000], R6 ;  /* 0x01e00006ec007388 */ /* 0x0007e80000000800 */
[----:B------:R4:W-:Y:S01]  /*8040*/  STS [R231+0x1c000], R4 ;  /* 0x01c00004e7007388 */ /* 0x0009e20000000800 */
[----:B-1----:R-:W-:Y:S05]  /*8050*/  F2FP.RELU.PACK_AB R7, R184, R186 ;  /* 0x000000bab807723e */ /* 0x002fea00000008ff */
[----:B------:R1:W-:Y:S01]  /*8060*/  STS [R231+0x1c400], R7 ;  /* 0x01c40007e7007388 */ /* 0x0003e20000000800 */
[----:B--2---:R-:W-:Y:S05]  /*8070*/  F2FP.RELU.PACK_AB R5, R159, R161 ;  /* 0x000000a19f05723e */ /* 0x004fea00000008ff */
[----:B------:R2:W-:Y:S01]  /*8080*/  STS [R232+0x1c000], R5 ;  /* 0x01c00005e8007388 */ /* 0x0005e20000000800 */
[----:B---3--:R-:W-:Y:S02]  /*8090*/  F2FP.RELU.PACK_AB R6, R191, R193 ;  /* 0x000000c1bf06723e */ /* 0x008fe400000008ff */
[----:B----4-:R-:W-:Y:S05]  /*80a0*/  F2FP.RELU.PACK_AB R4, R164, R166 ;  /* 0x000000a6a404723e */ /* 0x010fea00000008ff */
[----:B------:R3:W-:Y:S04]  /*80b0*/  STS [R232+0x1c400], R4 ;  /* 0x01c40004e8007388 */ /* 0x0007e80000000800 */
[----:B------:R4:W-:Y:S01]  /*80c0*/  STS [R231+0x1e000], R6 ;  /* 0x01e00006e7007388 */ /* 0x0009e20000000800 */
[----:B-1----:R-:W-:Y:S03]  /*80d0*/  F2FP.RELU.PACK_AB R7, R188, R187 ;  /* 0x000000bbbc07723e */ /* 0x002fe600000008ff */
[----:B------:R1:W-:Y:S04]  /*80e0*/  STS [R231+0x1e400], R0 ;  /* 0x01e40000e7007388 */ /* 0x0003e80000000800 */
[----:B------:R1:W-:Y:S01]  /*80f0*/  STS [R232+0x1e000], R7 ;  /* 0x01e00007e8007388 */ /* 0x0003e20000000800 */
[----:B--2---:R-:W-:Y:S02]  /*8100*/  F2FP.RELU.PACK_AB R5, R154, R156 ;  /* 0x0000009c9a05723e */ /* 0x004fe400000008ff */
[----:B---3--:R-:W-:Y:S02]  /*8110*/  F2FP.RELU.PACK_AB R4, R158, R160 ;  /* 0x000000a09e04723e */ /* 0x008fe400000008ff */
[----:B----4-:R-:W-:Y:S02]  /*8120*/  F2FP.RELU.PACK_AB R6, R195, R194 ;  /* 0x000000c2c306723e */ /* 0x010fe400000008ff */
[----:B-1----:R-:W-:Y:S03]  /*8130*/  F2FP.RELU.PACK_AB R0, R151, R152 ;  /* 0x000000989700723e */ /* 0x002fe600000008ff */
        /* <DEDUP_REMOVED lines=68> */
[----:B------:R-:W3:Y:S01]  /*8580*/  LDG.E R145, [R146.64] ;  /* 0x0000002092917981 */ /* 0x000ee2000c1e1900 */
        /* <DEDUP_REMOVED lines=25> */
[C---:B---3--:R-:W-:Y:S01]  /*8720*/  FADD.FTZ R2, -R145.reuse, R4 ;  /* 0x0000000491027221 */ /* 0x048fe20000010100 */
[C---:B------:R-:W-:Y:S01]  /*8730*/  HMMA.16816.F32 R16, R136.reuse, R134, R16 ;  /* 0x000000868810723c */ /* 0x040fe20000001810 */
[----:B------:R1:W2:Y:S02]  /*8740*/  LDG.E R4, [R146.64+0x20] ;  /* 0x0000202092047981 */ /* 0x0002a4000c1e1900 */
[----:B------:R-:W-:Y:S01]  /*8750*/  FADD.FTZ R0, -R145, R5 ;  /* 0x0000000591007221 */ /* 0x000fe20000010100 */
[-C--:B------:R-:W-:Y:S01]  /*8760*/  FSEL R2, R2, R145.reuse, P0 ;  /* 0x0000009102027208 */ /* 0x080fe20000000000 */
[----:B------:R-:W3:Y:S01]  /*8770*/  LDSM.16.M88.4 R132, [R172+0x10800] ;  /* 0x01080000ac84783b */ /* 0x000ee20000000200 */
[----:B------:R-:W-:Y:S03]  /*8780*/  FSETP.GE.FTZ.AND P0, PT, R216, RZ, PT ;  /* 0x000000ffd800720b */ /* 0x000fe60003f16000 */
[----:B------:R-:W-:Y:S03]  /*8790*/  FMUL.FTZ R213, R213, R2 ;  /* 0x00000002d5d57220 */ /* 0x000fe60000410000 */
[-C--:B------:R-:W-:Y:S01]  /*87a0*/  FSEL R0, R0, R145.reuse, P0 ;  /* 0x0000009100007208 */ /* 0x080fe20000000000 */
[----:B------:R1:W4:Y:S01]  /*87b0*/  LDG.E R2, [R146.64+0x100] ;  /* 0x0001002092027981 */ /* 0x000322000c1e1900 */
[----:B------:R-:W-:Y:S03]  /*87c0*/  FSETP.GE.FTZ.AND P0, PT, R202, RZ, PT ;  /* 0x000000ffca00720b */ /* 0x000fe60003f16000 */
[----:B------:R-:W-:Y:S02]  /*87d0*/  FMUL.FTZ R216, R216, R0 ;  /* 0x00000000d8d87220 */ /* 0x000fe40000410000 */
[----:B------:R1:W4:Y:S05]  /*87e0*/  LDG.E R0, [R146.64+0x120] ;  /* 0x0001202092007981 */ /* 0x00032a000c1e1900 */
[C---:B------:R-:W-:Y:S02]  /*87f0*/  FADD.FTZ R16, -R145.reuse, R16 ;  /* 0x0000001091107221 */ /* 0x040fe40000010100 */
[----:B------:R-:W-:Y:S03]  /*8800*/  FADD.FTZ R17, -R145, R17 ;  /* 0x0000001191117221 */ /* 0x000fe60000010100 */
[-C--:B------:R-:W-:Y:S02]  /*8810*/  FSEL R16, R16, R145.reuse, P2 ;  /* 0x0000009110107208 */ /* 0x080fe40001000000 */
[----:B------:R-:W-:Y:S02]  /*8820*/  FSEL R17, R17, R145, P1 ;  /* 0x0000009111117208 */ /* 0x000fe40000800000 */
[----:B------:R-:W-:Y:S01]  /*8830*/  FSETP.GE.FTZ.AND P1, PT, R183, RZ, PT ;  /* 0x000000ffb700720b */ /* 0x000fe20003f36000 */
[----:B------:R-:W-:Y:S01]  /*8840*/  FMUL.FTZ R211, R211, R16 ;  /* 0x00000010d3d37220 */ /* 0x000fe20000410000 */
[----:B------:R-:W-:Y:S01]  /*8850*/  FSETP.GE.FTZ.AND P2, PT, R185, RZ, PT ;  /* 0x000000ffb900720b */ /* 0x000fe20003f56000 */
[----:B------:R-:W-:Y:S02]  /*8860*/  FMUL.FTZ R210, R210, R17 ;  /* 0x00000011d2d27220 */ /* 0x000fe40000410000 */
[----:B-1----:R-:W-:Y:S01]  /*8870*/  IMAD.MOV.U32 R146, RZ, RZ, R239 ;  /* 0x000000ffff927224 */ /* 0x002fe200078e00ef */
[-C--:B---3--:R-:W-:Y:S01]  /*8880*/  HMMA.16816.F32 R20, R136, R132.reuse, R20 ;  /* 0x000000848814723c */ /* 0x088fe20000001814 */
[----:B------:R-:W-:Y:S07]  /*8890*/  IMAD.MOV.U32 R147, RZ, RZ, R238 ;  /* 0x000000ffff937224 */ /* 0x000fee00078e00ee */
[C---:B------:R-:W-:Y:S08]  /*88a0*/  HMMA.16816.F32 R24, R140.reuse, R132, R24 ;  /* 0x000000848c18723c */ /* 0x040ff00000001818 */
[-C--:B------:R-:W-:Y:S08]  /*88b0*/  HMMA.16816.F32 R28, R140, R134.reuse, R28 ;  /* 0x000000868c1c723c */ /* 0x080ff0000000181c */
[C---:B------:R-:W-:Y:S01]  /*88c0*/  FADD.FTZ R20, -R145.reuse, R20 ;  /* 0x0000001491147221 */ /* 0x040fe20000010100 */
[C---:B------:R-:W-:Y:S01]  /*88d0*/  HMMA.16816.F32 R32, R136.reuse, R134, R32 ;  /* 0x000000868820723c */ /* 0x040fe20000001820 */
[----:B------:R-:W1:Y:S02]  /*88e0*/  LDSM.16.M88.4 R132, [R172+0x11000] ;  /* 0x01100000ac84783b */ /* 0x000e640000000200 */
[----:B------:R-:W-:Y:S01]  /*88f0*/  FADD.FTZ R21, -R145, R21 ;  /* 0x0000001591157221 */ /* 0x000fe20000010100 */
[-C--:B------:R-:W-:Y:S02]  /*8900*/  FSEL R20, R20, R145.reuse, P0 ;  /* 0x0000009114147208 */ /* 0x080fe40000000000 */
[----:B------:R-:W-:Y:S02]  /*8910*/  FSETP.GE.FTZ.AND P0, PT, R182, RZ, PT ;  /* 0x000000ffb600720b */ /* 0x000fe40003f16000 */
[----:B------:R-:W-:Y:S01]  /*8920*/  FSEL R21, R21, R145, P4 ;  /* 0x0000009115157208 */ /* 0x000fe20002000000 */
[----:B------:R-:W-:Y:S01]  /*8930*/  FMUL.FTZ R202, R202, R20 ;  /* 0x00000014caca7220 */ /* 0x000fe20000410000 */
[----:B------:R-:W-:Y:S03]  /*8940*/  FSETP.GE.FTZ.AND P4, PT, R160, RZ, PT ;  /* 0x000000ffa000720b */ /* 0x000fe60003f96000 */
[----:B------:R-:W-:Y:S11]  /*8950*/  FMUL.FTZ R201, R201, R21 ;  /* 0x00000015c9c97220 */ /* 0x000ff60000410000 */
[C---:B------:R-:W-:Y:S02]  /*8960*/  FADD.FTZ R20, -R145.reuse, R32 ;  /* 0x0000002091147221 */ /* 0x040fe40000010100 */
[----:B------:R-:W-:Y:S03]  /*8970*/  FADD.FTZ R17, -R145, R33 ;  /* 0x0000002191117221 */ /* 0x000fe60000010100 */
[-C--:B------:R-:W-:Y:S02]  /*8980*/  FSEL R20, R20, R145.reuse, P3 ;  /* 0x0000009114147208 */ /* 0x080fe40001800000 */
        /* <DEDUP_REMOVED lines=30> */
[----:B------:R-:W-:Y:S03]  /*8b70*/  HMMA.16816.F32 R64, R136, R134, R64 ;  /* 0x000000868840723c */ /* 0x000fe60000001840 */
[----:B------:R-:W-:Y:S01]  /*8b80*/  FADD.FTZ R52, -R145, R52 ;  /* 0x0000003491347221 */ /* 0x000fe20000010100 */
[-C--:B------:R-:W-:Y:S02]  /*8b90*/  FSEL R53, R53, R145.reuse, P1 ;  /* 0x0000009135357208 */ /* 0x080fe40000800000 */
[----:B------:R-:W-:Y:S02]  /*8ba0*/  FSETP.GE.FTZ.AND P1, PT, R152, RZ, PT ;  /* 0x000000ff9800720b */ /* 0x000fe40003f36000 */
[----:B------:R-:W-:Y:S01]  /*8bb0*/  FSEL R52, R52, R145, P2 ;  /* 0x0000009134347208 */ /* 0x000fe20001000000 */
[----:B------:R-:W-:Y:S01]  /*8bc0*/  FMUL.FTZ R154, R154, R53 ;  /* 0x000000359a9a7220 */ /* 0x000fe20000410000 */
[----:B------:R-:W-:Y:S03]  /*8bd0*/  FSETP.GE.FTZ.AND P2, PT, R150, RZ, PT ;  /* 0x000000ff9600720b */ /* 0x000fe60003f56000 */
[----:B------:R-:W-:Y:S11]  /*8be0*/  FMUL.FTZ R156, R156, R52 ;  /* 0x000000349c9c7220 */ /* 0x000ff60000410000 */
[C---:B------:R-:W-:Y:S05]  /*8bf0*/  FADD.FTZ R64, -R145.reuse, R64 ;  /* 0x0000004091407221 */ /* 0x040fea0000010100 */
[----:B------:R-:W-:Y:S01]  /*8c00*/  FSEL R64, R64, R145, P1 ;  /* 0x0000009140407208 */ /* 0x000fe20000800000 */
[----:B------:R-:W-:Y:S01]  /*8c10*/  @P0 FADD.FTZ R145, -R145, R65 ;  /* 0x0000004191910221 */ /* 0x000fe20000010100 */
[----:B------:R-:W-:Y:S02]  /*8c20*/  FSETP.GE.FTZ.AND P1, PT, R221, RZ, PT ;  /* 0x000000ffdd00720b */ /* 0x000fe40003f36000 */
[----:B------:R-:W-:Y:S01]  /*8c30*/  FSETP.GE.FTZ.AND P0, PT, R220, RZ, PT ;  /* 0x000000ffdc00720b */ /* 0x000fe20003f16000 */
[----:B------:R-:W-:Y:S02]  /*8c40*/  FMUL.FTZ R152, R152, R64 ;  /* 0x0000004098987220 */ /* 0x000fe40000410000 */
[----:B------:R-:W-:Y:S02]  /*8c50*/  FMUL.FTZ R145, R151, R145 ;  /* 0x0000009197917220 */ /* 0x000fe40000410000 */
[C---:B--2---:R-:W-:Y:S02]  /*8c60*/  FADD.FTZ R6, -R4.reuse, R6 ;  /* 0x0000000604067221 */ /* 0x044fe40000010100 */
[C---:B------:R-:W-:Y:S02]  /*8c70*/  FADD.FTZ R18, -R4.reuse, R18 ;  /* 0x0000001204127221 */ /* 0x040fe40000010100 */
[----:B------:R-:W-:Y:S01]  /*8c80*/  FADD.FTZ R22, -R4, R22 ;  /* 0x0000001604167221 */ /* 0x000fe20000010100 */
[-C--:B------:R-:W-:Y:S01]  /*8c90*/  FSEL R6, R6, R4.reuse, P1 ;  /* 0x0000000406067208 */ /* 0x080fe20000800000 */
[----:B------:R-:W-:Y:S01]  /*8ca0*/  FADD.FTZ R34, -R4, R34 ;  /* 0x0000002204227221 */ /* 0x000fe20000010100 */
[----:B------:R-:W-:Y:S01]  /*8cb0*/  FSETP.GE.FTZ.AND P1, PT, R214, RZ, PT ;  /* 0x000000ffd600720b */ /* 0x000fe20003f36000 */
[C---:B------:R-:W-:Y:S02]  /*8cc0*/  FADD.FTZ R7, -R4.reuse, R7 ;  /* 0x0000000704077221 */ /* 0x040fe40000010100 */
[----:B------:R-:W-:Y:S01]  /*8cd0*/  FADD.FTZ R38, -R4, R38 ;  /* 0x0000002604267221 */ /* 0x000fe20000010100 */
[-C--:B------:R-:W-:Y:S01]  /*8ce0*/  FSEL R18, R18, R4.reuse, P1 ;  /* 0x0000000412127208 */ /* 0x080fe20000800000 */
[C---:B------:R-:W-:Y:S01]  /*8cf0*/  FADD.FTZ R19, -R4.reuse, R19 ;  /* 0x0000001304137221 */ /* 0x040fe20000010100 */
[----:B------:R-:W-:Y:S01]  /*8d00*/  FSETP.GE.FTZ.AND P1, PT, R203, RZ, PT ;  /* 0x000000ffcb00720b */ /* 0x000fe20003f36000 */
[C---:B------:R-:W-:Y:S01]  /*8d10*/  FADD.FTZ R50, -R4.reuse, R50 ;  /* 0x0000003204327221 */ /* 0x040fe20000010100 */
[-C--:B------:R-:W-:Y:S01]  /*8d20*/  FSEL R7, R7, R4.reuse, P0 ;  /* 0x0000000407077208 */ /* 0x080fe20000000000 */
[----:B------:R-:W-:Y:S01]  /*8d30*/  FADD.FTZ R23, -R4, R23 ;  /* 0x0000001704177221 */ /* 0x000fe20000010100 */
[----:B------:R-:W-:Y:S01]  /*8d40*/  FSEL R22, R22, R4, P1 ;  /* 0x0000000416167208 */ /* 0x000fe20000800000 */
[----:B------:R-:W-:Y:S01]  /*8d50*/  FADD.FTZ R35, -R4, R35 ;  /* 0x0000002304237221 */ /* 0x000fe20000010100 */
[----:B------:R-:W-:Y:S01]  /*8d60*/  FSETP.GE.FTZ.AND P1, PT, R192, RZ, PT ;  /* 0x000000ffc000720b */ /* 0x000fe20003f36000 */
[----:B------:R-:W-:Y:S01]  /*8d70*/  FADD.FTZ R39, -R4, R39 ;  /* 0x0000002704277221 */ /* 0x000fe20000010100 */
[----:B------:R-:W-:Y:S01]  /*8d80*/  FSETP.GE.FTZ.AND P0, PT, R212, RZ, PT ;  /* 0x000000ffd400720b */ /* 0x000fe20003f16000 */
[----:B------:R-:W-:Y:S01]  /*8d90*/  FMUL.FTZ R65, R221, R6 ;  /* 0x00000006dd417220 */ /* 0x000fe20000410000 */
[-C--:B------:R-:W-:Y:S01]  /*8da0*/  FSEL R34, R34, R4.reuse, P1 ;  /* 0x0000000422227208 */ /* 0x080fe20000800000 */
[----:B------:R-:W-:Y:S01]  /*8db0*/  FMUL.FTZ R64, R220, R7 ;  /* 0x00000007dc407220 */ /* 0x000fe20000410000 */
[----:B------:R-:W-:Y:S01]  /*8dc0*/  FSETP.GE.FTZ.AND P1, PT, R186, RZ, PT ;  /* 0x000000ffba00720b */ /* 0x000fe20003f36000 */
[C---:B------:R-:W-:Y:S01]  /*8dd0*/  FADD.FTZ R51, -R4.reuse, R51 ;  /* 0x0000003304337221 */ /* 0x040fe20000010100 */
[-C--:B------:R-:W-:Y:S01]  /*8de0*/  FSEL R19, R19, R4.reuse, P0 ;  /* 0x0000000413137208 */ /* 0x080fe20000000000 */
[----:B------:R-:W-:Y:S01]  /*8df0*/  FADD.FTZ R54, -R4, R54 ;  /* 0x0000003604367221 */ /* 0x000fe20000010100 */
[-C--:B------:R-:W-:Y:S01]  /*8e00*/  FSEL R38, R38, R4.reuse, P1 ;  /* 0x0000000426267208 */ /* 0x080fe20000800000 */
[----:B------:R-:W-:Y:S01]  /*8e10*/  FADD.FTZ R7, -R4, R55 ;  /* 0x0000003704077221 */ /* 0x000fe20000010100 */
[----:B------:R-:W-:Y:S01]  /*8e20*/  FSETP.GE.FTZ.AND P1, PT, R166, RZ, PT ;  /* 0x000000ffa600720b */ /* 0x000fe20003f36000 */
[----:B------:R-:W-:Y:S01]  /*8e30*/  FADD.FTZ R6, -R4, R66 ;  /* 0x0000004204067221 */ /* 0x000fe20000010100 */
[----:B------:R-:W-:Y:S01]  /*8e40*/  FSETP.GE.FTZ.AND P0, PT, R200, RZ, PT ;  /* 0x000000ffc800720b */ /* 0x000fe20003f16000 */
[----:B----4-:R-:W-:Y:S01]  /*8e50*/  FADD.FTZ R5, -R2, R8 ;  /* 0x0000000802057221 */ /* 0x010fe20000010100 */
[----:B------:R-:W-:Y:S01]  /*8e60*/  FSEL R50, R50, R4, P1 ;  /* 0x0000000432327208 */ /* 0x000fe20000800000 */
[----:B------:R-:W-:Y:S01]  /*8e70*/  FMUL.FTZ R203, R203, R22 ;  /* 0x00000016cbcb7220 */ /* 0x000fe20000410000 */
[----:B------:R-:W-:Y:S01]  /*8e80*/  FSETP.GE.FTZ.AND P1, PT, R149, RZ, PT ;  /* 0x000000ff9500720b */ /* 0x000fe20003f36000 */
[C---:B------:R-:W-:Y:S01]  /*8e90*/  FADD.FTZ R56, -R2.reuse, R56 ;  /* 0x0000003802387221 */ /* 0x040fe20000010100 */
[-C--:B------:R-:W-:Y:S01]  /*8ea0*/  FSEL R23, R23, R4.reuse, P0 ;  /* 0x0000000417177208 */ /* 0x080fe20000000000 */
        /* <DEDUP_REMOVED lines=17> */
[----:B------:R-:W-:Y:S01]  /*8fc0*/  FSEL R51, R51, R4, P0 ;  /* 0x0000000433337208 */ /* 0x000fe20000000000 */
[----:B------:R-:W-:Y:S01]  /*8fd0*/  @P1 FADD.FTZ R4, -R4, R67 ;  /* 0x0000004304041221 */ /* 0x000fe20000010100 */
[----:B------:R-:W-:Y:S01]  /*8fe0*/  FSETP.GE.FTZ.AND P0, PT, R222, RZ, PT ;  /* 0x000000ffde00720b */ /* 0x000fe20003f16000 */
[----:B------:R-:W-:Y:S01]  /*8ff0*/  FMUL.FTZ R150, R150, R6 ;  /* 0x0000000696967220 */ /* 0x000fe20000410000 */
[----:B------:R-:W-:Y:S01]  /*9000*/  FSETP.GE.FTZ.AND P2, PT, R218, RZ, PT ;  /* 0x000000ffda00720b */ /* 0x000fe20003f56000 */
[----:B------:R-:W-:Y:S01]  /*9010*/  FMUL.FTZ R149, R149, R4 ;  /* 0x0000000495957220 */ /* 0x000fe20000410000 */
[-C--:B------:R-:W-:Y:S01]  /*9020*/  FSEL R5, R5, R2.reuse, P0 ;  /* 0x0000000205057208 */ /* 0x080fe20000000000 */
        /* <DEDUP_REMOVED lines=12> */
[----:B------:R-:W-:Y:S01]  /*90f0*/  FADD.FTZ R4, -R2, R44 ;  /* 0x0000002c02047221 */ /* 0x000fe20000010100 */
[----:B------:R-:W-:Y:S01]  /*9100*/  FSETP.GE.FTZ.AND P0, PT, R187, RZ, PT ;  /* 0x000000ffbb00720b */ /* 0x000fe20003f16000 */
[----:B------:R-:W-:Y:S01]  /*9110*/  FMUL.FTZ R22, R218, R6 ;  /* 0x00000006da167220 */ /* 0x000fe20000410000 */
        /* <DEDUP_REMOVED lines=177> */
.L_x_2072:
        /* <DEDUP_REMOVED lines=212> */
.L_x_2073:
        /* <DEDUP_REMOVED lines=20> */
[----:B------:R-:W-:Y:S02]  /*aab0*/  IMAD R152, R152, 0x18, RZ ;  /* 0x0000001898987824 */ /* 0x000fe400078e02ff */
        /* <DEDUP_REMOVED lines=104> */
[----:B------:R-:W-:Y:S04]  /*b140*/  IMAD R2, R2, 0x38, RZ ;  /* 0x0000003802027824 */ /* 0x000fe800078e02ff */
[C---:B------:R-:W-:Y:S08]  /*b150*/  HMMA.16816.F32 R16, R36.reuse, R50, R16 ;  /* 0x000000322410723c */ /* 0x040ff00000001810 */
[-C--:B--2---:R-:W-:Y:S08]  /*b160*/  HMMA.16816.F32 R20, R36, R60.reuse, R20 ;  /* 0x0000003c2414723c */ /* 0x084ff00000001814 */
[C---:B------:R-:W-:Y:S07]  /*b170*/  HMMA.16816.F32 R24, R52.reuse, R60, R24 ;  /* 0x0000003c3418723c */ /* 0x040fee0000001818 */
[----:B------:R-:W-:Y:S01]  /*b180*/  IADD3 R61, R149, 0x20, RZ ;  /* 0x00000020953d7810 */ /* 0x000fe20007ffe0ff */
[-C--:B------:R-:W-:Y:S01]  /*b190*/  HMMA.16816.F32 R28, R52, R62.reuse, R28 ;  /* 0x0000003e341c723c */ /* 0x080fe2000000181c */
[----:B------:R-:W2:Y:S03]  /*b1a0*/  LDL R55, [R1+0x14] ;  /* 0x0000140001377983 */ /* 0x000ea60000100800 */
[----:B------:R-:W-:Y:S01]  /*b1b0*/  IMAD.IADD R61, R145, 0x1, R61 ;  /* 0x00000001913d7824 */ /* 0x000fe200078e023d */
[----:B------:R-:W-:Y:S01]  /*b1c0*/  IADD3 R60, R149, 0x20, RZ ;  /* 0x00000020953c7810 */ /* 0x000fe20007ffe0ff */
[----:B------:R-:W3:Y:S02]  /*b1d0*/  LDL R54, [R1+0x10] ;  /* 0x0000100001367983 */ /* 0x000ee40000100800 */
[----:B------:R-:W-:Y:S03]  /*b1e0*/  HMMA.16816.F32 R32, R36, R62, R32 ;  /* 0x0000003e2420723c */ /* 0x000fe60000001820 */
[----:B------:R-:W3:Y:S01]  /*b1f0*/  LDL R53, [R1+0xc] ;  /* 0x00000c0001357983 */ /* 0x000ee20000100800 */
[C---:B------:R-:W-:Y:S02]  /*b200*/  IMAD.IADD R61, R145.reuse, 0x1, R61 ;  /* 0x00000001913d7824 */ /* 0x040fe400078e023d */
[----:B------:R-:W-:Y:S01]  /*b210*/  IMAD.IADD R60, R145, 0x1, R60 ;  /* 0x00000001913c7824 */ /* 0x000fe200078e023c */
[C---:B------:R-:W-:Y:S01]  /*b220*/  IADD3 R63, R149.reuse, 0x20, RZ ;  /* 0x00000020953f7810 */ /* 0x040fe20007ffe0ff */
[-C--:B----4-:R-:W-:Y:S01]  /*b230*/  HMMA.16816.F32 R4, R40, R56.reuse, R4 ;  /* 0x000000382804723c */ /* 0x090fe20000001804 */
[----:B------:R-:W3:Y:S04]  /*b240*/  LDL R52, [R1+0x8] ;  /* 0x0000080001347983 */ /* 0x000ee80000100800 */
[----:B------:R-:W-:Y:S01]  /*b250*/  IMAD.MOV.U32 R36, RZ, RZ, R239 ;  /* 0x000000ffff247224 */ /* 0x000fe200078e00ef */
[----:B------:R-:W-:Y:S01]  /*b260*/  IADD3 R62, R149, 0x20, RZ ;  /* 0x00000020953e7810 */ /* 0x000fe20007ffe0ff */
[----:B------:R-:W-:Y:S01]  /*b270*/  IMAD.MOV.U32 R37, RZ, RZ, R238 ;  /* 0x000000ffff257224 */ /* 0x000fe200078e00ee */
[C---:B------:R-:W-:Y:S01]  /*b280*/  HMMA.16816.F32 R8, R64.reuse, R56, R8 ;  /* 0x000000384008723c */ /* 0x040fe20000001808 */
[----:B------:R-:W3:Y:S03]  /*b290*/  LDL R57, [R1+0x1c] ;  /* 0x00001c0001397983 */ /* 0x000ee60000100800 */
[CC--:B------:R-:W-:Y:S01]  /*b2a0*/  LEA R38, P1, R145.reuse, R36.reuse, 0x2 ;  /* 0x0000002491267211 */ /* 0x0c0fe200078210ff */
[----:B------:R-:W-:Y:S01]  /*b2b0*/  IMAD.IADD R62, R145, 0x1, R62 ;  /* 0x00000001913e7824 */ /* 0x000fe200078e023e */
[----:B------:R-:W3:Y:S01]  /*b2c0*/  LDL R56, [R1+0x18] ;  /* 0x0000180001387983 */ /* 0x000ee20000100800 */
[-C--:B------:R-:W-:Y:S01]  /*b2d0*/  LEA R44, P0, R149, R36.reuse, 0x2 ;  /* 0x00000024952c7211 */ /* 0x080fe200078010ff */
[-C--:B------:R-:W-:Y:S04]  /*b2e0*/  HMMA.16816.F32 R12, R64, R58.reuse, R12 ;  /* 0x0000003a400c723c */ /* 0x080fe8000000180c */
[CC--:B------:R-:W-:Y:S01]  /*b2f0*/  LEA.HI.X.SX32 R39, R145.reuse, R37.reuse, 0x2, P1 ;  /* 0x0000002591277211 */ /* 0x0c0fe200008f16ff */
[----:B------:R-:W-:Y:S01]  /*b300*/  IMAD.IADD R60, R145, 0x1, R60 ;  /* 0x00000001913c7824 */ /* 0x000fe200078e023c */
[-C--:B------:R-:W-:Y:S01]  /*b310*/  LEA.HI.X.SX32 R45, R149, R37.reuse, 0x2, P0 ;  /* 0x00000025952d7211 */ /* 0x080fe200000f16ff */
[----:B------:R1:W-:Y:S01]  /*b320*/  RED.E.ADD.F32.FTZ.RN.STRONG.GPU [R36.64], R4 ;  /* 0x000000042400798e */ /* 0x0003e2000c10e788 */
[C---:B------:R-:W-:Y:S04]  /*b330*/  HMMA.16816.F32 R16, R40.reuse, R58, R16 ;  /* 0x0000003a2810723c */ /* 0x040fe80000001810 */
[----:B------:R-:W3:Y:S01]  /*b340*/  LDL R59, [R1+0x24] ;  /* 0x00002400013b7983 */ /* 0x000ee20000100800 */
[-C--:B------:R-:W-:Y:S01]  /*b350*/  LEA R50, P6, R63, R36.reuse, 0x2 ;  /* 0x000000243f327211 */ /* 0x080fe200078c10ff */
[----:B------:R-:W-:Y:S01]  /*b360*/  IMAD.IADD R60, R145, 0x1, R60 ;  /* 0x00000001913c7824 */ /* 0x000fe200078e023c */
[CC--:B------:R-:W-:Y:S01]  /*b370*/  LEA R48, P5, R62.reuse, R36.reuse, 0x2 ;  /* 0x000000243e307211 */ /* 0x0c0fe200078a10ff */
[-C--:B------:R-:W-:Y:S01]  /*b380*/  HMMA.16816.F32 R20, R40, R132.reuse, R20 ;  /* 0x000000842814723c */ /* 0x080fe20000001814 */
[----:B------:R-:W3:Y:S03]  /*b390*/  LDL R58, [R1+0x20] ;  /* 0x00002000013a7983 */ /* 0x000ee60000100800 */
[-C--:B------:R-:W-:Y:S02]  /*b3a0*/  LEA.HI.X.SX32 R51, R63, R37.reuse, 0x2, P6 ;  /* 0x000000253f337211 */ /* 0x080fe400030f16ff */
[----:B------:R1:W-:Y:S01]  /*b3b0*/  RED.E.ADD.F32.FTZ.RN.STRONG.GPU [R38.64], R5 ;  /* 0x000000052600798e */ /* 0x0003e2000c10e788 */
[-C--:B------:R-:W-:Y:S01]  /*b3c0*/  LEA.HI.X.SX32 R49, R62, R37.reuse, 0x2, P5 ;  /* 0x000000253e317211 */ /* 0x080fe200028f16ff */
[C---:B------:R-:W-:Y:S03]  /*b3d0*/  HMMA.16816.F32 R24, R64.reuse, R132, R24 ;  /* 0x000000844018723c */ /* 0x040fe60000001818 */
[----:B------:R1:W-:Y:S05]  /*b3e0*/  RED.E.ADD.F32.FTZ.RN.STRONG.GPU [R44.64], R6 ;  /* 0x000000062c00798e */ /* 0x0003ea000c10e788 */
[-C--:B------:R-:W-:Y:S04]  /*b3f0*/  HMMA.16816.F32 R28, R64, R134.reuse, R28 ;  /* 0x00000086401c723c */ /* 0x080fe8000000181c */
[CC--:B-1----:R-:W-:Y:S04]  /*b400*/  LEA R4, P0, R151.reuse, R36.reuse, 0x2 ;  /* 0x0000002497047211 */ /* 0x0c2fe800078010ff */
[----:B------:R-:W-:Y:S07]  /*b410*/  HMMA.16816.F32 R32, R40, R134, R32 ;  /* 0x000000862820723c */ /* 0x000fee0000001820 */
[CC--:B------:R-:W-:Y:S02]  /*b420*/  LEA R42, P1, R152.reuse, R36.reuse, 0x2 ;  /* 0x00000024982a7211 */ /* 0x0c0fe400078210ff */
[-C--:B------:R-:W-:Y:S03]  /*b430*/  LEA.HI.X.SX32 R5, R151, R37.reuse, 0x2, P0 ;  /* 0x0000002597057211 */ /* 0x080fe600000f16ff */
[-C--:B------:R-:W-:Y:S02]  /*b440*/  LEA.HI.X.SX32 R43, R152, R37.reuse, 0x2, P1 ;  /* 0x00000025982b7211 */ /* 0x080fe400008f16ff */
[-C--:B------:R-:W-:Y:S01]  /*b450*/  LEA R40, P1, R150, R36.reuse, 0x2 ;  /* 0x0000002496287211 */ /* 0x080fe200078210ff */
[----:B------:R-:W-:Y:S01]  /*b460*/  IMAD.MOV.U32 R44, RZ, RZ, c[0x0][0x22c] ;  /* 0x00008b00ff2c7624 */ /* 0x000fe200078e00ff */
[-C--:B------:R-:W-:Y:S01]  /*b470*/  LEA R6, P0, R0, R36.reuse, 0x2 ;  /* 0x0000002400067211 */ /* 0x080fe200078010ff */
[----:B------:R1:W-:Y:S01]  /*b480*/  RED.E.ADD.F32.FTZ.RN.STRONG.GPU [R42.64], R7 ;  /* 0x000000072a00798e */ /* 0x0003e2000c10e788 */
[-C--:B------:R-:W-:Y:S01]  /*b490*/  LEA.HI.X.SX32 R41, R150, R37.reuse, 0x2, P1 ;  /* 0x0000002596297211 */ /* 0x080fe200008f16ff */
[----:B------:R-:W-:Y:S03]  /*b4a0*/  IMAD R44, R44, c[0x0][0x1c0], RZ ;  /* 0x000070002c2c7a24 */ /* 0x000fe600078e02ff */
[----:B------:R1:W-:Y:S01]  /*b4b0*/  RED.E.ADD.F32.FTZ.RN.STRONG.GPU [R4.64], R8 ;  /* 0x000000080400798e */ /* 0x0003e2000c10e788 */
[----:B------:R-:W-:Y:S04]  /*b4c0*/  IMAD R44, R44, 0x68, RZ ;  /* 0x000000682c2c7824 */ /* 0x000fe800078e02ff */
[----:B------:R1:W-:Y:S02]  /*b4d0*/  RED.E.ADD.F32.FTZ.RN.STRONG.GPU [R40.64], R9 ;  /* 0x000000092800798e */ /* 0x0003e4000c10e788 */
[-C--:B-1----:R-:W-:Y:S01]  /*b4e0*/  LEA.HI.X.SX32 R7, R0, R37.reuse, 0x2, P0 ;  /* 0x0000002500077211 */ /* 0x082fe200000f16ff */
[----:B------:R-:W-:Y:S02]  /*b4f0*/  IMAD.MOV.U32 R0, RZ, RZ, c[0x0][0x22c] ;  /* 0x00008b00ff007624 */ /* 0x000fe400078e00ff */
[----:B------:R-:W-:Y:S02]  /*b500*/  IMAD.MOV.U32 R43, RZ, RZ, c[0x0][0x22c] ;  /* 0x00008b00ff2b7624 */ /* 0x000fe400078e00ff */
[----:B------:R1:W-:Y:S01]  /*b510*/  RED.E.ADD.F32.FTZ.RN.STRONG.GPU [R6.64], R10 ;  /* 0x0000000a0600798e */ /* 0x0003e2000c10e788 */
[-C--:B------:R-:W-:Y:S01]  /*b520*/  LEA R4, P1, R2, R36.reuse, 0x2 ;  /* 0x0000002402047211 */ /* 0x080fe200078210ff */
[----:B------:R-:W-:Y:S02]  /*b530*/  IMAD R0, R0, c[0x0][0x1c0], RZ ;  /* 0x0000700000007a24 */ /* 0x000fe400078e02ff */
[----:B------:R-:W-:Y:S01]  /*b540*/  IMAD R43, R43, c[0x0][0x1c0], RZ ;  /* 0x000070002b2b7a24 */ /* 0x000fe200078e02ff */
[-C--:B------:R-:W-:Y:S01]  /*b550*/  LEA.HI.X.SX32 R5, R2, R37.reuse, 0x2, P1 ;  /* 0x0000002502057211 */ /* 0x080fe200008f16ff */
[----:B------:R-:W-:Y:S02]  /*b560*/  IMAD.SHL.U32 R0, R0, 0x40, RZ ;  /* 0x0000004000007824 */ /* 0x000fe400078e00ff */
[----:B------:R-:W-:Y:S02]  /*b570*/  IMAD.MOV.U32 R2, RZ, RZ, c[0x0][0x22c] ;  /* 0x00008b00ff027624 */ /* 0x000fe400078e00ff */
[----:B------:R1:W-:Y:S01]  /*b580*/  RED.E.ADD.F32.FTZ.RN.STRONG.GPU [R4.64], R11 ;  /* 0x0000000b0400798e */ /* 0x0003e2000c10e788 */
[-C--:B------:R-:W-:Y:S01]  /*b590*/  LEA R8, P0, R0, R36.reuse, 0x2 ;  /* 0x0000002400087211 */ /* 0x080fe200078010ff */
[----:B------:R-:W-:Y:S02]  /*b5a0*/  IMAD R2, R2, c[0x0][0x1c0], RZ ;  /* 0x0000700002027a24 */ /* 0x000fe400078e02ff */
[----:B------:R-:W-:Y:S01]  /*b5b0*/  IMAD.MOV.U32 R42, RZ, RZ, c[0x0][0x22c] ;  /* 0x00008b00ff2a7624 */ /* 0x000fe200078e00ff */
[-C--:B------:R-:W-:Y:S01]  /*b5c0*/  LEA.HI.X.SX32 R9, R0, R37.reuse, 0x2, P0 ;  /* 0x0000002500097211 */ /* 0x080fe200000f16ff */
[----:B------:R-:W-:Y:S02]  /*b5d0*/  IMAD.MOV.U32 R0, RZ, RZ, c[0x0][0x22c] ;  /* 0x00008b00ff007624 */ /* 0x000fe400078e00ff */
[----:B------:R-:W-:Y:S02]  /*b5e0*/  IMAD R2, R2, 0x58, RZ ;  /* 0x0000005802027824 */ /* 0x000fe400078e02ff */
        /* <DEDUP_REMOVED lines=8> */
[CC--:B------:R-:W-:Y:S03]  /*b670*/  LEA R46, P4, R61.reuse, R36.reuse, 0x2 ;  /* 0x000000243d2e7211 */ /* 0x0c0fe600078810ff */
[----:B------:R1:W-:Y:S01]  /*b680*/  RED.E.ADD.F32.FTZ.RN.STRONG.GPU [R6.64], R17 ;  /* 0x000000110600798e */ /* 0x0003e2000c10e788 */
[CC--:B------:R-:W-:Y:S02]  /*b690*/  LEA R4, P0, R0.reuse, R36.reuse, 0x2 ;  /* 0x0000002400047211 */ /* 0x0c0fe400078010ff */
[-C--:B------:R-:W-:Y:S02]  /*b6a0*/  LEA.HI.X.SX32 R47, R61, R37.reuse, 0x2, P4 ;  /* 0x000000253d2f7211 */ /* 0x080fe400020f16ff */
[-C--:B------:R-:W-:Y:S01]  /*b6b0*/  LEA.HI.X.SX32 R5, R0, R37.reuse, 0x2, P0 ;  /* 0x0000002500057211 */ /* 0x080fe200000f16ff */
[----:B------:R-:W-:Y:S04]  /*b6c0*/  IMAD.MOV.U32 R0, RZ, RZ, c[0x0][0x22c] ;  /* 0x00008b00ff007624 */ /* 0x000fe800078e00ff */
[----:B------:R-:W-:Y:S01]  /*b6d0*/  IMAD R0, R0, c[0x0][0x1c0], RZ ;  /* 0x0000700000007a24 */ /* 0x000fe200078e02ff */
[-C--:B------:R-:W-:Y:S01]  /*b6e0*/  LEA R16, P1, R2, R36.reuse, 0x2 ;  /* 0x0000002402107211 */ /* 0x080fe200078210ff */
[----:B------:R1:W-:Y:S01]  /*b6f0*/  RED.E.ADD.F32.FTZ.RN.STRONG.GPU [R4.64], R18 ;  /* 0x000000120400798e */ /* 0x0003e2000c10e788 */
[-C--:B------:R-:W-:Y:S01]  /*b700*/  LEA R8, P2, R44, R36.reuse, 0x2 ;  /* 0x000000242c087211 */ /* 0x080fe200078410ff */
[----:B------:R-:W-:Y:S03]  /*b710*/  IMAD R0, R0, 0x60, RZ ;  /* 0x0000006000007824 */ /* 0x000fe600078e02ff */
[-C--:B------:R-:W-:Y:S02]  /*b720*/  LEA.HI.X.SX32 R9, R44, R37.reuse, 0x2, P2 ;  /* 0x000000252c097211 */ /* 0x080fe400010f16ff */
[-C--:B------:R-:W-:Y:S02]  /*b730*/  LEA R10, P0, R0, R36.reuse, 0x2 ;  /* 0x00000024000a7211 */ /* 0x080fe400078010ff */
[-C--:B------:R-:W-:Y:S02]  /*b740*/  LEA R44, P3, R60, R36.reuse, 0x2 ;  /* 0x000000243c2c7211 */ /* 0x080fe400078610ff */
[-C--:B------:R-:W-:Y:S02]  /*b750*/  LEA.HI.X.SX32 R11, R0, R37.reuse, 0x2, P0 ;  /* 0x00000025000b7211 */ /* 0x080fe400000f16ff */
[----:B------:R-:W4:Y:S01]  /*b760*/  LDL R0, [R1+0x28] ;  /* 0x0000280001007983 */ /* 0x000f220000100800 */
[-C--:B------:R-:W-:Y:S02]  /*b770*/  LEA.HI.X.SX32 R45, R60, R37.reuse, 0x2, P3 ;  /* 0x000000253c2d7211 */ /* 0x080fe400018f16ff */
[-C--:B-1----:R-:W-:Y:S02]  /*b780*/  LEA.HI.X.SX32 R17, R2, R37.reuse, 0x2, P1 ;  /* 0x0000002502117211 */ /* 0x082fe400008f16ff */
[----:B------:R-:W4:Y:S01]  /*b790*/  LDL R2, [R1+0x4] ;  /* 0x0000040001027983 */ /* 0x000f220000100800 */
[CC--:B------:R-:W-:Y:S04]  /*b7a0*/  LEA R6, P1, R43.reuse, R36.reuse, 0x2 ;  /* 0x000000242b067211 */ /* 0x0c0fe800078210ff */
[----:B------:R-:W-:Y:S01]  /*b7b0*/  RED.E.ADD.F32.FTZ.RN.STRONG.GPU [R16.64], R19 ;  /* 0x000000131000798e */ /* 0x000fe2000c10e788 */
[-C--:B------:R-:W-:Y:S02]  /*b7c0*/  LEA.HI.X.SX32 R7, R43, R37.reuse, 0x2, P1 ;  /* 0x000000252b077211 */ /* 0x080fe400008f16ff */
[CC--:B------:R-:W-:Y:S02]  /*b7d0*/  LEA R4, P0, R42.reuse, R36.reuse, 0x2 ;  /* 0x000000242a047211 */ /* 0x0c0fe400078010ff */
[----:B------:R-:W-:Y:S02]  /*b7e0*/  RED.E.ADD.F32.FTZ.RN.STRONG.GPU [R10.64], R12 ;  /* 0x0000000c0a00798e */ /* 0x000fe4000c10e788 */
[-C--:B------:R-:W-:Y:S03]  /*b7f0*/  LEA.HI.X.SX32 R5, R42, R37.reuse, 0x2, P0 ;  /* 0x000000252a057211 */ /* 0x080fe600000f16ff */
[----:B------:R-:W-:Y:S05]  /*b800*/  RED.E.ADD.F32.FTZ.RN.STRONG.GPU [R8.64], R13 ;  /* 0x0000000d0800798e */ /* 0x000fea000c10e788 */
[----:B------:R2:W-:Y:S05]  /*b810*/  RED.E.ADD.F32.FTZ.RN.STRONG.GPU [R6.64], R14 ;  /* 0x0000000e0600798e */ /* 0x0005ea000c10e788 */
        /* <DEDUP_REMOVED lines=9> */
[-C--:B-1----:R-:W-:Y:S02]  /*b8b0*/  LEA.HI.X.SX32 R15, R55, R37.reuse, 0x2, P5 ;  /* 0x00000025370f7211 */ /* 0x082fe400028f16ff */
[CC--:B---3--:R-:W-:Y:S04]  /*b8c0*/  LEA R12, P4, R54.reuse, R36.reuse, 0x2 ;  /* 0x00000024360c7211 */ /* 0x0c8fe800078810ff */
[-C--:B------:R-:W-:Y:S02]  /*b8d0*/  LEA.HI.X.SX32 R13, R54, R37.reuse, 0x2, P4 ;  /* 0x00000025360d7211 */ /* 0x080fe400020f16ff */
[CC--:B------:R-:W-:Y:S04]  /*b8e0*/  LEA R10, P3, R53.reuse, R36.reuse, 0x2 ;  /* 0x00000024350a7211 */ /* 0x0c0fe800078610ff */
[-C--:B------:R-:W-:Y:S02]  /*b8f0*/  LEA.HI.X.SX32 R11, R53, R37.reuse, 0x2, P3 ;  /* 0x00000025350b7211 */ /* 0x080fe400018f16ff */
[CC--:B------:R-:W-:Y:S04]  /*b900*/  LEA R18, P0, R57.reuse, R36.reuse, 0x2 ;  /* 0x0000002439127211 */ /* 0x0c0fe800078010ff */
[-C--:B------:R-:W-:Y:S02]  /*b910*/  LEA.HI.X.SX32 R19, R57, R37.reuse, 0x2, P0 ;  /* 0x0000002539137211 */ /* 0x080fe400000f16ff */
        /* <DEDUP_REMOVED lines=8> */
[-C--:B------:R-:W-:Y:S03]  /*b9a0*/  LEA.HI.X.SX32 R9, R52, R37.reuse, 0x2, P2 ;  /* 0x0000002534097211 */ /* 0x080fe600010f16ff */
[----:B------:R-:W-:Y:S05]  /*b9b0*/  RED.E.ADD.F32.FTZ.RN.STRONG.GPU [R40.64], R27 ;  /* 0x0000001b2800798e */ /* 0x000fea000c10e788 */
[----:B------:R-:W-:Y:S05]  /*b9c0*/  RED.E.ADD.F32.FTZ.RN.STRONG.GPU [R18.64], R32 ;  /* 0x000000201200798e */ /* 0x000fea000c10e788 */
[----:B------:R-:W-:Y:S05]  /*b9d0*/  RED.E.ADD.F32.FTZ.RN.STRONG.GPU [R16.64], R33 ;  /* 0x000000211000798e */ /* 0x000fea000c10e788 */
[----:B------:R-:W-:Y:S05]  /*b9e0*/  RED.E.ADD.F32.FTZ.RN.STRONG.GPU [R14.64], R34 ;  /* 0x000000220e00798e */ /* 0x000fea000c10e788 */
[----:B------:R-:W-:Y:S05]  /*b9f0*/  RED.E.ADD.F32.FTZ.RN.STRONG.GPU [R12.64], R35 ;  /* 0x000000230c00798e */ /* 0x000fea000c10e788 */
[----:B------:R-:W-:Y:S05]  /*ba00*/  RED.E.ADD.F32.FTZ.RN.STRONG.GPU [R10.64], R28 ;  /* 0x0000001c0a00798e */ /* 0x000fea000c10e788 */
[----:B------:R-:W-:Y:S05]  /*ba10*/  RED.E.ADD.F32.FTZ.RN.STRONG.GPU [R8.64], R29 ;  /* 0x0000001d0800798e */ /* 0x000fea000c10e788 */
[----:B------:R-:W-:Y:S05]  /*ba20*/  LDSM.16.MT88.4 R8, [R168] ;  /* 0x00000000a808783b */ /* 0x000fea0000004200 */
[----:B------:R-:W-:Y:S05]  /*ba30*/  LDSM.16.MT88.4 R12, [R3+0x18000] ;  /* 0x01800000030c783b */ /* 0x000fea0000004200 */
[----:B------:R-:W-:Y:S05]  /*ba40*/  LDSM.16.MT88.4 R24, [R168+0x800] ;  /* 0x00080000a818783b */ /* 0x000fea0000004200 */
        /* <DEDUP_REMOVED lines=10> */
[----:B------:R-:W-:Y:S02]  /*baf0*/  UIADD3 UR7, UR7, -0x1, URZ ;  /* 0xffffffff07077890 */ /* 0x000fe4000fffe03f */
[----:B------:R-:W-:Y:S01]  /*bb00*/  @UP1 UIADD3.X UR25, UR25, -0x1, URZ, UP0, !UPT ;  /* 0xffffffff19191890 */ /* 0x000fe200087fe43f */
[----:B------:R-:W-:Y:S05]  /*bb10*/  RED.E.ADD.F32.FTZ.RN.STRONG.GPU [R6.64], R30 ;  /* 0x0000001e0600798e */ /* 0x000fea000c10e788 */
        /* <DEDUP_REMOVED lines=283> */
.L_x_2075:
        /* <DEDUP_REMOVED lines=19> */
.L_x_2076:
        /* <DEDUP_REMOVED lines=45> */
.L_x_2078:
[----:B------:R-:W-:Y:S05]  /*d0d0*/  BSYNC B0 ;  /* 0x0000000000007941 */ /* 0x000fea0003800000 */
.L_x_2077:
        /* <DEDUP_REMOVED lines=15> */
.L_x_2080:
[----:B------:R-:W-:Y:S05]  /*d1d0*/  BSYNC B0 ;  /* 0x0000000000007941 */ /* 0x000fea0003800000 */
.L_x_2079:
        /* <DEDUP_REMOVED lines=15> */
.L_x_2082:
[----:B------:R-:W-:Y:S05]  /*d2d0*/  BSYNC B0 ;  /* 0x0000000000007941 */ /* 0x000fea0003800000 */
.L_x_2081:
        /* <DEDUP_REMOVED lines=14> */
.L_x_2084:
[----:B------:R-:W-:Y:S05]  /*d3c0*/  BSYNC B0 ;  /* 0x0000000000007941 */ /* 0x000fea0003800000 */
.L_x_2083:
        /* <DEDUP_REMOVED lines=25> */
.L_x_2086:
[----:B------:R-:W-:Y:S05]  /*d560*/  BSYNC B0 ;  /* 0x0000000000007941 */ /* 0x000fea0003800000 */
.L_x_2085:
        /* <DEDUP_REMOVED lines=13> */
.L_x_2088:
[----:B------:R-:W-:Y:S05]  /*d640*/  BSYNC B0 ;  /* 0x0000000000007941 */ /* 0x000fea0003800000 */
.L_x_2087:
        /* <DEDUP_REMOVED lines=13> */
.L_x_2090:
[----:B------:R-:W-:Y:S05]  /*d720*/  BSYNC B0 ;  /* 0x0000000000007941 */ /* 0x000fea0003800000 */
.L_x_2089:
        /* <DEDUP_REMOVED lines=12> */
.L_x_2039:
        /* <DEDUP_REMOVED lines=21> */
.L_x_2092:
        /* <DEDUP_REMOVED lines=19> */
.L_x_2093:
        /* <DEDUP_REMOVED lines=36> */
.L_x_2095:
[----:B------:R-:W-:Y:S05]  /*dcb0*/  BSYNC B0 ;  /* 0x0000000000007941 */ /* 0x000fea0003800000 */
.L_x_2094:
        /* <DEDUP_REMOVED lines=15> */
.L_x_2097:
[----:B------:R-:W-:Y:S05]  /*ddb0*/  BSYNC B0 ;  /* 0x0000000000007941 */ /* 0x000fea0003800000 */
.L_x_2096:
        /* <DEDUP_REMOVED lines=15> */
.L_x_2099:
[----:B------:R-:W-:Y:S05]  /*deb0*/  BSYNC B0 ;  /* 0x0000000000007941 */ /* 0x000fea0003800000 */
.L_x_2098:
        /* <DEDUP_REMOVED lines=14> */
.L_x_2101:
[----:B------:R-:W-:Y:S05]  /*dfa0*/  BSYNC B0 ;  /* 0x0000000000007941 */ /* 0x000fea0003800000 */
.L_x_2100:
        /* <DEDUP_REMOVED lines=25> */
.L_x_2103:
[----:B------:R-:W-:Y:S05]  /*e140*/  BSYNC B0 ;  /* 0x0000000000007941 */ /* 0x000fea0003800000 */
.L_x_2102:
        /* <DEDUP_REMOVED lines=13> */
.L_x_2105:
[----:B------:R-:W-:Y:S05]  /*e220*/  BSYNC B0 ;  /* 0x0000000000007941 */ /* 0x000fea0003800000 */
.L_x_2104:
        /* <DEDUP_REMOVED lines=13> */
.L_x_2107:
[----:B------:R-:W-:Y:S05]  /*e300*/  BSYNC B0 ;  /* 0x0000000000007941 */ /* 0x000fea0003800000 */
.L_x_2106:
        /* <DEDUP_REMOVED lines=11> */
.L_x_2091:
[----:B------:R-:W-:Y:S05]  /*e3c0*/  BSYNC B1 ;  /* 0x0000000000017941 */ /* 0x000fea0003800000 */
.L_x_2034:
        /* <DEDUP_REMOVED lines=11> */
.L_x_2108:
[----:B------:R-:W-:Y:S05]  /*e480*/  EXIT ;  /* 0x000000000000794d */ /* 0x000fea0003800000 */
.L_x_2110:
        /* <DEDUP_REMOVED lines=15> */
.L_x_2491:


//--------------------- .text._ZN5flash44flash_bwd_dq_dk_dv_loop_seqk_parallel_kernelI23Flash_bwd_kernel_traitsILi64ELi128ELi128ELi8ELi4ELi4ELi4ELb0ELb0EN7cutlass6half_tE19Flash_kernel_traitsILi64ELi128ELi128ELi8ES3_EELb0ELb0ELb0ELb1ELb0ELb0ELb1EEEvNS_16Flash_bwd_paramsE --------------------------
	.section	.text._ZN5flash44flash_bwd_dq_dk_dv_loop_seqk_parallel_kernelI23Flash_bwd_kernel_traitsILi64ELi128ELi128ELi8ELi4ELi4ELi4ELb0ELb0EN7cutlass6half_tE19Flash_kernel_traitsILi64ELi128ELi128ELi8ES3_EELb0ELb0ELb0ELb1ELb0ELb0ELb1EEEvNS_16Flash_bwd_paramsE,"ax",@progbits
	.sectioninfo	@"SHI_REGISTERS=255"
	.align	128
        .global         _ZN5flash44flash_bwd_dq_dk_dv_loop_seqk_parallel_kernelI23Flash_bwd_kernel_traitsILi64ELi128ELi128ELi8ELi4ELi4ELi4ELb0ELb0EN7cutlass6half_tE19Flash_kernel_traitsILi64ELi128ELi128ELi8ES3_EELb0ELb0ELb0ELb1ELb0ELb0ELb1EEEvNS_16Flash_bwd_paramsE
        .type           _ZN5flash44flash_bwd_dq_dk_dv_loop_seqk_parallel_kernelI23Flash_bwd_kernel_traitsILi64ELi128ELi128ELi8ELi4ELi4ELi4ELb0ELb0EN7cutlass6half_tE19Flash_kernel_traitsILi64ELi128ELi128ELi8ES3_EELb0ELb0ELb0ELb1ELb0ELb0ELb1EEEvNS_16Flash_bwd_paramsE,@function
        .size           _ZN5flash44flash_bwd_dq_dk_dv_loop_seqk_parallel_kernelI23Flash_bwd_kernel_traitsILi64ELi128ELi128ELi8ELi4ELi4ELi4ELb0ELb0EN7cutlass6half_tE19Flash_kernel_traitsILi64ELi128ELi128ELi8ES3_EELb0ELb0ELb0ELb1ELb0ELb0ELb1EEEvNS_16Flash_bwd_paramsE,(.L_x_2492 - _ZN5flash44flash_bwd_dq_dk_dv_loop_seqk_parallel_kernelI23Flash_bwd_kernel_traitsILi64ELi128ELi128ELi8ELi4ELi4ELi4ELb0ELb0EN7cutlass6half_tE19Flash_kernel_traitsILi64ELi128ELi128ELi8ES3_EELb0ELb0ELb0ELb1ELb0ELb0ELb1EEEvNS_16Flash_bwd_paramsE)
        .other          _ZN5flash44flash_bwd_dq_dk_dv_loop_seqk_parallel_kernelI23Flash_bwd_kernel_traitsILi64ELi128ELi128ELi8ELi4ELi4ELi4ELb0ELb0EN7cutlass6half_tE19Flash_kernel_traitsILi64ELi128ELi128ELi8ES3_EELb0ELb0ELb0ELb1ELb0ELb0ELb1EEEvNS_16Flash_bwd_paramsE,@"STO_CUDA_ENTRY STV_DEFAULT"
_ZN5flash44flash_bwd_dq_dk_dv_loop_seqk_parallel_kernelI23Flash_bwd_kernel_traitsILi64ELi128ELi128ELi8ELi4ELi4ELi4ELb0ELb0EN7cutlass6half_tE19Flash_kernel_traitsILi64ELi128ELi128ELi8ES3_EELb0ELb0ELb0ELb1ELb0ELb0ELb1EEEvNS_16Flash_bwd_paramsE:
.text._ZN5flash44flash_bwd_dq_dk_dv_loop_seqk_parallel_kernelI23Flash_bwd_kernel_traitsILi64ELi128ELi128ELi8ELi4ELi4ELi4ELb0ELb0EN7cutlass6half_tE19Flash_kernel_traitsILi64ELi128ELi128ELi8ES3_EELb0ELb0ELb0ELb1ELb0ELb0ELb1EEEvNS_16Flash_bwd_paramsE:
        /* <DEDUP_REMOVED lines=131> */
[C---:B------:R-:W-:Y:S01]  /*0830*/  IMAD.SHL.U32 R7, R165.reuse, 0x10, RZ ;  /* 0x00000010a5077824 */ /* 0x040fe200078e00ff */
        /* <DEDUP_REMOVED lines=31> */
[--C-:B------:R-:W-:Y:S01]  /*0a30*/  SHF.R.U32.HI R5, RZ, 0x3, R2.reuse ;  /* 0x00000003ff057819 */ /* 0x100fe20000011602 */
[----:B------:R-:W-:Y:S01]  /*0a40*/  IMAD.IADD R206, R199, 0x1, R203 ;  /* 0x00000001c7ce7824 */ /* 0x000fe200078e02cb */
        /* <DEDUP_REMOVED lines=33> */
[C---:B------:R-:W-:Y:S01]  /*0c60*/  @P1 IADD3 R10, R8.reuse, 0x1fe0, RZ ;  /* 0x00001fe0080a1810 */ /* 0x040fe20007ffe0ff */
        /* <DEDUP_REMOVED lines=25> */
.L_x_2187:
        /* <DEDUP_REMOVED lines=54> */
.L_x_2111:
        /* <DEDUP_REMOVED lines=58> */
.L_x_2113:
        /* <DEDUP_REMOVED lines=18> */
.L_x_2114:
        /* <DEDUP_REMOVED lines=71> */
.L_x_2115:
[----:B------:R-:W-:Y:S02]  /*1a90*/  UMOV UR11, UR54 ;  /* 0x00000036000b7c82 */ /* 0x000fe40008000000 */
.L_x_2116:
        /* <DEDUP_REMOVED lines=98> */
.L_x_2119:
[----:B------:R-:W-:Y:S05]  /*20c0*/  BSYNC B0 ;  /* 0x0000000000007941 */ /* 0x000fea0003800000 */
.L_x_2118:
        /* <DEDUP_REMOVED lines=16> */
.L_x_2121:
[----:B------:R-:W-:Y:S05]  /*21d0*/  BSYNC B0 ;  /* 0x0000000000007941 */ /* 0x000fea0003800000 */
.L_x_2120:
        /* <DEDUP_REMOVED lines=16> */
.L_x_2123:
[----:B------:R-:W-:Y:S05]  /*22e0*/  BSYNC B0 ;  /* 0x0000000000007941 */ /* 0x000fea0003800000 */
.L_x_2122:
        /* <DEDUP_REMOVED lines=19> */
.L_x_2125:
[----:B------:R-:W-:Y:S05]  /*2420*/  BSYNC B0 ;  /* 0x0000000000007941 */ /* 0x000fea0003800000 */
.L_x_2124:
        /* <DEDUP_REMOVED lines=22> */
.L_x_2127:
[----:B------:R-:W-:Y:S05]  /*2590*/  BSYNC B0 ;  /* 0x0000000000007941 */ /* 0x000fea0003800000 */
.L_x_2126:
        /* <DEDUP_REMOVED lines=20> */
.L_x_2129:
[----:B------:R-:W-:Y:S05]  /*26e0*/  BSYNC B0 ;  /* 0x0000000000007941 */ /* 0x000fea0003800000 */
.L_x_2128:
        /* <DEDUP_REMOVED lines=20> */
.L_x_2131:
[----:B------:R-:W-:Y:S05]  /*2830*/  BSYNC B0 ;  /* 0x0000000000007941 */ /* 0x000fea0003800000 */
.L_x_2130:
        /* <DEDUP_REMOVED lines=23> */
.L_x_2133:
[----:B------:R-:W-:Y:S05]  /*29b0*/  BSYNC B0 ;  /* 0x0000000000007941 */ /* 0x000fea0003800000 */
.L_x_2132:
        /* <DEDUP_REMOVED lines=60> */
.L_x_2135:
[----:B------:R-:W-:Y:S05]  /*2d80*/  BSYNC B0 ;  /* 0x0000000000007941 */ /* 0x000fea0003800000 */
.L_x_2134:
        /* <DEDUP_REMOVED lines=21> */
.L_x_2137:
[----:B------:R-:W-:Y:S05]  /*2ee0*/  BSYNC B0 ;  /* 0x0000000000007941 */ /* 0x000fea0003800000 */
.L_x_2136:
        /* <DEDUP_REMOVED lines=21> */
.L_x_2139:
[----:B------:R-:W-:Y:S05]  /*3040*/  BSYNC B0 ;  /* 0x0000000000007941 */ /* 0x000fea0003800000 */
.L_x_2138:
        /* <DEDUP_REMOVED lines=21> */
.L_x_2141:
[----:B------:R-:W-:Y:S05]  /*31a0*/  BSYNC B0 ;  /* 0x0000000000007941 */ /* 0x000fea0003800000 */
.L_x_2140:
        /* <DEDUP_REMOVED lines=29> */
.L_x_2143:
[----:B------:R-:W-:Y:S05]  /*3380*/  BSYNC B0 ;  /* 0x0000000000007941 */ /* 0x000fea0003800000 */
.L_x_2142:
        /* <DEDUP_REMOVED lines=20> */
.L_x_2145:
[----:B------:R-:W-:Y:S05]  /*34d0*/  BSYNC B0 ;  /* 0x0000000000007941 */ /* 0x000fea0003800000 */
.L_x_2144:
        /* <DEDUP_REMOVED lines=20> */
.L_x_2147:
[----:B------:R-:W-:Y:S05]  /*3620*/  BSYNC B0 ;  /* 0x0000000000007941 */ /* 0x000fea0003800000 */
.L_x_2146:
        /* <DEDUP_REMOVED lines=19> */
.L_x_2149:
[----:B------:R-:W-:Y:S05]  /*3760*/  BSYNC B0 ;  /* 0x0000000000007941 */ /* 0x000fea0003800000 */
.L_x_2148:
        /* <DEDUP_REMOVED lines=55> */
[----:B------:R-:W-:Y:S01]  /*3ae0*/  MOV R166, 0x40 ;  /* 0x0000004000a67802 */ /* 0x000fe20000000f00 */
[----:B------:R-:W-:Y:S01]  /*3af0*/  IMAD.MOV.U32 R167, RZ, RZ, 0x20 ;  /* 0x00000020ffa77424 */ /* 0x000fe200078e00ff */
[----:B------:R-:W-:Y:S01]  /*3b00*/  UMOV UR4, URZ ;  /* 0x0000003f00047c82 */ /* 0x000fe20008000000 */
[----:B------:R-:W-:-:S02]  /*3b10*/  IMAD.SHL.U32 R158, R165, 0x2, RZ ;  /* 0x00000002a59e7824 */ /* 0x000fc400078e00ff */
        /* <DEDUP_REMOVED lines=11> */
[----:B-----5:R-:W-:Y:S01]  /*3bd0*/  IMAD R0, R0, 0x80, R6 ;  /* 0x0000008000007824 */ /* 0x020fe200078e0206 */
[----:B------:R-:W-:-:S04]  /*3be0*/  SHF.L.U64.HI R6, R19, 0x2, R15 ;  /* 0x0000000213067819 */ /* 0x000fc8000001020f */
[----:B------:R-:W-:-:S04]  /*3bf0*/  IADD3 R0, R19, -UR28, -R0 ;  /* 0x8000001c13007c10 */ /* 0x000fc8000fffe800 */
[----:B------:R-:W-:-:S05]  /*3c00*/  IADD3 R0, R0, UR5, RZ ;  /* 0x0000000500007c10 */ /* 0x000fca000fffe0ff */
[----:B------:R1:W-:Y:S02]  /*3c10*/  STL [R1+0x44], R0 ;  /* 0x0000440001007387 */ /* 0x0003e40000100800 */
[----:B-1----:R-:W-:Y:S01]  /*3c20*/  IADD3 R0, R5, 0x20, RZ ;  /* 0x0000002005007810 */ /* 0x002fe20007ffe0ff */
[----:B------:R-:W-:-:S04]  /*3c30*/  IMAD.SHL.U32 R5, R19, 0x4, RZ ;  /* 0x0000000413057824 */ /* 0x000fc800078e00ff */
        /* <DEDUP_REMOVED lines=8> */
[----:B------:R-:W-:Y:S04]  /*3cc0*/  STL [R1+0x40], R6 ;  /* 0x0000400601007387 */ /* 0x000fe80000100800 */
[----:B------:R2:W-:Y:S04]  /*3cd0*/  STL [R1+0x28], R2 ;  /* 0x0000280201007387 */ /* 0x0005e80000100800 */
[----:B------:R3:W-:Y:S01]  /*3ce0*/  STL [R1+0x3c], R5 ;  /* 0x00003c0501007387 */ /* 0x0007e20000100800 */
[----:B-1----:R-:W-:-:S02]  /*3cf0*/  IADD3 R0, R19, -0x80, RZ ;  /* 0xffffff8013007810 */ /* 0x002fc40007ffe0ff */
[----:B--2---:R-:W-:-:S04]  /*3d00*/  IADD3 R2, R4, R2, RZ ;  /* 0x0000000204027210 */ /* 0x004fc80007ffe0ff */
[----:B---3--:R-:W-:Y:S01]  /*3d10*/  IADD3 R5, R4, R2, RZ ;  /* 0x0000000204057210 */ /* 0x008fe20007ffe0ff */
[----:B------:R1:W-:Y:S04]  /*3d20*/  STL [R1+0x24], R2 ;  /* 0x0000240201007387 */ /* 0x0003e80000100800 */
[----:B------:R-:W-:Y:S01]  /*3d30*/  STL [R1+0x20], R5 ;  /* 0x0000200501007387 */ /* 0x000fe20000100800 */
[----:B-1----:R-:W-:Y:S01]  /*3d40*/  IMAD.SHL.U32 R2, R0, 0x4, RZ ;  /* 0x0000000400027824 */ /* 0x002fe200078e00ff */
[----:B------:R-:W-:-:S04]  /*3d50*/  IADD3 R0, R4, R5, RZ ;  /* 0x0000000504007210 */ /* 0x000fc80007ffe0ff */
        /* <DEDUP_REMOVED lines=10> */
.L_x_2152:
[----:B------:R-:W2:Y:S01]  /*3e00*/  LDL R52, [R1+0x44] ;  /* 0x0000440001347983 */ /* 0x000ea20000100800 */
[----:B------:R-:W-:Y:S01]  /*3e10*/  MOV R168, UR8 ;  /* 0x0000000800a87c02 */ /* 0x000fe20008000f00 */
[----:B------:R-:W-:Y:S02]  /*3e20*/  USHF.L.U32 UR9, UR20, 0x7, URZ ;  /* 0x0000000714097899 */ /* 0x000fe4000800063f */
[----:B-1----:R-:W2:Y:S02]  /*3e30*/  LDL R0, [R1+0x54] ;  /* 0x0000540001007983 */ /* 0x002ea40000100800 */
[----:B------:R-:W-:Y:S02]  /*3e40*/  UIADD3 UR9, UR9, 0x80, URZ ;  /* 0x0000008009097890 */ /* 0x000fe4000fffe03f */
[----:B------:R-:W0:Y:S02]  /*3e50*/  LDGDEPBAR ;  /* 0x00000000000079af */ /* 0x000e240000000000 */
[----:B------:R-:W-:Y:S06]  /*3e60*/  UISETP.GE.AND UP0, UPT, UR9, UR5, UPT ;  /* 0x000000050900728c */ /* 0x000fec000bf06270 */
        /* <DEDUP_REMOVED lines=53> */
[----:B------:R-:W-:Y:S04]  /*41c0*/  STL [R1+0x9c], R68 ;  /* 0x00009c4401007387 */ /* 0x000fe80000100800 */
[----:B------:R-:W-:Y:S04]  /*41d0*/  STL [R1+0x98], R3 ;  /* 0x0000980301007387 */ /* 0x000fe80000100800 */
[----:B-1----:R-:W3:Y:S04]  /*41e0*/  LDL R71, [R1+0x4c] ;  /* 0x00004c0001477983 */ /* 0x002ee80000100800 */
[----:B----4-:R-:W4:Y:S04]  /*41f0*/  LDL R70, [R1+0x8] ;  /* 0x0000080001467983 */ /* 0x010f280000100800 */
[----:B------:R-:W3:Y:S01]  /*4200*/  LDL R69, [R1+0xc] ;  /* 0x00000c0001457983 */ /* 0x000ee20000100800 */
[----:B------:R-:W-:Y:S04]  /*4210*/  DEPBAR.LE SB0, 0x0 ;  /* 0x000080000000791a */ /* 0x000fe80000000000 */
[----:B------:R-:W-:Y:S08]  /*4220*/  BAR.SYNC.DEFER_BLOCKING 0x0 ;  /* 0x0000000000007b1d */ /* 0x000ff00000010000 */
[----:B------:R-:W-:Y:S08]  /*4230*/  LDSM.16.M88.4 R64, [R163] ;  /* 0x00000000a340783b */ /* 0x000ff00000000200 */
[----:B------:R-:W1:Y:S08]  /*4240*/  LDSM.16.M88.4 R16, [R159+0xc000] ;  /* 0x00c000009f10783b */ /* 0x000e700000000200 */
[----:B------:R-:W1:Y:S01]  /*4250*/  LDSM.16.M88.4 R60, [R163+0x2000] ;  /* 0x00200000a33c783b */ /* 0x000e620000000200 */
[----:B--2---:R-:W-:Y:S07]  /*4260*/  LEA R168, R168, R52, 0x7 ;  /* 0x00000034a8a87211 */ /* 0x004fee00078e38ff */
[----:B------:R-:W2:Y:S01]  /*4270*/  LDSM.16.M88.4 R32, [R159+0xc800] ;  /* 0x00c800009f20783b */ /* 0x000ea20000000200 */
[----:B------:R-:W-:Y:S02]  /*4280*/  R2P PR, R0, 0x6 ;  /* 0x0000000600007804 */ /* 0x000fe40000000000 */
[----:B------:R-:W-:Y:S02]  /*4290*/  IABS R56, R168 ;  /* 0x000000a800387213 */ /* 0x000fe40000000000 */
[----:B------:R-:W-:Y:S02]  /*42a0*/  IADD3 R148, R168, -0x1, RZ ;  /* 0xffffffffa8947810 */ /* 0x000fe40007ffe0ff */
[----:B------:R-:W-:Y:S01]  /*42b0*/  I2F R194, R56 ;  /* 0x0000003800c27306 */ /* 0x000fe20000201400 */
[----:B------:R-:W2:Y:S01]  /*42c0*/  LDSM.16.M88.4 R48, [R159+0xd000] ;  /* 0x00d000009f30783b */ /* 0x000ea20000000200 */
[----:B------:R-:W-:Y:S02]  /*42d0*/  SEL R2, R167, 0xffffffe0, !P1 ;  /* 0xffffffe0a7027807 */ /* 0x000fe40004800000 */
[----:B------:R-:W-:Y:S02]  /*42e0*/  ISETP.GE.AND P0, PT, R148, RZ, PT ;  /* 0x000000ff9400720c */ /* 0x000fe40003f06270 */
[----:B------:R-:W-:Y:S02]  /*42f0*/  IADD3 R0, R163, R2, RZ ;  /* 0x00000002a3007210 */ /* 0x000fe40007ffe0ff */
[C---:B------:R-:W-:Y:S01]  /*4300*/  IADD3 R152, R168.reuse, 0x8, RZ ;  /* 0x00000008a8987810 */ /* 0x040fe20007ffe0ff */
[----:B------:R-:W2:Y:S01]  /*4310*/  LDSM.16.M88.4 R132, [R159+0xd800] ;  /* 0x00d800009f84783b */ /* 0x000ea20000000200 */
[----:B------:R-:W-:Y:S02]  /*4320*/  IADD3 R153, R168, 0x7, RZ ;  /* 0x00000007a8997810 */ /* 0x000fe40007ffe0ff */
[----:B------:R-:W-:Y:S02]  /*4330*/  ISETP.GE.AND P1, PT, R152, RZ, PT ;  /* 0x000000ff9800720c */ /* 0x000fe40003f26270 */
[C---:B------:R-:W-:Y:S01]  /*4340*/  IADD3 R170, R168.reuse, 0x2f, RZ ;  /* 0x0000002fa8aa7810 */ /* 0x040fe20007ffe0ff */
[-C--:B-1----:R-:W-:Y:S02]  /*4350*/  HMMA.16816.F32 R4, R64, R16.reuse, RZ ;  /* 0x000000104004723c */ /* 0x082fe400000018ff */
[----:B------:R-:W-:Y:S01]  /*4360*/  LDSM.16.M88.4 R136, [R0] ;  /* 0x000000000088783b */ /* 0x000fe20000000200 */
[----:B------:R-:W-:Y:S02]  /*4370*/  @!P0 IADD3 R148, -R168, 0x1, RZ ;  /* 0x00000001a8948810 */ /* 0x000fe40007ffe1ff */
[----:B------:R-:W-:Y:S02]  /*4380*/  SEL R157, R166, 0xffffffc0, !P2 ;  /* 0xffffffc0a69d7807 */ /* 0x000fe40005000000 */
[----:B------:R1:W-:Y:S01]  /*4390*/  I2F R193, R148 ;  /* 0x0000009400c17306 */ /* 0x0003e20000201400 */
[----:B------:R-:W-:Y:S01]  /*43a0*/  ISETP.GE.AND P0, PT, R153, RZ, PT ;  /* 0x000000ff9900720c */ /* 0x000fe20003f06270 */
[C---:B------:R-:W-:Y:S01]  /*43b0*/  HMMA.16816.F32 R8, R60.reuse, R16, RZ ;  /* 0x000000103c08723c */ /* 0x040fe200000018ff */
[----:B------:R-:W2:Y:S01]  /*43c0*/  LDSM.16.M88.4 R140, [R162+0xc000] ;  /* 0x00c00000a28c783b */ /* 0x000ea20000000200 */
[----:B------:R-:W-:Y:S02]  /*43d0*/  PLOP3.LUT P3, PT, PT, PT, UP0, 0x80, 0x0 ;  /* 0x000000000000781c */ /* 0x000fe40003f6f008 */
[C---:B------:R-:W-:Y:S02]  /*43e0*/  @!P1 IADD3 R152, -R168.reuse, -0x8, RZ ;  /* 0xfffffff8a8989810 */ /* 0x040fe40007ffe1ff */
[C---:B------:R-:W-:Y:S02]  /*43f0*/  IADD3 R171, R168.reuse, 0x30, RZ ;  /* 0x00000030a8ab7810 */ /* 0x040fe40007ffe0ff */
[----:B------:R2:W-:Y:S01]  /*4400*/  I2F R198, R152 ;  /* 0x0000009800c67306 */ /* 0x0005e20000201400 */
[-C--:B------:R-:W-:Y:S01]  /*4410*/  HMMA.16816.F32 R12, R60, R18.reuse, RZ ;  /* 0x000000123c0c723c */ /* 0x080fe200000018ff */
[----:B------:R-:W2:Y:S01]  /*4420*/  LDSM.16.M88.4 R144, [R0+0x2000] ;  /* 0x002000000090783b */ /* 0x000ea20000000200 */
[----:B------:R-:W-:Y:S02]  /*4430*/  PLOP3.LUT P4, PT, PT, PT, UP0, 0x80, 0x0 ;  /* 0x000000000000781c */ /* 0x000fe40003f8f008 */
[C---:B------:R-:W-:Y:S02]  /*4440*/  @!P0 IADD3 R153, -R168.reuse, -0x7, RZ ;  /* 0xfffffff9a8998810 */ /* 0x040fe40007ffe1ff */
[C---:B------:R-:W-:Y:S02]  /*4450*/  IADD3 R169, R168.reuse, 0x28, RZ ;  /* 0x00000028a8a97810 */ /* 0x040fe40007ffe0ff */
[C---:B------:R-:W-:Y:S01]  /*4460*/  HMMA.16816.F32 R16, R64.reuse, R18, RZ ;  /* 0x000000124010723c */ /* 0x040fe200000018ff */
[----:B------:R2:W-:Y:S01]  /*4470*/  I2F R197, R153 ;  /* 0x0000009900c57306 */ /* 0x0005e20000201400 */
[----:B------:R-:W-:Y:S02]  /*4480*/  PLOP3.LUT P6, PT, PT, PT, UP0, 0x80, 0x0 ;  /* 0x000000000000781c */ /* 0x000fe40003fcf008 */
[----:B------:R-:W-:Y:S01]  /*4490*/  PLOP3.LUT P5, PT, PT, PT, UP0, 0x80, 0x0 ;  /* 0x000000000000781c */ /* 0x000fe20003faf008 */
[----:B-1----:R-:W1:Y:S03]  /*44a0*/  LDSM.16.M88.4 R148, [R162+0xc800] ;  /* 0x00c80000a294783b */ /* 0x002e660000000200 */
[-C--:B--2---:R-:W-:Y:S01]  /*44b0*/  HMMA.16816.F32 R20, R64, R32.reuse, RZ ;  /* 0x000000204014723c */ /* 0x084fe200000018ff */
[C---:B------:R-:W-:Y:S07]  /*44c0*/  IADD3 R152, R168.reuse, 0x48, RZ ;  /* 0x00000048a8987810 */ /* 0x040fee0007ffe0ff */
[C---:B------:R-:W-:Y:S08]  /*44d0*/  HMMA.16816.F32 R24, R60.reuse, R32, RZ ;  /* 0x000000203c18723c */ /* 0x040ff000000018ff */
[-C--:B------:R-:W-:Y:S01]  /*44e0*/  HMMA.16816.F32 R28, R60, R34.reuse, RZ ;  /* 0x000000223c1c723c */ /* 0x080fe200000018ff */
[C---:B------:R-:W-:Y:S07]  /*44f0*/  IADD3 R153, R168.reuse, -0x11, RZ ;  /* 0xffffffefa8997810 */ /* 0x040fee0007ffe0ff */
[C---:B------:R-:W-:Y:S08]  /*4500*/  HMMA.16816.F32 R32, R64.reuse, R34, RZ ;  /* 0x000000224020723c */ /* 0x040ff000000018ff */
[-C--:B------:R-:W-:Y:S08]  /*4510*/  HMMA.16816.F32 R36, R64, R48.reuse, RZ ;  /* 0x000000304024723c */ /* 0x080ff000000018ff */
[C---:B------:R-:W-:Y:S08]  /*4520*/  HMMA.16816.F32 R40, R60.reuse, R48, RZ ;  /* 0x000000303c28723c */ /* 0x040ff000000018ff */
[-C--:B------:R-:W-:Y:S08]  /*4530*/  HMMA.16816.F32 R44, R60, R50.reuse, RZ ;  /* 0x000000323c2c723c */ /* 0x080ff000000018ff */
[C---:B------:R-:W-:Y:S08]  /*4540*/  HMMA.16816.F32 R48, R64.reuse, R50, RZ ;  /* 0x000000324030723c */ /* 0x040ff000000018ff */
[-C--:B------:R-:W-:Y:S08]  /*4550*/  HMMA.16816.F32 R52, R64, R132.reuse, RZ ;  /* 0x000000844034723c */ /* 0x080ff000000018ff */
[C---:B------:R-:W-:Y:S07]  /*4560*/  HMMA.16816.F32 R56, R60.reuse, R132, RZ ;  /* 0x000000843c38723c */ /* 0x040fee00000018ff */
[C---:B------:R-:W-:Y:S01]  /*4570*/  IADD3 R132, R168.reuse, 0x40, RZ ;  /* 0x00000040a8847810 */ /* 0x040fe20007ffe0ff */
[-C--:B------:R-:W-:Y:S01]  /*4580*/  HMMA.16816.F32 R60, R60, R134.reuse, RZ ;  /* 0x000000863c3c723c */ /* 0x080fe200000018ff */
[----:B------:R-:W-:Y:S02]  /*4590*/  IADD3 R133, R168, 0x3f, RZ ;  /* 0x0000003fa8857810 */ /* 0x000fe40007ffe0ff */
[----:B------:R-:W-:Y:S02]  /*45a0*/  ISETP.GE.AND P1, PT, R132, RZ, PT ;  /* 0x000000ff8400720c */ /* 0x000fe40003f26270 */
[----:B------:R-:W-:Y:S03]  /*45b0*/  ISETP.GE.AND P0, PT, R133, RZ, PT ;  /* 0x000000ff8500720c */ /* 0x000fe60003f06270 */
[----:B------:R-:W-:Y:S08]  /*45c0*/  HMMA.16816.F32 R64, R64, R134, RZ ;  /* 0x000000864040723c */ /* 0x000ff000000018ff */
[-C--:B------:R-:W-:Y:S01]  /*45d0*/  HMMA.16816.F32 R4, R136, R140.reuse, R4 ;  /* 0x0000008c8804723c */ /* 0x080fe20000001804 */
[----:B------:R-:W-:Y:S02]  /*45e0*/  @!P1 IADD3 R132, -R168, -0x40, RZ ;  /* 0xffffffc0a8849810 */ /* 0x000fe40007ffe1ff */
[----:B------:R-:W-:Y:S02]  /*45f0*/  ISETP.GE.AND P1, PT, R152, RZ, PT ;  /* 0x000000ff9800720c */ /* 0x000fe40003f26270 */
[----:B------:R-:W-:Y:S01]  /*4600*/  I2F R174, R132 ;  /* 0x0000008400ae7306 */ /* 0x000fe20000201400 */
[C---:B------:R-:W-:Y:S02]  /*4610*/  @!P0 IADD3 R133, -R168.reuse, -0x3f, RZ ;  /* 0xffffffc1a8858810 */ /* 0x040fe40007ffe1ff */
[C---:B------:R-:W-:Y:S07]  /*4620*/  HMMA.16816.F32 R8, R144.reuse, R140, R8 ;  /* 0x0000008c9008723c */ /* 0x040fee0000001808 */
[----:B------:R2:W-:Y:S01]  /*4630*/  I2F R173, R133 ;  /* 0x0000008500ad7306 */ /* 0x0005e20000201400 */
[C---:B------:R-:W-:Y:S01]  /*4640*/  IADD3 R140, R168.reuse, 0x47, RZ ;  /* 0x00000047a88c7810 */ /* 0x040fe20007ffe0ff */
[-C--:B------:R-:W-:Y:S03]  /*4650*/  HMMA.16816.F32 R12, R144, R142.reuse, R12 ;  /* 0x0000008e900c723c */ /* 0x080fe6000000180c */
[----:B------:R-:W-:Y:S02]  /*4660*/  IADD3 R141, R168, 0x38, RZ ;  /* 0x00000038a88d7810 */ /* 0x000fe40007ffe0ff */
[----:B------:R-:W-:Y:S02]  /*4670*/  ISETP.GE.AND P0, PT, R140, RZ, PT ;  /* 0x000000ff8c00720c */ /* 0x000fe40003f06270 */
[C---:B------:R-:W-:Y:S01]  /*4680*/  @!P1 IADD3 R152, -R168.reuse, -0x48, RZ ;  /* 0xffffffb8a8989810 */ /* 0x040fe20007ffe1ff */
[C---:B------:R-:W-:Y:S01]  /*4690*/  HMMA.16816.F32 R16, R136.reuse, R142, R16 ;  /* 0x0000008e8810723c */ /* 0x040fe20000001810 */
[----:B------:R-:W-:Y:S02]  /*46a0*/  ISETP.GE.AND P1, PT, R141, RZ, PT ;  /* 0x000000ff8d00720c */ /* 0x000fe40003f26270 */
[----:B------:R2:W-:Y:S05]  /*46b0*/  I2F R196, R152 ;  /* 0x0000009800c47306 */ /* 0x0005ea0000201400 */
[-C--:B-1----:R-:W-:Y:S04]  /*46c0*/  HMMA.16816.F32 R20, R136, R148.reuse, R20 ;  /* 0x000000948814723c */ /* 0x082fe80000001814 */
[C---:B------:R-:W-:Y:S01]  /*46d0*/  @!P0 IADD3 R140, -R168.reuse, -0x47, RZ ;  /* 0xffffffb9a88c8810 */ /* 0x040fe20007ffe1ff */
[----:B--2---:R-:W1:Y:S01]  /*46e0*/  LDSM.16.M88.4 R132, [R162+0xd000] ;  /* 0x00d00000a284783b */ /* 0x004e620000000200 */
[C---:B------:R-:W-:Y:S02]  /*46f0*/  @!P1 IADD3 R141, -R168.reuse, -0x38, RZ ;  /* 0xffffffc8a88d9810 */ /* 0x040fe40007ffe1ff */
[----:B------:R-:W-:Y:S01]  /*4700*/  I2F R195, R140 ;  /* 0x0000008c00c37306 */ /* 0x000fe20000201400 */
[C---:B------:R-:W-:Y:S07]  /*4710*/  HMMA.16816.F32 R24, R144.reuse, R148, R24 ;  /* 0x000000949018723c */ /* 0x040fee0000001818 */
[C---:B------:R-:W-:Y:S01]  /*4720*/  IADD3 R148, R168.reuse, -0x9, RZ ;  /* 0xfffffff7a8947810 */ /* 0x040fe20007ffe0ff */
[-C--:B------:R-:W-:Y:S01]  /*4730*/  HMMA.16816.F32 R28, R144, R150.reuse, R28 ;  /* 0x00000096901c723c */ /* 0x080fe2000000181c */
[----:B------:R2:W-:Y:S03]  /*4740*/  I2F R184, R141 ;  /* 0x0000008d00b87306 */ /* 0x0005e60000201400 */
[C---:B------:R-:W-:Y:S02]  /*4750*/  IADD3 R152, R168.reuse, 0x37, RZ ;  /* 0x00000037a8987810 */ /* 0x040fe40007ffe0ff */
[----:B------:R-:W-:Y:S02]  /*4760*/  IADD3 R149, R168, -0x8, RZ ;  /* 0xfffffff8a8957810 */ /* 0x000fe40007ffe0ff */
[C---:B------:R-:W-:Y:S01]  /*4770*/  HMMA.16816.F32 R32, R136.reuse, R150, R32 ;  /* 0x000000968820723c */ /* 0x040fe20000001820 */
[----:B------:R-:W-:Y:S02]  /*4780*/  ISETP.GE.AND P0, PT, R152, RZ, PT ;  /* 0x000000ff9800720c */ /* 0x000fe40003f06270 */
[----:B------:R-:W-:Y:S04]  /*4790*/  ISETP.GE.AND P1, PT, R149, RZ, PT ;  /* 0x000000ff9500720c */ /* 0x000fe80003f26270 */
[C---:B------:R-:W-:Y:S07]  /*47a0*/  IADD3 R150, R168.reuse, -0x10, RZ ;  /* 0xfffffff0a8967810 */ /* 0x040fee0007ffe0ff */
[----:B------:R-:W-:Y:S02]  /*47b0*/  @!P0 IADD3 R152, -R168, -0x37, RZ ;  /* 0xffffffc9a8988810 */ /* 0x000fe40007ffe1ff */
[----:B------:R-:W-:Y:S01]  /*47c0*/  ISETP.GE.AND P0, PT, R148, RZ, PT ;  /* 0x000000ff9400720c */ /* 0x000fe20003f06270 */
[----:B--2---:R-:W2:Y:S01]  /*47d0*/  LDSM.16.M88.4 R140, [R162+0xd800] ;  /* 0x00d80000a28c783b */ /* 0x004ea20000000200 */
[----:B------:R3:W-:Y:S01]  /*47e0*/  I2F R183, R152 ;  /* 0x0000009800b77306 */ /* 0x0007e20000201400 */
[----:B------:R-:W-:Y:S01]  /*47f0*/  @!P1 IADD3 R149, -R168, 0x8, RZ ;  /* 0x00000008a8959810 */ /* 0x000fe20007ffe1ff */
[-C--:B-1----:R-:W-:Y:S01]  /*4800*/  HMMA.16816.F32 R36, R136, R132.reuse, R36 ;  /* 0x000000848824723c */ /* 0x082fe20000001824 */
[----:B------:R-:W-:Y:S07]  /*4810*/  ISETP.GE.AND P1, PT, R150, RZ, PT ;  /* 0x000000ff9600720c */ /* 0x000fee0003f26270 */
[----:B------:R-:W-:Y:S01]  /*4820*/  I2F R176, R149 ;  /* 0x0000009500b07306 */ /* 0x000fe20000201400 */
[C---:B------:R-:W-:Y:S03]  /*4830*/  HMMA.16816.F32 R40, R144.reuse, R132, R40 ;  /* 0x000000849028723c */ /* 0x040fe60000001828 */
[C---:B------:R-:W-:Y:S02]  /*4840*/  @!P0 IADD3 R148, -R168.reuse, 0x9, RZ ;  /* 0x00000009a8948810 */ /* 0x040fe40007ffe1ff */
[----:B------:R-:W-:Y:S02]  /*4850*/  ISETP.GE.AND P0, PT, R153, RZ, PT ;  /* 0x000000ff9900720c */ /* 0x000fe40003f06270 */
[C---:B------:R-:W-:Y:S01]  /*4860*/  @!P1 IADD3 R150, -R168.reuse, 0x10, RZ ;  /* 0x00000010a8969810 */ /* 0x040fe20007ffe1ff */
[-C--:B------:R-:W-:Y:S01]  /*4870*/  HMMA.16816.F32 R44, R144, R134.reuse, R44 ;  /* 0x00000086902c723c */ /* 0x080fe2000000182c */
[----:B------:R-:W-:Y:S01]  /*4880*/  I2F R175, R148 ;  /* 0x0000009400af7306 */ /* 0x000fe20000201400 */
[----:B------:R-:W-:Y:S02]  /*4890*/  ISETP.GE.AND P1, PT, R171, RZ, PT ;  /* 0x000000ffab00720c */ /* 0x000fe40003f26270 */
[-C--:B---3--:R-:W-:Y:S04]  /*48a0*/  IADD3 R152, R163, R157.reuse, RZ ;  /* 0x0000009da3987210 */ /* 0x088fe80007ffe0ff */
[C---:B------:R-:W-:Y:S04]  /*48b0*/  HMMA.16816.F32 R48, R136.reuse, R134, R48 ;  /* 0x000000868830723c */ /* 0x040fe80000001830 */
[----:B------:R-:W-:Y:S01]  /*48c0*/  @!P0 IADD3 R153, -R168, 0x11, RZ ;  /* 0x00000011a8998810 */ /* 0x000fe20007ffe1ff */
[----:B------:R-:W-:Y:S01]  /*48d0*/  LDSM.16.M88.4 R132, [R152] ;  /* 0x000000009884783b */ /* 0x000fe20000000200 */
[----:B------:R1:W-:Y:S01]  /*48e0*/  I2F R187, R150 ;  /* 0x0000009600bb7306 */ /* 0x0003e20000201400 */
[----:B------:R-:W-:Y:S02]  /*48f0*/  ISETP.GE.AND P0, PT, R170, RZ, PT ;  /* 0x000000ffaa00720c */ /* 0x000fe40003f06270 */
[C---:B------:R-:W-:Y:S02]  /*4900*/  @!P1 IADD3 R171, -R168.reuse, -0x30, RZ ;  /* 0xffffffd0a8ab9810 */ /* 0x040fe40007ffe1ff */
[----:B------:R-:W-:Y:S01]  /*4910*/  ISETP.GE.AND P1, PT, R169, RZ, PT ;  /* 0x000000ffa900720c */ /* 0x000fe20003f26270 */
[-C--:B--2---:R-:W-:Y:S04]  /*4920*/  HMMA.16816.F32 R52, R136, R140.reuse, R52 ;  /* 0x0000008c8834723c */ /* 0x084fe80000001834 */
[----:B------:R2:W-:Y:S04]  /*4930*/  I2F R189, R153 ;  /* 0x0000009900bd7306 */ /* 0x0005e80000201400 */
[C---:B------:R-:W-:Y:S01]  /*4940*/  @!P0 IADD3 R170, -R168.reuse, -0x2f, RZ ;  /* 0xffffffd1a8aa8810 */ /* 0x040fe20007ffe1ff */
[C---:B------:R-:W-:Y:S05]  /*4950*/  HMMA.16816.F32 R56, R144.reuse, R140, R56 ;  /* 0x0000008c9038723c */ /* 0x040fea0000001838 */
[----:B------:R-:W-:Y:S01]  /*4960*/  I2F R170, R170 ;  /* 0x000000aa00aa7306 */ /* 0x000fe20000201400 */
[C---:B------:R-:W-:Y:S02]  /*4970*/  @!P1 IADD3 R169, -R168.reuse, -0x28, RZ ;  /* 0xffffffd8a8a99810 */ /* 0x040fe40007ffe1ff */
[C---:B------:R-:W-:Y:S01]  /*4980*/  IADD3 R141, R168.reuse, 0x27, RZ ;  /* 0x00000027a88d7810 */ /* 0x040fe20007ffe0ff */
[-C--:B------:R-:W-:Y:S01]  /*4990*/  HMMA.16816.F32 R60, R144, R142.reuse, R60 ;  /* 0x0000008e903c723c */ /* 0x080fe2000000183c */
[----:B-1----:R-:W1:Y:S02]  /*49a0*/  LDSM.16.M88.4 R148, [R160+0xc000] ;  /* 0x00c00000a094783b */ /* 0x002e640000000200 */
[----:B------:R-:W-:Y:S03]  /*49b0*/  ISETP.GE.AND P0, PT, R141, RZ, PT ;  /* 0x000000ff8d00720c */ /* 0x000fe60003f06270 */
[----:B------:R3:W-:Y:S01]  /*49c0*/  I2F R188, R169 ;  /* 0x000000a900bc7306 */ /* 0x0007e20000201400 */
[C---:B------:R-:W-:Y:S02]  /*49d0*/  IADD3 R140, R168.reuse, -0x18, RZ ;  /* 0xffffffe8a88c7810 */ /* 0x040fe40007ffe0ff */
[----:B------:R-:W-:Y:S01]  /*49e0*/  IADD3 R144, R168, -0x19, RZ ;  /* 0xffffffe7a8907810 */ /* 0x000fe20007ffe0ff */
[----:B--2---:R-:W2:Y:S01]  /*49f0*/  LDSM.16.M88.4 R152, [R152+0x2000] ;  /* 0x002000009898783b */ /* 0x004ea20000000200 */
[----:B------:R-:W-:Y:S01]  /*4a00*/  ISETP.GE.AND P1, PT, R140, RZ, PT ;  /* 0x000000ff8c00720c */ /* 0x000fe20003f26270 */
[----:B------:R-:W-:Y:S01]  /*4a10*/  HMMA.16816.F32 R64, R136, R142, R64 ;  /* 0x0000008e8840723c */ /* 0x000fe20000001840 */
[C---:B------:R-:W-:Y:S02]  /*4a20*/  IADD3 R146, R168.reuse, -0x20, RZ ;  /* 0xffffffe0a8927810 */ /* 0x040fe40007ffe0ff */
[C---:B------:R-:W-:Y:S01]  /*4a30*/  IADD3 R145, R168.reuse, -0x21, RZ ;  /* 0xffffffdfa8917810 */ /* 0x040fe20007ffe0ff */
[----:B------:R-:W-:Y:S01]  /*4a40*/  I2F R171, R171 ;  /* 0x000000ab00ab7306 */ /* 0x000fe20000201400 */
[----:B------:R-:W-:Y:S01]  /*4a50*/  @!P0 IADD3 R141, -R168, -0x27, RZ ;  /* 0xffffffd9a88d8810 */ /* 0x000fe20007ffe1ff */
[----:B------:R-:W4:Y:S01]  /*4a60*/  LDSM.16.M88.4 R136, [R160+0xc800] ;  /* 0x00c80000a088783b */ /* 0x000f220000000200 */
[----:B------:R-:W-:Y:S05]  /*4a70*/  ISETP.GE.AND P0, PT, R144, RZ, PT ;  /* 0x000000ff9000720c */ /* 0x000fea0003f06270 */
[----:B------:R-:W-:Y:S02]  /*4a80*/  @!P1 IADD3 R140, -R168, 0x18, RZ ;  /* 0x00000018a88c9810 */ /* 0x000fe40007ffe1ff */
[----:B------:R-:W-:Y:S01]  /*4a90*/  I2F R190, R141 ;  /* 0x0000008d00be7306 */ /* 0x000fe20000201400 */
[----:B------:R-:W-:Y:S02]  /*4aa0*/  ISETP.GE.AND P1, PT, R146, RZ, PT ;  /* 0x000000ff9200720c */ /* 0x000fe40003f26270 */
[C---:B---3--:R-:W-:Y:S03]  /*4ab0*/  IADD3 R169, R168.reuse, -0x30, RZ ;  /* 0xffffffd0a8a97810 */ /* 0x048fe60007ffe0ff */
[C---:B------:R-:W-:Y:S02]  /*4ac0*/  @!P0 IADD3 R144, -R168.reuse, 0x19, RZ ;  /* 0x00000019a8908810 */ /* 0x040fe40007ffe1ff */
[----:B------:R-:W-:Y:S02]  /*4ad0*/  ISETP.GE.AND P0, PT, R145, RZ, PT ;  /* 0x000000ff9100720c */ /* 0x000fe40003f06270 */
[----:B------:R3:W-:Y:S04]  /*4ae0*/  I2F R181, R144 ;  /* 0x0000009000b57306 */ /* 0x0007e80000201400 */
[C---:B------:R-:W-:Y:S01]  /*4af0*/  @!P1 IADD3 R146, -R168.reuse, 0x20, RZ ;  /* 0x00000020a8929810 */ /* 0x040fe20007ffe1ff */
[-C--:B-1----:R-:W-:Y:S05]  /*4b00*/  HMMA.16816.F32 R4, R132, R148.reuse, R4 ;  /* 0x000000948404723c */ /* 0x082fea0000001804 */
[----:B------:R1:W-:Y:S01]  /*4b10*/  I2F R178, R140 ;  /* 0x0000008c00b27306 */ /* 0x0003e20000201400 */
[----:B------:R-:W-:Y:S02]  /*4b20*/  @!P0 IADD3 R145, -R168, 0x21, RZ ;  /* 0x00000021a8918810 */ /* 0x000fe40007ffe1ff */
[C---:B--2---:R-:W-:Y:S07]  /*4b30*/  HMMA.16816.F32 R8, R152.reuse, R148, R8 ;  /* 0x000000949808723c */ /* 0x044fee0000001808 */
[----:B------:R2:W-:Y:S01]  /*4b40*/  I2F R192, R146 ;  /* 0x0000009200c07306 */ /* 0x0005e20000201400 */
[----:B------:R-:W-:Y:S01]  /*4b50*/  IADD3 R148, R0, R157, RZ ;  /* 0x0000009d00947210 */ /* 0x000fe20007ffe0ff */
[-C--:B------:R-:W-:Y:S03]  /*4b60*/  HMMA.16816.F32 R12, R152, R150.reuse, R12 ;  /* 0x00000096980c723c */ /* 0x080fe6000000180c */
[C---:B------:R-:W-:Y:S02]  /*4b70*/  IADD3 R149, R168.reuse, -0x29, RZ ;  /* 0xffffffd7a8957810 */ /* 0x040fe40007ffe0ff */
[C---:B---3--:R-:W-:Y:S02]  /*4b80*/  IADD3 R144, R168.reuse, 0x20, RZ ;  /* 0x00000020a8907810 */ /* 0x048fe40007ffe0ff */
[----:B------:R-:W-:Y:S01]  /*4b90*/  IADD3 R0, R168, -0x31, RZ ;  /* 0xffffffcfa8007810 */ /* 0x000fe20007ffe0ff */
[----:B------:R3:W-:Y:S01]  /*4ba0*/  I2F R191, R145 ;  /* 0x0000009100bf7306 */ /* 0x0007e20000201400 */
[----:B------:R-:W-:Y:S01]  /*4bb0*/  ISETP.GE.AND P1, PT, R144, RZ, PT ;  /* 0x000000ff9000720c */ /* 0x000fe20003f26270 */
[C---:B------:R-:W-:Y:S01]  /*4bc0*/  HMMA.16816.F32 R16, R132.reuse, R150, R16 ;  /* 0x000000968410723c */ /* 0x040fe20000001810 */
[----:B-1----:R-:W1:Y:S06]  /*4bd0*/  LDSM.16.M88.4 R140, [R160+0xd000] ;  /* 0x00d00000a08c783b */ /* 0x002e6c0000000200 */
[C---:B------:R-:W-:Y:S01]  /*4be0*/  IADD3 R150, R168.reuse, -0x28, RZ ;  /* 0xffffffd8a8967810 */ /* 0x040fe20007ffe0ff */
[-C--:B----4-:R-:W-:Y:S04]  /*4bf0*/  HMMA.16816.F32 R20, R132, R136.reuse, R20 ;  /* 0x000000888414723c */ /* 0x090fe80000001814 */
[C---:B------:R-:W-:Y:S02]  /*4c00*/  @!P1 IADD3 R144, -R168.reuse, -0x20, RZ ;  /* 0xffffffe0a8909810 */ /* 0x040fe40007ffe1ff */
[----:B--2---:R-:W-:Y:S02]  /*4c10*/  IADD3 R146, R168, 0x1f, RZ ;  /* 0x0000001fa8927810 */ /* 0x004fe40007ffe0ff */
[----:B------:R2:W-:Y:S01]  /*4c20*/  I2F R182, R144 ;  /* 0x0000009000b67306 */ /* 0x0005e20000201400 */
[C---:B------:R-:W-:Y:S01]  /*4c30*/  HMMA.16816.F32 R24, R152.reuse, R136, R24 ;  /* 0x000000889818723c */ /* 0x040fe20000001818 */
[----:B------:R-:W-:Y:S02]  /*4c40*/  ISETP.GE.AND P0, PT, R146, RZ, PT ;  /* 0x000000ff9200720c */ /* 0x000fe40003f06270 */
[C---:B---3--:R-:W-:Y:S05]  /*4c50*/  IADD3 R145, R168.reuse, 0x18, RZ ;  /* 0x00000018a8917810 */ /* 0x048fea0007ffe0ff */
[-C--:B------:R-:W-:Y:S01]  /*4c60*/  HMMA.16816.F32 R28, R152, R138.reuse, R28 ;  /* 0x0000008a981c723c */ /* 0x080fe2000000181c */
[----:B------:R-:W-:Y:S05]  /*4c70*/  ISETP.GE.AND P1, PT, R145, RZ, PT ;  /* 0x000000ff9100720c */ /* 0x000fea0003f26270 */
[C---:B------:R-:W-:Y:S02]  /*4c80*/  @!P0 IADD3 R146, -R168.reuse, -0x1f, RZ ;  /* 0xffffffe1a8928810 */ /* 0x040fe40007ffe1ff */
[C---:B------:R-:W-:Y:S01]  /*4c90*/  HMMA.16816.F32 R32, R132.reuse, R138, R32 ;  /* 0x0000008a8420723c */ /* 0x040fe20000001820 */
[----:B------:R-:W3:Y:S01]  /*4ca0*/  LDSM.16.M88.4 R136, [R160+0xd800] ;  /* 0x00d80000a088783b */ /* 0x000ee20000000200 */
[----:B------:R-:W-:Y:S04]  /*4cb0*/  I2F R179, R146 ;  /* 0x0000009200b37306 */ /* 0x000fe80000201400 */
[C---:B------:R-:W-:Y:S02]  /*4cc0*/  @!P1 IADD3 R145, -R168.reuse, -0x18, RZ ;  /* 0xffffffe8a8919810 */ /* 0x040fe40007ffe1ff */
[----:B--2---:R-:W-:Y:S01]  /*4cd0*/  IADD3 R144, R168, 0x17, RZ ;  /* 0x00000017a8907810 */ /* 0x004fe20007ffe0ff */
[-C--:B-1----:R-:W-:Y:S01]  /*4ce0*/  HMMA.16816.F32 R36, R132, R140.reuse, R36 ;  /* 0x0000008c8424723c */ /* 0x082fe20000001824 */
[----:B------:R-:W-:Y:S02]  /*4cf0*/  ISETP.GE.AND P1, PT, R150, RZ, PT ;  /* 0x000000ff9600720c */ /* 0x000fe40003f26270 */
[----:B------:R-:W-:Y:S01]  /*4d00*/  I2F R186, R145 ;  /* 0x0000009100ba7306 */ /* 0x000fe20000201400 */
[----:B------:R-:W-:Y:S04]  /*4d10*/  ISETP.GE.AND P0, PT, R144, RZ, PT ;  /* 0x000000ff9000720c */ /* 0x000fe80003f06270 */
[C---:B------:R-:W-:Y:S06]  /*4d20*/  HMMA.16816.F32 R40, R152.reuse, R140, R40 ;  /* 0x0000008c9828723c */ /* 0x040fec0000001828 */
[C---:B------:R-:W-:Y:S02]  /*4d30*/  @!P1 IADD3 R150, -R168.reuse, 0x28, RZ ;  /* 0x00000028a8969810 */ /* 0x040fe40007ffe1ff */
[-C--:B------:R-:W-:Y:S01]  /*4d40*/  HMMA.16816.F32 R44, R152, R142.reuse, R44 ;  /* 0x0000008e982c723c */ /* 0x080fe2000000182c */
[C---:B------:R-:W-:Y:S01]  /*4d50*/  @!P0 IADD3 R144, -R168.reuse, -0x17, RZ ;  /* 0xffffffe9a8908810 */ /* 0x040fe20007ffe1ff */
[----:B------:R-:W-:Y:S01]  /*4d60*/  I2F R180, R150 ;  /* 0x0000009600b47306 */ /* 0x000fe20000201400 */
[----:B------:R-:W-:Y:S02]  /*4d70*/  ISETP.GE.AND P0, PT, R149, RZ, PT ;  /* 0x000000ff9500720c */ /* 0x000fe40003f06270 */
[----:B------:R-:W-:Y:S03]  /*4d80*/  ISETP.GE.AND P1, PT, R169, RZ, PT ;  /* 0x000000ffa900720c */ /* 0x000fe60003f26270 */
[C---:B------:R-:W-:Y:S01]  /*4d90*/  HMMA.16816.F32 R48, R132.reuse, R142, R48 ;  /* 0x0000008e8430723c */ /* 0x040fe20000001830 */
[----:B------:R-:W-:Y:S03]  /*4da0*/  LDSM.16.M88.4 R140, [R148] ;  /* 0x00000000948c783b */ /* 0x000fe60000000200 */
[----:B------:R1:W-:Y:S04]  /*4db0*/  I2F R185, R144 ;  /* 0x0000009000b97306 */ /* 0x0003e80000201400 */
[----:B------:R-:W-:Y:S01]  /*4dc0*/  @!P0 IADD3 R149, -R168, 0x29, RZ ;  /* 0x00000029a8958810 */ /* 0x000fe20007ffe1ff */
[-C--:B---3--:R-:W-:Y:S01]  /*4dd0*/  HMMA.16816.F32 R52, R132, R136.reuse, R52 ;  /* 0x000000888434723c */ /* 0x088fe20000001834 */
[----:B------:R-:W-:Y:S02]  /*4de0*/  ISETP.GE.AND P0, PT, R0, RZ, PT ;  /* 0x000000ff0000720c */ /* 0x000fe40003f06270 */
[C---:B------:R-:W-:Y:S02]  /*4df0*/  @!P1 IADD3 R169, -R168.reuse, 0x30, RZ ;  /* 0x00000030a8a99810 */ /* 0x040fe40007ffe1ff */
[----:B------:R2:W-:Y:S03]  /*4e00*/  I2F R177, R149 ;  /* 0x0000009500b17306 */ /* 0x0005e60000201400 */
[C---:B------:R-:W-:Y:S06]  /*4e10*/  HMMA.16816.F32 R56, R152.reuse, R136, R56 ;  /* 0x000000889838723c */ /* 0x040fec0000001838 */
[C---:B------:R-:W-:Y:S01]  /*4e20*/  @!P0 IADD3 R0, -R168.reuse, 0x31, RZ ;  /* 0x00000031a8008810 */ /* 0x040fe20007ffe1ff */
[----:B------:R-:W-:Y:S01]  /*4e30*/  I2F R169, R169 ;  /* 0x000000a900a97306 */ /* 0x000fe20000201400 */
[-C--:B------:R-:W-:Y:S01]  /*4e40*/  HMMA.16816.F32 R60, R152, R138.reuse, R60 ;  /* 0x0000008a983c723c */ /* 0x080fe2000000183c */
[C---:B------:R-:W-:Y:S01]  /*4e50*/  IADD3 R137, R168.reuse, 0x10, RZ ;  /* 0x00000010a8897810 */ /* 0x040fe20007ffe0ff */
[----:B-1----:R-:W1:Y:S02]  /*4e60*/  LDSM.16.M88.4 R144, [R161+0xc000] ;  /* 0x00c00000a190783b */ /* 0x002e640000000200 */
[----:B------:R-:W-:Y:S02]  /*4e70*/  IADD3 R136, R168, 0xf, RZ ;  /* 0x0000000fa8887810 */ /* 0x000fe40007ffe0ff */
[----:B------:R-:W-:Y:S02]  /*4e80*/  ISETP.GE.AND P1, PT, R137, RZ, PT ;  /* 0x000000ff8900720c */ /* 0x000fe40003f26270 */
[----:B------:R-:W-:Y:S01]  /*4e90*/  HMMA.16816.F32 R64, R132, R138, R64 ;  /* 0x0000008a8440723c */ /* 0x000fe20000001840 */
[----:B------:R3:W-:Y:S01]  /*4ea0*/  I2F R152, R0 ;  /* 0x0000000000987306 */ /* 0x0007e20000201400 */
[----:B------:R-:W-:Y:S01]  /*4eb0*/  ISETP.GE.AND P0, PT, R136, RZ, PT ;  /* 0x000000ff8800720c */ /* 0x000fe20003f06270 */
[----:B--2---:R-:W2:Y:S04]  /*4ec0*/  LDSM.16.M88.4 R148, [R148+0x2000] ;  /* 0x002000009494783b */ /* 0x004ea80000000200 */
[----:B------:R-:W-:Y:S04]  /*4ed0*/  IADD3 R132, R168, -0x38, RZ ;  /* 0xffffffc8a8847810 */ /* 0x000fe80007ffe0ff */
[----:B------:R-:W-:Y:S02]  /*4ee0*/  ISETP.GE.AND P2, PT, R132, RZ, PT ;  /* 0x000000ff8400720c */ /* 0x000fe40003f46270 */
[C---:B------:R-:W-:Y:S02]  /*4ef0*/  @!P1 IADD3 R137, -R168.reuse, -0x10, RZ ;  /* 0xfffffff0a8899810 */ /* 0x040fe40007ffe1ff */
[C---:B------:R-:W-:Y:S02]  /*4f00*/  @!P0 IADD3 R136, -R168.reuse, -0xf, RZ ;  /* 0xfffffff1a8888810 */ /* 0x040fe40007ffe1ff */
[----:B------:R-:W-:Y:S02]  /*4f10*/  PLOP3.LUT P0, PT, PT, PT, UP0, 0x80, 0x0 ;  /* 0x000000000000781c */ /* 0x000fe40003f0f008 */
[----:B------:R-:W-:Y:S05]  /*4f20*/  I2F R137, R137 ;  /* 0x0000008900897306 */ /* 0x000fea0000201400 */
[C---:B------:R-:W-:Y:S02]  /*4f30*/  @!P2 IADD3 R132, -R168.reuse, 0x38, RZ ;  /* 0x00000038a884a810 */ /* 0x040fe40007ffe1ff */
[----:B---3--:R-:W-:Y:S02]  /*4f40*/  IADD3 R0, R168, -0x39, RZ ;  /* 0xffffffc7a8007810 */ /* 0x008fe40007ffe0ff */
[----:B------:R-:W-:Y:S01]  /*4f50*/  FSETP.NEU.FTZ.AND P2, PT, R70, -INF , PT ;  /* 0xff8000004600780b */ /* 0x000fe20003f5d000 */
[----:B------:R-:W-:Y:S01]  /*4f60*/  I2F R136, R136 ;  /* 0x0000008800887306 */ /* 0x000fe20000201400 */
[----:B------:R-:W-:Y:S01]  /*4f70*/  ISETP.GE.AND P1, PT, R0, RZ, PT ;  /* 0x000000ff0000720c */ /* 0x000fe20003f26270 */
[-C--:B-1----:R-:W-:Y:S08]  /*4f80*/  HMMA.16816.F32 R4, R140, R144.reuse, R4 ;  /* 0x000000908c04723c */ /* 0x082ff00000001804 */
[----:B------:R-:W-:Y:S04]  /*4f90*/  I2F R132, R132 ;  /* 0x0000008400847306 */ /* 0x000fe80000201400 */
[----:B------:R-:W-:Y:S01]  /*4fa0*/  @!P1 IADD3 R0, -R168, 0x39, RZ ;  /* 0x00000039a8009810 */ /* 0x000fe20007ffe1ff */
[C---:B--2---:R-:W-:Y:S01]  /*4fb0*/  HMMA.16816.F32 R8, R148.reuse, R144, R8 ;  /* 0x000000909408723c */ /* 0x044fe20000001808 */
[----:B------:R-:W-:Y:S04]  /*4fc0*/  PLOP3.LUT P1, PT, PT, PT, UP0, 0x80, 0x0 ;  /* 0x000000000000781c */ /* 0x000fe80003f2f008 */
[----:B------:R-:W-:Y:S03]  /*4fd0*/  I2F R133, R0 ;  /* 0x0000000000857306 */ /* 0x000fe60000201400 */
[-C--:B------:R-:W-:Y:S04]  /*4fe0*/  HMMA.16816.F32 R12, R148, R146.reuse, R12 ;  /* 0x00000092940c723c */ /* 0x080fe8000000180c */
[----:B------:R-:W-:Y:S02]  /*4ff0*/  FMUL.FTZ R4, R4, c[0x0][0x2ec] ;  /* 0x0000bb0004047a20 */ /* 0x000fe40000410000 */
[----:B------:R-:W-:Y:S02]  /*5000*/  FMUL.FTZ R5, R5, c[0x0][0x2ec] ;  /* 0x0000bb0005057a20 */ /* 0x000fe40000410000 */
[C---:B------:R-:W-:Y:S01]  /*5010*/  HMMA.16816.F32 R16, R140.reuse, R146, R16 ;  /* 0x000000928c10723c */ /* 0x040fe20000001810 */
[----:B------:R-:W1:Y:S03]  /*5020*/  MUFU.TANH R250, R4 ;  /* 0x0000000400fa7308 */ /* 0x000e660000002400 */
        /* <DEDUP_REMOVED lines=17> */
[----:B--2---:R-:W-:Y:S04]  /*5140*/  MOV R11, UR20 ;  /* 0x00000014000b7c02 */ /* 0x004fe80008000f00 */
[----:B------:R-:W-:Y:S05]  /*5150*/  LEA R11, R11, R71, 0x7 ;  /* 0x000000470b0b7211 */ /* 0x000fea00078e38ff */
[----:B------:R2:W-:Y:S01]  /*5160*/  MUFU.TANH R109, R9 ;  /* 0x00000009006d7308 */ /* 0x0005e20000002400 */
[C---:B------:R-:W-:Y:S01]  /*5170*/  @P3 ISETP.GE.AND P3, PT, R11.reuse, UR5, PT ;  /* 0x000000050b003c0c */ /* 0x040fe2000bf66270 */
[----:B---3--:R-:W-:Y:S01]  /*5180*/  FMUL.FTZ R10, R70, 1.4426950216293334961 ;  /* 0x3fb8aa3b460a7820 */ /* 0x008fe20000410000 */
[----:B------:R-:W-:Y:S02]  /*5190*/  @P0 IADD3 R0, R11, 0x1, RZ ;  /* 0x000000010b000810 */ /* 0x000fe40007ffe0ff */
[----:B------:R-:W-:Y:S02]  /*51a0*/  PLOP3.LUT P0, PT, PT, PT, UP0, 0x80, 0x0 ;  /* 0x000000000000781c */ /* 0x000fe40003f0f008 */
[----:B------:R-:W-:Y:S03]  /*51b0*/  FSEL R10, R10, RZ, P2 ;  /* 0x000000ff0a0a7208 */ /* 0x000fe60001000000 */
[----:B------:R3:W-:Y:S01]  /*51c0*/  MUFU.TANH R108, R12 ;  /* 0x0000000c006c7308 */ /* 0x0007e20000002400 */
[C---:B------:R-:W-:Y:S02]  /*51d0*/  FSETP.NEU.FTZ.AND P2, PT, R69.reuse, -INF , PT ;  /* 0xff8000004500780b */ /* 0x040fe40003f5d000 */
[----:B------:R-:W-:Y:S01]  /*51e0*/  @P4 ISETP.GE.AND P4, PT, R0, UR5, PT ;  /* 0x0000000500004c0c */ /* 0x000fe2000bf86270 */
[----:B----4-:R-:W4:Y:S06]  /*51f0*/  LDL R13, [R1] ;  /* 0x00000000010d7983 */ /* 0x010f2c0000100800 */
[----:B------:R-:W-:Y:S01]  /*5200*/  MUFU.TANH R85, R15 ;  /* 0x0000000f00557308 */ /* 0x000fe20000002400 */
[----:B--2---:R-:W-:Y:S05]  /*5210*/  FMUL.FTZ R9, R69, 1.4426950216293334961 ;  /* 0x3fb8aa3b45097820 */ /* 0x004fea0000410000 */
[----:B------:R-:W-:Y:S04]  /*5220*/  FSEL R9, R9, RZ, P2 ;  /* 0x000000ff09097208 */ /* 0x000fe80001000000 */
[----:B------:R1:W-:Y:S01]  /*5230*/  MUFU.TANH R110, R8 ;  /* 0x00000008006e7308 */ /* 0x0003e20000002400 */
[----:B---3--:R-:W2:Y:S09]  /*5240*/  LDL R12, [R1+0x4] ;  /* 0x00000400010c7983 */ /* 0x008eb20000100800 */
[----:B------:R-:W-:Y:S10]  /*5250*/  MUFU.TANH R86, R14 ;  /* 0x0000000e00567308 */ /* 0x000ff40000002400 */
[----:B------:R-:W3:Y:S01]  /*5260*/  MUFU.TANH R249, R5 ;  /* 0x0000000500f97308 */ /* 0x000ee20000002400 */
[----:B-1----:R-:W-:Y:S05]  /*5270*/  FFMA.FTZ R8, R194, -UR4, R250 ;  /* 0x80000004c2087c23 */ /* 0x002fea00080100fa */
[----:B------:R-:W-:Y:S04]  /*5280*/  @P1 FSEL R8, R8, -INF , !P3 ;  /* 0xff80000008081808 */ /* 0x000fe80005800000 */
[----:B------:R-:W1:Y:S01]  /*5290*/  MUFU.TANH R3, R6 ;  /* 0x0000000600037308 */ /* 0x000e620000002400 */
[----:B------:R-:W-:Y:S01]  /*52a0*/  PLOP3.LUT P1, PT, PT, PT, UP0, 0x80, 0x0 ;  /* 0x000000000000781c */ /* 0x000fe20003f2f008 */
[--C-:B------:R-:W-:Y:S08]  /*52b0*/  FFMA.FTZ R8, R8, c[0x0][0x23c], -R10.reuse ;  /* 0x00008f0008087a23 */ /* 0x100ff0000001080a */
[----:B------:R1:W-:Y:S01]  /*52c0*/  MUFU.EX2 R229, R8 ;  /* 0x0000000800e57308 */ /* 0x0003e20000000800 */
[----:B---3--:R-:W-:Y:S05]  /*52d0*/  FFMA.FTZ R0, R193, -UR4, R249 ;  /* 0x80000004c1007c23 */ /* 0x008fea00080100f9 */
[----:B------:R-:W-:Y:S04]  /*52e0*/  @P0 FSEL R0, R0, -INF , !P4 ;  /* 0xff80000000000808 */ /* 0x000fe80006000000 */
[----:B------:R3:W3:Y:S01]  /*52f0*/  MUFU.TANH R68, R7 ;  /* 0x0000000700447308 */ /* 0x0006e20000002400 */
[----:B------:R-:W-:Y:S01]  /*5300*/  PLOP3.LUT P0, PT, PT, PT, UP0, 0x80, 0x0 ;  /* 0x000000000000781c */ /* 0x000fe20003f0f008 */
[----:B------:R-:W-:Y:S08]  /*5310*/  FFMA.FTZ R0, R0, c[0x0][0x23c], -R10 ;  /* 0x00008f0000007a23 */ /* 0x000ff0000001080a */
[----:B------:R3:W-:Y:S01]  /*5320*/  MUFU.EX2 R245, R0 ;  /* 0x0000000000f57308 */ /* 0x0007e20000000800 */
[----:B-1----:R-:W-:Y:S05]  /*5330*/  FFMA.FTZ R8, R198, -UR4, R3 ;  /* 0x80000004c6087c23 */ /* 0x002fea0008010003 */
[----:B------:R-:W-:Y:S04]  /*5340*/  @P1 FSEL R8, R8, -INF , !P3 ;  /* 0xff80000008081808 */ /* 0x000fe80005800000 */
[----:B------:R-:W1:Y:S01]  /*5350*/  MUFU.TANH R244, R16 ;  /* 0x0000001000f47308 */ /* 0x000e620000002400 */
[----:B------:R-:W-:Y:S01]  /*5360*/  PLOP3.LUT P1, PT, PT, PT, UP0, 0x80, 0x0 ;  /* 0x000000000000781c */ /* 0x000fe20003f2f008 */
[----:B---3--:R-:W3:Y:S01]  /*5370*/  LDSM.16.M88.4 R4, [R161+0xc800] ;  /* 0x00c80000a104783b */ /* 0x008ee20000000200 */
[--C-:B------:R-:W-:Y:S07]  /*5380*/  FFMA.FTZ R8, R8, c[0x0][0x23c], -R9.reuse ;  /* 0x00008f0008087a23 */ /* 0x100fee0000010809 */
[----:B------:R-:W-:Y:S01]  /*5390*/  MUFU.EX2 R16, R8 ;  /* 0x0000000800107308 */ /* 0x000fe20000000800 */
[----:B------:R-:W-:Y:S05]  /*53a0*/  FFMA.FTZ R0, R197, -UR4, R68 ;  /* 0x80000004c5007c23 */ /* 0x000fea0008010044 */
[----:B------:R-:W-:Y:S04]  /*53b0*/  @P0 FSEL R0, R0, -INF , !P4 ;  /* 0xff80000000000808 */ /* 0x000fe80006000000 */
[----:B------:R-:W1:Y:S01]  /*53c0*/  MUFU.TANH R242, R17 ;  /* 0x0000001100f27308 */ /* 0x000e620000002400 */
[----:B------:R-:W-:Y:S01]  /*53d0*/  PLOP3.LUT P0, PT, PT, PT, UP0, 0x80, 0x0 ;  /* 0x000000000000781c */ /* 0x000fe20003f0f008 */
[----:B------:R-:W-:Y:S08]  /*53e0*/  FFMA.FTZ R0, R0, c[0x0][0x23c], -R9 ;  /* 0x00008f0000007a23 */ /* 0x000ff00000010809 */
[----:B------:R1:W-:Y:S10]  /*53f0*/  MUFU.EX2 R15, R0 ;  /* 0x00000000000f7308 */ /* 0x0003f40000000800 */
[----:B------:R-:W-:Y:S01]  /*5400*/  MUFU.TANH R119, R19 ;  /* 0x0000001300777308 */ /* 0x000fe20000002400 */
[-C--:B---3--:R-:W-:Y:S09]  /*5410*/  HMMA.16816.F32 R20, R140, R4.reuse, R20 ;  /* 0x000000048c14723c */ /* 0x088ff20000001814 */
[----:B------:R-:W3:Y:S01]  /*5420*/  MUFU.TANH R120, R18 ;  /* 0x0000001200787308 */ /* 0x000ee20000002400 */
[C---:B------:R-:W-:Y:S02]  /*5430*/  HMMA.16816.F32 R24, R148.reuse, R4, R24 ;  /* 0x000000049418723c */ /* 0x040fe40000001818 */
[----:B-1----:R-:W-:Y:S05]  /*5440*/  FFMA.FTZ R0, R173, -UR4, R109 ;  /* 0x80000004ad007c23 */ /* 0x002fea000801006d */
[----:B------:R-:W-:Y:S01]  /*5450*/  FFMA.FTZ R4, R174, -UR4, R110 ;  /* 0x80000004ae047c23 */ /* 0x000fe2000801006e */
[-C--:B------:R-:W-:Y:S01]  /*5460*/  HMMA.16816.F32 R28, R148, R6.reuse, R28 ;  /* 0x00000006941c723c */ /* 0x080fe2000000181c */
[----:B------:R-:W-:Y:S02]  /*5470*/  @P0 FSEL R0, R0, -INF , !P4 ;  /* 0xff80000000000808 */ /* 0x000fe40006000000 */
[----:B------:R-:W-:Y:S01]  /*5480*/  PLOP3.LUT P0, PT, PT, PT, UP0, 0x80, 0x0 ;  /* 0x000000000000781c */ /* 0x000fe20003f0f008 */
[----:B------:R-:W-:Y:S01]  /*5490*/  FFMA.FTZ R5, R196, -UR4, R88 ;  /* 0x80000004c4057c23 */ /* 0x000fe20008010058 */
[----:B------:R-:W-:Y:S02]  /*54a0*/  @P1 FSEL R4, R4, -INF , !P3 ;  /* 0xff80000004041808 */ /* 0x000fe40005800000 */
[----:B------:R-:W-:Y:S01]  /*54b0*/  PLOP3.LUT P1, PT, PT, PT, UP0, 0x80, 0x0 ;  /* 0x000000000000781c */ /* 0x000fe20003f2f008 */
[C---:B------:R-:W-:Y:S01]  /*54c0*/  HMMA.16816.F32 R32, R140.reuse, R6, R32 ;  /* 0x000000068c20723c */ /* 0x040fe20000001820 */
[----:B------:R-:W-:Y:S03]  /*54d0*/  FMUL.FTZ R21, R21, c[0x0][0x2ec] ;  /* 0x0000bb0015157a20 */ /* 0x000fe60000410000 */
[----:B------:R-:W-:Y:S01]  /*54e0*/  FMUL.FTZ R23, R23, c[0x0][0x2ec] ;  /* 0x0000bb0017177a20 */ /* 0x000fe20000410000 */
[----:B------:R-:W-:Y:S01]  /*54f0*/  MUFU.TANH R240, R21 ;  /* 0x0000001500f07308 */ /* 0x000fe20000002400 */
[----:B------:R-:W-:Y:S02]  /*5500*/  FMUL.FTZ R22, R22, c[0x0][0x2ec] ;  /* 0x0000bb0016167a20 */ /* 0x000fe40000410000 */
[----:B------:R-:W-:Y:S04]  /*5510*/  FMUL.FTZ R25, R25, c[0x0][0x2ec] ;  /* 0x0000bb0019197a20 */ /* 0x000fe80000410000 */
[----:B------:R-:W-:Y:S01]  /*5520*/  @P1 FSEL R5, R5, -INF , !P3 ;  /* 0xff80000005051808 */ /* 0x000fe20005800000 */
[----:B------:R-:W-:Y:S01]  /*5530*/  FMUL.FTZ R24, R24, c[0x0][0x2ec] ;  /* 0x0000bb0018187a20 */ /* 0x000fe20000410000 */
[----:B------:R-:W-:Y:S01]  /*5540*/  PLOP3.LUT P1, PT, PT, PT, UP0, 0x80, 0x0 ;  /* 0x000000000000781c */ /* 0x000fe20003f2f008 */
[----:B------:R-:W-:Y:S01]  /*5550*/  MUFU.TANH R101, R25 ;  /* 0x0000001900657308 */ /* 0x000fe20000002400 */
[----:B------:R-:W-:Y:S01]  /*5560*/  PLOP3.LUT P3, PT, PT, PT, UP0, 0x80, 0x0 ;  /* 0x000000000000781c */ /* 0x000fe20003f6f008 */
[----:B------:R-:W-:Y:S02]  /*5570*/  FMUL.FTZ R27, R27, c[0x0][0x2ec] ;  /* 0x0000bb001b1b7a20 */ /* 0x000fe40000410000 */
[----:B------:R-:W-:Y:S02]  /*5580*/  FMUL.FTZ R26, R26, c[0x0][0x2ec] ;  /* 0x0000bb001a1a7a20 */ /* 0x000fe40000410000 */
[----:B------:R-:W-:Y:S02]  /*5590*/  FMUL.FTZ R29, R29, c[0x0][0x2ec] ;  /* 0x0000bb001d1d7a20 */ /* 0x000fe40000410000 */
[----:B------:R-:W-:Y:S02]  /*55a0*/  FMUL.FTZ R28, R28, c[0x0][0x2ec] ;  /* 0x0000bb001c1c7a20 */ /* 0x000fe40000410000 */
[----:B------:R-:W-:Y:S01]  /*55b0*/  MUFU.TANH R115, R23 ;  /* 0x0000001700737308 */ /* 0x000fe20000002400 */
        /* <DEDUP_REMOVED lines=8> */
[----:B------:R-:W1:Y:S10]  /*5640*/  MUFU.TANH R241, R20 ;  /* 0x0000001400f17308 */ /* 0x000e740000002400 */
[----:B------:R-:W-:Y:S10]  /*5650*/  MUFU.TANH R79, R27 ;  /* 0x0000001b004f7308 */ /* 0x000ff40000002400 */
[----:B------:R-:W1:Y:S10]  /*5660*/  MUFU.TANH R116, R22 ;  /* 0x0000001600747308 */ /* 0x000e740000002400 */
[----:B------:R-:W-:Y:S10]  /*5670*/  MUFU.TANH R80, R26 ;  /* 0x0000001a00507308 */ /* 0x000ff40000002400 */
[----:B------:R-:W-:Y:S10]  /*5680*/  MUFU.TANH R222, R33 ;  /* 0x0000002100de7308 */ /* 0x000ff40000002400 */
[----:B------:R-:W-:Y:S10]  /*5690*/  MUFU.TANH R99, R29 ;  /* 0x0000001d00637308 */ /* 0x000ff40000002400 */
[----:B------:R-:W1:Y:S10]  /*56a0*/  MUFU.TANH R224, R32 ;  /* 0x0000002000e07308 */ /* 0x000e740000002400 */
[----:B------:R-:W1:Y:S10]  /*56b0*/  MUFU.TANH R100, R28 ;  /* 0x0000001c00647308 */ /* 0x000e740000002400 */
[----:B------:R-:W-:Y:S10]  /*56c0*/  MUFU.TANH R246, R35 ;  /* 0x0000002300f67308 */ /* 0x000ff40000002400 */
[----:B------:R-:W1:Y:S10]  /*56d0*/  MUFU.TANH R77, R31 ;  /* 0x0000001f004d7308 */ /* 0x000e740000002400 */
[----:B------:R-:W-:Y:S01]  /*56e0*/  MUFU.TANH R247, R34 ;  /* 0x0000002200f77308 */ /* 0x000fe20000002400 */
[C---:B----4-:R-:W-:Y:S01]  /*56f0*/  FMUL.FTZ R8, R13.reuse, 1.4426950216293334961 ;  /* 0x3fb8aa3b0d087820 */ /* 0x050fe20000410000 */
[----:B------:R-:W-:Y:S01]  /*5700*/  FSETP.NEU.FTZ.AND P2, PT, R13, -INF , PT ;  /* 0xff8000000d00780b */ /* 0x000fe20003f5d000 */
[----:B------:R-:W-:Y:S03]  /*5710*/  FFMA.FTZ R13, R176, -UR4, R244 ;  /* 0x80000004b00d7c23 */ /* 0x000fe600080100f4 */
[----:B------:R-:W-:Y:S04]  /*5720*/  FSEL R8, R8, RZ, P2 ;  /* 0x000000ff08087208 */ /* 0x000fe80001000000 */
[----:B------:R-:W4:Y:S01]  /*5730*/  MUFU.TANH R78, R30 ;  /* 0x0000001e004e7308 */ /* 0x000f220000002400 */
[--C-:B------:R-:W-:Y:S09]  /*5740*/  FFMA.FTZ R4, R4, c[0x0][0x23c], -R8.reuse ;  /* 0x00008f0004047a23 */ /* 0x100ff20000010808 */
[----:B------:R1:W-:Y:S01]  /*5750*/  MUFU.EX2 R114, R4 ;  /* 0x0000000400727308 */ /* 0x0003e20000000800 */
[C---:B--2---:R-:W-:Y:S01]  /*5760*/  FSETP.NEU.FTZ.AND P2, PT, R12.reuse, -INF , PT ;  /* 0xff8000000c00780b */ /* 0x044fe20003f5d000 */
[----:B-1----:R-:W-:Y:S02]  /*5770*/  FMUL.FTZ R4, R12, 1.4426950216293334961 ;  /* 0x3fb8aa3b0c047820 */ /* 0x002fe40000410000 */
[----:B------:R-:W-:Y:S03]  /*5780*/  FFMA.FTZ R12, R0, c[0x0][0x23c], -R8 ;  /* 0x00008f00000c7a23 */ /* 0x000fe60000010808 */
[----:B------:R-:W-:Y:S01]  /*5790*/  FSEL R0, R4, RZ, P2 ;  /* 0x000000ff04007208 */ /* 0x000fe20001000000 */
[----:B------:R-:W-:Y:S01]  /*57a0*/  FFMA.FTZ R4, R195, -UR4, R87 ;  /* 0x80000004c3047c23 */ /* 0x000fe20008010057 */
[----:B------:R-:W-:Y:S01]  /*57b0*/  PLOP3.LUT P2, PT, PT, PT, UP0, 0x80, 0x0 ;  /* 0x000000000000781c */ /* 0x000fe20003f4f008 */
[----:B------:R1:W-:Y:S02]  /*57c0*/  MUFU.EX2 R113, R12 ;  /* 0x0000000c00717308 */ /* 0x0003e40000000800 */
[--C-:B------:R-:W-:Y:S01]  /*57d0*/  FFMA.FTZ R5, R5, c[0x0][0x23c], -R0.reuse ;  /* 0x00008f0005057a23 */ /* 0x100fe20000010800 */
[----:B------:R-:W-:Y:S02]  /*57e0*/  @P0 FSEL R4, R4, -INF , !P4 ;  /* 0xff80000004040808 */ /* 0x000fe40006000000 */
[----:B------:R-:W-:Y:S02]  /*57f0*/  PLOP3.LUT P0, PT, PT, PT, UP0, 0x80, 0x0 ;  /* 0x000000000000781c */ /* 0x000fe40003f0f008 */
[----:B------:R-:W-:Y:S01]  /*5800*/  PLOP3.LUT P4, PT, PT, PT, UP0, 0x80, 0x0 ;  /* 0x000000000000781c */ /* 0x000fe20003f8f008 */
[----:B------:R-:W-:Y:S02]  /*5810*/  FFMA.FTZ R4, R4, c[0x0][0x23c], -R0 ;  /* 0x00008f0004047a23 */ /* 0x000fe40000010800 */
[----:B------:R2:W-:Y:S10]  /*5820*/  MUFU.EX2 R92, R5 ;  /* 0x00000005005c7308 */ /* 0x0005f40000000800 */
[----:B------:R3:W-:Y:S01]  /*5830*/  MUFU.EX2 R91, R4 ;  /* 0x00000004005b7308 */ /* 0x0007e20000000800 */
[----:B-1----:R-:W-:Y:S02]  /*5840*/  FFMA.FTZ R12, R175, -UR4, R242 ;  /* 0x80000004af0c7c23 */ /* 0x002fe400080100f2 */
[----:B--2---:R-:W-:Y:S01]  /*5850*/  FFMA.FTZ R5, R184, -UR4, R108 ;  /* 0x80000004b8057c23 */ /* 0x004fe2000801006c */
[C---:B---3--:R-:W-:Y:S02]  /*5860*/  @P1 IADD3 R4, R11.reuse, 0x8, RZ ;  /* 0x000000080b041810 */ /* 0x048fe40007ffe0ff */
[----:B------:R-:W-:Y:S02]  /*5870*/  PLOP3.LUT P1, PT, PT, PT, UP0, 0x80, 0x0 ;  /* 0x000000000000781c */ /* 0x000fe40003f2f008 */
[----:B------:R-:W-:Y:S02]  /*5880*/  @P2 ISETP.GE.AND P2, PT, R4, UR5, PT ;  /* 0x0000000504002c0c */ /* 0x000fe4000bf46270 */
[----:B------:R-:W-:Y:S02]  /*5890*/  @P0 IADD3 R4, R11, 0x9, RZ ;  /* 0x000000090b040810 */ /* 0x000fe40007ffe0ff */
[----:B------:R-:W-:Y:S02]  /*58a0*/  PLOP3.LUT P0, PT, PT, PT, UP0, 0x80, 0x0 ;  /* 0x000000000000781c */ /* 0x000fe40003f0f008 */
[----:B------:R-:W-:Y:S01]  /*58b0*/  @P3 ISETP.GE.AND P3, PT, R4, UR5, PT ;  /* 0x0000000504003c0c */ /* 0x000fe2000bf66270 */
[----:B------:R-:W-:Y:S06]  /*58c0*/  FFMA.FTZ R4, R183, -UR4, R107 ;  /* 0x80000004b7047c23 */ /* 0x000fec000801006b */
[----:B------:R-:W-:Y:S02]  /*58d0*/  @P1 FSEL R5, R5, -INF , !P2 ;  /* 0xff80000005051808 */ /* 0x000fe40005000000 */
[----:B------:R-:W-:Y:S03]  /*58e0*/  PLOP3.LUT P1, PT, PT, PT, UP0, 0x80, 0x0 ;  /* 0x000000000000781c */ /* 0x000fe60003f2f008 */
[--C-:B------:R-:W-:Y:S01]  /*58f0*/  FFMA.FTZ R5, R5, c[0x0][0x23c], -R8.reuse ;  /* 0x00008f0005057a23 */ /* 0x100fe20000010808 */
[----:B------:R-:W-:Y:S02]  /*5900*/  @P0 FSEL R4, R4, -INF , !P3 ;  /* 0xff80000004040808 */ /* 0x000fe40005800000 */
[----:B------:R-:W-:Y:S01]  /*5910*/  PLOP3.LUT P0, PT, PT, PT, UP0, 0x80, 0x0 ;  /* 0x000000000000781c */ /* 0x000fe20003f0f008 */
[----:B------:R1:W-:Y:S02]  /*5920*/  MUFU.EX2 R112, R5 ;  /* 0x0000000500707308 */ /* 0x0003e40000000800 */
[----:B------:R-:W-:Y:S08]  /*5930*/  FFMA.FTZ R4, R4, c[0x0][0x23c], -R8 ;  /* 0x00008f0004047a23 */ /* 0x000ff00000010808 */
[----:B------:R2:W-:Y:S01]  /*5940*/  MUFU.EX2 R111, R4 ;  /* 0x00000004006f7308 */ /* 0x0005e20000000800 */
[----:B-1----:R-:W-:Y:S05]  /*5950*/  FFMA.FTZ R5, R174, -UR4, R86 ;  /* 0x80000004ae057c23 */ /* 0x002fea0008010056 */
[----:B------:R-:W-:Y:S02]  /*5960*/  @P1 FSEL R5, R5, -INF , !P2 ;  /* 0xff80000005051808 */ /* 0x000fe40005000000 */
[----:B------:R-:W-:Y:S01]  /*5970*/  PLOP3.LUT P1, PT, PT, PT, UP0, 0x80, 0x0 ;  /* 0x000000000000781c */ /* 0x000fe20003f2f008 */
[----:B--2---:R-:W-:Y:S01]  /*5980*/  FFMA.FTZ R4, R173, -UR4, R85 ;  /* 0x80000004ad047c23 */ /* 0x004fe20008010055 */
[----:B------:R-:W-:Y:S01]  /*5990*/  MOV R173, R3 ;  /* 0x0000000300ad7202 */ /* 0x000fe20000000f00 */
[--C-:B------:R-:W-:Y:S03]  /*59a0*/  FFMA.FTZ R5, R5, c[0x0][0x23c], -R0.reuse ;  /* 0x00008f0005057a23 */ /* 0x100fe60000010800 */
[----:B------:R-:W-:Y:S01]  /*59b0*/  @P0 FSEL R4, R4, -INF , !P3 ;  /* 0xff80000004040808 */ /* 0x000fe20005800000 */
[----:B------:R-:W-:Y:S01]  /*59c0*/  MUFU.EX2 R90, R5 ;  /* 0x00000005005a7308 */ /* 0x000fe20000000800 */
[----:B------:R-:W-:Y:S03]  /*59d0*/  PLOP3.LUT P0, PT, PT, PT, UP0, 0x80, 0x0 ;  /* 0x000000000000781c */ /* 0x000fe60003f0f008 */
[----:B------:R-:W-:Y:S02]  /*59e0*/  FFMA.FTZ R4, R4, c[0x0][0x23c], -R0 ;  /* 0x00008f0004047a23 */ /* 0x000fe40000010800 */
[----:B------:R-:W-:Y:S02]  /*59f0*/  @P1 FSEL R13, R13, -INF , !P2 ;  /* 0xff8000000d0d1808 */ /* 0x000fe40005000000 */
[----:B------:R-:W-:Y:S03]  /*5a00*/  PLOP3.LUT P1, PT, PT, PT, UP0, 0x80, 0x0 ;  /* 0x000000000000781c */ /* 0x000fe60003f2f008 */
[--C-:B------:R-:W-:Y:S01]  /*5a10*/  FFMA.FTZ R13, R13, c[0x0][0x23c], -R10.reuse ;  /* 0x00008f000d0d7a23 */ /* 0x100fe2000001080a */
[----:B------:R1:W-:Y:S02]  /*5a20*/  MUFU.EX2 R89, R4 ;  /* 0x0000000400597308 */ /* 0x0003e40000000800 */
[----:B------:R-:W-:Y:S02]  /*5a30*/  @P0 FSEL R12, R12, -INF , !P3 ;  /* 0xff8000000c0c0808 */ /* 0x000fe40005800000 */
[----:B------:R-:W-:Y:S03]  /*5a40*/  PLOP3.LUT P0, PT, PT, PT, UP0, 0x80, 0x0 ;  /* 0x000000000000781c */ /* 0x000fe60003f0f008 */
[----:B------:R-:W-:Y:S03]  /*5a50*/  FFMA.FTZ R12, R12, c[0x0][0x23c], -R10 ;  /* 0x00008f000c0c7a23 */ /* 0x000fe6000001080a */
[----:B------:R2:W-:Y:S10]  /*5a60*/  MUFU.EX2 R237, R13 ;  /* 0x0000000d00ed7308 */ /* 0x0005f40000000800 */
[----:B------:R3:W-:Y:S01]  /*5a70*/  MUFU.EX2 R236, R12 ;  /* 0x0000000c00ec7308 */ /* 0x0007e20000000800 */
[----:B-1----:R-:W1:Y:S01]  /*5a80*/  LDSM.16.M88.4 R4, [R161+0xd000] ;  /* 0x00d00000a104783b */ /* 0x002e620000000200 */
[----:B--2---:R-:W-:Y:S05]  /*5a90*/  FFMA.FTZ R13, R194, -UR4, R120 ;  /* 0x80000004c20d7c23 */ /* 0x004fea0008010078 */
[----:B------:R-:W-:Y:S02]  /*5aa0*/  @P1 FSEL R13, R13, -INF , !P2 ;  /* 0xff8000000d0d1808 */ /* 0x000fe40005000000 */
[----:B------:R-:W-:Y:S02]  /*5ab0*/  PLOP3.LUT P1, PT, PT, PT, UP0, 0x80, 0x0 ;  /* 0x000000000000781c */ /* 0x000fe40003f2f008 */
[----:B------:R-:W-:Y:S01]  /*5ac0*/  PLOP3.LUT P2, PT, PT, PT, UP0, 0x80, 0x0 ;  /* 0x000000000000781c */ /* 0x000fe20003f4f008 */
[----:B---3--:R-:W-:Y:S02]  /*5ad0*/  FFMA.FTZ R12, R193, -UR4, R119 ;  /* 0x80000004c10c7c23 */ /* 0x008fe40008010077 */
[--C-:B------:R-:W-:Y:S03]  /*5ae0*/  FFMA.FTZ R13, R13, c[0x0][0x23c], -R9.reuse ;  /* 0x00008f000d0d7a23 */ /* 0x100fe60000010809 */
[----:B------:R-:W-:Y:S01]  /*5af0*/  @P0 FSEL R12, R12, -INF , !P3 ;  /* 0xff8000000c0c0808 */ /* 0x000fe20005800000 */
[----:B------:R2:W-:Y:S01]  /*5b00*/  MUFU.EX2 R14, R13 ;  /* 0x0000000d000e7308 */ /* 0x0005e20000000800 */
[----:B------:R-:W-:Y:S02]  /*5b10*/  PLOP3.LUT P0, PT, PT, PT, UP0, 0x80, 0x0 ;  /* 0x000000000000781c */ /* 0x000fe40003f0f008 */
[----:B------:R-:W-:Y:S01]  /*5b20*/  PLOP3.LUT P3, PT, PT, PT, UP0, 0x80, 0x0 ;  /* 0x000000000000781c */ /* 0x000fe20003f6f008 */
[----:B------:R-:W-:Y:S06]  /*5b30*/  FFMA.FTZ R12, R12, c[0x0][0x23c], -R9 ;  /* 0x00008f000c0c7a23 */ /* 0x000fec0000010809 */
[----:B------:R3:W-:Y:S01]  /*5b40*/  MUFU.EX2 R121, R12 ;  /* 0x0000000c00797308 */ /* 0x0007e20000000800 */
[-C--:B-1----:R-:W-:Y:S08]  /*5b50*/  HMMA.16816.F32 R36, R140, R4.reuse, R36 ;  /* 0x000000048c24723c */ /* 0x082ff00000001824 */
[C---:B------:R-:W-:Y:S01]  /*5b60*/  HMMA.16816.F32 R40, R148.reuse, R4, R40 ;  /* 0x000000049428723c */ /* 0x040fe20000001828 */
[----:B--2---:R-:W-:Y:S06]  /*5b70*/  FFMA.FTZ R13, R187, -UR4, R241 ;  /* 0x80000004bb0d7c23 */ /* 0x004fec00080100f1 */
[----:B------:R-:W-:Y:S01]  /*5b80*/  FFMA.FTZ R4, R175, -UR4, R115 ;  /* 0x80000004af047c23 */ /* 0x000fe20008010073 */
[-C--:B------:R-:W-:Y:S01]  /*5b90*/  HMMA.16816.F32 R44, R148, R6.reuse, R44 ;  /* 0x00000006942c723c */ /* 0x080fe2000000182c */
[----:B------:R-:W-:Y:S03]  /*5ba0*/  FFMA.FTZ R5, R171, -UR4, R102 ;  /* 0x80000004ab057c23 */ /* 0x000fe60008010066 */
[----:B---3--:R-:W-:Y:S02]  /*5bb0*/  @P1 IADD3 R12, R11, 0x10, RZ ;  /* 0x000000100b0c1810 */ /* 0x008fe40007ffe0ff */
[----:B------:R-:W-:Y:S02]  /*5bc0*/  PLOP3.LUT P1, PT, PT, PT, UP0, 0x80, 0x0 ;  /* 0x000000000000781c */ /* 0x000fe40003f2f008 */
[----:B------:R-:W-:Y:S01]  /*5bd0*/  FMUL.FTZ R37, R37, c[0x0][0x2ec] ;  /* 0x0000bb0025257a20 */ /* 0x000fe20000410000 */
[----:B------:R-:W-:Y:S01]  /*5be0*/  @P2 ISETP.GE.AND P2, PT, R12, UR5, PT ;  /* 0x000000050c002c0c */ /* 0x000fe2000bf46270 */
[C---:B------:R-:W-:Y:S02]  /*5bf0*/  HMMA.16816.F32 R48, R140.reuse, R6, R48 ;  /* 0x000000068c30723c */ /* 0x040fe40000001830 */
[----:B------:R-:W-:Y:S01]  /*5c00*/  FMUL.FTZ R39, R39, c[0x0][0x2ec] ;  /* 0x0000bb0027277a20 */ /* 0x000fe20000410000 */
[----:B------:R-:W-:Y:S01]  /*5c10*/  @P0 IADD3 R12, R11, 0x11, RZ ;  /* 0x000000110b0c0810 */ /* 0x000fe20007ffe0ff */
[----:B------:R-:W-:Y:S01]  /*5c20*/  FMUL.FTZ R36, R36, c[0x0][0x2ec] ;  /* 0x0000bb0024247a20 */ /* 0x000fe20000410000 */
[----:B------:R-:W-:Y:S01]  /*5c30*/  PLOP3.LUT P0, PT, PT, PT, UP0, 0x80, 0x0 ;  /* 0x000000000000781c */ /* 0x000fe20003f0f008 */
[----:B------:R-:W-:Y:S01]  /*5c40*/  FMUL.FTZ R41, R41, c[0x0][0x2ec] ;  /* 0x0000bb0029297a20 */ /* 0x000fe20000410000 */
[----:B------:R-:W-:Y:S01]  /*5c50*/  @P3 ISETP.GE.AND P3, PT, R12, UR5, PT ;  /* 0x000000050c003c0c */ /* 0x000fe2000bf66270 */
[----:B------:R-:W-:Y:S01]  /*5c60*/  FFMA.FTZ R12, R189, -UR4, R240 ;  /* 0x80000004bd0c7c23 */ /* 0x000fe200080100f0 */
[----:B------:R-:W1:Y:S03]  /*5c70*/  MUFU.TANH R217, R37 ;  /* 0x0000002500d97308 */ /* 0x000e660000002400 */
[----:B------:R-:W-:Y:S01]  /*5c80*/  FMUL.FTZ R40, R40, c[0x0][0x2ec] ;  /* 0x0000bb0028287a20 */ /* 0x000fe20000410000 */
[----:B------:R-:W-:Y:S01]  /*5c90*/  @P1 FSEL R13, R13, -INF , !P2 ;  /* 0xff8000000d0d1808 */ /* 0x000fe20005000000 */
[----:B------:R-:W-:Y:S01]  /*5ca0*/  FMUL.FTZ R38, R38, c[0x0][0x2ec] ;  /* 0x0000bb0026267a20 */ /* 0x000fe20000410000 */
[----:B------:R-:W-:Y:S01]  /*5cb0*/  PLOP3.LUT P1, PT, PT, PT, UP0, 0x80, 0x0 ;  /* 0x000000000000781c */ /* 0x000fe20003f2f008 */
[----:B------:R-:W-:Y:S02]  /*5cc0*/  FMUL.FTZ R43, R43, c[0x0][0x2ec] ;  /* 0x0000bb002b2b7a20 */ /* 0x000fe40000410000 */
[--C-:B------:R-:W-:Y:S01]  /*5cd0*/  FFMA.FTZ R13, R13, c[0x0][0x23c], -R10.reuse ;  /* 0x00008f000d0d7a23 */ /* 0x100fe2000001080a */
[----:B------:R-:W-:Y:S01]  /*5ce0*/  MUFU.TANH R238, R39 ;  /* 0x0000002700ee7308 */ /* 0x000fe20000002400 */
[----:B------:R-:W-:Y:S01]  /*5cf0*/  FMUL.FTZ R42, R42, c[0x0][0x2ec] ;  /* 0x0000bb002a2a7a20 */ /* 0x000fe20000410000 */
[----:B------:R-:W-:Y:S01]  /*5d00*/  @P0 FSEL R12, R12, -INF , !P3 ;  /* 0xff8000000c0c0808 */ /* 0x000fe20005800000 */
[----:B------:R-:W-:Y:S01]  /*5d10*/  FMUL.FTZ R45, R45, c[0x0][0x2ec] ;  /* 0x0000bb002d2d7a20 */ /* 0x000fe20000410000 */
[----:B------:R-:W-:Y:S01]  /*5d20*/  PLOP3.LUT P0, PT, PT, PT, UP0, 0x80, 0x0 ;  /* 0x000000000000781c */ /* 0x000fe20003f0f008 */
[----:B------:R-:W-:Y:S02]  /*5d30*/  FMUL.FTZ R48, R48, c[0x0][0x2ec] ;  /* 0x0000bb0030307a20 */ /* 0x000fe40000410000 */
[----:B------:R-:W-:Y:S02]  /*5d40*/  FFMA.FTZ R12, R12, c[0x0][0x23c], -R10 ;  /* 0x00008f000c0c7a23 */ /* 0x000fe4000001080a */
[----:B------:R-:W-:Y:S01]  /*5d50*/  FMUL.FTZ R49, R49, c[0x0][0x2ec] ;  /* 0x0000bb0031317a20 */ /* 0x000fe20000410000 */
[----:B------:R2:W-:Y:S01]  /*5d60*/  MUFU.EX2 R168, R13 ;  /* 0x0000000d00a87308 */ /* 0x0005e20000000800 */
[----:B------:R-:W-:Y:S02]  /*5d70*/  FMUL.FTZ R44, R44, c[0x0][0x2ec] ;  /* 0x0000bb002c2c7a20 */ /* 0x000fe40000410000 */
[----:B------:R-:W-:Y:S02]  /*5d80*/  FMUL.FTZ R50, R50, c[0x0][0x2ec] ;  /* 0x0000bb0032327a20 */ /* 0x000fe40000410000 */
[----:B------:R-:W-:Y:S02]  /*5d90*/  FMUL.FTZ R47, R47, c[0x0][0x2ec] ;  /* 0x0000bb002f2f7a20 */ /* 0x000fe40000410000 */
[----:B------:R-:W-:Y:S01]  /*5da0*/  FMUL.FTZ R51, R51, c[0x0][0x2ec] ;  /* 0x0000bb0033337a20 */ /* 0x000fe20000410000 */
[----:B------:R-:W-:Y:S01]  /*5db0*/  @P0 FSEL R4, R4, -INF , !P3 ;  /* 0xff80000004040808 */ /* 0x000fe20005800000 */
[----:B------:R-:W-:Y:S01]  /*5dc0*/  FMUL.FTZ R46, R46, c[0x0][0x2ec] ;  /* 0x0000bb002e2e7a20 */ /* 0x000fe20000410000 */
[----:B------:R-:W-:Y:S01]  /*5dd0*/  MUFU.TANH R95, R41 ;  /* 0x00000029005f7308 */ /* 0x000fe20000002400 */
[----:B------:R-:W-:Y:S02]  /*5de0*/  PLOP3.LUT P0, PT, PT, PT, UP0, 0x80, 0x0 ;  /* 0x000000000000781c */ /* 0x000fe40003f0f008 */
[--C-:B------:R-:W-:Y:S07]  /*5df0*/  FFMA.FTZ R4, R4, c[0x0][0x23c], -R9.reuse ;  /* 0x00008f0004047a23 */ /* 0x100fee0000010809 */
[----:B------:R3:W-:Y:S01]  /*5e00*/  MUFU.EX2 R117, R4 ;  /* 0x0000000400757308 */ /* 0x0007e20000000800 */
[----:B--2---:R-:W-:Y:S05]  /*5e10*/  FFMA.FTZ R13, R176, -UR4, R116 ;  /* 0x80000004b00d7c23 */ /* 0x004fea0008010074 */
[----:B------:R-:W-:Y:S04]  /*5e20*/  @P1 FSEL R13, R13, -INF , !P2 ;  /* 0xff8000000d0d1808 */ /* 0x000fe80005000000 */
[----:B------:R-:W-:Y:S01]  /*5e30*/  MUFU.TANH R96, R40 ;  /* 0x0000002800607308 */ /* 0x000fe20000002400 */
[----:B------:R-:W-:Y:S01]  /*5e40*/  PLOP3.LUT P1, PT, PT, PT, UP0, 0x80, 0x0 ;  /* 0x000000000000781c */ /* 0x000fe20003f2f008 */
[----:B------:R-:W-:Y:S08]  /*5e50*/  FFMA.FTZ R13, R13, c[0x0][0x23c], -R9 ;  /* 0x00008f000d0d7a23 */ /* 0x000ff00000010809 */
[----:B------:R2:W-:Y:S01]  /*5e60*/  MUFU.EX2 R118, R13 ;  /* 0x0000000d00767308 */ /* 0x0005e20000000800 */
[----:B---3--:R-:W-:Y:S03]  /*5e70*/  FFMA.FTZ R4, R170, -UR4, R101 ;  /* 0x80000004aa047c23 */ /* 0x008fe60008010065 */
[----:B------:R-:W-:Y:S02]  /*5e80*/  @P1 FSEL R5, R5, -INF , !P2 ;  /* 0xff80000005051808 */ /* 0x000fe40005000000 */
[----:B------:R-:W-:Y:S02]  /*5e90*/  PLOP3.LUT P1, PT, PT, PT, UP0, 0x80, 0x0 ;  /* 0x000000000000781c */ /* 0x000fe40003f2f008 */
[----:B------:R-:W-:Y:S01]  /*5ea0*/  @P0 FSEL R4, R4, -INF , !P3 ;  /* 0xff80000004040808 */ /* 0x000fe20005800000 */
[--C-:B------:R-:W-:Y:S01]  /*5eb0*/  FFMA.FTZ R5, R5, c[0x0][0x23c], -R8.reuse ;  /* 0x00008f0005057a23 */ /* 0x100fe20000010808 */
[----:B------:R-:W-:Y:S01]  /*5ec0*/  MUFU.TANH R71, R43 ;  /* 0x0000002b00477308 */ /* 0x000fe20000002400 */
[----:B------:R-:W-:Y:S02]  /*5ed0*/  PLOP3.LUT P0, PT, PT, PT, UP0, 0x80, 0x0 ;  /* 0x000000000000781c */ /* 0x000fe40003f0f008 */
[----:B------:R-:W-:Y:S07]  /*5ee0*/  FFMA.FTZ R4, R4, c[0x0][0x23c], -R8 ;  /* 0x00008f0004047a23 */ /* 0x000fee0000010808 */
[----:B------:R3:W-:Y:S01]  /*5ef0*/  MUFU.EX2 R105, R4 ;  /* 0x0000000400697308 */ /* 0x0007e20000000800 */
[----:B--2---:R-:W-:Y:S09]  /*5f00*/  FFMA.FTZ R13, R178, -UR4, R224 ;  /* 0x80000004b20d7c23 */ /* 0x004ff200080100e0 */
[----:B------:R2:W-:Y:S10]  /*5f10*/  MUFU.EX2 R106, R5 ;  /* 0x00000005006a7308 */ /* 0x0005f40000000800 */
[----:B------:R-:W-:Y:S01]  /*5f20*/  MUFU.TANH R72, R42 ;  /* 0x0000002a00487308 */ /* 0x000fe20000002400 */
[----:B---3--:R-:W-:Y:S05]  /*5f30*/  FFMA.FTZ R4, R183, -UR4, R79 ;  /* 0x80000004b7047c23 */ /* 0x008fea000801004f */
[----:B------:R-:W-:Y:S04]  /*5f40*/  @P0 FSEL R4, R4, -INF , !P3 ;  /* 0xff80000004040808 */ /* 0x000fe80005800000 */
[----:B------:R-:W-:Y:S01]  /*5f50*/  MUFU.TANH R195, R48 ;  /* 0x0000003000c37308 */ /* 0x000fe20000002400 */
[----:B------:R-:W-:Y:S02]  /*5f60*/  PLOP3.LUT P0, PT, PT, PT, UP0, 0x80, 0x0 ;  /* 0x000000000000781c */ /* 0x000fe40003f0f008 */
[----:B------:R-:W-:Y:S01]  /*5f70*/  PLOP3.LUT P3, PT, PT, PT, UP0, 0x80, 0x0 ;  /* 0x000000000000781c */ /* 0x000fe20003f6f008 */
[----:B------:R-:W-:Y:S02]  /*5f80*/  FFMA.FTZ R4, R4, c[0x0][0x23c], -R0 ;  /* 0x00008f0004047a23 */ /* 0x000fe40000010800 */
[----:B--2---:R-:W-:Y:S04]  /*5f90*/  FFMA.FTZ R5, R184, -UR4, R80 ;  /* 0x80000004b8057c23 */ /* 0x004fe80008010050 */
[----:B------:R2:W-:Y:S01]  /*5fa0*/  MUFU.EX2 R83, R4 ;  /* 0x0000000400537308 */ /* 0x0005e20000000800 */
[----:B------:R-:W-:Y:S02]  /*5fb0*/  @P1 FSEL R5, R5, -INF , !P2 ;  /* 0xff80000005051808 */ /* 0x000fe40005000000 */
[----:B------:R-:W-:Y:S02]  /*5fc0*/  PLOP3.LUT P1, PT, PT, PT, UP0, 0x80, 0x0 ;  /* 0x000000000000781c */ /* 0x000fe40003f2f008 */
[----:B------:R-:W-:Y:S01]  /*5fd0*/  PLOP3.LUT P2, PT, PT, PT, UP0, 0x80, 0x0 ;  /* 0x000000000000781c */ /* 0x000fe20003f4f008 */
[----:B------:R-:W-:Y:S04]  /*5fe0*/  FFMA.FTZ R5, R5, c[0x0][0x23c], -R0 ;  /* 0x00008f0005057a23 */ /* 0x000fe80000010800 */
[----:B------:R3:W-:Y:S10]  /*5ff0*/  MUFU.EX2 R84, R5 ;  /* 0x0000000500547308 */ /* 0x0007f40000000800 */
[----:B------:R-:W-:Y:S01]  /*6000*/  MUFU.TANH R93, R45 ;  /* 0x0000002d005d7308 */ /* 0x000fe20000002400 */
[C---:B--2---:R-:W-:Y:S02]  /*6010*/  @P1 IADD3 R4, R11.reuse, 0x18, RZ ;  /* 0x000000180b041810 */ /* 0x044fe40007ffe0ff */
[----:B------:R-:W-:Y:S02]  /*6020*/  PLOP3.LUT P1, PT, PT, PT, UP0, 0x80, 0x0 ;  /* 0x000000000000781c */ /* 0x000fe40003f2f008 */
[----:B------:R-:W-:Y:S02]  /*6030*/  @P2 ISETP.GE.AND P2, PT, R4, UR5, PT ;  /* 0x0000000504002c0c */ /* 0x000fe4000bf46270 */
[----:B------:R-:W-:Y:S03]  /*6040*/  @P0 IADD3 R4, R11, 0x19, RZ ;  /* 0x000000190b040810 */ /* 0x000fe60007ffe0ff */
[----:B------:R-:W-:Y:S01]  /*6050*/  MUFU.TANH R194, R49 ;  /* 0x0000003100c27308 */ /* 0x000fe20000002400 */
[----:B------:R-:W-:Y:S01]  /*6060*/  PLOP3.LUT P0, PT, PT, PT, UP0, 0x80, 0x0 ;  /* 0x000000000000781c */ /* 0x000fe20003f0f008 */
[----:B---3--:R-:W-:Y:S01]  /*6070*/  FFMA.FTZ R5, R188, -UR4, R100 ;  /* 0x80000004bc057c23 */ /* 0x008fe20008010064 */
[----:B------:R-:W-:Y:S01]  /*6080*/  @P3 ISETP.GE.AND P3, PT, R4, UR5, PT ;  /* 0x0000000504003c0c */ /* 0x000fe2000bf66270 */
[----:B------:R-:W-:Y:S04]  /*6090*/  FFMA.FTZ R4, R190, -UR4, R99 ;  /* 0x80000004be047c23 */ /* 0x000fe80008010063 */
[----:B------:R-:W-:Y:S02]  /*60a0*/  @P1 FSEL R5, R5, -INF , !P2 ;  /* 0xff80000005051808 */ /* 0x000fe40005000000 */
[----:B------:R2:W-:Y:S01]  /*60b0*/  MUFU.EX2 R155, R12 ;  /* 0x0000000c009b7308 */ /* 0x0005e20000000800 */
[----:B------:R-:W-:Y:S02]  /*60c0*/  PLOP3.LUT P1, PT, PT, PT, UP0, 0x80, 0x0 ;  /* 0x000000000000781c */ /* 0x000fe40003f2f008 */
[--C-:B------:R-:W-:Y:S03]  /*60d0*/  FFMA.FTZ R5, R5, c[0x0][0x23c], -R8.reuse ;  /* 0x00008f0005057a23 */ /* 0x100fe60000010808 */
[----:B------:R-:W-:Y:S02]  /*60e0*/  @P0 FSEL R4, R4, -INF , !P3 ;  /* 0xff80000004040808 */ /* 0x000fe40005800000 */
[----:B------:R-:W-:Y:S02]  /*60f0*/  PLOP3.LUT P0, PT, PT, PT, UP0, 0x80, 0x0 ;  /* 0x000000000000781c */ /* 0x000fe40003f0f008 */
[----:B------:R-:W-:Y:S01]  /*6100*/  MUFU.TANH R94, R44 ;  /* 0x0000002c005e7308 */ /* 0x000fe20000002400 */
[----:B------:R-:W-:Y:S09]  /*6110*/  FFMA.FTZ R4, R4, c[0x0][0x23c], -R8 ;  /* 0x00008f0004047a23 */ /* 0x000ff20000010808 */
[----:B------:R3:W-:Y:S01]  /*6120*/  MUFU.EX2 R103, R4 ;  /* 0x0000000400677308 */ /* 0x0007e20000000800 */
[----:B--2---:R-:W-:Y:S09]  /*6130*/  FFMA.FTZ R12, R181, -UR4, R222 ;  /* 0x80000004b50c7c23 */ /* 0x004ff200080100de */
[----:B------:R4:W-:Y:S10]  /*6140*/  MUFU.EX2 R104, R5 ;  /* 0x0000000500687308 */ /* 0x0009f40000000800 */
[----:B------:R-:W-:Y:S01]  /*6150*/  MUFU.TANH R69, R47 ;  /* 0x0000002f00457308 */ /* 0x000fe20000002400 */
[----:B---3--:R-:W-:Y:S01]  /*6160*/  FFMA.FTZ R4, R170, -UR4, R77 ;  /* 0x80000004aa047c23 */ /* 0x008fe2000801004d */
[----:B------:R-:W-:Y:S04]  /*6170*/  MOV R170, R16 ;  /* 0x0000001000aa7202 */ /* 0x000fe80000000f00 */
[----:B------:R-:W-:Y:S04]  /*6180*/  @P0 FSEL R4, R4, -INF , !P3 ;  /* 0xff80000004040808 */ /* 0x000fe80005800000 */
[----:B------:R-:W-:Y:S01]  /*6190*/  MUFU.TANH R223, R50 ;  /* 0x0000003200df7308 */ /* 0x000fe20000002400 */
[----:B------:R-:W-:Y:S01]  /*61a0*/  PLOP3.LUT P0, PT, PT, PT, UP0, 0x80, 0x0 ;  /* 0x000000000000781c */ /* 0x000fe20003f0f008 */
[----:B----4-:R-:W-:Y:S01]  /*61b0*/  FFMA.FTZ R5, R171, -UR4, R78 ;  /* 0x80000004ab057c23 */ /* 0x010fe2000801004e */
[----:B------:R-:W-:Y:S01]  /*61c0*/  MOV R171, R68 ;  /* 0x0000004400ab7202 */ /* 0x000fe20000000f00 */
[--C-:B------:R-:W-:Y:S03]  /*61d0*/  FFMA.FTZ R4, R4, c[0x0][0x23c], -R0.reuse ;  /* 0x00008f0004047a23 */ /* 0x100fe60000010800 */
[----:B------:R-:W-:Y:S03]  /*61e0*/  @P1 FSEL R5, R5, -INF , !P2 ;  /* 0xff80000005051808 */ /* 0x000fe60005000000 */
[----:B------:R-:W-:Y:S01]  /*61f0*/  MUFU.TANH R70, R46 ;  /* 0x0000002e00467308 */ /* 0x000fe20000002400 */
[----:B------:R-:W-:Y:S01]  /*6200*/  PLOP3.LUT P1, PT, PT, PT, UP0, 0x80, 0x0 ;  /* 0x000000000000781c */ /* 0x000fe20003f2f008 */
[----:B------:R-:W-:Y:S02]  /*6210*/  FFMA.FTZ R5, R5, c[0x0][0x23c], -R0 ;  /* 0x00008f0005057a23 */ /* 0x000fe40000010800 */
[----:B------:R-:W-:Y:S02]  /*6220*/  @P0 FSEL R12, R12, -INF , !P3 ;  /* 0xff8000000c0c0808 */ /* 0x000fe40005800000 */
[----:B------:R-:W-:Y:S03]  /*6230*/  PLOP3.LUT P0, PT, PT, PT, UP0, 0x80, 0x0 ;  /* 0x000000000000781c */ /* 0x000fe60003f0f008 */
[--C-:B------:R-:W-:Y:S01]  /*6240*/  FFMA.FTZ R12, R12, c[0x0][0x23c], -R10.reuse ;  /* 0x00008f000c0c7a23 */ /* 0x100fe2000001080a */
[----:B------:R-:W-:Y:S04]  /*6250*/  MUFU.EX2 R82, R5 ;  /* 0x0000000500527308 */ /* 0x000fe80000000800 */
[----:B------:R-:W-:Y:S02]  /*6260*/  @P1 FSEL R13, R13, -INF , !P2 ;  /* 0xff8000000d0d1808 */ /* 0x000fe40005000000 */
[----:B------:R-:W-:Y:S03]  /*6270*/  PLOP3.LUT P1, PT, PT, PT, UP0, 0x80, 0x0 ;  /* 0x000000000000781c */ /* 0x000fe60003f2f008 */
[----:B------:R-:W-:Y:S01]  /*6280*/  FFMA.FTZ R13, R13, c[0x0][0x23c], -R10 ;  /* 0x00008f000d0d7a23 */ /* 0x000fe2000001080a */
[----:B------:R2:W-:Y:S10]  /*6290*/  MUFU.EX2 R196, R12 ;  /* 0x0000000c00c47308 */ /* 0x0005f40000000800 */
[----:B------:R3:W-:Y:S10]  /*62a0*/  MUFU.EX2 R81, R4 ;  /* 0x0000000400517308 */ /* 0x0007f40000000800 */
[----:B------:R4:W-:Y:S01]  /*62b0*/  MUFU.EX2 R216, R13 ;  /* 0x0000000d00d87308 */ /* 0x0009e20000000800 */
[----:B--2---:R-:W-:Y:S05]  /*62c0*/  FFMA.FTZ R12, R189, -UR4, R246 ;  /* 0x80000004bd0c7c23 */ /* 0x004fea00080100f6 */
[----:B------:R-:W-:Y:S04]  /*62d0*/  @P0 FSEL R12, R12, -INF , !P3 ;  /* 0xff8000000c0c0808 */ /* 0x000fe80005800000 */
[----:B------:R-:W-:Y:S01]  /*62e0*/  MUFU.TANH R221, R51 ;  /* 0x0000003300dd7308 */ /* 0x000fe20000002400 */
[----:B------:R-:W-:Y:S02]  /*62f0*/  PLOP3.LUT P0, PT, PT, PT, UP0, 0x80, 0x0 ;  /* 0x000000000000781c */ /* 0x000fe40003f0f008 */
[----:B------:R-:W-:Y:S01]  /*6300*/  PLOP3.LUT P3, PT, PT, PT, UP0, 0x80, 0x0 ;  /* 0x000000000000781c */ /* 0x000fe20003f6f008 */
[----:B------:R-:W-:Y:S01]  /*6310*/  FFMA.FTZ R12, R12, c[0x0][0x23c], -R9 ;  /* 0x00008f000c0c7a23 */ /* 0x000fe20000010809 */
[----:B---3--:R-:W2:Y:S05]  /*6320*/  LDSM.16.M88.4 R4, [R161+0xd800] ;  /* 0x00d80000a104783b */ /* 0x008eaa0000000200 */
[----:B------:R3:W-:Y:S01]  /*6330*/  MUFU.EX2 R232, R12 ;  /* 0x0000000c00e87308 */ /* 0x0007e20000000800 */
[----:B----4-:R-:W-:Y:S05]  /*6340*/  FFMA.FTZ R13, R187, -UR4, R247 ;  /* 0x80000004bb0d7c23 */ /* 0x010fea00080100f7 */
[----:B------:R-:W-:Y:S04]  /*6350*/  @P1 FSEL R13, R13, -INF , !P2 ;  /* 0xff8000000d0d1808 */ /* 0x000fe80005000000 */
[----:B------:R-:W4:Y:S01]  /*6360*/  MUFU.TANH R218, R36 ;  /* 0x0000002400da7308 */ /* 0x000f220000002400 */
[----:B------:R-:W-:Y:S02]  /*6370*/  PLOP3.LUT P1, PT, PT, PT, UP0, 0x80, 0x0 ;  /* 0x000000000000781c */ /* 0x000fe40003f2f008 */
[----:B------:R-:W-:Y:S01]  /*6380*/  PLOP3.LUT P2, PT, PT, PT, UP0, 0x80, 0x0 ;  /* 0x000000000000781c */ /* 0x000fe20003f4f008 */
[----:B------:R-:W-:Y:S06]  /*6390*/  FFMA.FTZ R13, R13, c[0x0][0x23c], -R9 ;  /* 0x00008f000d0d7a23 */ /* 0x000fec0000010809 */
[----:B------:R4:W-:Y:S04]  /*63a0*/  MUFU.EX2 R233, R13 ;  /* 0x0000000d00e97308 */ /* 0x0009e80000000800 */
[C---:B---3--:R-:W-:Y:S02]  /*63b0*/  @P1 IADD3 R12, R11.reuse, 0x20, RZ ;  /* 0x000000200b0c1810 */ /* 0x048fe40007ffe0ff */
[----:B------:R-:W-:Y:S02]  /*63c0*/  PLOP3.LUT P1, PT, PT, PT, UP0, 0x80, 0x0 ;  /* 0x000000000000781c */ /* 0x000fe40003f2f008 */
[----:B------:R-:W-:Y:S02]  /*63d0*/  @P2 ISETP.GE.AND P2, PT, R12, UR5, PT ;  /* 0x000000050c002c0c */ /* 0x000fe4000bf46270 */
[----:B------:R-:W-:Y:S01]  /*63e0*/  @P0 IADD3 R12, R11, 0x21, RZ ;  /* 0x000000210b0c0810 */ /* 0x000fe20007ffe0ff */
[----:B------:R-:W3:Y:S01]  /*63f0*/  MUFU.TANH R239, R38 ;  /* 0x0000002600ef7308 */ /* 0x000ee20000002400 */
[----:B------:R-:W-:Y:S02]  /*6400*/  PLOP3.LUT P0, PT, PT, PT, UP0, 0x80, 0x0 ;  /* 0x000000000000781c */ /* 0x000fe40003f0f008 */
[----:B------:R-:W-:Y:S01]  /*6410*/  @P3 ISETP.GE.AND P3, PT, R12, UR5, PT ;  /* 0x000000050c003c0c */ /* 0x000fe2000bf66270 */
[----:B-1----:R-:W-:Y:S01]  /*6420*/  FFMA.FTZ R12, R191, -UR4, R217 ;  /* 0x80000004bf0c7c23 */ /* 0x002fe200080100d9 */
[-C--:B--2---:R-:W-:Y:S01]  /*6430*/  HMMA.16816.F32 R52, R140, R4.reuse, R52 ;  /* 0x000000048c34723c */ /* 0x084fe20000001834 */
[----:B----4-:R-:W-:Y:S07]  /*6440*/  FFMA.FTZ R13, R192, -UR4, R218 ;  /* 0x80000004c00d7c23 */ /* 0x010fee00080100da */
[C---:B------:R-:W-:Y:S04]  /*6450*/  HMMA.16816.F32 R56, R148.reuse, R4, R56 ;  /* 0x000000049438723c */ /* 0x040fe80000001838 */
[----:B------:R-:W-:Y:S02]  /*6460*/  @P0 FSEL R12, R12, -INF , !P3 ;  /* 0xff8000000c0c0808 */ /* 0x000fe40005800000 */
[----:B------:R-:W-:Y:S01]  /*6470*/  PLOP3.LUT P0, PT, PT, PT, UP0, 0x80, 0x0 ;  /* 0x000000000000781c */ /* 0x000fe20003f0f008 */
[----:B------:R-:W-:Y:S01]  /*6480*/  FFMA.FTZ R4, R181, -UR4, R238 ;  /* 0x80000004b5047c23 */ /* 0x000fe200080100ee */
[----:B------:R-:W-:Y:S01]  /*6490*/  @P1 FSEL R13, R13, -INF , !P2 ;  /* 0xff8000000d0d1808 */ /* 0x000fe20005000000 */
[----:B------:R-:W-:Y:S01]  /*64a0*/  FFMA.FTZ R12, R12, c[0x0][0x23c], -R10 ;  /* 0x00008f000c0c7a23 */ /* 0x000fe2000001080a */
[-C--:B------:R-:W-:Y:S01]  /*64b0*/  HMMA.16816.F32 R60, R148, R6.reuse, R60 ;  /* 0x00000006943c723c */ /* 0x080fe2000000183c */
[----:B------:R-:W2:Y:S01]  /*64c0*/  LDL R150, [R1+0x40] ;  /* 0x0000400001967983 */ /* 0x000ea20000100800 */
[----:B------:R-:W-:Y:S01]  /*64d0*/  FFMA.FTZ R5, R182, -UR4, R96 ;  /* 0x80000004b6057c23 */ /* 0x000fe20008010060 */
[----:B------:R-:W-:Y:S01]  /*64e0*/  MUFU.EX2 R153, R12 ;  /* 0x0000000c00997308 */ /* 0x000fe20000000800 */
[----:B------:R-:W-:Y:S01]  /*64f0*/  FFMA.FTZ R13, R13, c[0x0][0x23c], -R10 ;  /* 0x00008f000d0d7a23 */ /* 0x000fe2000001080a */
[----:B------:R-:W-:Y:S01]  /*6500*/  PLOP3.LUT P1, PT, PT, PT, UP0, 0x80, 0x0 ;  /* 0x000000000000781c */ /* 0x000fe20003f2f008 */
[----:B------:R-:W-:Y:S01]  /*6510*/  FMUL.FTZ R52, R52, c[0x0][0x2ec] ;  /* 0x0000bb0034347a20 */ /* 0x000fe20000410000 */
[----:B------:R-:W-:Y:S01]  /*6520*/  IADD3 R148, R2, R158, RZ ;  /* 0x0000009e02947210 */ /* 0x000fe20007ffe0ff */
[----:B------:R-:W-:Y:S01]  /*6530*/  FMUL.FTZ R54, R54, c[0x0][0x2ec] ;  /* 0x0000bb0036367a20 */ /* 0x000fe20000410000 */
[----:B------:R-:W-:Y:S01]  /*6540*/  @P0 FSEL R4, R4, -INF , !P3 ;  /* 0xff80000004040808 */ /* 0x000fe20005800000 */
[----:B------:R-:W-:Y:S01]  /*6550*/  HMMA.16816.F32 R64, R140, R6, R64 ;  /* 0x000000068c40723c */ /* 0x000fe20000001840 */
[----:B------:R-:W-:Y:S01]  /*6560*/  PLOP3.LUT P0, PT, PT, PT, UP0, 0x80, 0x0 ;  /* 0x000000000000781c */ /* 0x000fe20003f0f008 */
[----:B------:R-:W-:Y:S01]  /*6570*/  FMUL.FTZ R53, R53, c[0x0][0x2ec] ;  /* 0x0000bb0035357a20 */ /* 0x000fe20000410000 */
[----:B------:R3:W-:Y:S01]  /*6580*/  MUFU.EX2 R154, R13 ;  /* 0x0000000d009a7308 */ /* 0x0007e20000000800 */
[----:B------:R-:W-:Y:S01]  /*6590*/  FFMA.FTZ R4, R4, c[0x0][0x23c], -R9 ;  /* 0x00008f0004047a23 */ /* 0x000fe20000010809 */
[----:B------:R-:W-:Y:S01]  /*65a0*/  MOV R151, R15 ;  /* 0x0000000f00977202 */ /* 0x000fe20000000f00 */
[----:B------:R-:W-:Y:S01]  /*65b0*/  FMUL.FTZ R56, R56, c[0x0][0x2ec] ;  /* 0x0000bb0038387a20 */ /* 0x000fe20000410000 */
[----:B------:R-:W-:Y:S01]  /*65c0*/  F2FP.PACK_AB R7, R236, R237 ;  /* 0x000000edec07723e */ /* 0x000fe200000000ff */
[----:B------:R-:W-:Y:S01]  /*65d0*/  FFMA.FTZ R6, R177, -UR4, R194 ;  /* 0x80000004b1067c23 */ /* 0x000fe200080100c2 */
[----:B------:R-:W-:Y:S03]  /*65e0*/  MOV R149, R14 ;  /* 0x0000000e00957202 */ /* 0x000fe60000000f00 */
        /* <DEDUP_REMOVED lines=10> */
[----:B---3--:R-:W-:Y:S02]  /*6690*/  FFMA.FTZ R13, R178, -UR4, R239 ;  /* 0x80000004b20d7c23 */ /* 0x008fe400080100ef */
[----:B------:R-:W-:Y:S02]  /*66a0*/  FMUL.FTZ R65, R65, c[0x0][0x2ec] ;  /* 0x0000bb0041417a20 */ /* 0x000fe40000410000 */
[----:B------:R-:W-:Y:S01]  /*66b0*/  FMUL.FTZ R66, R66, c[0x0][0x2ec] ;  /* 0x0000bb0042427a20 */ /* 0x000fe20000410000 */
[----:B------:R-:W-:Y:S01]  /*66c0*/  MUFU.TANH R226, R61 ;  /* 0x0000003d00e27308 */ /* 0x000fe20000002400 */
[----:B------:R-:W-:Y:S01]  /*66d0*/  FMUL.FTZ R67, R67, c[0x0][0x2ec] ;  /* 0x0000bb0043437a20 */ /* 0x000fe20000410000 */
[----:B------:R-:W-:Y:S01]  /*66e0*/  @P1 FSEL R13, R13, -INF , !P2 ;  /* 0xff8000000d0d1808 */ /* 0x000fe20005000000 */
[----:B------:R-:W-:Y:S01]  /*66f0*/  FMUL.FTZ R63, R63, c[0x0][0x2ec] ;  /* 0x0000bb003f3f7a20 */ /* 0x000fe20000410000 */
[----:B------:R-:W-:Y:S01]  /*6700*/  PLOP3.LUT P1, PT, PT, PT, UP0, 0x80, 0x0 ;  /* 0x000000000000781c */ /* 0x000fe20003f2f008 */
[----:B-1----:R-:W-:Y:S02]  /*6710*/  FFMA.FTZ R4, R179, -UR4, R95 ;  /* 0x80000004b3047c23 */ /* 0x002fe4000801005f */
[----:B------:R-:W-:Y:S03]  /*6720*/  FFMA.FTZ R13, R13, c[0x0][0x23c], -R9 ;  /* 0x00008f000d0d7a23 */ /* 0x000fe60000010809 */
[----:B------:R-:W-:Y:S01]  /*6730*/  @P0 FSEL R4, R4, -INF , !P3 ;  /* 0xff80000004040808 */ /* 0x000fe20005800000 */
[----:B------:R-:W-:Y:S01]  /*6740*/  MUFU.TANH R252, R62 ;  /* 0x0000003e00fc7308 */ /* 0x000fe20000002400 */
[----:B------:R-:W-:Y:S03]  /*6750*/  PLOP3.LUT P0, PT, PT, PT, UP0, 0x80, 0x0 ;  /* 0x000000000000781c */ /* 0x000fe60003f0f008 */
[--C-:B------:R-:W-:Y:S02]  /*6760*/  FFMA.FTZ R4, R4, c[0x0][0x23c], -R8.reuse ;  /* 0x00008f0004047a23 */ /* 0x100fe40000010808 */
[----:B------:R-:W-:Y:S02]  /*6770*/  @P1 FSEL R5, R5, -INF , !P2 ;  /* 0xff80000005051808 */ /* 0x000fe40005000000 */
[----:B------:R-:W-:Y:S02]  /*6780*/  PLOP3.LUT P1, PT, PT, PT, UP0, 0x80, 0x0 ;  /* 0x000000000000781c */ /* 0x000fe40003f2f008 */
[----:B------:R1:W-:Y:S01]  /*6790*/  MUFU.EX2 R97, R4 ;  /* 0x0000000400617308 */ /* 0x0003e20000000800 */
[----:B------:R-:W-:Y:S09]  /*67a0*/  FFMA.FTZ R5, R5, c[0x0][0x23c], -R8 ;  /* 0x00008f0005057a23 */ /* 0x000ff20000010808 */
[----:B------:R3:W-:Y:S10]  /*67b0*/  MUFU.EX2 R98, R5 ;  /* 0x0000000500627308 */ /* 0x0007f40000000800 */
[----:B------:R-:W-:Y:S01]  /*67c0*/  MUFU.TANH R178, R64 ;  /* 0x0000004000b27308 */ /* 0x000fe20000002400 */
[----:B-1----:R-:W-:Y:S05]  /*67d0*/  FFMA.FTZ R4, R190, -UR4, R71 ;  /* 0x80000004be047c23 */ /* 0x002fea0008010047 */
[----:B------:R-:W-:Y:S04]  /*67e0*/  @P0 FSEL R4, R4, -INF , !P3 ;  /* 0xff80000004040808 */ /* 0x000fe80005800000 */
[----:B------:R-:W-:Y:S01]  /*67f0*/  MUFU.TANH R176, R65 ;  /* 0x0000004100b07308 */ /* 0x000fe20000002400 */
[----:B------:R-:W-:Y:S02]  /*6800*/  PLOP3.LUT P0, PT, PT, PT, UP0, 0x80, 0x0 ;  /* 0x000000000000781c */ /* 0x000fe40003f0f008 */
[----:B------:R-:W-:Y:S01]  /*6810*/  PLOP3.LUT P3, PT, PT, PT, UP0, 0x80, 0x0 ;  /* 0x000000000000781c */ /* 0x000fe20003f6f008 */
[----:B------:R-:W-:Y:S02]  /*6820*/  FFMA.FTZ R4, R4, c[0x0][0x23c], -R0 ;  /* 0x00008f0004047a23 */ /* 0x000fe40000010800 */
[----:B---3--:R-:W-:Y:S04]  /*6830*/  FFMA.FTZ R5, R188, -UR4, R72 ;  /* 0x80000004bc057c23 */ /* 0x008fe80008010048 */
[----:B------:R1:W-:Y:S01]  /*6840*/  MUFU.EX2 R75, R4 ;  /* 0x00000004004b7308 */ /* 0x0003e20000000800 */
[----:B------:R-:W-:Y:S02]  /*6850*/  @P1 FSEL R5, R5, -INF , !P2 ;  /* 0xff80000005051808 */ /* 0x000fe40005000000 */
[----:B------:R-:W-:Y:S02]  /*6860*/  PLOP3.LUT P1, PT, PT, PT, UP0, 0x80, 0x0 ;  /* 0x000000000000781c */ /* 0x000fe40003f2f008 */
[----:B------:R-:W-:Y:S01]  /*6870*/  PLOP3.LUT P2, PT, PT, PT, UP0, 0x80, 0x0 ;  /* 0x000000000000781c */ /* 0x000fe20003f4f008 */
[----:B------:R-:W-:Y:S04]  /*6880*/  FFMA.FTZ R5, R5, c[0x0][0x23c], -R0 ;  /* 0x00008f0005057a23 */ /* 0x000fe80000010800 */
[----:B------:R3:W-:Y:S10]  /*6890*/  MUFU.EX2 R76, R5 ;  /* 0x00000005004c7308 */ /* 0x0007f40000000800 */
[----:B------:R-:W-:Y:S01]  /*68a0*/  MUFU.TANH R187, R66 ;  /* 0x0000004200bb7308 */ /* 0x000fe20000002400 */
[C---:B-1----:R-:W-:Y:S02]  /*68b0*/  @P1 IADD3 R4, R11.reuse, 0x28, RZ ;  /* 0x000000280b041810 */ /* 0x042fe40007ffe0ff */
        /* <DEDUP_REMOVED lines=9> */
[----:B------:R-:W-:Y:S01]  /*6950*/  MUFU.TANH R251, R63 ;  /* 0x0000003f00fb7308 */ /* 0x000fe20000002400 */
[----:B------:R-:W-:Y:S02]  /*6960*/  PLOP3.LUT P1, PT, PT, PT, UP0, 0x80, 0x0 ;  /* 0x000000000000781c */ /* 0x000fe40003f2f008 */
[--C-:B------:R-:W-:Y:S03]  /*6970*/  FFMA.FTZ R5, R5, c[0x0][0x23c], -R8.reuse ;  /* 0x00008f0005057a23 */ /* 0x100fe60000010808 */
[----:B------:R-:W-:Y:S02]  /*6980*/  @P0 FSEL R4, R4, -INF , !P3 ;  /* 0xff80000004040808 */ /* 0x000fe40005800000 */
[----:B------:R-:W-:Y:S02]  /*6990*/  PLOP3.LUT P0, PT, PT, PT, UP0, 0x80, 0x0 ;  /* 0x000000000000781c */ /* 0x000fe40003f0f008 */
[----:B------:R-:W-:Y:S01]  /*69a0*/  MUFU.EX2 R227, R13 ;  /* 0x0000000d00e37308 */ /* 0x000fe20000000800 */
[----:B------:R-:W-:Y:S09]  /*69b0*/  FFMA.FTZ R4, R4, c[0x0][0x23c], -R8 ;  /* 0x00008f0004047a23 */ /* 0x000ff20000010808 */
[----:B------:R1:W-:Y:S10]  /*69c0*/  MUFU.EX2 R243, R4 ;  /* 0x0000000400f37308 */ /* 0x0003f40000000800 */
[----:B------:R3:W-:Y:S10]  /*69d0*/  MUFU.EX2 R248, R5 ;  /* 0x0000000500f87308 */ /* 0x0007f40000000800 */
[----:B------:R-:W4:Y:S01]  /*69e0*/  MUFU.TANH R193, R52 ;  /* 0x0000003400c17308 */ /* 0x000f220000002400 */
[----:B-1----:R-:W-:Y:S05]  /*69f0*/  FFMA.FTZ R4, R179, -UR4, R69 ;  /* 0x80000004b3047c23 */ /* 0x002fea0008010045 */
[----:B------:R-:W-:Y:S04]  /*6a00*/  @P0 FSEL R4, R4, -INF , !P3 ;  /* 0xff80000004040808 */ /* 0x000fe80005800000 */
[----:B------:R-:W-:Y:S01]  /*6a10*/  MUFU.TANH R220, R54 ;  /* 0x0000003600dc7308 */ /* 0x000fe20000002400 */
[----:B------:R-:W-:Y:S01]  /*6a20*/  PLOP3.LUT P0, PT, PT, PT, UP0, 0x80, 0x0 ;  /* 0x000000000000781c */ /* 0x000fe20003f0f008 */
[----:B------:R-:W-:Y:S02]  /*6a30*/  FFMA.FTZ R4, R4, c[0x0][0x23c], -R0 ;  /* 0x00008f0004047a23 */ /* 0x000fe40000010800 */
[----:B---3--:R-:W-:Y:S06]  /*6a40*/  FFMA.FTZ R5, R182, -UR4, R70 ;  /* 0x80000004b6057c23 */ /* 0x008fec0008010046 */
[----:B------:R1:W-:Y:S01]  /*6a50*/  MUFU.EX2 R73, R4 ;  /* 0x0000000400497308 */ /* 0x0003e20000000800 */
[----:B------:R-:W-:Y:S02]  /*6a60*/  @P1 FSEL R5, R5, -INF , !P6 ;  /* 0xff80000005051808 */ /* 0x000fe40007000000 */
[----:B------:R-:W-:Y:S03]  /*6a70*/  PLOP3.LUT P1, PT, PT, PT, UP0, 0x80, 0x0 ;  /* 0x000000000000781c */ /* 0x000fe60003f2f008 */
[----:B------:R-:W-:Y:S04]  /*6a80*/  FFMA.FTZ R5, R5, c[0x0][0x23c], -R0 ;  /* 0x00008f0005057a23 */ /* 0x000fe80000010800 */
[----:B------:R3:W-:Y:S06]  /*6a90*/  MUFU.EX2 R74, R5 ;  /* 0x00000005004a7308 */ /* 0x0007ec0000000800 */
[----:B------:R-:W-:Y:S02]  /*6aa0*/  @P1 FSEL R6, R6, -INF , !P3 ;  /* 0xff80000006061808 */ /* 0x000fe40005800000 */
[----:B------:R-:W-:Y:S02]  /*6ab0*/  PLOP3.LUT P1, PT, PT, PT, UP0, 0x80, 0x0 ;  /* 0x000000000000781c */ /* 0x000fe40003f2f008 */
[----:B------:R-:W2:Y:S01]  /*6ac0*/  MUFU.TANH R189, R53 ;  /* 0x0000003500bd7308 */ /* 0x000ea20000002400 */
[--C-:B------:R-:W-:Y:S02]  /*6ad0*/  FFMA.FTZ R6, R6, c[0x0][0x23c], -R10.reuse ;  /* 0x00008f0006067a23 */ /* 0x100fe4000001080a */
[----:B-1----:R-:W-:Y:S05]  /*6ae0*/  FFMA.FTZ R4, R180, -UR4, R195 ;  /* 0x80000004b4047c23 */ /* 0x002fea00080100c3 */
[----:B------:R-:W-:Y:S02]  /*6af0*/  @P0 FSEL R4, R4, -INF , !P6 ;  /* 0xff80000004040808 */ /* 0x000fe40007000000 */
[----:B------:R1:W-:Y:S01]  /*6b00*/  MUFU.EX2 R182, R6 ;  /* 0x0000000600b67308 */ /* 0x0003e20000000800 */
[----:B------:R-:W-:Y:S02]  /*6b10*/  PLOP3.LUT P0, PT, PT, PT, UP0, 0x80, 0x0 ;  /* 0x000000000000781c */ /* 0x000fe40003f0f008 */
[--C-:B------:R-:W-:Y:S02]  /*6b20*/  FFMA.FTZ R4, R4, c[0x0][0x23c], -R10.reuse ;  /* 0x00008f0004047a23 */ /* 0x100fe4000001080a */
[----:B---3--:R-:W-:Y:S05]  /*6b30*/  FFMA.FTZ R5, R192, -UR4, R223 ;  /* 0x80000004c0057c23 */ /* 0x008fea00080100df */
[----:B------:R3:W-:Y:S04]  /*6b40*/  MUFU.EX2 R183, R4 ;  /* 0x0000000400b77308 */ /* 0x0007e80000000800 */
[----:B------:R-:W-:Y:S02]  /*6b50*/  @P0 FSEL R5, R5, -INF , !P6 ;  /* 0xff80000005050808 */ /* 0x000fe40007000000 */
[----:B------:R-:W-:Y:S02]  /*6b60*/  PLOP3.LUT P6, PT, PT, PT, UP0, 0x80, 0x0 ;  /* 0x000000000000781c */ /* 0x000fe40003fcf008 */
[----:B------:R-:W-:Y:S01]  /*6b70*/  PLOP3.LUT P0, PT, PT, PT, UP0, 0x80, 0x0 ;  /* 0x000000000000781c */ /* 0x000fe20003f0f008 */
[----:B------:R-:W-:Y:S01]  /*6b80*/  FFMA.FTZ R5, R5, c[0x0][0x23c], -R9 ;  /* 0x00008f0005057a23 */ /* 0x000fe20000010809 */
[----:B------:R-:W-:Y:S01]  /*6b90*/  MUFU.TANH R235, R56 ;  /* 0x0000003800eb7308 */ /* 0x000fe20000002400 */
[C---:B-1----:R-:W-:Y:S02]  /*6ba0*/  @P4 IADD3 R6, R11.reuse, 0x30, RZ ;  /* 0x000000300b064810 */ /* 0x042fe40007ffe0ff */
[----:B------:R-:W-:Y:S02]  /*6bb0*/  PLOP3.LUT P4, PT, PT, PT, UP0, 0x80, 0x0 ;  /* 0x000000000000781c */ /* 0x000fe40003f8f008 */
[----:B------:R-:W-:Y:S05]  /*6bc0*/  @P5 ISETP.GE.AND P5, PT, R6, UR5, PT ;  /* 0x0000000506005c0c */ /* 0x000fea000bfa6270 */
[----:B------:R4:W-:Y:S01]  /*6bd0*/  MUFU.EX2 R192, R5 ;  /* 0x0000000500c07308 */ /* 0x0009e20000000800 */
[----:B------:R-:W-:Y:S02]  /*6be0*/  @P2 IADD3 R6, R11, 0x31, RZ ;  /* 0x000000310b062810 */ /* 0x000fe40007ffe0ff */
[----:B------:R-:W-:Y:S01]  /*6bf0*/  PLOP3.LUT P2, PT, PT, PT, UP0, 0x80, 0x0 ;  /* 0x000000000000781c */ /* 0x000fe20003f4f008 */
[----:B---3--:R-:W-:Y:S01]  /*6c00*/  FFMA.FTZ R4, R191, -UR4, R221 ;  /* 0x80000004bf047c23 */ /* 0x008fe200080100dd */
[----:B------:R-:W-:Y:S04]  /*6c10*/  @P6 ISETP.GE.AND P6, PT, R6, UR5, PT ;  /* 0x0000000506006c0c */ /* 0x000fe8000bfc6270 */
[----:B------:R-:W-:Y:S01]  /*6c20*/  @P1 FSEL R4, R4, -INF , !P3 ;  /* 0xff80000004041808 */ /* 0x000fe20005800000 */
[----:B------:R-:W1:Y:S01]  /*6c30*/  MUFU.TANH R219, R55 ;  /* 0x0000003700db7308 */ /* 0x000e620000002400 */
[----:B------:R-:W-:Y:S02]  /*6c40*/  PLOP3.LUT P3, PT, PT, PT, UP0, 0x80, 0x0 ;  /* 0x000000000000781c */ /* 0x000fe40003f6f008 */
[----:B------:R-:W-:Y:S01]  /*6c50*/  PLOP3.LUT P1, PT, PT, PT, UP0, 0x80, 0x0 ;  /* 0x000000000000781c */ /* 0x000fe20003f2f008 */
[----:B------:R-:W-:Y:S06]  /*6c60*/  FFMA.FTZ R4, R4, c[0x0][0x23c], -R9 ;  /* 0x00008f0004047a23 */ /* 0x000fec0000010809 */
[----:B------:R2:W-:Y:S01]  /*6c70*/  MUFU.EX2 R191, R4 ;  /* 0x0000000400bf7308 */ /* 0x0005e20000000800 */
[----:B----4-:R-:W-:Y:S03]  /*6c80*/  FFMA.FTZ R5, R169, -UR4, R193 ;  /* 0x80000004a9057c23 */ /* 0x010fe600080100c1 */
[C---:B------:R-:W-:Y:S02]  /*6c90*/  @P3 IADD3 R6, R11.reuse, 0x38, RZ ;  /* 0x000000380b063810 */ /* 0x040fe40007ffe0ff */
[----:B------:R-:W-:Y:S02]  /*6ca0*/  @P4 IADD3 R11, R11, 0x39, RZ ;  /* 0x000000390b0b4810 */ /* 0x000fe40007ffe0ff */
[----:B------:R-:W-:Y:S02]  /*6cb0*/  @P0 FSEL R5, R5, -INF , !P5 ;  /* 0xff80000005050808 */ /* 0x000fe40006800000 */
[----:B------:R-:W-:Y:S01]  /*6cc0*/  MUFU.TANH R166, R58 ;  /* 0x0000003a00a67308 */ /* 0x000fe20000002400 */
[----:B------:R-:W-:Y:S02]  /*6cd0*/  PLOP3.LUT P0, PT, PT, PT, UP0, 0x80, 0x0 ;  /* 0x000000000000781c */ /* 0x000fe40003f0f008 */
[--C-:B------:R-:W-:Y:S07]  /*6ce0*/  FFMA.FTZ R5, R5, c[0x0][0x23c], -R10.reuse ;  /* 0x00008f0005057a23 */ /* 0x100fee000001080a */
[----:B------:R3:W-:Y:S01]  /*6cf0*/  MUFU.EX2 R181, R5 ;  /* 0x0000000500b57308 */ /* 0x0007e20000000800 */
[----:B--2---:R-:W-:Y:S05]  /*6d00*/  FFMA.FTZ R4, R152, -UR4, R189 ;  /* 0x8000000498047c23 */ /* 0x004fea00080100bd */
[----:B------:R-:W-:Y:S04]  /*6d10*/  @P1 FSEL R4, R4, -INF , !P6 ;  /* 0xff80000004041808 */ /* 0x000fe80007000000 */
[----:B------:R-:W2:Y:S01]  /*6d20*/  MUFU.TANH R234, R57 ;  /* 0x0000003900ea7308 */ /* 0x000ea20000002400 */
[----:B------:R-:W-:Y:S01]  /*6d30*/  PLOP3.LUT P1, PT, PT, PT, UP0, 0x80, 0x0 ;  /* 0x000000000000781c */ /* 0x000fe20003f2f008 */
[----:B------:R-:W-:Y:S08]  /*6d40*/  FFMA.FTZ R4, R4, c[0x0][0x23c], -R10 ;  /* 0x00008f0004047a23 */ /* 0x000ff0000001080a */
[----:B------:R1:W-:Y:S01]  /*6d50*/  MUFU.EX2 R179, R4 ;  /* 0x0000000400b37308 */ /* 0x0003e20000000800 */
[----:B---3--:R-:W-:Y:S05]  /*6d60*/  FFMA.FTZ R5, R180, -UR4, R220 ;  /* 0x80000004b4057c23 */ /* 0x008fea00080100dc */
[----:B------:R-:W-:Y:S04]  /*6d70*/  @P0 FSEL R5, R5, -INF , !P5 ;  /* 0xff80000005050808 */ /* 0x000fe80006800000 */
[----:B------:R-:W3:Y:S01]  /*6d80*/  MUFU.TANH R167, R59 ;  /* 0x0000003b00a77308 */ /* 0x000ee20000002400 */
[----:B------:R-:W-:Y:S01]  /*6d90*/  PLOP3.LUT P0, PT, PT, PT, UP0, 0x80, 0x0 ;  /* 0x000000000000781c */ /* 0x000fe20003f0f008 */
[----:B------:R-:W-:Y:S08]  /*6da0*/  FFMA.FTZ R5, R5, c[0x0][0x23c], -R9 ;  /* 0x00008f0005057a23 */ /* 0x000ff00000010809 */
[----:B------:R4:W-:Y:S01]  /*6db0*/  MUFU.EX2 R190, R5 ;  /* 0x0000000500be7308 */ /* 0x0009e20000000800 */
[----:B-1----:R-:W-:Y:S05]  /*6dc0*/  FFMA.FTZ R4, R177, -UR4, R219 ;  /* 0x80000004b1047c23 */ /* 0x002fea00080100db */
[----:B------:R-:W-:Y:S02]  /*6dd0*/  @P1 FSEL R4, R4, -INF , !P6 ;  /* 0xff80000004041808 */ /* 0x000fe40007000000 */
[----:B------:R-:W-:Y:S03]  /*6de0*/  PLOP3.LUT P1, PT, PT, PT, UP0, 0x80, 0x0 ;  /* 0x000000000000781c */ /* 0x000fe60003f2f008 */
[----:B------:R-:W-:Y:S04]  /*6df0*/  FFMA.FTZ R4, R4, c[0x0][0x23c], -R9 ;  /* 0x00008f0004047a23 */ /* 0x000fe80000010809 */
[----:B------:R2:W1:Y:S01]  /*6e00*/  MUFU.EX2 R188, R4 ;  /* 0x0000000400bc7308 */ /* 0x0004620000000800 */
[----:B----4-:R-:W-:Y:S05]  /*6e10*/  FFMA.FTZ R5, R137, -UR4, R235 ;  /* 0x8000000489057c23 */ /* 0x010fea00080100eb */
[----:B------:R-:W-:Y:S02]  /*6e20*/  @P2 FSEL R5, R5, -INF , !P5 ;  /* 0xff80000005052808 */ /* 0x000fe40006800000 */
[----:B------:R-:W-:Y:S03]  /*6e30*/  PLOP3.LUT P2, PT, PT, PT, UP0, 0x80, 0x0 ;  /* 0x000000000000781c */ /* 0x000fe60003f4f008 */
[----:B------:R-:W-:Y:S04]  /*6e40*/  FFMA.FTZ R5, R5, c[0x0][0x23c], -R8 ;  /* 0x00008f0005057a23 */ /* 0x000fe80000010808 */
[----:B------:R4:W-:Y:S01]  /*6e50*/  MUFU.EX2 R231, R5 ;  /* 0x0000000500e77308 */ /* 0x0009e20000000800 */
[----:B--2---:R-:W-:Y:S05]  /*6e60*/  FFMA.FTZ R4, R136, -UR4, R234 ;  /* 0x8000000488047c23 */ /* 0x004fea00080100ea */
[----:B------:R-:W-:Y:S02]  /*6e70*/  @P2 ISETP.GE.AND P3, PT, R6, UR5, PT ;  /* 0x0000000506002c0c */ /* 0x000fe4000bf66270 */
[----:B------:R-:W-:Y:S02]  /*6e80*/  F2FP.PACK_AB R6, R151, R170 ;  /* 0x000000aa9706723e */ /* 0x000fe400000000ff */
[----:B------:R-:W-:Y:S02]  /*6e90*/  PLOP3.LUT P2, PT, PT, PT, UP0, 0x80, 0x0 ;  /* 0x000000000000781c */ /* 0x000fe40003f4f008 */
[----:B------:R-:W-:Y:S01]  /*6ea0*/  @P0 FSEL R4, R4, -INF , !P6 ;  /* 0xff80000004040808 */ /* 0x000fe20007000000 */
[----:B------:R2:W-:Y:S01]  /*6eb0*/  STS [R199+0x1c400], R6 ;  /* 0x01c40006c7007388 */ /* 0x0005e20000000800 */
[----:B------:R-:W-:Y:S03]  /*6ec0*/  PLOP3.LUT P0, PT, PT, PT, UP0, 0x80, 0x0 ;  /* 0x000000000000781c */ /* 0x000fe60003f0f008 */
[----:B------:R-:W-:Y:S04]  /*6ed0*/  FFMA.FTZ R4, R4, c[0x0][0x23c], -R8 ;  /* 0x00008f0004047a23 */ /* 0x000fe80000010808 */
[----:B------:R3:W-:Y:S01]  /*6ee0*/  MUFU.EX2 R230, R4 ;  /* 0x0000000400e67308 */ /* 0x0007e20000000800 */
[----:B----4-:R-:W-:Y:S05]  /*6ef0*/  FFMA.FTZ R5, R186, -UR4, R166 ;  /* 0x80000004ba057c23 */ /* 0x010fea00080100a6 */
[----:B------:R-:W-:Y:S02]  /*6f00*/  @P1 FSEL R5, R5, -INF , !P5 ;  /* 0xff80000005051808 */ /* 0x000fe40006800000 */
[----:B------:R-:W-:Y:S03]  /*6f10*/  PLOP3.LUT P1, PT, PT, PT, UP0, 0x80, 0x0 ;  /* 0x000000000000781c */ /* 0x000fe60003f2f008 */
[--C-:B------:R-:W-:Y:S04]  /*6f20*/  FFMA.FTZ R5, R5, c[0x0][0x23c], -R0.reuse ;  /* 0x00008f0005057a23 */ /* 0x100fe80000010800 */
[----:B------:R4:W-:Y:S01]  /*6f30*/  MUFU.EX2 R68, R5 ;  /* 0x0000000500447308 */ /* 0x0009e20000000800 */
[----:B--2---:R-:W-:Y:S05]  /*6f40*/  F2FP.PACK_AB R6, R121, R149 ;  /* 0x000000957906723e */ /* 0x004fea00000000ff */
[----:B------:R-:W-:Y:S01]  /*6f50*/  @P1 ISETP.GE.AND P1, PT, R11, UR5, PT ;  /* 0x000000050b001c0c */ /* 0x000fe2000bf26270 */
[----:B---3--:R-:W-:Y:S05]  /*6f60*/  FFMA.FTZ R4, R185, -UR4, R167 ;  /* 0x80000004b9047c23 */ /* 0x008fea00080100a7 */
[----:B------:R-:W-:Y:S02]  /*6f70*/  @P0 FSEL R4, R4, -INF , !P6 ;  /* 0xff80000004040808 */ /* 0x000fe40007000000 */
[----:B------:R-:W-:Y:S03]  /*6f80*/  PLOP3.LUT P0, PT, PT, PT, UP0, 0x80, 0x0 ;  /* 0x000000000000781c */ /* 0x000fe60003f0f008 */
[----:B------:R-:W-:Y:S04]  /*6f90*/  FFMA.FTZ R4, R4, c[0x0][0x23c], -R0 ;  /* 0x00008f0004047a23 */ /* 0x000fe80000010800 */
[----:B------:R2:W-:Y:S01]  /*6fa0*/  MUFU.EX2 R3, R4 ;  /* 0x0000000400037308 */ /* 0x0005e20000000800 */
[----:B----4-:R-:W-:Y:S05]  /*6fb0*/  FFMA.FTZ R5, R198, -UR4, R228 ;  /* 0x80000004c6057c23 */ /* 0x010fea00080100e4 */
[----:B------:R-:W-:Y:S02]  /*6fc0*/  @P2 FSEL R5, R5, -INF , !P3 ;  /* 0xff80000005052808 */ /* 0x000fe40005800000 */
[----:B------:R-:W-:Y:S03]  /*6fd0*/  PLOP3.LUT P2, PT, PT, PT, UP0, 0x80, 0x0 ;  /* 0x000000000000781c */ /* 0x000fe60003f4f008 */
[----:B------:R-:W-:Y:S04]  /*6fe0*/  FFMA.FTZ R5, R5, c[0x0][0x23c], -R8 ;  /* 0x00008f0005057a23 */ /* 0x000fe80000010808 */
[----:B------:R3:W-:Y:S01]  /*6ff0*/  MUFU.EX2 R186, R5 ;  /* 0x0000000500ba7308 */ /* 0x0007e20000000800 */
[----:B--2---:R-:W-:Y:S05]  /*7000*/  FFMA.FTZ R4, R197, -UR4, R226 ;  /* 0x80000004c5047c23 */ /* 0x004fea00080100e2 */
[----:B------:R-:W-:Y:S02]  /*7010*/  @P0 FSEL R4, R4, -INF , !P1 ;  /* 0xff80000004040808 */ /* 0x000fe40004800000 */
[----:B------:R-:W-:Y:S03]  /*7020*/  PLOP3.LUT P0, PT, PT, PT, UP0, 0x80, 0x0 ;  /* 0x000000000000781c */ /* 0x000fe60003f0f008 */
[----:B------:R-:W-:Y:S02]  /*7030*/  FFMA.FTZ R8, R4, c[0x0][0x23c], -R8 ;  /* 0x00008f0004087a23 */ /* 0x000fe40000010808 */
[----:B------:R-:W-:Y:S02]  /*7040*/  FFMA.FTZ R4, R137, -UR4, R252 ;  /* 0x8000000489047c23 */ /* 0x000fe400080100fc */
[----:B------:R-:W-:Y:S01]  /*7050*/  MUFU.EX2 R185, R8 ;  /* 0x0000000800b97308 */ /* 0x000fe20000000800 */
[----:B---3--:R-:W-:Y:S02]  /*7060*/  F2FP.PACK_AB R5, R245, R229 ;  /* 0x000000e5f505723e */ /* 0x008fe400000000ff */
[----:B------:R-:W-:Y:S02]  /*7070*/  @P2 FSEL R4, R4, -INF , !P3 ;  /* 0xff80000004042808 */ /* 0x000fe40005800000 */
[----:B------:R-:W-:Y:S01]  /*7080*/  PLOP3.LUT P2, PT, PT, PT, UP0, 0x80, 0x0 ;  /* 0x000000000000781c */ /* 0x000fe20003f4f008 */
[----:B------:R2:W-:Y:S02]  /*7090*/  STS [R199+0x1c000], R5 ;  /* 0x01c00005c7007388 */ /* 0x0005e40000000800 */
[----:B------:R-:W-:Y:S02]  /*70a0*/  FFMA.FTZ R4, R4, c[0x0][0x23c], -R0 ;  /* 0x00008f0004047a23 */ /* 0x000fe40000010800 */
[----:B------:R3:W-:Y:S02]  /*70b0*/  STS [R202+0x1c000], R7 ;  /* 0x01c00007ca007388 */ /* 0x0007e40000000800 */
[----:B------:R4:W-:Y:S02]  /*70c0*/  MUFU.EX2 R198, R4 ;  /* 0x0000000400c67308 */ /* 0x0009e40000000800 */
[----:B------:R1:W-:Y:S01]  /*70d0*/  STS [R202+0x1c400], R6 ;  /* 0x01c40006ca007388 */ /* 0x0003e20000000800 */
[----:B--2---:R-:W-:Y:S01]  /*70e0*/  FFMA.FTZ R5, R132, -UR4, R178 ;  /* 0x8000000484057c23 */ /* 0x004fe200080100b2 */
[----:B---3--:R-:W-:Y:S01]  /*70f0*/  F2FP.PACK_AB R7, R113, R114 ;  /* 0x000000727107723e */ /* 0x008fe200000000ff */
[----:B----4-:R-:W-:Y:S03]  /*7100*/  FFMA.FTZ R4, R133, -UR4, R176 ;  /* 0x8000000485047c23 */ /* 0x010fe600080100b0 */
[----:B------:R-:W-:Y:S02]  /*7110*/  @P0 FSEL R5, R5, -INF , !P3 ;  /* 0xff80000005050808 */ /* 0x000fe40005800000 */
[----:B-1----:R-:W-:Y:S01]  /*7120*/  F2FP.PACK_AB R6, R91, R92 ;  /* 0x0000005c5b06723e */ /* 0x002fe200000000ff */
[----:B------:R1:W-:Y:S01]  /*7130*/  STS [R199+0x1e000], R7 ;  /* 0x01e00007c7007388 */ /* 0x0003e20000000800 */
[----:B------:R-:W-:Y:S01]  /*7140*/  PLOP3.LUT P0, PT, PT, PT, UP0, 0x80, 0x0 ;  /* 0x000000000000781c */ /* 0x000fe20003f0f008 */
[--C-:B------:R-:W-:Y:S01]  /*7150*/  FFMA.FTZ R5, R5, c[0x0][0x23c], -R10.reuse ;  /* 0x00008f0005057a23 */ /* 0x100fe2000001080a */
[----:B------:R-:W-:Y:S01]  /*7160*/  @P2 FSEL R4, R4, -INF , !P1 ;  /* 0xff80000004042808 */ /* 0x000fe20004800000 */
[----:B------:R2:W-:Y:S01]  /*7170*/  STS [R199+0x1e400], R6 ;  /* 0x01e40006c7007388 */ /* 0x0005e20000000800 */
[----:B------:R-:W-:Y:S01]  /*7180*/  PLOP3.LUT P2, PT, PT, PT, UP0, 0x80, 0x0 ;  /* 0x000000000000781c */ /* 0x000fe20003f4f008 */
[----:B------:R3:W-:Y:S02]  /*7190*/  MUFU.EX2 R175, R5 ;  /* 0x0000000500af7308 */ /* 0x0007e40000000800 */
[----:B------:R-:W-:Y:S01]  /*71a0*/  FFMA.FTZ R10, R4, c[0x0][0x23c], -R10 ;  /* 0x00008f00040a7a23 */ /* 0x000fe2000001080a */
[----:B------:R-:W-:Y:S07]  /*71b0*/  F2FP.PACK_AB R4, R155, R168 ;  /* 0x000000a89b04723e */ /* 0x000fee00000000ff */
[----:B------:R-:W2:Y:S01]  /*71c0*/  MUFU.EX2 R174, R10 ;  /* 0x0000000a00ae7308 */ /* 0x000ea20000000800 */
[----:B-1----:R-:W-:Y:S02]  /*71d0*/  F2FP.PACK_AB R7, R111, R112 ;  /* 0x000000706f07723e */ /* 0x002fe400000000ff */
[----:B--2---:R-:W-:Y:S01]  /*71e0*/  F2FP.PACK_AB R6, R89, R90 ;  /* 0x0000005a5906723e */ /* 0x004fe200000000ff */
[----:B---3--:R-:W-:Y:S02]  /*71f0*/  FFMA.FTZ R5, R169, -UR4, R187 ;  /* 0x80000004a9057c23 */ /* 0x008fe400080100bb */
[----:B------:R1:W-:Y:S04]  /*7200*/  STS [R202+0x1e000], R7 ;  /* 0x01e00007ca007388 */ /* 0x0003e80000000800 */
[----:B------:R2:W-:Y:S01]  /*7210*/  STS [R202+0x1e400], R6 ;  /* 0x01e40006ca007388 */ /* 0x0005e20000000800 */
[----:B------:R-:W-:Y:S02]  /*7220*/  @P2 FSEL R5, R5, -INF , !P3 ;  /* 0xff80000005052808 */ /* 0x000fe40005800000 */
[----:B------:R-:W-:Y:S01]  /*7230*/  PLOP3.LUT P2, PT, PT, PT, UP0, 0x80, 0x0 ;  /* 0x000000000000781c */ /* 0x000fe20003f4f008 */
[----:B------:R3:W-:Y:S01]  /*7240*/  STS [R206+0x1c000], R4 ;  /* 0x01c00004ce007388 */ /* 0x0007e20000000800 */
[----:B------:R-:W-:Y:S01]  /*7250*/  UISETP.GE.AND UP0, UPT, UR8, 0x1, UPT ;  /* 0x000000010800788c */ /* 0x000fe2000bf06270 */
[--C-:B------:R-:W-:Y:S01]  /*7260*/  FFMA.FTZ R8, R5, c[0x0][0x23c], -R9.reuse ;  /* 0x00008f0005087a23 */ /* 0x100fe20000010809 */
[----:B------:R-:W-:Y:S01]  /*7270*/  F2FP.PACK_AB R5, R232, R233 ;  /* 0x000000e9e805723e */ /* 0x000fe200000000ff */
[----:B------:R-:W4:Y:S02]  /*7280*/  LDL R169, [R1+0x3c] ;  /* 0x00003c0001a97983 */ /* 0x000f240000100800 */
[----:B------:R3:W-:Y:S01]  /*7290*/  MUFU.EX2 R180, R8 ;  /* 0x0000000800b47308 */ /* 0x0007e20000000800 */
[----:B-1----:R-:W-:Y:S02]  /*72a0*/  F2FP.PACK_AB R7, R117, R118 ;  /* 0x000000767507723e */ /* 0x002fe400000000ff */
[----:B--2---:R-:W-:Y:S03]  /*72b0*/  F2FP.PACK_AB R6, R196, R216 ;  /* 0x000000d8c406723e */ /* 0x004fe600000000ff */
[----:B------:R1:W-:Y:S01]  /*72c0*/  STS [R206+0x1c400], R7 ;  /* 0x01c40007ce007388 */ /* 0x0003e20000000800 */
[----:B---3--:R-:W-:Y:S03]  /*72d0*/  FFMA.FTZ R4, R152, -UR4, R184 ;  /* 0x8000000498047c23 */ /* 0x008fe600080100b8 */
[----:B------:R2:W-:Y:S04]  /*72e0*/  STS [R205+0x1c000], R6 ;  /* 0x01c00006cd007388 */ /* 0x0005e80000000800 */
[----:B------:R3:W-:Y:S01]  /*72f0*/  STS [R205+0x1c400], R5 ;  /* 0x01c40005cd007388 */ /* 0x0007e20000000800 */
[----:B------:R-:W-:Y:S02]  /*7300*/  @P0 FSEL R4, R4, -INF , !P1 ;  /* 0xff80000004040808 */ /* 0x000fe40004800000 */
[----:B------:R-:W-:Y:S03]  /*7310*/  F2FP.PACK_AB R8, R83, R84 ;  /* 0x000000545308723e */ /* 0x000fe600000000ff */
[----:B------:R-:W-:Y:S02]  /*7320*/  FFMA.FTZ R9, R4, c[0x0][0x23c], -R9 ;  /* 0x00008f0004097a23 */ /* 0x000fe40000010809 */
[----:B------:R-:W-:Y:S01]  /*7330*/  FFMA.FTZ R4, R136, -UR4, R251 ;  /* 0x8000000488047c23 */ /* 0x000fe200080100fb */
[----:B------:R-:W-:Y:S01]  /*7340*/  STS [R206+0x1e400], R8 ;  /* 0x01e40008ce007388 */ /* 0x000fe20000000800 */
[----:B------:R-:W3:Y:S03]  /*7350*/  MUFU.EX2 R177, R9 ;  /* 0x0000000900b17308 */ /* 0x000ee60000000800 */
[----:B------:R-:W-:Y:S02]  /*7360*/  @P2 FSEL R4, R4, -INF , !P1 ;  /* 0xff80000004042808 */ /* 0x000fe40004800000 */
[----:B-1----:R-:W-:Y:S03]  /*7370*/  F2FP.PACK_AB R7, R105, R106 ;  /* 0x0000006a6907723e */ /* 0x002fe600000000ff */
[----:B------:R-:W-:Y:S01]  /*7380*/  FFMA.FTZ R0, R4, c[0x0][0x23c], -R0 ;  /* 0x00008f0004007a23 */ /* 0x000fe20000010800 */
[----:B------:R-:W-:Y:S02]  /*7390*/  F2FP.PACK_AB R4, R182, R183 ;  /* 0x000000b7b604723e */ /* 0x000fe400000000ff */
[----:B--2---:R-:W-:Y:S01]  /*73a0*/  F2FP.PACK_AB R6, R81, R82 ;  /* 0x000000525106723e */ /* 0x004fe200000000ff */
[----:B------:R1:W-:Y:S01]  /*73b0*/  STS [R206+0x1e000], R7 ;  /* 0x01e00007ce007388 */ /* 0x0003e20000000800 */
[----:B------:R2:W1:Y:S01]  /*73c0*/  MUFU.EX2 R197, R0 ;  /* 0x0000000000c57308 */ /* 0x0004620000000800 */
[----:B---3--:R-:W-:Y:S02]  /*73d0*/  F2FP.PACK_AB R5, R153, R154 ;  /* 0x0000009a9905723e */ /* 0x008fe400000000ff */
[----:B------:R3:W-:Y:S01]  /*73e0*/  STS [R205+0x1e400], R6 ;  /* 0x01e40006cd007388 */ /* 0x0007e20000000800 */
[----:B-1----:R-:W-:Y:S02]  /*73f0*/  F2FP.PACK_AB R7, R103, R104 ;  /* 0x000000686707723e */ /* 0x002fe400000000ff */
[----:B--2---:R-:W-:Y:S02]  /*7400*/  F2FP.PACK_AB R0, R191, R192 ;  /* 0x000000c0bf00723e */ /* 0x004fe400000000ff */
[----:B---3--:R-:W-:Y:S01]  /*7410*/  F2FP.PACK_AB R6, R97, R98 ;  /* 0x000000626106723e */ /* 0x008fe200000000ff */
[----:B------:R1:W-:Y:S04]  /*7420*/  STS [R205+0x1e000], R7 ;  /* 0x01e00007cd007388 */ /* 0x0003e80000000800 */
        /* <DEDUP_REMOVED lines=9> */
[----:B--2---:R-:W-:Y:S03]  /*74c0*/  F2FP.PACK_AB R4, R188, R190 ;  /* 0x000000bebc04723e */ /* 0x004fe600000000ff */
[----:B------:R1:W-:Y:S01]  /*74d0*/  STS [R201+0x1e000], R7 ;  /* 0x01e00007c9007388 */ /* 0x0003e20000000800 */
[----:B---3--:R-:W-:Y:S02]  /*74e0*/  F2FP.PACK_AB R0, R174, R175 ;  /* 0x000000afae00723e */ /* 0x008fe400000000ff */
[----:B------:R-:W-:Y:S02]  /*74f0*/  F2FP.PACK_AB R6, R73, R74 ;  /* 0x0000004a4906723e */ /* 0x000fe400000000ff */
[----:B------:R-:W-:Y:S03]  /*7500*/  F2FP.PACK_AB R5, R179, R181 ;  /* 0x000000b5b305723e */ /* 0x000fe600000000ff */
[----:B------:R2:W-:Y:S04]  /*7510*/  STS [R201+0x1e400], R6 ;  /* 0x01e40006c9007388 */ /* 0x0005e80000000800 */
[----:B------:R3:W-:Y:S04]  /*7520*/  STS [R204+0x1c000], R5 ;  /* 0x01c00005cc007388 */ /* 0x0007e80000000800 */
[----:B------:R3:W-:Y:S04]  /*7530*/  STS [R204+0x1c400], R4 ;  /* 0x01c40004cc007388 */ /* 0x0007e80000000800 */
[----:B------:R3:W-:Y:S01]  /*7540*/  STS [R203+0x1c000], R0 ;  /* 0x01c00000cb007388 */ /* 0x0007e20000000800 */
[----:B-1----:R-:W-:Y:S02]  /*7550*/  F2FP.PACK_AB R7, R230, R231 ;  /* 0x000000e7e607723e */ /* 0x002fe400000000ff */
[----:B--2---:R-:W-:Y:S02]  /*7560*/  F2FP.PACK_AB R6, R3, R68 ;  /* 0x000000440306723e */ /* 0x004fe400000000ff */
[----:B---3--:R-:W-:Y:S02]  /*7570*/  F2FP.PACK_AB R5, R177, R180 ;  /* 0x000000b4b105723e */ /* 0x008fe400000000ff */
[----:B------:R-:W-:Y:S03]  /*7580*/  F2FP.PACK_AB R4, R185, R186 ;  /* 0x000000bab904723e */ /* 0x000fe600000000ff */
[----:B------:R-:W-:Y:S01]  /*7590*/  STS [R203+0x1c400], R5 ;  /* 0x01c40005cb007388 */ /* 0x000fe20000000800 */
[----:B------:R-:W-:Y:S03]  /*75a0*/  F2FP.PACK_AB R0, R197, R198 ;  /* 0x000000c6c500723e */ /* 0x000fe600000000ff */
        /* <DEDUP_REMOVED lines=8> */
[----:B------:R-:W3:Y:S08]  /*7630*/  LDSM.16.M88.4 R48, [R159+0x11000] ;  /* 0x011000009f30783b */ /* 0x000ef00000000200 */
        /* <DEDUP_REMOVED lines=41> */
[----:B----4-:R-:W-:Y:S02]  /*78d0*/  IADD3 R146, P0, R169, UR13, RZ ;  /* 0x0000000da9927c10 */ /* 0x010fe4000ff1e0ff */
        /* <DEDUP_REMOVED lines=28> */
[----:B------:R2:W4:Y:S08]  /*7aa0*/  LDSM.16.M88.4 R140, [R0+0xa000] ;  /* 0x00a00000008c783b */ /* 0x0005300000000200 */
[----:B--2---:R2:W2:Y:S01]  /*7ab0*/  LDG.E R0, [R146.64+0x120] ;  /* 0x0001201692007981 */ /* 0x0044a2000c1e1900 */
[-C--:B-1----:R-:W-:Y:S08]  /*7ac0*/  HMMA.16816.F32 R4, R136, R132.reuse, R4 ;  /* 0x000000848804723c */ /* 0x082ff00000001804 */
[C---:B----4-:R-:W-:Y:S08]  /*7ad0*/  HMMA.16816.F32 R8, R140.reuse, R132, R8 ;  /* 0x000000848c08723c */ /* 0x050ff00000001808 */
[-C--:B------:R-:W-:Y:S08]  /*7ae0*/  HMMA.16816.F32 R12, R140, R134.reuse, R12 ;  /* 0x000000868c0c723c */ /* 0x080ff0000000180c */
[C---:B---3--:R-:W-:Y:S01]  /*7af0*/  FADD.FTZ R4, -R144.reuse, R4 ;  /* 0x0000000490047221 */ /* 0x048fe20000010100 */
[C---:B------:R-:W-:Y:S01]  /*7b00*/  HMMA.16816.F32 R16, R136.reuse, R134, R16 ;  /* 0x000000868810723c */ /* 0x040fe20000001810 */
[----:B------:R-:W1:Y:S02]  /*7b10*/  LDSM.16.M88.4 R132, [R161+0x10800] ;  /* 0x01080000a184783b */ /* 0x000e640000000200 */
[----:B------:R-:W-:Y:S01]  /*7b20*/  FMUL.FTZ R150, R229, R4 ;  /* 0x00000004e5967220 */ /* 0x000fe20000410000 */
[----:B------:R-:W-:Y:S01]  /*7b30*/  MOV R229, R149 ;  /* 0x0000009500e57202 */ /* 0x000fe20000000f00 */
[C---:B------:R-:W-:Y:S04]  /*7b40*/  FADD.FTZ R5, -R144.reuse, R5 ;  /* 0x0000000590057221 */ /* 0x040fe80000010100 */
[----:B------:R-:W-:Y:S01]  /*7b50*/  FMUL.FTZ R149, R245, R5 ;  /* 0x00000005f5957220 */ /* 0x000fe20000410000 */
[----:B------:R-:W3:Y:S02]  /*7b60*/  LDG.E R4, [R146.64+0x20] ;  /* 0x0000201692047981 */ /* 0x000ee4000c1e1900 */
[----:B------:R-:W-:Y:S01]  /*7b70*/  FFMA.FTZ R5, -R249, R249, 1 ;  /* 0x3f800000f9057423 */ /* 0x000fe200000101f9 */
[----:B------:R-:W-:Y:S03]  /*7b80*/  MOV R245, R151 ;  /* 0x0000009700f57202 */ /* 0x000fe60000000f00 */
[----:B------:R-:W-:Y:S08]  /*7b90*/  FMUL.FTZ R5, R5, c[0x0][0x2ec] ;  /* 0x0000bb0005057a20 */ /* 0x000ff00000410000 */
[C---:B------:R-:W-:Y:S02]  /*7ba0*/  FADD.FTZ R16, -R144.reuse, R16 ;  /* 0x0000001090107221 */ /* 0x040fe40000010100 */
[C---:B------:R-:W-:Y:S01]  /*7bb0*/  FADD.FTZ R17, -R144.reuse, R17 ;  /* 0x0000001190117221 */ /* 0x040fe20000010100 */
[-C--:B-1----:R-:W-:Y:S08]  /*7bc0*/  HMMA.16816.F32 R20, R136, R132.reuse, R20 ;  /* 0x000000848814723c */ /* 0x082ff00000001814 */
[C---:B------:R-:W-:Y:S08]  /*7bd0*/  HMMA.16816.F32 R24, R140.reuse, R132, R24 ;  /* 0x000000848c18723c */ /* 0x040ff00000001818 */
[-C--:B------:R-:W-:Y:S08]  /*7be0*/  HMMA.16816.F32 R28, R140, R134.reuse, R28 ;  /* 0x000000868c1c723c */ /* 0x080ff0000000181c */
[C---:B------:R-:W-:Y:S01]  /*7bf0*/  FADD.FTZ R20, -R144.reuse, R20 ;  /* 0x0000001490147221 */ /* 0x040fe20000010100 */
[C---:B------:R-:W-:Y:S01]  /*7c00*/  HMMA.16816.F32 R32, R136.reuse, R134, R32 ;  /* 0x000000868820723c */ /* 0x040fe20000001820 */
[----:B------:R-:W1:Y:S02]  /*7c10*/  LDSM.16.M88.4 R132, [R161+0x11000] ;  /* 0x01100000a184783b */ /* 0x000e640000000200 */
[C---:B------:R-:W-:Y:S04]  /*7c20*/  FADD.FTZ R21, -R144.reuse, R21 ;  /* 0x0000001590157221 */ /* 0x040fe80000010100 */
        /* <DEDUP_REMOVED lines=12> */
[----:B------:R-:W-:Y:S01]  /*7cf0*/  FFMA.FTZ R132, -R250, R250, 1 ;  /* 0x3f800000fa847423 */ /* 0x000fe200000101fa */
[-C--:B------:R-:W-:Y:S01]  /*7d00*/  HMMA.16816.F32 R60, R140, R134.reuse, R60 ;  /* 0x000000868c3c723c */ /* 0x080fe2000000183c */
[----:B------:R-:W-:Y:S03]  /*7d10*/  FMUL.FTZ R133, R236, R17 ;  /* 0x00000011ec857220 */ /* 0x000fe60000410000 */
[----:B------:R-:W-:Y:S02]  /*7d20*/  FMUL.FTZ R132, R132, c[0x0][0x2ec] ;  /* 0x0000bb0084847a20 */ /* 0x000fe40000410000 */
[----:B------:R-:W-:Y:S01]  /*7d30*/  FFMA.FTZ R17, -R241, R241, 1 ;  /* 0x3f800000f1117423 */ /* 0x000fe200000101f1 */
[----:B------:R-:W-:Y:S01]  /*7d40*/  MOV R141, R171 ;  /* 0x000000ab008d7202 */ /* 0x000fe20000000f00 */
[----:B------:R-:W-:Y:S01]  /*7d50*/  FMUL.FTZ R171, R5, R149 ;  /* 0x0000009505ab7220 */ /* 0x000fe20000410000 */
[----:B------:R-:W-:Y:S03]  /*7d60*/  HMMA.16816.F32 R64, R136, R134, R64 ;  /* 0x000000868840723c */ /* 0x000fe60000001840 */
[----:B------:R-:W-:Y:S01]  /*7d70*/  FFMA.FTZ R5, -R242, R242, 1 ;  /* 0x3f800000f2057423 */ /* 0x000fe200000101f2 */
[----:B------:R-:W-:Y:S02]  /*7d80*/  MOV R142, R170 ;  /* 0x000000aa008e7202 */ /* 0x000fe40000000f00 */
[----:B------:R-:W-:Y:S01]  /*7d90*/  MOV R140, R173 ;  /* 0x000000ad008c7202 */ /* 0x000fe20000000f00 */
[----:B------:R-:W-:Y:S02]  /*7da0*/  FMUL.FTZ R173, R132, R150 ;  /* 0x0000009684ad7220 */ /* 0x000fe40000410000 */
[----:B------:R-:W-:Y:S03]  /*7db0*/  FMUL.FTZ R134, R237, R16 ;  /* 0x00000010ed867220 */ /* 0x000fe60000410000 */
[----:B------:R-:W-:Y:S02]  /*7dc0*/  FFMA.FTZ R16, -R244, R244, 1 ;  /* 0x3f800000f4107423 */ /* 0x000fe400000101f4 */
[----:B------:R-:W-:Y:S02]  /*7dd0*/  FMUL.FTZ R132, R168, R20 ;  /* 0x00000014a8847220 */ /* 0x000fe40000410000 */
[----:B------:R-:W-:Y:S02]  /*7de0*/  FMUL.FTZ R5, R5, c[0x0][0x2ec] ;  /* 0x0000bb0005057a20 */ /* 0x000fe40000410000 */
[----:B------:R-:W-:Y:S02]  /*7df0*/  FFMA.FTZ R20, -R240, R240, 1 ;  /* 0x3f800000f0147423 */ /* 0x000fe400000101f0 */
[----:B------:R-:W-:Y:S02]  /*7e00*/  FMUL.FTZ R16, R16, c[0x0][0x2ec] ;  /* 0x0000bb0010107a20 */ /* 0x000fe40000410000 */
        /* <DEDUP_REMOVED lines=34> */
[----:B------:R-:W-:Y:S02]  /*8030*/  FADD.FTZ R32, -R144, R64 ;  /* 0x0000004090207221 */ /* 0x000fe40000010100 */
[----:B------:R-:W-:Y:S02]  /*8040*/  FMUL.FTZ R150, R16, R20 ;  /* 0x0000001410967220 */ /* 0x000fe40000410000 */
[----:B------:R-:W-:Y:S01]  /*8050*/  FMUL.FTZ R21, R174, R21 ;  /* 0x00000015ae157220 */ /* 0x000fe20000410000 */
[----:B------:R-:W-:Y:S01]  /*8060*/  MOV R174, R208 ;  /* 0x000000d000ae7202 */ /* 0x000fe20000000f00 */
[----:B------:R-:W-:Y:S02]  /*8070*/  FFMA.FTZ R16, -R178, R178, 1 ;  /* 0x3f800000b2107423 */ /* 0x000fe400000101b2 */
[----:B------:R-:W-:Y:S02]  /*8080*/  FMUL.FTZ R5, R5, c[0x0][0x2ec] ;  /* 0x0000bb0005057a20 */ /* 0x000fe40000410000 */
[----:B------:R-:W-:Y:S01]  /*8090*/  FMUL.FTZ R32, R175, R32 ;  /* 0x00000020af207220 */ /* 0x000fe20000410000 */
[----:B------:R-:W-:Y:S01]  /*80a0*/  MOV R175, R207 ;  /* 0x000000cf00af7202 */ /* 0x000fe20000000f00 */
[----:B------:R-:W-:Y:S02]  /*80b0*/  FMUL.FTZ R16, R16, c[0x0][0x2ec] ;  /* 0x0000bb0010107a20 */ /* 0x000fe40000410000 */
[----:B------:R-:W-:Y:S02]  /*80c0*/  FMUL.FTZ R143, R5, R21 ;  /* 0x00000015058f7220 */ /* 0x000fe40000410000 */
[----:B------:R-:W-:Y:S02]  /*80d0*/  FFMA.FTZ R5, -R141, R141, 1 ;  /* 0x3f8000008d057423 */ /* 0x000fe4000001018d */
[C---:B------:R-:W-:Y:S02]  /*80e0*/  FADD.FTZ R36, -R144.reuse, R52 ;  /* 0x0000003490247221 */ /* 0x040fe40000010100 */
[----:B------:R-:W-:Y:S02]  /*80f0*/  FADD.FTZ R33, -R144, R53 ;  /* 0x0000003590217221 */ /* 0x000fe40000010100 */
[----:B------:R-:W-:Y:S02]  /*8100*/  FFMA.FTZ R17, -R189, R189, 1 ;  /* 0x3f800000bd117423 */ /* 0x000fe400000101bd */
[----:B---3--:R-:W-:Y:S02]  /*8110*/  FADD.FTZ R7, -R4, R7 ;  /* 0x0000000704077221 */ /* 0x008fe40000010100 */
[----:B------:R-:W-:Y:S02]  /*8120*/  FMUL.FTZ R144, R16, R32 ;  /* 0x0000002010907220 */ /* 0x000fe40000410000 */
[----:B------:R-:W-:Y:S02]  /*8130*/  FADD.FTZ R16, -R4, R6 ;  /* 0x0000000604107221 */ /* 0x000fe40000010100 */
[----:B------:R-:W-:Y:S02]  /*8140*/  FFMA.FTZ R6, -R140, R140, 1 ;  /* 0x3f8000008c067423 */ /* 0x000fe4000001018c */
[----:B------:R-:W-:Y:S02]  /*8150*/  FMUL.FTZ R7, R245, R7 ;  /* 0x00000007f5077220 */ /* 0x000fe40000410000 */
[----:B------:R-:W-:Y:S02]  /*8160*/  FMUL.FTZ R5, R5, c[0x0][0x2ec] ;  /* 0x0000bb0005057a20 */ /* 0x000fe40000410000 */
        /* <DEDUP_REMOVED lines=10> */
[----:B--2---:R-:W-:Y:S02]  /*8210*/  FMUL.FTZ R146, R17, R33 ;  /* 0x0000002111927220 */ /* 0x004fe40000410000 */
[----:B------:R-:W-:Y:S02]  /*8220*/  FADD.FTZ R18, -R4, R18 ;  /* 0x0000001204127221 */ /* 0x000fe40000010100 */
[----:B------:R-:W-:Y:S02]  /*8230*/  FMUL.FTZ R142, R6, R16 ;  /* 0x00000010068e7220 */ /* 0x000fe40000410000 */
[----:B------:R-:W-:Y:S02]  /*8240*/  FMUL.FTZ R19, R121, R19 ;  /* 0x0000001379137220 */ /* 0x000fe40000410000 */
[----:B------:R-:W-:Y:S01]  /*8250*/  FADD.FTZ R17, -R4, R23 ;  /* 0x0000001704117221 */ /* 0x000fe20000010100 */
[----:B------:R1:W5:Y:S01]  /*8260*/  LDL.LU R121, [R1+0x170] ;  /* 0x0001700001797983 */ /* 0x0003620000300800 */
        /* <DEDUP_REMOVED lines=20> */
[----:B------:R-:W-:Y:S01]  /*83b0*/  FFMA.FTZ R5, -R246, R246, 1 ;  /* 0x3f800000f6057423 */ /* 0x000fe200000101f6 */
[----:B------:R1:W5:Y:S01]  /*83c0*/  LDL.LU R116, [R1+0x15c] ;  /* 0x00015c0001747983 */ /* 0x0003620000300800 */
[----:B------:R-:W-:Y:S02]  /*83d0*/  FADD.FTZ R20, -R4, R34 ;  /* 0x0000002204147221 */ /* 0x000fe40000010100 */
[----:B------:R-:W-:Y:S01]  /*83e0*/  FMUL.FTZ R139, R6, R18 ;  /* 0x00000012068b7220 */ /* 0x000fe20000410000 */
[----:B------:R1:W5:Y:S01]  /*83f0*/  LDL.LU R115, [R1+0x158] ;  /* 0x0001580001737983 */ /* 0x0003620000300800 */
        /* <DEDUP_REMOVED lines=108> */
[----:B------:R-:W-:Y:S02]  /*8ac0*/  FADD.FTZ R9, -R2, R44 ;  /* 0x0000002c02097221 */ /* 0x000fe40000010100 */
[----:B------:R-:W-:Y:S02]  /*8ad0*/  FFMA.FTZ R7, -R96, R96, 1 ;  /* 0x3f80000060077423 */ /* 0x000fe40000010160 */
[----:B------:R-:W-:Y:S01]  /*8ae0*/  FFMA.FTZ R5, -R94, R94, 1 ;  /* 0x3f8000005e057423 */ /* 0x000fe2000001015e */
[----:B------:R1:W5:Y:S01]  /*8af0*/  LDL.LU R96, [R1+0x10c] ;  /* 0x00010c0001607983 */ /* 0x0003620000300800 */
[----:B------:R-:W-:Y:S02]  /*8b00*/  FMUL.FTZ R51, R4, R8 ;  /* 0x0000000804337220 */ /* 0x000fe40000410000 */
[----:B------:R-:W-:Y:S02]  /*8b10*/  FADD.FTZ R8, -R2, R45 ;  /* 0x0000002d02087221 */ /* 0x000fe40000010100 */
[----:B------:R-:W-:Y:S02]  /*8b20*/  FMUL.FTZ R9, R248, R9 ;  /* 0x00000009f8097220 */ /* 0x000fe40000410000 */
[----:B------:R-:W-:Y:S02]  /*8b30*/  FFMA.FTZ R6, -R95, R95, 1 ;  /* 0x3f8000005f067423 */ /* 0x000fe4000001015f */
[----:B------:R-:W-:Y:S01]  /*8b40*/  FFMA.FTZ R4, -R93, R93, 1 ;  /* 0x3f8000005d047423 */ /* 0x000fe2000001015d */
[----:B------:R1:W5:Y:S01]  /*8b50*/  LDL.LU R95, [R1+0x108] ;  /* 0x00010800015f7983 */ /* 0x0003620000300800 */
[----:B------:R-:W-:Y:S02]  /*8b60*/  FMUL.FTZ R5, R5, c[0x0][0x2ec] ;  /* 0x0000bb0005057a20 */ /* 0x000fe40000410000 */
[----:B------:R-:W-:Y:S01]  /*8b70*/  FMUL.FTZ R8, R243, R8 ;  /* 0x00000008f3087220 */ /* 0x000fe20000410000 */
[----:B------:R1:W5:Y:S01]  /*8b80*/  LDL.LU R94, [R1+0x104] ;  /* 0x00010400015e7983 */ /* 0x0003620000300800 */
[----:B------:R-:W-:Y:S02]  /*8b90*/  FMUL.FTZ R4, R4, c[0x0][0x2ec] ;  /* 0x0000bb0004047a20 */ /* 0x000fe40000410000 */
[----:B------:R-:W-:Y:S01]  /*8ba0*/  FMUL.FTZ R48, R5, R9 ;  /* 0x0000000905307220 */ /* 0x000fe20000410000 */
[----:B------:R1:W5:Y:S01]  /*8bb0*/  LDL.LU R93, [R1+0x100] ;  /* 0x00010000015d7983 */ /* 0x0003620000300800 */
[----:B------:R-:W-:Y:S02]  /*8bc0*/  FADD.FTZ R9, -R2, R57 ;  /* 0x0000003902097221 */ /* 0x000fe40000010100 */
[----:B------:R-:W-:Y:S02]  /*8bd0*/  FFMA.FTZ R5, -R234, R234, 1 ;  /* 0x3f800000ea057423 */ /* 0x000fe400000101ea */
[----:B------:R-:W-:Y:S02]  /*8be0*/  FMUL.FTZ R7, R7, c[0x0][0x2ec] ;  /* 0x0000bb0007077a20 */ /* 0x000fe40000410000 */
[----:B------:R-:W-:Y:S02]  /*8bf0*/  FMUL.FTZ R6, R6, c[0x0][0x2ec] ;  /* 0x0000bb0006067a20 */ /* 0x000fe40000410000 */
[----:B------:R-:W-:Y:S02]  /*8c00*/  FMUL.FTZ R45, R4, R8 ;  /* 0x00000008042d7220 */ /* 0x000fe40000410000 */
[----:B------:R-:W-:Y:S02]  /*8c10*/  FADD.FTZ R8, -R2, R60 ;  /* 0x0000003c02087221 */ /* 0x000fe40000010100 */
[----:B------:R-:W-:Y:S02]  /*8c20*/  FMUL.FTZ R9, R230, R9 ;  /* 0x00000009e6097220 */ /* 0x000fe40000410000 */
[----:B------:R-:W-:Y:S02]  /*8c30*/  FFMA.FTZ R4, -R228, R228, 1 ;  /* 0x3f800000e4047423 */ /* 0x000fe400000101e4 */
[----:B------:R-:W-:Y:S02]  /*8c40*/  FMUL.FTZ R5, R5, c[0x0][0x2ec] ;  /* 0x0000bb0005057a20 */ /* 0x000fe40000410000 */
[----:B------:R-:W-:Y:S02]  /*8c50*/  FADD.FTZ R10, -R0, R10 ;  /* 0x0000000a000a7221 */ /* 0x000fe40000010100 */
[----:B------:R-:W-:Y:S02]  /*8c60*/  FMUL.FTZ R50, R7, R13 ;  /* 0x0000000d07327220 */ /* 0x000fe40000410000 */
[----:B------:R-:W-:Y:S02]  /*8c70*/  FMUL.FTZ R49, R6, R12 ;  /* 0x0000000c06317220 */ /* 0x000fe40000410000 */
[C---:B------:R-:W-:Y:S02]  /*8c80*/  FADD.FTZ R12, -R2.reuse, R56 ;  /* 0x00000038020c7221 */ /* 0x040fe40000010100 */
        /* <DEDUP_REMOVED lines=18> */
[----:B------:R-:W-:Y:S01]  /*8db0*/  FMUL.FTZ R12, R231, R12 ;  /* 0x0000000ce70c7220 */ /* 0x000fe20000410000 */
[----:B------:R1:W5:Y:S01]  /*8dc0*/  LDL.LU R90, [R1+0xf4] ;  /* 0x0000f400015a7983 */ /* 0x0003620000300800 */
[----:B------:R-:W-:Y:S02]  /*8dd0*/  FMUL.FTZ R6, R6, c[0x0][0x2ec] ;  /* 0x0000bb0006067a20 */ /* 0x000fe40000410000 */
        /* <DEDUP_REMOVED lines=77> */
[----:B------:R-:W-:Y:S01]  /*92b0*/  FMUL.FTZ R2, R2, c[0x0][0x2ec] ;  /* 0x0000bb0002027a20 */ /* 0x000fe20000410000 */
[----:B------:R1:W5:Y:S01]  /*92c0*/  LDL.LU R3, [R1+0x98] ;  /* 0x0000980001037983 */ /* 0x0003620000300800 */
[----:B------:R-:W-:Y:S02]  /*92d0*/  FMUL.FTZ R36, R6, R10 ;  /* 0x0000000a06247220 */ /* 0x000fe40000410000 */
[----:B------:R-:W-:Y:S02]  /*92e0*/  FMUL.FTZ R29, R2, R7 ;  /* 0x00000007021d7220 */ /* 0x000fe40000410000 */
[C---:B------:R-:W-:Y:S02]  /*92f0*/  FADD.FTZ R7, -R0.reuse, R62 ;  /* 0x0000003e00077221 */ /* 0x040fe40000010100 */
[----:B------:R-:W-:Y:S02]  /*9300*/  FADD.FTZ R6, -R0, R63 ;  /* 0x0000003f00067221 */ /* 0x000fe40000010100 */
[----:B------:R-:W-:Y:S01]  /*9310*/  FFMA.FTZ R5, -R166, R166, 1 ;  /* 0x3f800000a6057423 */ /* 0x000fe200000101a6 */
[----:B------:R-:W-:Y:S01]  /*9320*/  MOV R166, 0x40 ;  /* 0x0000004000a67802 */ /* 0x000fe20000000f00 */
[----:B------:R-:W-:Y:S01]  /*9330*/  FFMA.FTZ R4, -R167, R167, 1 ;  /* 0x3f800000a7047423 */ /* 0x000fe200000101a7 */
[----:B------:R-:W-:Y:S01]  /*9340*/  MOV R167, 0x20 ;  /* 0x0000002000a77802 */ /* 0x000fe20000000f00 */
[----:B------:R-:W-:Y:S02]  /*9350*/  FFMA.FTZ R2, -R252, R252, 1 ;  /* 0x3f800000fc027423 */ /* 0x000fe400000101fc */
[----:B------:R-:W-:Y:S02]  /*9360*/  FFMA.FTZ R0, -R251, R251, 1 ;  /* 0x3f800000fb007423 */ /* 0x000fe400000101fb */
        /* <DEDUP_REMOVED lines=11> */
[----:B-1----:R-:W-:Y:S01]  /*9420*/  ISETP.GE.AND P1, PT, R210, c[0x0][0x220], PT ;  /* 0x00008800d2007a0c */ /* 0x002fe20003f26270 */
        /* <DEDUP_REMOVED lines=8> */
[CC--:B------:R-:W-:Y:S01]  /*94b0*/  @!P1 LEA R2, P2, R11.reuse, R4.reuse, 0x6 ;  /* 0x000000040b029211 */ /* 0x0c0fe200078430ff */
        /* <DEDUP_REMOVED lines=56> */
.L_x_2150:
        /* <DEDUP_REMOVED lines=212> */
.L_x_2151:
        /* <DEDUP_REMOVED lines=517> */
.L_x_2153:
        /* <DEDUP_REMOVED lines=19> */
.L_x_2154:
        /* <DEDUP_REMOVED lines=47> */
.L_x_2156:
[----:B------:R-:W-:Y:S05]  /*c9f0*/  BSYNC B0 ;  /* 0x0000000000007941 */ /* 0x000fea0003800000 */
.L_x_2155:
        /* <DEDUP_REMOVED lines=15> */
.L_x_2158:
[----:B------:R-:W-:Y:S05]  /*caf0*/  BSYNC B0 ;  /* 0x0000000000007941 */ /* 0x000fea0003800000 */
.L_x_2157:
        /* <DEDUP_REMOVED lines=15> */
.L_x_2160:
[----:B------:R-:W-:Y:S05]  /*cbf0*/  BSYNC B0 ;  /* 0x0000000000007941 */ /* 0x000fea0003800000 */
.L_x_2159:
        /* <DEDUP_REMOVED lines=14> */
.L_x_2162:
[----:B------:R-:W-:Y:S05]  /*cce0*/  BSYNC B0 ;  /* 0x0000000000007941 */ /* 0x000fea0003800000 */
.L_x_2161:
        /* <DEDUP_REMOVED lines=25> */
.L_x_2164:
[----:B------:R-:W-:Y:S05]  /*ce80*/  BSYNC B0 ;  /* 0x0000000000007941 */ /* 0x000fea0003800000 */
.L_x_2163:
        /* <DEDUP_REMOVED lines=13> */
.L_x_2166:
[----:B------:R-:W-:Y:S05]  /*cf60*/  BSYNC B0 ;  /* 0x0000000000007941 */ /* 0x000fea0003800000 */
.L_x_2165:
        /* <DEDUP_REMOVED lines=13> */
.L_x_2168:
[----:B------:R-:W-:Y:S05]  /*d040*/  BSYNC B0 ;  /* 0x0000000000007941 */ /* 0x000fea0003800000 */
.L_x_2167:
        /* <DEDUP_REMOVED lines=12> */
.L_x_2117:
        /* <DEDUP_REMOVED lines=21> */
.L_x_2170:
        /* <DEDUP_REMOVED lines=19> */
.L_x_2171:
        /* <DEDUP_REMOVED lines=36> */
.L_x_2173:
[----:B------:R-:W-:Y:S05]  /*d5d0*/  BSYNC B0 ;  /* 0x0000000000007941 */ /* 0x000fea0003800000 */
.L_x_2172:
        /* <DEDUP_REMOVED lines=15> */
.L_x_2175:
[----:B------:R-:W-:Y:S05]  /*d6d0*/  BSYNC B0 ;  /* 0x0000000000007941 */ /* 0x000fea0003800000 */
.L_x_2174:
        /* <DEDUP_REMOVED lines=15> */
.L_x_2177:
[----:B------:R-:W-:Y:S05]  /*d7d0*/  BSYNC B0 ;  /* 0x0000000000007941 */ /* 0x000fea0003800000 */
.L_x_2176:
        /* <DEDUP_REMOVED lines=14> */
.L_x_2179:
[----:B------:R-:W-:Y:S05]  /*d8c0*/  BSYNC B0 ;  /* 0x0000000000007941 */ /* 0x000fea0003800000 */
.L_x_2178:
        /* <DEDUP_REMOVED lines=25> */
.L_x_2181:
[----:B------:R-:W-:Y:S05]  /*da60*/  BSYNC B0 ;  /* 0x0000000000007941 */ /* 0x000fea0003800000 */
.L_x_2180:
        /* <DEDUP_REMOVED lines=13> */
.L_x_2183:
[----:B------:R-:W-:Y:S05]  /*db40*/  BSYNC B0 ;  /* 0x0000000000007941 */ /* 0x000fea0003800000 */
.L_x_2182:
        /* <DEDUP_REMOVED lines=13> */
.L_x_2185:
[----:B------:R-:W-:Y:S05]  /*dc20*/  BSYNC B0 ;  /* 0x0000000000007941 */ /* 0x000fea0003800000 */
.L_x_2184:
        /* <DEDUP_REMOVED lines=11> */
.L_x_2169:
[----:B------:R-:W-:Y:S05]  /*dce0*/  BSYNC B1 ;  /* 0x0000000000017941 */ /* 0x000fea0003800000 */
.L_x_2112:
        /* <DEDUP_REMOVED lines=11> */
.L_x_2186:
[----:B------:R-:W-:Y:S05]  /*dda0*/  EXIT ;  /* 0x000000000000794d */ /* 0x000fea0003800000 */
.L_x_2188:
        /* <DEDUP_REMOVED lines=13> */
.L_x_2492:


//--------------------- .text._ZN5flash44flash_bwd_dq_dk_dv_loop_seqk_parallel_kernelI23Flash_bwd_kernel_traitsILi64ELi128ELi128ELi8ELi4ELi4ELi4ELb0ELb0EN7cutlass6half_tE19Flash_kernel_traitsILi64ELi128ELi128ELi8ES3_EELb1ELb0ELb1ELb0ELb0ELb1ELb0EEEvNS_16Flash_bwd_paramsE --------------------------
	.section	.text._ZN5flash44flash_bwd_dq_dk_dv_loop_seqk_parallel_kernelI23Flash_bwd_kernel_traitsILi64ELi128ELi128ELi8ELi4ELi4ELi4ELb0ELb0EN7cutlass6half_tE19Flash_kernel_traitsILi64ELi128ELi128ELi8ES3_EELb1ELb0ELb1ELb0ELb0ELb1ELb0EEEvNS_16Flash_bwd_paramsE,"ax",@progbits
	.sectioninfo	@"SHI_REGISTERS=255"
	.align	128
        .global         _ZN5flash44flash_bwd_dq_dk_dv_loop_seqk_parallel_kernelI23Flash_bwd_kernel_traitsILi64ELi128ELi128ELi8ELi4ELi4ELi4ELb0ELb0EN7cutlass6half_tE19Flash_kernel_traitsILi64ELi128ELi128ELi8ES3_EELb1ELb0ELb1ELb0ELb0ELb1ELb0EEEvNS_16Flash_bwd_paramsE
        .type           _ZN5flash44flash_bwd_dq_dk_dv_loop_seqk_parallel_kernelI23Flash_bwd_kernel_traitsILi64ELi128ELi128ELi8ELi4ELi4ELi4ELb0ELb0EN7cutlass6half_tE19Flash_kernel_traitsILi64ELi128ELi128ELi8ES3_EELb1ELb0ELb1ELb0ELb0ELb1ELb0EEEvNS_16Flash_bwd_paramsE,@function
        .size           _ZN5flash44flash_bwd_dq_dk_dv_loop_seqk_parallel_kernelI23Flash_bwd_kernel_traitsILi64ELi128ELi128ELi8ELi4ELi4ELi4ELb0ELb0EN7cutlass6half_tE19Flash_kernel_traitsILi64ELi128ELi128ELi8ES3_EELb1ELb0ELb1ELb0ELb0ELb1ELb0EEEvNS_16Flash_bwd_paramsE,(.L_x_2493 - _ZN5flash44flash_bwd_dq_dk_dv_loop_seqk_parallel_kernelI23Flash_bwd_kernel_traitsILi64ELi128ELi128ELi8ELi4ELi4ELi4ELb0ELb0EN7cutlass6half_tE19Flash_kernel_traitsILi64ELi128ELi128ELi8ES3_EELb1ELb0ELb1ELb0ELb0ELb1ELb0EEEvNS_16Flash_bwd_paramsE)
        .other          _ZN5flash44flash_bwd_dq_dk_dv_loop_seqk_parallel_kernelI23Flash_bwd_kernel_traitsILi64ELi128ELi128ELi8ELi4ELi4ELi4ELb0ELb0EN7cutlass6half_tE19Flash_kernel_traitsILi64ELi128ELi128ELi8ES3_EELb1ELb0ELb1ELb0ELb0ELb1ELb0EEEvNS_16Flash_bwd_paramsE,@"STO_CUDA_ENTRY STV_DEFAULT"
_ZN5flash44flash_bwd_dq_dk_dv_loop_seqk_parallel_kernelI23Flash_bwd_kernel_traitsILi64ELi128ELi128ELi8ELi4ELi4ELi4ELb0ELb0EN7cutlass6half_tE19Flash_kernel_traitsILi64ELi128ELi128ELi8ES3_EELb1ELb0ELb1ELb0ELb0ELb1ELb0EEEvNS_16Flash_bwd_paramsE:
.text._ZN5flash44flash_bwd_dq_dk_dv_loop_seqk_parallel_kernelI23Flash_bwd_kernel_traitsILi64ELi128ELi128ELi8ELi4ELi4ELi4ELb0ELb0EN7cutlass6half_tE19Flash_kernel_traitsILi64ELi128ELi128ELi8ES3_EELb1ELb0ELb1ELb0ELb0ELb1ELb0EEEvNS_16Flash_bwd_paramsE:
        /* <DEDUP_REMOVED lines=18> */
[----:B------:R-:W-:Y:S01]  /*0120*/  ULDC.U8 UR10, c[0x0][0x328] ;  /* 0x0000ca00000a7ab9 */ /* 0x000fe20000000000 */
[----:B------:R-:W3:Y:S01]  /*0130*/  S2UR UR40, SR_CTAID.Z ;  /* 0x00000000002879c3 */ /* 0x000ee20000002700 */
[----:B------:R-:W-:-:S02]  /*0140*/  UISETP.NE.AND UP6, UPT, UR11, URZ, UPT ;  /* 0x0000003f0b00728c */ /* 0x000fc4000bfc5270 */
[----:B------:R-:W-:Y:S02]  /*0150*/  UISETP.NE.AND UP5, UPT, UR10, URZ, UPT ;  /* 0x0000003f0a00728c */ /* 0x000fe4000bfa5270 */
[----:B------:R-:W-:Y:S02]  /*0160*/  ULDC UR49, c[0x0][0x22c] ;  /* 0x00008b0000317ab9 */ /* 0x000fe40000000800 */
[----:B------:R-:W-:Y:S02]  /*0170*/  ULDC UR38, c[0x0][0x1c0] ;  /* 0x0000700000267ab9 */ /* 0x000fe40000000800 */
[----:B------:R-:W-:Y:S02]  /*0180*/  UMOV UR8, 0x80 ;  /* 0x0000008000087882 */ /* 0x000fe40000000000 */
[----:B------:R-:W-:Y:S02]  /*0190*/  ULDC UR7, c[0x0][0x210] ;  /* 0x0000840000077ab9 */ /* 0x000fe40000000800 */
[----:B------:R-:W-:Y:S01]  /*01a0*/  ULDC UR59, c[0x0][0x234] ;  /* 0x00008d00003b7ab9 */ /* 0x000fe20000000800 */
[----:B-1----:R-:W-:Y:S01]  /*01b0*/  SHF.R.S32.HI R5, RZ, 0x1f, R10 ;  /* 0x0000001fff057819 */ /* 0x002fe2000001140a */
[----:B--2---:R-:W-:-:S02]  /*01c0*/  UIMAD.WIDE.U32 UR46, UR37, UR17, URZ ;  /* 0x00000011252e72a5 */ /* 0x004fc4000f8e003f */
[----:B------:R-:W-:Y:S01]  /*01d0*/  USHF.L.U32 UR17, UR37, 0x7, URZ ;  /* 0x0000000725117899 */ /* 0x000fe2000800063f */
[CC--:B------:R-:W-:Y:S01]  /*01e0*/  LEA.HI R0, R5.reuse, R10.reuse, RZ, 0x4 ;  /* 0x0000000a05007211 */ /* 0x0c0fe200078f20ff */
[----:B------:R-:W-:Y:S01]  /*01f0*/  USHF.R.S32.HI UR11, URZ, 0x1f, UR37 ;  /* 0x0000001f3f0b7899 */ /* 0x000fe20008011425 */
[CC--:B------:R-:W-:Y:S01]  /*0200*/  LEA.HI R14, R5.reuse, R10.reuse, RZ, 0x7 ;  /* 0x0000000a050e7211 */ /* 0x0c0fe200078f38ff */
[----:B------:R-:W-:Y:S01]  /*0210*/  ULDC UR13, c[0x0][0x1c0] ;  /* 0x00007000000d7ab9 */ /* 0x000fe20000000800 */
[CC--:B------:R-:W-:Y:S01]  /*0220*/  LEA.HI R2, R5.reuse, R10.reuse, RZ, 0x5 ;  /* 0x0000000a05027211 */ /* 0x0c0fe200078f28ff */
[----:B---3--:R-:W-:Y:S01]  /*0230*/  USHF.R.S32.HI UR10, URZ, 0x1f, UR40 ;  /* 0x0000001f3f0a7899 */ /* 0x008fe20008011428 */
[CC--:B------:R-:W-:Y:S01]  /*0240*/  LEA.HI R9, R5.reuse, R10.reuse, RZ, 0x3 ;  /* 0x0000000a05097211 */ /* 0x0c0fe200078f18ff */
[----:B------:R-:W-:Y:S01]  /*0250*/  ULDC UR15, c[0x0][0x1c0] ;  /* 0x00007000000f7ab9 */ /* 0x000fe20000000800 */
[CC--:B------:R-:W-:Y:S01]  /*0260*/  LEA.HI R13, R5.reuse, R10.reuse, RZ, 0x6 ;  /* 0x0000000a050d7211 */ /* 0x0c0fe200078f30ff */
[----:B------:R-:W-:Y:S01]  /*0270*/  UIMAD.WIDE UR38, UR49, UR38, URZ ;  /* 0x00000026312672a5 */ /* 0x000fe2000f8e023f */
[----:B------:R-:W-:Y:S01]  /*0280*/  LEA.HI R5, R5, R10, RZ, 0x2 ;  /* 0x0000000a05057211 */ /* 0x000fe200078f10ff */
[----:B------:R-:W-:Y:S01]  /*0290*/  UIMAD UR50, UR40, UR49, URZ ;  /* 0x00000031283272a4 */ /* 0x000fe2000f8e023f */
[----:B------:R-:W-:Y:S01]  /*02a0*/  LOP3.LUT R3, R0, 0xfffffff0, RZ, 0xc0, !PT ;  /* 0xfffffff000037812 */ /* 0x000fe200078ec0ff */
[----:B------:R-:W-:Y:S01]  /*02b0*/  UIMAD UR59, UR8, UR7, UR59 ;  /* 0x00000007083b72a4 */ /* 0x000fe2000f8e023b */
        /* <DEDUP_REMOVED lines=8> */
[----:B------:R-:W-:Y:S01]  /*0340*/  SHF.R.S32.HI R2, RZ, 0x1f, R2 ;  /* 0x0000001fff027819 */ /* 0x000fe20000011402 */
[----:B------:R-:W-:Y:S01]  /*0350*/  UIMAD UR7, UR37, UR15, UR40 ;  /* 0x0000000f250772a4 */ /* 0x000fe2000f8e0228 */
[----:B------:R-:W-:Y:S01]  /*0360*/  LEA.HI R0, R0, R3, RZ, 0x1 ;  /* 0x0000000300007211 */ /* 0x000fe200078f08ff */
[----:B------:R-:W-:Y:S01]  /*0370*/  ULDC UR16, c[0x0][0x1c0] ;  /* 0x0000700000107ab9 */ /* 0x000fe20000000800 */
[----:B------:R-:W-:Y:S01]  /*0380*/  LEA.HI R2, R2, R4, RZ, 0x2 ;  /* 0x0000000402027211 */ /* 0x000fe200078f10ff */
[----:B------:R-:W-:Y:S01]  /*0390*/  ULDC UR12, c[0x0][0x1c0] ;  /* 0x00007000000c7ab9 */ /* 0x000fe20000000800 */
[----:B------:R-:W-:Y:S01]  /*03a0*/  LOP3.LUT R7, R9, 0xfffffff8, RZ, 0xc0, !PT ;  /* 0xfffffff809077812 */ /* 0x000fe200078ec0ff */
[----:B------:R-:W-:Y:S01]  /*03b0*/  UIMAD UR56, UR9, UR37, URZ ;  /* 0x00000025093872a4 */ /* 0x000fe2000f8e023f */
[----:B------:R-:W-:Y:S01]  /*03c0*/  LOP3.LUT R0, R0, 0xfffffffe, RZ, 0xc0, !PT ;  /* 0xfffffffe00007812 */ /* 0x000fe200078ec0ff */
[----:B------:R-:W-:Y:S01]  /*03d0*/  UIMAD UR8, UR37, UR12, UR40 ;  /* 0x0000000c250872a4 */ /* 0x000fe2000f8e0228 */
[----:B------:R-:W-:Y:S01]  /*03e0*/  LOP3.LUT R2, R2, 0xfffffffc, RZ, 0xc0, !PT ;  /* 0xfffffffc02027812 */ /* 0x000fe200078ec0ff */
[----:B------:R-:W-:Y:S01]  /*03f0*/  IMAD.IADD R7, R10, 0x1, -R7 ;  /* 0x000000010a077824 */ /* 0x000fe200078e0a07 */
[----:B------:R-:W-:Y:S01]  /*0400*/  @!UP5 UIMAD UR9, UR37, UR16, UR40 ;  /* 0x000000102509d2a4 */ /* 0x000fe2000f8e0228 */
[----:B------:R-:W-:Y:S01]  /*0410*/  IMAD.IADD R10, R3, 0x1, -R0 ;  /* 0x00000001030a7824 */ /* 0x000fe200078e0a00 */
[--C-:B------:R-:W-:Y:S01]  /*0420*/  SHF.R.S32.HI R3, RZ, 0x2, R5.reuse ;  /* 0x00000002ff037819 */ /* 0x100fe20000011405 */
[----:B------:R-:W-:Y:S01]  /*0430*/  IMAD.IADD R16, R4, 0x1, -R2 ;  /* 0x0000000104107824 */ /* 0x000fe200078e0a02 */
[----:B------:R-:W-:Y:S01]  /*0440*/  SHF.R.S32.HI R0, RZ, 0x1f, R5 ;  /* 0x0000001fff007819 */ /* 0x000fe20000011405 */
[----:B------:R-:W-:Y:S01]  /*0450*/  IMAD.SHL.U32 R5, R7, 0x8, RZ ;  /* 0x0000000807057824 */ /* 0x000fe200078e00ff */
[----:B------:R-:W-:Y:S01]  /*0460*/  SHF.R.S32.HI R4, RZ, 0x3, R9 ;  /* 0x00000003ff047819 */ /* 0x000fe20000011409 */
[----:B------:R-:W-:Y:S01]  /*0470*/  USHF.L.U32 UR48, UR49, 0x7, URZ ;  /* 0x0000000731307899 */ /* 0x000fe2000800063f */
[----:B------:R-:W-:Y:S01]  /*0480*/  SHF.R.S32.HI R2, RZ, 0x1f, R6 ;  /* 0x0000001fff027819 */ /* 0x000fe20000011406 */
[----:B------:R-:W-:Y:S01]  /*0490*/  STL [R1+0x10], R16 ;  /* 0x0000101001007387 */ /* 0x000fe20000100800 */
[----:B------:R-:W-:Y:S01]  /*04a0*/  LEA.HI R0, R0, R3, RZ, 0x3 ;  /* 0x0000000300007211 */ /* 0x000fe200078f18ff */
[----:B------:R-:W-:Y:S01]  /*04b0*/  IMAD.SHL.U32 R4, R4, 0x40, RZ ;  /* 0x0000004004047824 */ /* 0x000fe200078e00ff */
[----:B------:R-:W-:Y:S01]  /*04c0*/  LEA.HI R236, R2, R6, RZ, 0x2 ;  /* 0x0000000602ec7211 */ /* 0x000fe200078f10ff */
[----:B------:R-:W-:Y:S01]  /*04d0*/  USHF.L.U32 UR43, UR7, 0x5, URZ ;  /* 0x00000005072b7899 */ /* 0x000fe2000800063f */
[----:B------:R-:W-:Y:S01]  /*04e0*/  LOP3.LUT R2, R0, 0xfffffff8, RZ, 0xc0, !PT ;  /* 0xfffffff800027812 */ /* 0x000fe200078ec0ff */
[----:B------:R-:W-:Y:S01]  /*04f0*/  ULDC UR53, c[0x0][0x214] ;  /* 0x0000850000357ab9 */ /* 0x000fe20000000800 */
[----:B------:R-:W-:Y:S01]  /*0500*/  LOP3.LUT R0, R4, 0x1c0, RZ, 0xc0, !PT ;  /* 0x000001c004007812 */ /* 0x000fe200078ec0ff */
[----:B------:R-:W-:Y:S01]  /*0510*/  ULDC UR60, c[0x0][0x1c8] ;  /* 0x00007200003c7ab9 */ /* 0x000fe20000000800 */
[----:B------:R-:W-:Y:S01]  /*0520*/  SHF.R.S32.HI R4, RZ, 0x1f, R8 ;  /* 0x0000001fff047819 */ /* 0x000fe20000011408 */
[----:B------:R-:W-:Y:S01]  /*0530*/  IMAD.IADD R6, R3, 0x1, -R2 ;  /* 0x0000000103067824 */ /* 0x000fe200078e0a02 */
[----:B------:R-:W-:Y:S01]  /*0540*/  LOP3.LUT R3, R0, 0x38, R5, 0xf8, !PT ;  /* 0x0000003800037812 */ /* 0x000fe200078ef805 */
[----:B------:R-:W-:Y:S01]  /*0550*/  ULDC UR54, c[0x0][0x224] ;  /* 0x0000890000367ab9 */ /* 0x000fe20000000800 */
[----:B------:R-:W-:Y:S01]  /*0560*/  SHF.R.U32.HI R2, RZ, 0x3, R0 ;  /* 0x00000003ff027819 */ /* 0x000fe20000011600 */
[----:B------:R-:W-:Y:S01]  /*0570*/  @UP5 UIMAD UR58, UR37, UR53, URZ ;  /* 0x00000035253a52a4 */ /* 0x000fe2000f8e023f */
[----:B------:R-:W-:Y:S01]  /*0580*/  LEA.HI R11, R4, R8, RZ, 0x3 ;  /* 0x00000008040b7211 */ /* 0x000fe200078f18ff */
[----:B------:R-:W-:Y:S01]  /*0590*/  ULDC.64 UR4, c[0x0][0x118] ;  /* 0x0000460000047ab9 */ /* 0x000fe20000000a00 */
[----:B------:R-:W-:Y:S01]  /*05a0*/  LOP3.LUT R3, R3, R2, RZ, 0x3c, !PT ;  /* 0x0000000203037212 */ /* 0x000fe200078e3cff */
[----:B------:R-:W-:Y:S01]  /*05b0*/  IMAD.SHL.U32 R2, R13, 0x8, RZ ;  /* 0x000000080d027824 */ /* 0x000fe200078e00ff */
[----:B------:R-:W-:Y:S01]  /*05c0*/  LOP3.LUT R0, R11, 0xfffffff8, RZ, 0xc0, !PT ;  /* 0xfffffff80b007812 */ /* 0x000fe200078ec0ff */
[----:B------:R-:W-:Y:S01]  /*05d0*/  ULDC UR42, c[0x0][0x2e8] ;  /* 0x0000ba00002a7ab9 */ /* 0x000fe20000000800 */
[----:B------:R-:W-:Y:S01]  /*05e0*/  LOP3.LUT R4, R6, 0x1, RZ, 0xc0, !PT ;  /* 0x0000000106047812 */ /* 0x000fe200078ec0ff */
[----:B------:R-:W-:Y:S01]  /*05f0*/  ULDC.U8 UR6, c[0x0][0x2d8] ;  /* 0x0000b60000067ab9 */ /* 0x000fe20000000000 */
[----:B------:R-:W-:Y:S01]  /*0600*/  LOP3.LUT R2, R3, 0xfffffe00, R2, 0xf8, !PT ;  /* 0xfffffe0003027812 */ /* 0x000fe200078ef802 */
[----:B------:R-:W-:Y:S01]  /*0610*/  IMAD.IADD R12, R8, 0x1, -R0 ;  /* 0x00000001080c7824 */ /* 0x000fe200078e0a00 */
[----:B------:R-:W-:Y:S01]  /*0620*/  SHF.R.S32.HI R8, RZ, 0x7, R14 ;  /* 0x00000007ff087819 */ /* 0x000fe2000001140e */
[C---:B------:R-:W-:Y:S01]  /*0630*/  IMAD.SHL.U32 R0, R7.reuse, 0x40, RZ ;  /* 0x0000004007007824 */ /* 0x040fe200078e00ff */
[----:B------:R-:W-:Y:S01]  /*0640*/  ISETP.NE.U32.AND P0, PT, R4, 0x1, PT ;  /* 0x000000010400780c */ /* 0x000fe20003f05070 */
[----:B------:R1:W-:Y:S01]  /*0650*/  STL [R1+0xc], R2 ;  /* 0x00000c0201007387 */ /* 0x0003e20000100800 */
[----:B------:R-:W-:Y:S01]  /*0660*/  IMAD.SHL.U32 R3, R10, 0x200, RZ ;  /* 0x000002000a037824 */ /* 0x000fe200078e00ff */
[C---:B------:R-:W-:Y:S01]  /*0670*/  LOP3.LUT P4, RZ, R7.reuse, 0x2, RZ, 0xc0, !PT ;  /* 0x0000000207ff7812 */ /* 0x040fe2000788c0ff */
[----:B------:R-:W-:Y:S01]  /*0680*/  ULOP3.LUT UR60, UR40, UR60, URZ, 0x3c, !UPT ;  /* 0x0000003c283c7292 */ /* 0x000fe2000f8e3c3f */
[----:B------:R-:W-:Y:S01]  /*0690*/  LOP3.LUT R0, R0, 0x1c0, RZ, 0xc0, !PT ;  /* 0x000001c000007812 */ /* 0x000fe200078ec0ff */
[----:B------:R-:W-:Y:S01]  /*06a0*/  USHF.R.S32.HI UR61, URZ, 0x1f, UR40 ;  /* 0x0000001f3f3d7899 */ /* 0x000fe20008011428 */
[----:B------:R-:W-:Y:S01]  /*06b0*/  LOP3.LUT P3, RZ, R7, 0x4, RZ, 0xc0, !PT ;  /* 0x0000000407ff7812 */ /* 0x000fe2000786c0ff */
[----:B------:R-:W-:Y:S01]  /*06c0*/  IMAD.U32 R7, RZ, RZ, UR17 ;  /* 0x00000011ff077e24 */ /* 0x000fe2000f8e00ff */
[----:B------:R-:W-:Y:S01]  /*06d0*/  LOP3.LUT R170, R0, 0x8, R9, 0xf8, !PT ;  /* 0x0000000800aa7812 */ /* 0x000fe200078ef809 */
[----:B------:R-:W-:Y:S01]  /*06e0*/  IMAD.SHL.U32 R7, R15, 0x2, RZ ;  /* 0x000000020f077824 */ /* 0x000fe200078e00ff */
[----:B------:R-:W-:Y:S01]  /*06f0*/  R2P PR, R6, 0x6 ;  /* 0x0000000606007804 */ /* 0x000fe20000000000 */
[----:B------:R-:W-:Y:S01]  /*0700*/  UIMAD.WIDE.U32 UR44, UR38, UR46, URZ ;  /* 0x0000002e262c72a5 */ /* 0x000fe2000f8e003f */
[----:B------:R-:W-:Y:S01]  /*0710*/  SEL R172, R230, 0xffffffe0, !P4 ;  /* 0xffffffe0e6ac7807 */ /* 0x000fe20006000000 */
[----:B------:R-:W-:Y:S01]  /*0720*/  UIMAD UR55, UR39, UR46, URZ ;  /* 0x0000002e273772a4 */ /* 0x000fe2000f8e023f */
[----:B------:R-:W-:Y:S01]  /*0730*/  SEL R228, R228, 0x10, !P0 ;  /* 0x00000010e4e47807 */ /* 0x000fe20004000000 */
[----:B------:R-:W-:Y:S01]  /*0740*/  USHF.R.S32.HI UR57, URZ, 0x1f, UR50 ;  /* 0x0000001f3f397899 */ /* 0x000fe20008011432 */
[----:B------:R-:W-:Y:S01]  /*0750*/  SEL R230, R230, 0xffffffe0, !P1 ;  /* 0xffffffe0e6e67807 */ /* 0x000fe20004800000 */
[----:B------:R-:W-:-:S02]  /*0760*/  UIMAD UR54, UR8, UR54, URZ ;  /* 0x00000036083672a4 */ /* 0x000fc4000f8e023f */
[----:B------:R-:W-:Y:S02]  /*0770*/  @!UP5 UIMAD UR53, UR9, UR53, URZ ;  /* 0x000000350935d2a4 */ /* 0x000fe4000f8e023f */
[----:B------:R-:W-:Y:S02]  /*0780*/  USHF.R.S32.HI UR52, URZ, 0x1f, UR48 ;  /* 0x0000001f3f347899 */ /* 0x000fe40008011430 */
[----:B------:R-:W-:Y:S01]  /*0790*/  USHF.R.S32.HI UR51, URZ, 0x1f, UR43 ;  /* 0x0000001f3f337899 */ /* 0x000fe2000801142b */
[----:B-1----:R-:W-:Y:S01]  /*07a0*/  IMAD.SHL.U32 R2, R16, 0x10, RZ ;  /* 0x0000001010027824 */ /* 0x002fe200078e00ff */
[----:B------:R-:W-:-:S04]  /*07b0*/  UMOV UR41, 0xffffc000 ;  /* 0xffffc00000297882 */ /* 0x000fc80000000000 */
[----:B------:R-:W-:Y:S02]  /*07c0*/  LOP3.LUT R5, R0, 0x30, R2, 0xf8, !PT ;  /* 0x0000003000057812 */ /* 0x000fe400078ef802 */
[----:B------:R-:W-:Y:S02]  /*07d0*/  SHF.R.U32.HI R0, RZ, 0x3, R0 ;  /* 0x00000003ff007819 */ /* 0x000fe40000011600 */
[----:B------:R-:W-:Y:S01]  /*07e0*/  LOP3.LUT R4, R5, 0x8, R9, 0xf8, !PT ;  /* 0x0000000805047812 */ /* 0x000fe200078ef809 */
[----:B------:R-:W-:Y:S01]  /*07f0*/  IMAD R5, R8, 0x2000, R7 ;  /* 0x0000200008057824 */ /* 0x000fe200078e0207 */
        /* <DEDUP_REMOVED lines=22> */
[----:B------:R-:W-:Y:S02]  /*0960*/  IMAD.U32 R0, RZ, RZ, UR11 ;  /* 0x0000000bff007e24 */ /* 0x000fe4000f8e00ff */
[----:B------:R-:W-:Y:S01]  /*0970*/  IMAD.U32 R4, RZ, RZ, UR10 ;  /* 0x0000000aff047e24 */ /* 0x000fe2000f8e00ff */
[----:B------:R-:W-:Y:S01]  /*0980*/  LOP3.LUT R5, R2, 0x8, R5, 0xf8, !PT ;  /* 0x0000000802057812 */ /* 0x000fe200078ef805 */
[----:B------:R-:W-:Y:S01]  /*0990*/  IMAD.SHL.U32 R0, R11, 0x40, RZ ;  /* 0x000000400b007824 */ /* 0x000fe200078e00ff */
[----:B------:R-:W-:Y:S01]  /*09a0*/  SHF.R.U32.HI R4, RZ, 0x3, R2 ;  /* 0x00000003ff047819 */ /* 0x000fe20000011602 */
[----:B------:R-:W-:-:S02]  /*09b0*/  IMAD R6, R16, 0x400, R7 ;  /* 0x0000040010067824 */ /* 0x000fc400078e0207 */
[----:B------:R-:W-:Y:S01]  /*09c0*/  IMAD.SHL.U32 R226, R226, 0x2, RZ ;  /* 0x00000002e2e27824 */ /* 0x000fe200078e00ff */
[----:B------:R-:W-:Y:S01]  /*09d0*/  LOP3.LUT R0, R0, 0xfffffe00, RZ, 0xc0, !PT ;  /* 0xfffffe0000007812 */ /* 0x000fe200078ec0ff */
[----:B------:R-:W-:Y:S01]  /*09e0*/  IMAD.IADD R6, R6, 0x1, R8 ;  /* 0x0000000106067824 */ /* 0x000fe200078e0208 */
[----:B------:R-:W-:Y:S01]  /*09f0*/  LOP3.LUT R5, R5, R4, RZ, 0x3c, !PT ;  /* 0x0000000405057212 */ /* 0x000fe200078e3cff */
[----:B------:R-:W-:Y:S01]  /*0a00*/  IMAD.IADD R229, R226, 0x1, R228 ;  /* 0x00000001e2e57824 */ /* 0x000fe200078e02e4 */
[----:B------:R-:W-:Y:S01]  /*0a10*/  LOP3.LUT R2, R4, R9, R2, 0x1e, !PT ;  /* 0x0000000904027212 */ /* 0x000fe200078e1e02 */
[----:B------:R-:W-:Y:S02]  /*0a20*/  IMAD.MOV.U32 R4, RZ, RZ, 0x40 ;  /* 0x00000040ff047424 */ /* 0x000fe400078e00ff */
        /* <DEDUP_REMOVED lines=32> */
[----:B------:R-:W-:Y:S02]  /*0c30*/  IMAD.IADD R172, R172, 0x1, R171 ;  /* 0x00000001acac7824 */ /* 0x000fe400078e02ab */
[----:B------:R-:W-:Y:S01]  /*0c40*/  IMAD.SHL.U32 R174, R178, 0x2, RZ ;  /* 0x00000002b2ae7824 */ /* 0x000fe200078e00ff */
        /* <DEDUP_REMOVED lines=12> */
.L_x_2235:
        /* <DEDUP_REMOVED lines=53> */
.L_x_2189:
        /* <DEDUP_REMOVED lines=28> */
[----:B------:R-:W-:Y:S02]  /*1220*/  ULDC UR18, c[0x0][0x2e4] ;  /* 0x0000b90000127ab9 */ /* 0x000fe40000000800 */
[----:B------:R-:W-:Y:S02]  /*1230*/  USEL UR28, UR10, UR8, !UP3 ;  /* 0x000000080a1c7287 */ /* 0x000fe4000d800000 */
[----:B------:R-:W-:Y:S02]  /*1240*/  UIADD3 UR10, UR12, 0x80, UR20 ;  /* 0x000000800c0a7890 */ /* 0x000fe4000fffe014 */
[----:B------:R-:W-:Y:S02]  /*1250*/  UIMAD UR8, UR15, UR17, URZ ;  /* 0x000000110f0872a4 */ /* 0x000fe4000f8e023f */
[----:B------:R-:W-:-:S02]  /*1260*/  UIADD3 UR10, UR10, UR18, -UR7 ;  /* 0x000000120a0a7290 */ /* 0x000fc4000fffe807 */
[----:B------:R-:W-:Y:S02]  /*1270*/  UIADD3 UR27, UR11, UR13, URZ ;  /* 0x0000000d0b1b7290 */ /* 0x000fe4000fffe03f */
        /* <DEDUP_REMOVED lines=33> */
.L_x_2191:
        /* <DEDUP_REMOVED lines=18> */
.L_x_2192:
        /* <DEDUP_REMOVED lines=71> */
.L_x_2193:
[----:B------:R-:W-:Y:S02]  /*1a20*/  UMOV UR10, UR54 ;  /* 0x00000036000a7c82 */ /* 0x000fe40008000000 */
.L_x_2194:
[----:B------:R-:W1:Y:S01]  /*1a30*/  S2R R30, SR_TID.X ;  /* 0x00000000001e7919 */ /* 0x000e620000002100 */
[----:B------:R-:W-:Y:S01]  /*1a40*/  UIADD3 UR8, UP4, UP3, UR8, UR48, UR50 ;  /* 0x0000003008087290 */ /* 0x000fe2000fb9e032 */
[----:B------:R-:W-:Y:S01]  /*1a50*/  IMAD.U32 R12, RZ, RZ, UR5 ;  /* 0x00000005ff0c7e24 */ /* 0x000fe2000f8e00ff */
[----:B------:R-:W-:Y:S01]  /*1a60*/  ULDC UR32, c[0x0][0x2e8] ;  /* 0x0000ba0000207ab9 */ /* 0x000fe20000000800 */
[----:B------:R-:W-:Y:S01]  /*1a70*/  IMAD.U32 R11, RZ, RZ, UR4 ;  /* 0x00000004ff0b7e24 */ /* 0x000fe2000f8e00ff */
[----:B------:R-:W-:Y:S01]  /*1a80*/  UIADD3 UR19, UP2, UP1, UR19, UR8, UR21 ;  /* 0x0000000813137290 */ /* 0x000fe2000f95e015 */
[----:B------:R-:W-:Y:S01]  /*1a90*/  IMAD.U32 R10, RZ, RZ, UR18 ;  /* 0x00000012ff0a7e24 */ /* 0x000fe2000f8e00ff */
[----:B------:R-:W-:Y:S01]  /*1aa0*/  UIADD3.X UR8, UR11, UR52, UR57, UP4, UP3 ;  /* 0x000000340b087290 */ /* 0x000fe2000a7e6439 */
[----:B------:R-:W-:Y:S01]  /*1ab0*/  IMAD.MOV.U32 R32, RZ, RZ, c[0x0][0x190] ;  /* 0x00006400ff207624 */ /* 0x000fe200078e00ff */
[----:B------:R-:W-:Y:S01]  /*1ac0*/  UMOV UR21, 0x4 ;  /* 0x0000000400157882 */ /* 0x000fe20000000000 */
[----:B------:R-:W-:Y:S01]  /*1ad0*/  IMAD.MOV.U32 R14, RZ, RZ, c[0x0][0x370] ;  /* 0x0000dc00ff0e7624 */ /* 0x000fe200078e00ff */
[----:B------:R-:W-:Y:S01]  /*1ae0*/  UIADD3.X UR17, UR13, UR8, UR17, UP2, UP1 ;  /* 0x000000080d117290 */ /* 0x000fe200097e2411 */
[----:B------:R-:W-:Y:S01]  /*1af0*/  BSSY B1, `(.L_x_2190) ;  /* 0x0000b0e000017945 */ /* 0x000fe20003800000 */
[----:B------:R-:W-:Y:S01]  /*1b00*/  ULDC.64 UR4, c[0x0][0x3c8] ;  /* 0x0000f20000047ab9 */ /* 0x000fe20000000a00 */
[----:B------:R-:W-:Y:S01]  /*1b10*/  IMAD.SHL.U32 R24, R32, 0x20, RZ ;  /* 0x0000002020187824 */ /* 0x000fe200078e00ff */
[----:B------:R-:W-:Y:S01]  /*1b20*/  ULDC.64 UR8, c[0x0][0x1a8] ;  /* 0x00006a0000087ab9 */ /* 0x000fe20000000a00 */
[----:B------:R-:W-:Y:S01]  /*1b30*/  IMAD.SHL.U32 R13, R14, 0x20, RZ ;  /* 0x000000200e0d7824 */ /* 0x000fe200078e00ff */
[----:B------:R-:W-:-:S04]  /*1b40*/  UIMAD UR8, UR61, UR8, URZ ;  /* 0x000000083d0872a4 */ /* 0x000fc8000f8e023f */
[----:B------:R-:W-:Y:S01]  /*1b50*/  UIMAD UR15, UR40, UR9, UR8 ;  /* 0x00000009280f72a4 */ /* 0x000fe2000f8e0208 */
[----:B-1----:R-:W-:Y:S02]  /*1b60*/  SHF.R.S32.HI R31, RZ, 0x1f, R30 ;  /* 0x0000001fff1f7819 */ /* 0x002fe4000001141e */
[----:B------:R-:W-:Y:S02]  /*1b70*/  ULDC.64 UR8, c[0x0][0x378] ;  /* 0x0000de0000087ab9 */ /* 0x000fe40000000a00 */
[----:B------:R-:W-:Y:S01]  /*1b80*/  UIMAD UR8, UR61, UR8, URZ ;  /* 0x000000083d0872a4 */ /* 0x000fe2000f8e023f */
[----:B------:R-:W-:-:S03]  /*1b90*/  LEA.HI R4, R31, R30, RZ, 0x3 ;  /* 0x0000001e1f047211 */ /* 0x000fc600078f18ff */
[----:B------:R-:W-:Y:S01]  /*1ba0*/  UIMAD UR13, UR40, UR9, UR8 ;  /* 0x00000009280d72a4 */ /* 0x000fe2000f8e0208 */
[----:B------:R-:W-:Y:S02]  /*1bb0*/  SHF.R.S32.HI R0, RZ, 0x3, R4 ;  /* 0x00000003ff007819 */ /* 0x000fe40000011404 */
        /* <DEDUP_REMOVED lines=9> */
[----:B------:R-:W-:-:S02]  /*1c50*/  UIADD3 UR8, UR18, UR10, URZ ;  /* 0x0000000a12087290 */ /* 0x000fc4000fffe03f */
[----:B------:R-:W-:Y:S01]  /*1c60*/  UIADD3 UR10, UR18, UR16, URZ ;  /* 0x00000010120a7290 */ /* 0x000fe2000fffe03f */
[----:B------:R-:W-:Y:S01]  /*1c70*/  IMAD R9, R9, c[0x0][0x190], RZ ;  /* 0x0000640009097a24 */ /* 0x000fe200078e02ff */
[--C-:B------:R-:W-:Y:S01]  /*1c80*/  SHF.R.S32.HI R5, RZ, 0x1f, R4.reuse ;  /* 0x0000001fff057819 */ /* 0x100fe20000011404 */
[----:B------:R-:W-:Y:S01]  /*1c90*/  UIMAD.WIDE UR8, UR8, UR21, UR4 ;  /* 0x00000015080872a5 */ /* 0x000fe2000f8e0204 */
[----:B------:R1:W2:Y:S03]  /*1ca0*/  R2UR UR4, R11 ;  /* 0x000000000b0473c2 */ /* 0x0002a600000e0000 */
[----:B------:R-:W-:-:S04]  /*1cb0*/  IMAD.WIDE.U32 R6, R2, c[0x0][0x190], R4 ;  /* 0x0000640002067a25 */ /* 0x000fc800078e0004 */
[----:B------:R-:W-:Y:S01]  /*1cc0*/  IMAD R2, R2, c[0x0][0x194], R9 ;  /* 0x0000650002027a24 */ /* 0x000fe200078e0209 */
[----:B------:R-:W-:Y:S01]  /*1cd0*/  IADD3 R8, P1, R6, UR28, RZ ;  /* 0x0000001c06087c10 */ /* 0x000fe2000ff3e0ff */
[----:B------:R-:W-:Y:S01]  /*1ce0*/  UMOV UR28, UR8 ;  /* 0x00000008001c7c82 */ /* 0x000fe20008000000 */
[----:B------:R-:W-:Y:S01]  /*1cf0*/  IADD3 R6, P2, R4, UR23, RZ ;  /* 0x0000001704067c10 */ /* 0x000fe2000ff5e0ff */
[----:B------:R-:W-:Y:S01]  /*1d00*/  UIADD3 UR8, -UR7, UR12, UR20 ;  /* 0x0000000c07087290 */ /* 0x000fe2000fffe114 */
[----:B------:R-:W-:Y:S01]  /*1d10*/  IADD3.X R9, R7, UR27, R2, P1, !PT ;  /* 0x0000001b07097c10 */ /* 0x000fe20008ffe402 */
[----:B------:R3:W4:Y:S01]  /*1d20*/  R2UR UR5, R12 ;  /* 0x000000000c0573c2 */ /* 0x00072200000e0000 */
[----:B------:R-:W-:Y:S01]  /*1d30*/  LEA.HI R7, R31, R30, RZ, 0x5 ;  /* 0x0000001e1f077211 */ /* 0x000fe200078f28ff */
[----:B------:R-:W-:Y:S02]  /*1d40*/  UIADD3 UR8, UR8, -UR32, URZ ;  /* 0x8000002008087290 */ /* 0x000fe4000fffe03f */
[----:B------:R-:W-:Y:S01]  /*1d50*/  UMOV UR27, UR9 ;  /* 0x00000009001b7c82 */ /* 0x000fe20008000000 */
[----:B------:R-:W-:Y:S01]  /*1d60*/  LOP3.LUT R2, R7, 0xffffffe0, RZ, 0xc0, !PT ;  /* 0xffffffe007027812 */ /* 0x000fe200078ec0ff */
[----:B------:R-:W-:Y:S01]  /*1d70*/  USHF.R.S32.HI UR32, URZ, 0x1f, UR8 ;  /* 0x0000001f3f207899 */ /* 0x000fe20008011408 */
[----:B------:R-:W-:-:S03]  /*1d80*/  SHF.R.S32.HI R7, RZ, 0x5, R7 ;  /* 0x00000005ff077819 */ /* 0x000fc60000011407 */
[----:B------:R-:W-:Y:S01]  /*1d90*/  IMAD.IADD R28, R30, 0x1, -R2 ;  /* 0x000000011e1c7824 */ /* 0x000fe200078e0a02 */
[----:B------:R-:W-:Y:S02]  /*1da0*/  ULEA.HI UR32, UR32, UR8, URZ, 0x7 ;  /* 0x0000000820207291 */ /* 0x000fe4000f8f383f */
[----:B------:R-:W-:Y:S01]  /*1db0*/  UIADD3 UR8, UR26, -0x1, URZ ;  /* 0xffffffff1a087890 */ /* 0x000fe2000fffe03f */
[----:B------:R-:W-:Y:S01]  /*1dc0*/  IMAD R2, R7, UR49, R28 ;  /* 0x0000003107027c24 */ /* 0x000fe2000f8e021c */
[----:B------:R-:W-:Y:S01]  /*1dd0*/  IADD3.X R7, R5, UR24, RZ, P2, !PT ;  /* 0x0000001805077c10 */ /* 0x000fe200097fe4ff */
[----:B------:R-:W-:-:S03]  /*1de0*/  USHF.R.S32.HI UR32, URZ, 0x7, UR32 ;  /* 0x000000073f207899 */ /* 0x000fc60008011420 */
[----:B-1----:R-:W-:Y:S01]  /*1df0*/  IADD3 R11, P1, R2, UR19, RZ ;  /* 0x00000013020b7c10 */ /* 0x002fe2000ff3e0ff */
[----:B------:R-:W-:Y:S01]  /*1e00*/  IMAD.WIDE.U32 R6, R10, c[0x0][0x370], R6 ;  /* 0x0000dc000a067a25 */ /* 0x000fe200078e0006 */
[----:B------:R-:W-:Y:S02]  /*1e10*/  UISETP.LT.AND UP1, UPT, URZ, UR32, UPT ;  /* 0x000000203f00728c */ /* 0x000fe4000bf21270 */
[----:B------:R-:W-:Y:S01]  /*1e20*/  LEA.HI.X.SX32 R183, R2, UR17, 0x1, P1 ;  /* 0x0000001102b77c11 */ /* 0x000fe200088f0eff */
[----:B------:R-:W-:Y:S01]  /*1e30*/  IMAD.U32 R2, RZ, RZ, UR40 ;  /* 0x00000028ff027e24 */ /* 0x000fe2000f8e00ff */
[----:B------:R-:W-:Y:S01]  /*1e40*/  IADD3 R7, R7, UR11, RZ ;  /* 0x0000000b07077c10 */ /* 0x000fe2000fffe0ff */
[----:B------:R-:W-:Y:S01]  /*1e50*/  USEL UR32, URZ, UR32, !UP1 ;  /* 0x000000203f207287 */ /* 0x000fe2000c800000 */
[----:B------:R-:W-:Y:S01]  /*1e60*/  LEA R184, P1, R11, c[0x0][0x350], 0x2 ;  /* 0x0000d4000bb87a11 */ /* 0x000fe200078210ff */
[----:B------:R-:W-:Y:S01]  /*1e70*/  IMAD.WIDE.U32 R8, R2, c[0x0][0x1a8], R8 ;  /* 0x00006a0002087a25 */ /* 0x000fe200078e0008 */
[----:B------:R-:W-:-:S02]  /*1e80*/  ULDC.64 UR18, c[0x0][0x200] ;  /* 0x0000800000127ab9 */ /* 0x000fc40000000a00 */
[----:B------:R-:W-:Y:S01]  /*1e90*/  LEA.HI.X R183, R11, c[0x0][0x354], R183, 0x2, P1 ;  /* 0x0000d5000bb77a11 */ /* 0x000fe200008f14b7 */
[----:B------:R-:W-:Y:S01]  /*1ea0*/  IMAD.WIDE.U32 R6, R2, c[0x0][0x378], R6 ;  /* 0x0000de0002067a25 */ /* 0x000fe200078e0006 */
[----:B------:R-:W-:Y:S01]  /*1eb0*/  UISETP.GT.AND UP1, UPT, UR26, UR32, UPT ;  /* 0x000000201a00728c */ /* 0x000fe2000bf24270 */
[----:B------:R-:W-:Y:S01]  /*1ec0*/  IADD3 R9, R9, UR15, RZ ;  /* 0x0000000f09097c10 */ /* 0x000fe2000fffe0ff */
[----:B------:R-:W-:Y:S01]  /*1ed0*/  UIMAD.WIDE UR10, UR10, UR21, UR18 ;  /* 0x000000150a0a72a5 */ /* 0x000fe2000f8e0212 */
[----:B------:R-:W-:Y:S01]  /*1ee0*/  IMAD R2, R29, c[0x0][0x370], RZ ;  /* 0x0000dc001d027a24 */ /* 0x000fe200078e02ff */
[----:B------:R-:W-:Y:S01]  /*1ef0*/  IADD3 R7, R7, UR13, RZ ;  /* 0x0000000d07077c10 */ /* 0x000fe2000fffe0ff */
[----:B------:R-:W-:Y:S01]  /*1f00*/  IMAD.MOV.U32 R11, RZ, RZ, 0x5 ;  /* 0x00000005ff0b7424 */ /* 0x000fe200078e00ff */
[----:B------:R-:W-:Y:S01]  /*1f10*/  LEA R240, P2, R8, c[0x0][0x160], 0x1 ;  /* 0x0000580008f07a11 */ /* 0x000fe200078408ff */
[C---:B------:R-:W-:Y:S02]  /*1f20*/  IMAD R2, R0.reuse, c[0x0][0x374], R2 ;  /* 0x0000dd0000027a24 */ /* 0x040fe400078e0202 */
[----:B------:R-:W-:Y:S01]  /*1f30*/  IMAD.WIDE.U32 R6, R0, c[0x0][0x370], R6 ;  /* 0x0000dc0000067a25 */ /* 0x000fe200078e0006 */
[----:B------:R-:W-:-:S02]  /*1f40*/  SHF.L.U64.HI R15, R32, R11, c[0x0][0x194] ;  /* 0x00006500200f7619 */ /* 0x000fc4000001020b */
[----:B------:R-:W-:Y:S01]  /*1f50*/  LEA.HI.X R238, R8, c[0x0][0x164], R9, 0x1, P2 ;  /* 0x0000590008ee7a11 */ /* 0x000fe200010f0c09 */
[----:B------:R-:W-:Y:S01]  /*1f60*/  IMAD.IADD R2, R7, 0x1, R2 ;  /* 0x0000000107027824 */ /* 0x000fe200078e0202 */
[----:B------:R-:W-:Y:S02]  /*1f70*/  LEA R239, P1, R6, c[0x0][0x330], 0x1 ;  /* 0x0000cc0006ef7a11 */ /* 0x000fe400078208ff */
[----:B------:R-:W-:Y:S02]  /*1f80*/  SHF.L.U64.HI R11, R14, R11, c[0x0][0x374] ;  /* 0x0000dd000e0b7619 */ /* 0x000fe4000001020b */
[----:B------:R-:W-:Y:S02]  /*1f90*/  LEA.HI.X R237, R6, c[0x0][0x334], R2, 0x1, P1 ;  /* 0x0000cd0006ed7a11 */ /* 0x000fe400008f0c02 */
[----:B------:R-:W-:-:S13]  /*1fa0*/  PLOP3.LUT P1, PT, PT, PT, UP1, 0x80, 0x0 ;  /* 0x000000000000781c */ /* 0x000fda0003f2f018 */
        /* <DEDUP_REMOVED lines=11> */
[----:B------:R-:W-:-:S03]  /*2060*/  UIMAD UR12, UR35, UR11, UR12 ;  /* 0x0000000b230c72a4 */ /* 0x000fc6000f8e020c */
[----:B------:R-:W-:Y:S02]  /*2070*/  ULDC.64 UR10, c[0x0][0x388] ;  /* 0x0000e200000a7ab9 */ /* 0x000fe40000000a00 */
[----:B------:R-:W-:Y:S02]  /*2080*/  UIADD3 UR9, UR9, UR12, URZ ;  /* 0x0000000c09097290 */ /* 0x000fe4000fffe03f */
[----:B------:R-:W-:Y:S02]  /*2090*/  UIMAD UR12, UR34, UR10, URZ ;  /* 0x0000000a220c72a4 */ /* 0x000fe4000f8e023f */
[----:B------:R-:W-:Y:S02]  /*20a0*/  UIMAD.WIDE.U32 UR8, UR37, UR10, UR8 ;  /* 0x0000000a250872a5 */ /* 0x000fe4000f8e0008 */
[----:B------:R-:W-:-:S04]  /*20b0*/  UIMAD UR11, UR37, UR11, UR12 ;  /* 0x0000000b250b72a4 */ /* 0x000fc8000f8e020c */
[----:B------:R-:W-:Y:S02]  /*20c0*/  UIADD3 UR16, UR9, UR11, URZ ;  /* 0x0000000b09107290 */ /* 0x000fe4000fffe03f */
[----:B------:R-:W-:Y:S02]  /*20d0*/  UMOV UR15, UR8 ;  /* 0x00000008000f7c82 */ /* 0x000fe40008000000 */
.L_x_2196:
        /* <DEDUP_REMOVED lines=18> */
.L_x_2197:
[----:B------:R-:W-:Y:S01]  /*2200*/  ULDC.64 UR8, c[0x0][0x3a0] ;  /* 0x0000e80000087ab9 */ /* 0x000fe20000000a00 */
[----:B------:R-:W-:Y:S01]  /*2210*/  IMAD.U32 R13, RZ, RZ, UR20 ;  /* 0x00000014ff0d7e24 */ /* 0x000fe2000f8e00ff */
[----:B------:R-:W-:Y:S01]  /*2220*/  UIMAD UR8, UR22, UR8, URZ ;  /* 0x00000008160872a4 */ /* 0x000fe2000f8e023f */
[----:B------:R-:W-:Y:S01]  /*2230*/  BSSY B0, `(.L_x_2198) ;  /* 0x0000018000007945 */ /* 0x000fe20003800000 */
[----:B------:R-:W-:Y:S01]  /*2240*/  UIMAD UR7, UR14, -0x80, UR7 ;  /* 0xffffff800e0778a4 */ /* 0x000fe2000f8e0207 */
[----:B------:R-:W-:Y:S01]  /*2250*/  IMAD.WIDE.U32 R6, R13, c[0x0][0x3a0], R4 ;  /* 0x0000e8000d067a25 */ /* 0x000fe200078e0004 */
[----:B------:R-:W-:-:S04]  /*2260*/  UIMAD UR8, UR20, UR9, UR8 ;  /* 0x00000009140872a4 */ /* 0x000fc8000f8e0208 */
[----:B------:R-:W-:Y:S02]  /*2270*/  IADD3 R6, P0, R6, UR15, RZ ;  /* 0x0000000f06067c10 */ /* 0x000fe4000ff1e0ff */
[----:B------:R-:W-:Y:S01]  /*2280*/  MOV R2, UR8 ;  /* 0x0000000800027c02 */ /* 0x000fe20008000f00 */
[----:B------:R-:W-:Y:S01]  /*2290*/  ULDC.64 UR8, c[0x0][0x3b8] ;  /* 0x0000ee0000087ab9 */ /* 0x000fe20000000a00 */
[----:B------:R-:W-:Y:S01]  /*22a0*/  ISETP.GE.AND P3, PT, R0, UR7, PT ;  /* 0x0000000700007c0c */ /* 0x000fe2000bf66270 */
        /* <DEDUP_REMOVED lines=16> */
.L_x_2199:
[----:B------:R-:W-:Y:S05]  /*23b0*/  BSYNC B0 ;  /* 0x0000000000007941 */ /* 0x000fea0003800000 */
.L_x_2198:
        /* <DEDUP_REMOVED lines=15> */
.L_x_2201:
[----:B------:R-:W-:Y:S05]  /*24b0*/  BSYNC B0 ;  /* 0x0000000000007941 */ /* 0x000fea0003800000 */
.L_x_2200:
        /* <DEDUP_REMOVED lines=15> */
.L_x_2203:
[----:B------:R-:W-:Y:S05]  /*25b0*/  BSYNC B0 ;  /* 0x0000000000007941 */ /* 0x000fea0003800000 */
.L_x_2202:
        /* <DEDUP_REMOVED lines=14> */
.L_x_2205:
[----:B------:R-:W-:Y:S05]  /*26a0*/  BSYNC B0 ;  /* 0x0000000000007941 */ /* 0x000fea0003800000 */
.L_x_2204:
[----:B------:R-:W-:Y:S01]  /*26b0*/  ULDC.64 UR8, c[0x0][0x3a8] ;  /* 0x0000ea0000087ab9 */ /* 0x000fe20000000a00 */
[----:B------:R-:W-:Y:S01]  /*26c0*/  IMAD.WIDE.U32 R4, R13, c[0x0][0x3a8], R4 ;  /* 0x0000ea000d047a25 */ /* 0x000fe200078e0004 */
[----:B------:R-:W-:Y:S01]  /*26d0*/  UIMAD UR7, UR22, UR8, URZ ;  /* 0x00000008160772a4 */ /* 0x000fe2000f8e023f */
[----:B------:R-:W-:Y:S03]  /*26e0*/  BSSY B0, `(.L_x_2206) ;  /* 0x0000015000007945 */ /* 0x000fe60003800000 */
        /* <DEDUP_REMOVED lines=20> */
.L_x_2207:
[----:B------:R-:W-:Y:S05]  /*2830*/  BSYNC B0 ;  /* 0x0000000000007941 */ /* 0x000fea0003800000 */
.L_x_2206:
        /* <DEDUP_REMOVED lines=13> */
.L_x_2209:
[----:B------:R-:W-:Y:S05]  /*2910*/  BSYNC B0 ;  /* 0x0000000000007941 */ /* 0x000fea0003800000 */
.L_x_2208:
        /* <DEDUP_REMOVED lines=13> */
.L_x_2211:
[----:B------:R-:W-:Y:S05]  /*29f0*/  BSYNC B0 ;  /* 0x0000000000007941 */ /* 0x000fea0003800000 */
.L_x_2210:
        /* <DEDUP_REMOVED lines=12> */
.L_x_2195:
[----:B------:R-:W2:Y:S01]  /*2ac0*/  LDL R25, [R1+0xc] ;  /* 0x00000c0001197983 */ /* 0x000ea20000100800 */
[----:B------:R-:W-:Y:S01]  /*2ad0*/  ULDC.64 UR16, c[0x0][0x198] ;  /* 0x0000660000107ab9 */ /* 0x000fe20000000a00 */
[----:B------:R-:W-:Y:S01]  /*2ae0*/  IMAD.U32 R20, RZ, RZ, UR20 ;  /* 0x00000014ff147e24 */ /* 0x000fe2000f8e00ff */
[----:B------:R-:W-:Y:S01]  /*2af0*/  UIMAD UR9, UR22, UR16, URZ ;  /* 0x00000010160972a4 */ /* 0x000fe2000f8e023f */
[----:B------:R-:W-:Y:S01]  /*2b00*/  PLOP3.LUT P2, PT, PT, PT, UP6, 0x80, 0x0 ;  /* 0x000000000000781c */ /* 0x000fe20003f4f068 */
[----:B------:R-:W-:Y:S01]  /*2b10*/  UIMAD UR13, UR14, -0x80, UR7 ;  /* 0xffffff800e0d78a4 */ /* 0x000fe2000f8e0207 */
[--C-:B------:R-:W-:Y:S01]  /*2b20*/  IMAD.WIDE.U32 R6, R20, c[0x0][0x198], R4.reuse ;  /* 0x0000660014067a25 */ /* 0x100fe200078e0004 */
[----:B------:R-:W-:Y:S01]  /*2b30*/  UIMAD UR9, UR20, UR17, UR9 ;  /* 0x00000011140972a4 */ /* 0x000fe2000f8e0209 */
[C---:B------:R-:W-:Y:S01]  /*2b40*/  IADD3 R23, R0.reuse, 0x40, RZ ;  /* 0x0000004000177810 */ /* 0x040fe20007ffe0ff */
[----:B------:R-:W-:Y:S01]  /*2b50*/  ULDC.64 UR18, c[0x0][0x1a0] ;  /* 0x0000680000127ab9 */ /* 0x000fe20000000a00 */
[----:B------:R-:W-:Y:S01]  /*2b60*/  IADD3 R22, R0, 0x60, RZ ;  /* 0x0000006000167810 */ /* 0x000fe20007ffe0ff */
[----:B------:R-:W-:Y:S01]  /*2b70*/  UIMAD UR18, UR22, UR18, URZ ;  /* 0x00000012161272a4 */ /* 0x000fe2000f8e023f */
[----:B------:R-:W-:Y:S01]  /*2b80*/  IADD3 R8, P0, R6, UR31, RZ ;  /* 0x0000001f06087c10 */ /* 0x000fe2000ff1e0ff */
[----:B------:R-:W-:Y:S01]  /*2b90*/  IMAD.U32 R2, RZ, RZ, UR9 ;  /* 0x00000009ff027e24 */ /* 0x000fe2000f8e00ff */
[----:B------:R-:W-:Y:S01]  /*2ba0*/  ULEA.HI UR9, UR8, UR8, URZ, 0x1 ;  /* 0x0000000808097291 */ /* 0x000fe2000f8f083f */
[----:B------:R-:W-:Y:S01]  /*2bb0*/  IADD3 R6, R0, 0x20, RZ ;  /* 0x0000002000067810 */ /* 0x000fe20007ffe0ff */
[----:B------:R-:W-:Y:S01]  /*2bc0*/  UIMAD UR18, UR20, UR19, UR18 ;  /* 0x00000013141272a4 */ /* 0x000fe2000f8e0212 */
[----:B------:R-:W-:Y:S01]  /*2bd0*/  IMAD.WIDE.U32 R4, R20, c[0x0][0x1a0], R4 ;  /* 0x0000680014047a25 */ /* 0x000fe200078e0004 */
        /* <DEDUP_REMOVED lines=13> */
[----:B------:R-:W-:Y:S01]  /*2cb0*/  @!P6 IMAD.MOV.U32 R19, RZ, RZ, c[0x0][0x374] ;  /* 0x0000dd00ff13e624 */ /* 0x000fe200078e00ff */
[----:B------:R-:W-:Y:S02]  /*2cc0*/  ISETP.GE.AND P1, PT, R0, UR9, PT ;  /* 0x0000000900007c0c */ /* 0x000fe4000bf26270 */
[----:B------:R-:W-:Y:S01]  /*2cd0*/  @!P0 LEA.HI.X R11, R14, R237, R2, 0x7, P4 ;  /* 0x000000ed0e0b8211 */ /* 0x000fe200020f3c02 */
[----:B------:R-:W-:Y:S01]  /*2ce0*/  @!P6 IMAD R19, R19, 0xc0, RZ ;  /* 0x000000c01313e824 */ /* 0x000fe200078e02ff */
[----:B------:R-:W-:Y:S01]  /*2cf0*/  ISETP.GE.AND P4, PT, R6, UR13, PT ;  /* 0x0000000d06007c0c */ /* 0x000fe2000bf86270 */
[----:B------:R-:W-:Y:S01]  /*2d00*/  @!P6 IMAD.MOV.U32 R6, RZ, RZ, R239 ;  /* 0x000000ffff06e224 */ /* 0x000fe200078e00ef */
[----:B------:R-:W-:-:S03]  /*2d10*/  @!P6 MOV R20, c[0x0][0x194] ;  /* 0x000065000014ea02 */ /* 0x000fc60000000f00 */
[----:B------:R-:W-:Y:S01]  /*2d20*/  @!P6 IMAD.WIDE.U32 R6, R14, 0xc0, R6 ;  /* 0x000000c00e06e825 */ /* 0x000fe200078e0006 */
[----:B------:R-:W-:Y:S01]  /*2d30*/  @P2 BAR.SYNC.DEFER_BLOCKING 0x0 ;  /* 0x0000000000002b1d */ /* 0x000fe20000010000 */
[C---:B------:R-:W-:Y:S02]  /*2d40*/  @!P3 LEA R14, P2, R24.reuse, R240, 0x1 ;  /* 0x000000f0180eb211 */ /* 0x040fe400078408ff */
[----:B------:R-:W-:Y:S01]  /*2d50*/  @!P1 MOV R16, R239 ;  /* 0x000000ef00109202 */ /* 0x000fe20000000f00 */
[----:B------:R-:W-:Y:S01]  /*2d60*/  @!P1 IMAD.MOV.U32 R17, RZ, RZ, R237 ;  /* 0x000000ffff119224 */ /* 0x000fe200078e00ed */
[----:B------:R-:W-:Y:S01]  /*2d70*/  @!P3 LEA.HI.X R15, R24, R238, R15, 0x1, P2 ;  /* 0x000000ee180fb211 */ /* 0x000fe200010f0c0f */
[----:B------:R-:W-:Y:S01]  /*2d80*/  @!P6 IMAD.IADD R7, R7, 0x1, R19 ;  /* 0x000000010707e824 */ /* 0x000fe200078e0213 */
[----:B------:R-:W-:Y:S02]  /*2d90*/  PLOP3.LUT P2, PT, PT, PT, UP0, 0x80, 0x0 ;  /* 0x000000000000781c */ /* 0x000fe40003f4f008 */
[----:B--2---:R-:W-:-:S05]  /*2da0*/  SHF.L.U32 R2, R25, 0x1, RZ ;  /* 0x0000000119027819 */ /* 0x004fca00000006ff */
        /* <DEDUP_REMOVED lines=20> */
[----:B-1----:R-:W-:-:S04]  /*2ef0*/  IADD3 R16, R25, 0x2000, RZ ;  /* 0x0000200019107810 */ /* 0x002fc80007ffe0ff */
[----:B--2---:R-:W-:-:S05]  /*2f00*/  SEL R12, R16, R25, !P2 ;  /* 0x00000019100c7207 */ /* 0x004fca0005000000 */
[----:B------:R-:W-:Y:S01]  /*2f10*/  IMAD.SHL.U32 R225, R12, 0x2, RZ ;  /* 0x000000020ce17824 */ /* 0x000fe200078e00ff */
[----:B---3--:R-:W-:-:S04]  /*2f20*/  @!P4 IADD3 R10, P5, R0, 0x20, RZ ;  /* 0x00000020000ac810 */ /* 0x008fc80007fbe0ff */
[----:B------:R-:W-:Y:S01]  /*2f30*/  @P1 STS [R225], RZ ;  /* 0x000000ffe1001388 */ /* 0x000fe20000000800 */
[----:B------:R-:W-:-:S03]  /*2f40*/  @!P4 IMAD.X R11, RZ, RZ, R29, P5 ;  /* 0x000000ffff0bc224 */ /* 0x000fc600028e061d */
[----:B------:R-:W-:Y:S01]  /*2f50*/  @P1 STS [R225+0x4], RZ ;  /* 0x000004ffe1001388 */ /* 0x000fe20000000800 */
[----:B------:R-:W-:Y:S01]  /*2f60*/  ISETP.GE.AND P5, PT, R0, UR13, PT ;  /* 0x0000000d00007c0c */ /* 0x000fe2000bfa6270 */
[----:B----4-:R-:W-:Y:S01]  /*2f70*/  @!P1 IMAD.MOV.U32 R7, RZ, RZ, R238 ;  /* 0x000000ffff079224 */ /* 0x010fe200078e00ee */
[-C--:B------:R-:W-:Y:S01]  /*2f80*/  @!P1 MOV R6, R240.reuse ;  /* 0x000000f000069202 */ /* 0x080fe20000000f00 */
[----:B------:R-:W-:Y:S04]  /*2f90*/  @P1 STS [R225+0x8], RZ ;  /* 0x000008ffe1001388 */ /* 0x000fe80000000800 */
        /* <DEDUP_REMOVED lines=16> */
[----:B-1----:R-:W-:-:S03]  /*30a0*/  @!P0 IMAD.MOV.U32 R6, RZ, RZ, c[0x0][0x194] ;  /* 0x00006500ff068624 */ /* 0x002fc600078e00ff */
[----:B------:R-:W-:Y:S02]  /*30b0*/  @P0 STS [R225+0x2004], RZ ;  /* 0x002004ffe1000388 */ /* 0x000fe40000000800 */
[----:B------:R-:W-:Y:S01]  /*30c0*/  @!P0 LEA.HI.X R13, R32, R238, R6, 0x7, P1 ;  /* 0x000000ee200d8211 */ /* 0x000fe200008f3c06 */
[----:B------:R-:W-:Y:S01]  /*30d0*/  IMAD R6, R21, c[0x0][0x1b0], RZ ;  /* 0x00006c0015067a24 */ /* 0x000fe200078e02ff */
[----:B------:R-:W-:Y:S01]  /*30e0*/  @P0 STS [R225+0x2008], RZ ;  /* 0x002008ffe1000388 */ /* 0x000fe20000000800 */
[----:B------:R-:W-:-:S03]  /*30f0*/  ISETP.GE.AND P1, PT, R22, UR13, PT ;  /* 0x0000000d16007c0c */ /* 0x000fc6000bf26270 */
[----:B------:R-:W-:Y:S04]  /*3100*/  @P0 STS [R225+0x200c], RZ ;  /* 0x00200cffe1000388 */ /* 0x000fe80000000800 */
[----:B------:R-:W-:Y:S01]  /*3110*/  @!PT LDS RZ, [RZ] ;  /* 0x00000000fffff984 */ /* 0x000fe20000000800 */
[----:B------:R-:W-:Y:S01]  /*3120*/  @!PT LDS RZ, [RZ] ;  /* 0x00000000fffff984 */ /* 0x000fe20000000800 */
[----:B------:R-:W-:Y:S01]  /*3130*/  @!PT LDS RZ, [RZ] ;  /* 0x00000000fffff984 */ /* 0x000fe20000000800 */
[----:B------:R1:W-:Y:S04]  /*3140*/  @!P0 LDGSTS.E.BYPASS.LTC128B.128 [R225+0x2000], [R12.64] ;  /* 0x020000000ce18fae */ /* 0x0003e8000b901d44 */
[----:B------:R-:W-:Y:S01]  /*3150*/  @P6 STS [R225+0x3000], RZ ;  /* 0x003000ffe1006388 */ /* 0x000fe20000000800 */
[C---:B--2---:R-:W-:Y:S02]  /*3160*/  IMAD R14, R18.reuse, c[0x0][0x1b4], R6 ;  /* 0x00006d00120e7a24 */ /* 0x044fe400078e0206 */
[----:B------:R-:W-:Y:S01]  /*3170*/  IMAD.WIDE.U32 R6, R18, c[0x0][0x1b0], R8 ;  /* 0x00006c0012067a25 */ /* 0x000fe200078e0008 */
[----:B------:R-:W-:Y:S03]  /*3180*/  @P6 STS [R225+0x3004], RZ ;  /* 0x003004ffe1006388 */ /* 0x000fe60000000800 */
[----:B------:R-:W-:Y:S01]  /*3190*/  @!P4 IMAD R8, R11, c[0x0][0x198], RZ ;  /* 0x000066000b08ca24 */ /* 0x000fe200078e02ff */
[----:B------:R-:W-:Y:S01]  /*31a0*/  IADD3 R7, R7, R14, RZ ;  /* 0x0000000e07077210 */ /* 0x000fe20007ffe0ff */
[----:B------:R-:W-:Y:S01]  /*31b0*/  @!P5 IMAD R11, R29, c[0x0][0x198], RZ ;  /* 0x000066001d0bda24 */ /* 0x000fe200078e02ff */
[----:B------:R-:W-:Y:S01]  /*31c0*/  @P6 STS [R225+0x3008], RZ ;  /* 0x003008ffe1006388 */ /* 0x000fe20000000800 */
[----:B------:R-:W-:-:S02]  /*31d0*/  @!P4 IMAD R15, R10, c[0x0][0x19c], R8 ;  /* 0x000067000a0fca24 */ /* 0x000fc400078e0208 */
[----:B------:R-:W-:Y:S01]  /*31e0*/  @!P4 IMAD.WIDE.U32 R8, R10, c[0x0][0x198], R6 ;  /* 0x000066000a08ca25 */ /* 0x000fe200078e0006 */
[----:B------:R-:W-:Y:S03]  /*31f0*/  @P6 STS [R225+0x300c], RZ ;  /* 0x00300cffe1006388 */ /* 0x000fe60000000800 */
[----:B------:R-:W-:Y:S01]  /*3200*/  @!P5 IMAD R14, R0, c[0x0][0x19c], R11 ;  /* 0x00006700000eda24 */ /* 0x000fe200078e020b */
[----:B------:R-:W-:Y:S01]  /*3210*/  @!P4 IADD3 R9, R9, R15, RZ ;  /* 0x0000000f0909c210 */ /* 0x000fe20007ffe0ff */
[----:B------:R-:W-:Y:S02]  /*3220*/  @!P5 IMAD.MOV.U32 R10, RZ, RZ, R6 ;  /* 0x000000ffff0ad224 */ /* 0x000fe400078e0006 */
[----:B------:R-:W-:Y:S02]  /*3230*/  @!P5 IMAD.MOV.U32 R11, RZ, RZ, R7 ;  /* 0x000000ffff0bd224 */ /* 0x000fe400078e0007 */
[----:B-1----:R-:W-:-:S02]  /*3240*/  IMAD R12, R21, c[0x0][0x1b8], RZ ;  /* 0x00006e00150c7a24 */ /* 0x002fc400078e02ff */
[----:B------:R-:W-:-:S04]  /*3250*/  @!P5 IMAD.WIDE.U32 R10, R0, c[0x0][0x198], R10 ;  /* 0x00006600000ada25 */ /* 0x000fc800078e000a */
[----:B------:R-:W-:Y:S01]  /*3260*/  @!P5 IMAD.IADD R11, R11, 0x1, R14 ;  /* 0x000000010b0bd824 */ /* 0x000fe200078e020e */
[----:B------:R-:W-:-:S04]  /*3270*/  @!P5 LEA R26, P0, R10, c[0x0][0x168], 0x1 ;  /* 0x00005a000a1ada11 */ /* 0x000fc800078008ff */
[----:B------:R-:W-:Y:S01]  /*3280*/  @!P5 LEA.HI.X R27, R10, c[0x0][0x16c], R11, 0x1, P0 ;  /* 0x00005b000a1bda11 */ /* 0x000fe200000f0c0b */
[----:B------:R-:W-:Y:S01]  /*3290*/  IMAD.U32 R10, RZ, RZ, UR18 ;  /* 0x00000012ff0a7e24 */ /* 0x000fe2000f8e00ff */
[----:B------:R-:W-:Y:S01]  /*32a0*/  @!P4 LEA R24, P0, R8, c[0x0][0x168], 0x1 ;  /* 0x00005a000818ca11 */ /* 0x000fe200078008ff */
[----:B------:R-:W-:-:S03]  /*32b0*/  @!P3 IMAD.MOV.U32 R11, RZ, RZ, R7 ;  /* 0x000000ffff0bb224 */ /* 0x000fc600078e0007 */
        /* <DEDUP_REMOVED lines=10> */
[----:B------:R-:W-:Y:S01]  /*3360*/  @!P5 IMAD R12, R29, c[0x0][0x1a0], RZ ;  /* 0x000068001d0cda24 */ /* 0x000fe200078e02ff */
[----:B------:R-:W-:-:S03]  /*3370*/  @!P3 MOV R10, R6 ;  /* 0x00000006000ab202 */ /* 0x000fc60000000f00 */
[----:B------:R-:W-:-:S04]  /*3380*/  IMAD.WIDE.U32 R4, R18, c[0x0][0x1b8], R4 ;  /* 0x00006e0012047a25 */ /* 0x000fc800078e0004 */
[----:B------:R-:W-:-:S04]  /*3390*/  @!P3 IMAD.WIDE.U32 R10, R8, c[0x0][0x198], R10 ;  /* 0x00006600080aba25 */ /* 0x000fc800078e000a */
[----:B------:R-:W-:Y:S01]  /*33a0*/  @!P1 IMAD R8, R15, c[0x0][0x198], RZ ;  /* 0x000066000f089a24 */ /* 0x000fe200078e02ff */
[C---:B------:R-:W-:Y:S01]  /*33b0*/  @!P3 LEA R22, P0, R10.reuse, c[0x0][0x168], 0x1 ;  /* 0x00005a000a16ba11 */ /* 0x040fe200078008ff */
[----:B------:R-:W-:Y:S02]  /*33c0*/  @!P3 IMAD.IADD R11, R11, 0x1, R14 ;  /* 0x000000010b0bb824 */ /* 0x000fe400078e020e */
[----:B------:R-:W-:Y:S02]  /*33d0*/  IMAD.IADD R5, R5, 0x1, R9 ;  /* 0x0000000105057824 */ /* 0x000fe400078e0209 */
[C---:B------:R-:W-:Y:S01]  /*33e0*/  @!P1 IMAD R14, R13.reuse, c[0x0][0x19c], R8 ;  /* 0x000067000d0e9a24 */ /* 0x040fe200078e0208 */
[----:B------:R-:W-:Y:S01]  /*33f0*/  @!P3 LEA.HI.X R23, R10, c[0x0][0x16c], R11, 0x1, P0 ;  /* 0x00005b000a17ba11 */ /* 0x000fe200000f0c0b */
[----:B------:R-:W-:-:S04]  /*3400*/  @!P1 IMAD.WIDE.U32 R8, R13, c[0x0][0x198], R6 ;  /* 0x000066000d089a25 */ /* 0x000fc800078e0006 */
[C---:B------:R-:W-:Y:S01]  /*3410*/  @!P5 IMAD R10, R0.reuse, c[0x0][0x1a4], R12 ;  /* 0x00006900000ada24 */ /* 0x040fe200078e020c */
[----:B------:R-:W-:Y:S01]  /*3420*/  @!P1 IADD3 R9, R9, R14, RZ ;  /* 0x0000000e09099210 */ /* 0x000fe20007ffe0ff */
[----:B------:R-:W-:Y:S01]  /*3430*/  @!P5 IMAD.WIDE.U32 R6, R0, c[0x0][0x1a0], R4 ;  /* 0x000068000006da25 */ /* 0x000fe200078e0004 */
[----:B------:R-:W-:-:S03]  /*3440*/  @!P1 LEA R18, P0, R8, c[0x0][0x168], 0x1 ;  /* 0x00005a0008129a11 */ /* 0x000fc600078008ff */
[----:B------:R-:W-:Y:S01]  /*3450*/  @!P5 IMAD.IADD R10, R7, 0x1, R10 ;  /* 0x00000001070ad824 */ /* 0x000fe200078e020a */
[----:B------:R-:W-:Y:S01]  /*3460*/  @!P1 LEA.HI.X R19, R8, c[0x0][0x16c], R9, 0x1, P0 ;  /* 0x00005b0008139a11 */ /* 0x000fe200000f0c09 */
[----:B------:R-:W-:Y:S01]  /*3470*/  @!P6 IMAD.MOV.U32 R7, RZ, RZ, R238 ;  /* 0x000000ffff07e224 */ /* 0x000fe200078e00ee */
[----:B------:R-:W-:-:S04]  /*3480*/  @!P5 LEA R16, P0, R6, c[0x0][0x170], 0x1 ;  /* 0x00005c000610da11 */ /* 0x000fc800078008ff */
[----:B------:R-:W-:Y:S02]  /*3490*/  @!P5 LEA.HI.X R17, R6, c[0x0][0x174], R10, 0x1, P0 ;  /* 0x00005d000611da11 */ /* 0x000fe400000f0c0a */
[----:B------:R-:W-:Y:S02]  /*34a0*/  @!P4 IADD3 R8, P0, R0, 0x20, RZ ;  /* 0x000000200008c810 */ /* 0x000fe40007f1e0ff */
[----:B------:R-:W-:-:S03]  /*34b0*/  @!P6 MOV R6, R240 ;  /* 0x000000f00006e202 */ /* 0x000fc60000000f00 */
[----:B------:R-:W-:Y:S01]  /*34c0*/  @!P4 IMAD.X R9, RZ, RZ, R29, P0 ;  /* 0x000000ffff09c224 */ /* 0x000fe200000e061d */
[----:B------:R-:W-:Y:S01]  /*34d0*/  @!P3 IADD3 R10, P0, R0, 0x40, RZ ;  /* 0x00000040000ab810 */ /* 0x000fe20007f1e0ff */
[----:B------:R-:W-:-:S04]  /*34e0*/  @!P6 IMAD.WIDE.U32 R14, R32, 0xc0, R6 ;  /* 0x000000c0200ee825 */ /* 0x000fc800078e0006 */
[----:B------:R-:W-:Y:S01]  /*34f0*/  @!P3 IMAD.X R11, RZ, RZ, R29, P0 ;  /* 0x000000ffff0bb224 */ /* 0x000fe200000e061d */
[----:B------:R-:W-:Y:S01]  /*3500*/  @!P1 IADD3 R0, P0, R0, 0x60, RZ ;  /* 0x0000006000009810 */ /* 0x000fe20007f1e0ff */
[----:B------:R-:W-:Y:S02]  /*3510*/  @!P4 IMAD R9, R9, c[0x0][0x1a0], RZ ;  /* 0x000068000909ca24 */ /* 0x000fe400078e02ff */
[----:B------:R-:W-:Y:S02]  /*3520*/  @!P4 IMAD.MOV.U32 R6, RZ, RZ, R4 ;  /* 0x000000ffff06c224 */ /* 0x000fe400078e0004 */
[----:B------:R-:W-:Y:S02]  /*3530*/  @!P4 IMAD.MOV.U32 R7, RZ, RZ, R5 ;  /* 0x000000ffff07c224 */ /* 0x000fe400078e0005 */
[----:B------:R-:W-:Y:S02]  /*3540*/  @!P3 IMAD R11, R11, c[0x0][0x1a0], RZ ;  /* 0x000068000b0bba24 */ /* 0x000fe400078e02ff */
[----:B------:R-:W-:-:S02]  /*3550*/  @!P4 IMAD R12, R8, c[0x0][0x1a4], R9 ;  /* 0x00006900080cca24 */ /* 0x000fc400078e0209 */
[----:B------:R-:W-:-:S04]  /*3560*/  @!P4 IMAD.WIDE.U32 R6, R8, c[0x0][0x1a0], R6 ;  /* 0x000068000806ca25 */ /* 0x000fc800078e0006 */
[----:B------:R-:W-:Y:S02]  /*3570*/  @!P1 IMAD.X R13, RZ, RZ, R29, P0 ;  /* 0x000000ffff0d9224 */ /* 0x000fe400000e061d */
[----:B------:R-:W-:Y:S01]  /*3580*/  @!P3 IMAD R21, R10, c[0x0][0x1a4], R11 ;  /* 0x000069000a15ba24 */ /* 0x000fe200078e020b */
[----:B------:R-:W-:Y:S01]  /*3590*/  @!P4 IADD3 R11, R7, R12, RZ ;  /* 0x0000000c070bc210 */ /* 0x000fe20007ffe0ff */
[----:B------:R-:W-:Y:S01]  /*35a0*/  @!P3 IMAD.MOV.U32 R8, RZ, RZ, R4 ;  /* 0x000000ffff08b224 */ /* 0x000fe200078e0004 */
[C---:B------:R-:W-:Y:S01]  /*35b0*/  @!P4 LEA R12, P0, R6.reuse, c[0x0][0x170], 0x1 ;  /* 0x00005c00060cca11 */ /* 0x040fe200078008ff */
[----:B------:R-:W-:Y:S02]  /*35c0*/  @!P3 IMAD.MOV.U32 R9, RZ, RZ, R5 ;  /* 0x000000ffff09b224 */ /* 0x000fe400078e0005 */
[----:B------:R-:W-:Y:S01]  /*35d0*/  @!P1 IMAD R7, R13, c[0x0][0x1a0], RZ ;  /* 0x000068000d079a24 */ /* 0x000fe200078e02ff */
[----:B------:R-:W-:Y:S01]  /*35e0*/  @!P4 LEA.HI.X R13, R6, c[0x0][0x174], R11, 0x1, P0 ;  /* 0x00005d00060dca11 */ /* 0x000fe200000f0c0b */
[----:B------:R-:W-:-:S04]  /*35f0*/  @!P3 IMAD.WIDE.U32 R8, R10, c[0x0][0x1a0], R8 ;  /* 0x000068000a08ba25 */ /* 0x000fc800078e0008 */
[----:B------:R-:W-:Y:S01]  /*3600*/  @!P6 IMAD R6, R20, 0xc0, RZ ;  /* 0x000000c01406e824 */ /* 0x000fe200078e02ff */
[----:B------:R-:W-:Y:S01]  /*3610*/  @!P3 LEA R10, P0, R8, c[0x0][0x170], 0x1 ;  /* 0x00005c00080aba11 */ /* 0x000fe200078008ff */
[C---:B------:R-:W-:Y:S02]  /*3620*/  @!P1 IMAD R20, R0.reuse, c[0x0][0x1a4], R7 ;  /* 0x0000690000149a24 */ /* 0x040fe400078e0207 */
[----:B------:R-:W-:Y:S02]  /*3630*/  @!P3 IMAD.IADD R7, R9, 0x1, R21 ;  /* 0x000000010907b824 */ /* 0x000fe400078e0215 */
[----:B------:R-:W-:-:S03]  /*3640*/  @!P1 IMAD.WIDE.U32 R4, R0, c[0x0][0x1a0], R4 ;  /* 0x0000680000049a25 */ /* 0x000fc600078e0004 */
[----:B------:R-:W-:Y:S01]  /*3650*/  @!P3 LEA.HI.X R11, R8, c[0x0][0x174], R7, 0x1, P0 ;  /* 0x00005d00080bba11 */ /* 0x000fe200000f0c07 */
[----:B------:R-:W-:Y:S01]  /*3660*/  @!P6 IMAD.IADD R7, R15, 0x1, R6 ;  /* 0x000000010f07e824 */ /* 0x000fe200078e0206 */
[----:B------:R-:W-:Y:S01]  /*3670*/  @!P1 IADD3 R0, R5, R20, RZ ;  /* 0x0000001405009210 */ /* 0x000fe20007ffe0ff */
[----:B------:R-:W-:Y:S01]  /*3680*/  @!P6 IMAD.MOV.U32 R6, RZ, RZ, R14 ;  /* 0x000000ffff06e224 */ /* 0x000fe200078e000e */
[C---:B------:R-:W-:Y:S02]  /*3690*/  @!P1 LEA R8, P0, R4.reuse, c[0x0][0x170], 0x1 ;  /* 0x00005c0004089a11 */ /* 0x040fe400078008ff */
[----:B------:R-:W-:Y:S02]  /*36a0*/  MOV R5, c[0x0][0x30c] ;  /* 0x0000c30000057a02 */ /* 0x000fe40000000f00 */
[----:B------:R-:W-:Y:S01]  /*36b0*/  @!PT LDS RZ, [RZ] ;  /* 0x00000000fffff984 */ /* 0x000fe20000000800 */
[----:B------:R-:W-:Y:S01]  /*36c0*/  @!PT LDS RZ, [RZ] ;  /* 0x00000000fffff984 */ /* 0x000fe20000000800 */
[----:B------:R-:W-:Y:S01]  /*36d0*/  @!PT LDS RZ, [RZ] ;  /* 0x00000000fffff984 */ /* 0x000fe20000000800 */
[----:B------:R1:W-:Y:S01]  /*36e0*/  @!P6 LDGSTS.E.BYPASS.LTC128B.128 [R225+0x3000], [R6.64] ;  /* 0x0300000006e1efae */ /* 0x0003e2000b901d44 */
[----:B------:R-:W-:Y:S01]  /*36f0*/  @!P1 LEA.HI.X R9, R4, c[0x0][0x174], R0, 0x1, P0 ;  /* 0x00005d0004099a11 */ /* 0x000fe200000f0c00 */
[----:B------:R-:W-:-:S02]  /*3700*/  IMAD.MOV.U32 R4, RZ, RZ, c[0x0][0x308] ;  /* 0x0000c200ff047624 */ /* 0x000fc400078e00ff */
        /* <DEDUP_REMOVED lines=43> */
[----:B------:R-:W-:Y:S01]  /*39c0*/  IADD3 R0, R236, 0x48, RZ ;  /* 0x00000048ec007810 */ /* 0x000fe20007ffe0ff */
[----:B------:R-:W-:Y:S01]  /*39d0*/  IMAD.MOV.U32 R241, RZ, RZ, 0x7f800000 ;  /* 0x7f800000fff17424 */ /* 0x000fe200078e00ff */
[----:B------:R-:W-:Y:S01]  /*39e0*/  MOV R242, 0x7f800000 ;  /* 0x7f80000000f27802 */ /* 0x000fe20000000f00 */
[----:B------:R-:W-:Y:S01]  /*39f0*/  IMAD.MOV.U32 R243, RZ, RZ, 0x7f800000 ;  /* 0x7f800000fff37424 */ /* 0x000fe200078e00ff */
[----:B------:R-:W-:Y:S01]  /*3a00*/  ISETP.GE.AND P0, PT, R0, UR9, PT ;  /* 0x0000000900007c0c */ /* 0x000fe2000bf06270 */
[----:B------:R-:W-:Y:S01]  /*3a10*/  IMAD.MOV.U32 R244, RZ, RZ, 0x7f800000 ;  /* 0x7f800000fff47424 */ /* 0x000fe200078e00ff */
[----:B------:R-:W-:-:S02]  /*3a20*/  ISETP.GE.AND P4, PT, R236, UR9, PT ;  /* 0x00000009ec007c0c */ /* 0x000fc4000bf86270 */
[----:B----4-:R-:W-:Y:S02]  /*3a30*/  MOV R8, 0x4 ;  /* 0x0000000400087802 */ /* 0x010fe40000000f00 */
[----:B------:R-:W-:-:S04]  /*3a40*/  IADD3 R2, R236, 0x40, RZ ;  /* 0x00000040ec027810 */ /* 0x000fc80007ffe0ff */
[----:B------:R-:W-:-:S03]  /*3a50*/  ISETP.GE.AND P1, PT, R2, UR9, PT ;  /* 0x0000000902007c0c */ /* 0x000fc6000bf26270 */
[----:B------:R-:W-:Y:S01]  /*3a60*/  @!P0 IMAD.WIDE R8, R0, R8, UR10 ;  /* 0x0000000a00088e25 */ /* 0x000fe2000f8e0208 */
[----:B------:R-:W-:-:S04]  /*3a70*/  LEA.HI R0, R31, R30, RZ, 0x4 ;  /* 0x0000001e1f007211 */ /* 0x000fc800078f20ff */
[----:B------:R-:W-:Y:S01]  /*3a80*/  LOP3.LUT R0, R0, 0xfffffff0, RZ, 0xc0, !PT ;  /* 0xfffffff000007812 */ /* 0x000fe200078ec0ff */
[----:B------:R4:W5:Y:S01]  /*3a90*/  @!P0 LDG.E R242, [R8.64] ;  /* 0x0000000408f28981 */ /* 0x000962000c1e1900 */
[----:B-1----:R-:W-:-:S03]  /*3aa0*/  IADD3 R4, R236, 0x8, RZ ;  /* 0x00000008ec047810 */ /* 0x002fc60007ffe0ff */
[----:B------:R-:W-:Y:S01]  /*3ab0*/  IMAD.IADD R0, R30, 0x1, -R0 ;  /* 0x000000011e007824 */ /* 0x000fe200078e0a00 */
[----:B------:R-:W-:Y:S01]  /*3ac0*/  ISETP.GE.AND P3, PT, R4, UR9, PT ;  /* 0x0000000904007c0c */ /* 0x000fe2000bf66270 */
[----:B------:R-:W-:-:S03]  /*3ad0*/  IMAD.MOV.U32 R4, RZ, RZ, 0x4 ;  /* 0x00000004ff047424 */ /* 0x000fc600078e00ff */
[----:B------:R-:W-:Y:S01]  /*3ae0*/  SHF.R.S32.HI R2, RZ, 0x1f, R0 ;  /* 0x0000001fff027819 */ /* 0x000fe20000011400 */
[----:B------:R-:W-:-:S03]  /*3af0*/  IMAD.WIDE R4, R236, R4, UR10 ;  /* 0x0000000aec047e25 */ /* 0x000fc6000f8e0204 */
[----:B------:R-:W-:Y:S02]  /*3b00*/  LEA.HI R2, R2, R0, RZ, 0x3 ;  /* 0x0000000002027211 */ /* 0x000fe400078f18ff */
[----:B------:R1:W5:Y:S02]  /*3b10*/  @!P1 LDG.E R241, [R4.64+0x100] ;  /* 0x0001000404f19981 */ /* 0x000364000c1e1900 */
[----:B------:R-:W-:Y:S02]  /*3b20*/  LOP3.LUT R2, R2, 0xfffffff8, RZ, 0xc0, !PT ;  /* 0xfffffff802027812 */ /* 0x000fe400078ec0ff */
[----:B------:R1:W5:Y:S03]  /*3b30*/  @!P4 LDG.E R243, [R4.64] ;  /* 0x0000000404f3c981 */ /* 0x000366000c1e1900 */
[----:B------:R-:W-:Y:S01]  /*3b40*/  IMAD.IADD R0, R0, 0x1, -R2 ;  /* 0x0000000100007824 */ /* 0x000fe200078e0a02 */
[----:B------:R1:W5:Y:S04]  /*3b50*/  @!P3 LDG.E R244, [R4.64+0x20] ;  /* 0x0000200404f4b981 */ /* 0x000368000c1e1900 */
[----:B------:R-:W-:-:S02]  /*3b60*/  LOP3.LUT P0, RZ, R0, 0x2, RZ, 0xc0, !PT ;  /* 0x0000000200ff7812 */ /* 0x000fc4000780c0ff */
[----:B------:R-:W-:Y:S02]  /*3b70*/  LOP3.LUT P1, RZ, R0, 0x4, RZ, 0xc0, !PT ;  /* 0x0000000400ff7812 */ /* 0x000fe4000782c0ff */
[----:B------:R-:W-:-:S04]  /*3b80*/  IADD3 R0, R177, 0x2000, RZ ;  /* 0x00002000b1007810 */ /* 0x000fc80007ffe0ff */
[----:B------:R-:W-:Y:S02]  /*3b90*/  SEL R0, R0, R177, !P2 ;  /* 0x000000b100007207 */ /* 0x000fe40005000000 */
[----:B------:R-:W-:Y:S02]  /*3ba0*/  SHF.R.S32.HI R2, RZ, 0x1f, R28 ;  /* 0x0000001fff027819 */ /* 0x000fe4000001141c */
[----:B------:R-:W-:Y:S01]  /*3bb0*/  SHF.L.U32 R168, R0, 0x1, RZ ;  /* 0x0000000100a87819 */ /* 0x000fe200000006ff */
[----:B------:R-:W-:-:S04]  /*3bc0*/  IMAD.MOV.U32 R0, RZ, RZ, c[0x0][0x22c] ;  /* 0x00008b00ff007624 */ /* 0x000fc800078e00ff */
[----:B------:R-:W-:-:S04]  /*3bd0*/  IMAD R0, R0, c[0x0][0x1c0], RZ ;  /* 0x0000700000007a24 */ /* 0x000fc800078e02ff */
[----:B-1----:R-:W-:Y:S01]  /*3be0*/  IMAD.SHL.U32 R5, R0, 0x10, RZ ;  /* 0x0000001000057824 */ /* 0x002fe200078e00ff */
[----:B------:R-:W-:Y:S01]  /*3bf0*/  UIADD3 UR9, UR20, UR12, URZ ;  /* 0x0000000c14097290 */ /* 0x000fe2000fffe03f */
[----:B------:R-:W-:Y:S01]  /*3c00*/  IMAD.MOV.U32 R169, RZ, RZ, 0x40 ;  /* 0x00000040ffa97424 */ /* 0x000fe200078e00ff */
[----:B------:R-:W-:Y:S02]  /*3c10*/  MOV R176, 0x20 ;  /* 0x0000002000b07802 */ /* 0x000fe40000000f00 */
[----:B------:R-:W-:Y:S01]  /*3c20*/  UIADD3 UR9, -UR7, 0x80, UR9 ;  /* 0x0000008007097890 */ /* 0x000fe2000fffe109 */
        /* <DEDUP_REMOVED lines=30> */
[----:B------:R-:W-:Y:S01]  /*3e10*/  ULDC UR15, c[0x0][0x2e8] ;  /* 0x0000ba00000f7ab9 */ /* 0x000fe20000000800 */
[----:B------:R-:W-:Y:S01]  /*3e20*/  CS2R R70, SRZ ;  /* 0x0000000000467805 */ /* 0x000fe2000001ff00 */
[----:B------:R-:W-:Y:S01]  /*3e30*/  CS2R R68, SRZ ;  /* 0x0000000000447805 */ /* 0x000fe2000001ff00 */
[----:B------:R-:W-:-:S02]  /*3e40*/  SEL R176, R176, 0xffffffe0, !P0 ;  /* 0xffffffe0b0b07807 */ /* 0x000fc40004000000 */
[----:B------:R-:W-:Y:S01]  /*3e50*/  SEL R169, R169, 0xffffffc0, !P1 ;  /* 0xffffffc0a9a97807 */ /* 0x000fe20004800000 */
[----:B------:R-:W-:Y:S02]  /*3e60*/  UIADD3 UR34, UR9, -UR15, URZ ;  /* 0x8000000f09227290 */ /* 0x000fe4000fffe03f */
[----:B------:R-:W-:Y:S01]  /*3e70*/  ULDC UR26, c[0x0][0x2e4] ;  /* 0x0000b900001a7ab9 */ /* 0x000fe20000000800 */
[----:B---3--:R-:W1:Y:S01]  /*3e80*/  R2UR UR16, R10 ;  /* 0x000000000a1073c2 */ /* 0x008e6200000e0000 */
[----:B--2---:R-:W-:-:S04]  /*3e90*/  IADD3 R4, P4, P3, R6, UR43, R28 ;  /* 0x0000002b06047c10 */ /* 0x004fc8000fb9e01c */
[----:B------:R-:W-:Y:S02]  /*3ea0*/  IADD3.X R6, R7, UR51, R2, P4, P3 ;  /* 0x0000003307067c10 */ /* 0x000fe4000a7e6402 */
[----:B------:R-:W-:Y:S01]  /*3eb0*/  IADD3 R2, R178, 0x2000, RZ ;  /* 0x00002000b2027810 */ /* 0x000fe20007ffe0ff */
[----:B------:R1:W-:Y:S03]  /*3ec0*/  STL [R1+0x8], R4 ;  /* 0x0000080401007387 */ /* 0x0003e60000100800 */
[----:B------:R-:W-:-:S05]  /*3ed0*/  SEL R2, R2, R178, !P2 ;  /* 0x000000b202027207 */ /* 0x000fca0005000000 */
[----:B------:R-:W-:Y:S01]  /*3ee0*/  IMAD.SHL.U32 R175, R2, 0x2, RZ ;  /* 0x0000000202af7824 */ /* 0x000fe200078e00ff */
[----:B------:R-:W-:Y:S02]  /*3ef0*/  IADD3 R2, R5, 0x20, RZ ;  /* 0x0000002005027810 */ /* 0x000fe40007ffe0ff */
[----:B-1----:R-:W-:-:S05]  /*3f00*/  LOP3.LUT R4, R6, UR16, RZ, 0x3c, !PT ;  /* 0x0000001006047c12 */ /* 0x002fca000f8e3cff */
[----:B------:R1:W-:Y:S02]  /*3f10*/  STL [R1+0x4], R4 ;  /* 0x0000040401007387 */ /* 0x0003e40000100800 */
[----:B-1----:R-:W-:-:S05]  /*3f20*/  SHF.L.U32 R4, R0, 0x3, RZ ;  /* 0x0000000300047819 */ /* 0x002fca00000006ff */
[----:B------:R-:W-:-:S04]  /*3f30*/  IMAD.IADD R0, R4, 0x1, R2 ;  /* 0x0000000104007824 */ /* 0x000fc800078e0202 */
[----:B------:R-:W-:-:S05]  /*3f40*/  IMAD.IADD R0, R4, 0x1, R0 ;  /* 0x0000000104007824 */ /* 0x000fca00078e0200 */
[----:B------:R-:W-:-:S05]  /*3f50*/  IADD3 R0, R4, R0, RZ ;  /* 0x0000000004007210 */ /* 0x000fca0007ffe0ff */
[----:B------:R-:W-:-:S04]  /*3f60*/  IMAD.IADD R0, R4, 0x1, R0 ;  /* 0x0000000104007824 */ /* 0x000fc800078e0200 */
[----:B------:R-:W-:-:S05]  /*3f70*/  IMAD.IADD R252, R4, 0x1, R0 ;  /* 0x0000000104fc7824 */ /* 0x000fca00078e0200 */
[----:B------:R-:W-:-:S05]  /*3f80*/  IADD3 R251, R4, R252, RZ ;  /* 0x000000fc04fb7210 */ /* 0x000fca0007ffe0ff */
[C---:B------:R-:W-:Y:S01]  /*3f90*/  IMAD.IADD R250, R4.reuse, 0x1, R251 ;  /* 0x0000000104fa7824 */ /* 0x040fe200078e02fb */
[----:B------:R-:W1:Y:S03]  /*3fa0*/  R2UR UR31, R11 ;  /* 0x000000000b1f73c2 */ /* 0x000e6600000e0000 */
[----:B------:R-:W-:-:S05]  /*3fb0*/  IMAD.IADD R249, R4, 0x1, R250 ;  /* 0x0000000104f97824 */ /* 0x000fca00078e02fa */
[----:B------:R-:W-:-:S05]  /*3fc0*/  IADD3 R248, R4, R249, RZ ;  /* 0x000000f904f87210 */ /* 0x000fca0007ffe0ff */
[----:B------:R-:W-:-:S04]  /*3fd0*/  IMAD.IADD R247, R4, 0x1, R248 ;  /* 0x0000000104f77824 */ /* 0x000fc800078e02f8 */
[C---:B------:R-:W-:Y:S01]  /*3fe0*/  IMAD.IADD R246, R4.reuse, 0x1, R247 ;  /* 0x0000000104f67824 */ /* 0x040fe200078e02f7 */
[----:B------:R2:W-:Y:S04]  /*3ff0*/  STL [R1], R0 ;  /* 0x0000000001007387 */ /* 0x0005e80000100800 */
[----:B------:R-:W-:Y:S01]  /*4000*/  IADD3 R245, R4, R246, RZ ;  /* 0x000000f604f57210 */ /* 0x000fe20007ffe0ff */
[----:B------:R-:W-:Y:S02]  /*4010*/  UIADD3 UR25, UR16, -0x61c88647, URZ ;  /* 0x9e3779b910197890 */ /* 0x000fe4000fffe03f */
[----:B------:R-:W-:Y:S02]  /*4020*/  UIADD3 UR24, UR16, 0x3c6ef372, URZ ;  /* 0x3c6ef37210187890 */ /* 0x000fe4000fffe03f */
[----:B------:R-:W-:-:S02]  /*4030*/  UIADD3 UR22, UR16, -0x255992d5, URZ ;  /* 0xdaa66d2b10167890 */ /* 0x000fc4000fffe03f */
[----:B------:R-:W-:Y:S02]  /*4040*/  UIADD3 UR20, UR16, 0x78dde6e4, URZ ;  /* 0x78dde6e410147890 */ /* 0x000fe4000fffe03f */
[----:B------:R-:W-:Y:S02]  /*4050*/  UIADD3 UR18, UR16, 0x1715609d, URZ ;  /* 0x1715609d10127890 */ /* 0x000fe4000fffe03f */
[----:B------:R-:W-:Y:S02]  /*4060*/  UIADD3 UR16, UR16, -0x4ab325aa, URZ ;  /* 0xb54cda5610107890 */ /* 0x000fe4000fffe03f */
[----:B-1----:R-:W-:Y:S02]  /*4070*/  UIADD3 UR33, UR31, -0x4498517b, URZ ;  /* 0xbb67ae851f217890 */ /* 0x002fe4000fffe03f */
[----:B------:R-:W-:Y:S02]  /*4080*/  UIADD3 UR23, UR31, 0x76cf5d0a, URZ ;  /* 0x76cf5d0a1f177890 */ /* 0x000fe4000fffe03f */
[----:B------:R-:W-:Y:S01]  /*4090*/  UIADD3 UR21, UR31, 0x32370b8f, URZ ;  /* 0x32370b8f1f157890 */ /* 0x000fe2000fffe03f */
[----:B--2---:R-:W-:Y:S01]  /*40a0*/  IMAD.IADD R0, R4, 0x1, R245 ;  /* 0x0000000104007824 */ /* 0x004fe200078e02f5 */
[----:B------:R-:W-:-:S02]  /*40b0*/  UIADD3 UR19, UR31, -0x126145ec, URZ ;  /* 0xed9eba141f137890 */ /* 0x000fc4000fffe03f */
[----:B------:R-:W-:Y:S02]  /*40c0*/  UIADD3 UR17, UR31, -0x56f99767, URZ ;  /* 0xa90668991f117890 */ /* 0x000fe4000fffe03f */
[----:B----4-:R-:W-:Y:S02]  /*40d0*/  UIADD3 UR15, UR31, 0x646e171e, URZ ;  /* 0x646e171e1f0f7890 */ /* 0x010fe4000fffe03f */
.L_x_2217:
[----:B------:R-:W0:Y:S01]  /*40e0*/  LDGDEPBAR ;  /* 0x00000000000079af */ /* 0x000e220000000000 */
[----:B------:R-:W-:Y:S01]  /*40f0*/  IMAD.U32 R4, RZ, RZ, UR28 ;  /* 0x0000001cff047e24 */ /* 0x000fe2000f8e00ff */
[C---:B------:R-:W-:Y:S01]  /*4100*/  IADD3 R156, R175.reuse, R169, RZ ;  /* 0x000000a9af9c7210 */ /* 0x040fe20007ffe0ff */
[----:B------:R-:W-:Y:S01]  /*4110*/  IMAD.U32 R5, RZ, RZ, UR27 ;  /* 0x0000001bff057e24 */ /* 0x000fe2000f8e00ff */
[----:B------:R-:W-:Y:S01]  /*4120*/  MOV R235, R183 ;  /* 0x000000b700eb7202 */ /* 0x000fe20000000f00 */
[----:B------:R-:W-:Y:S01]  /*4130*/  IMAD.IADD R0, R175, 0x1, R176 ;  /* 0x00000001af007824 */ /* 0x000fe200078e02b0 */
[C---:B------:R-:W-:Y:S01]  /*4140*/  LEA R4, P0, R236.reuse, R4, 0x2 ;  /* 0x00000004ec047211 */ /* 0x040fe200078010ff */
[----:B------:R-:W-:Y:S01]  /*4150*/  IMAD.MOV.U32 R234, RZ, RZ, R184 ;  /* 0x000000ffffea7224 */ /* 0x000fe200078e00b8 */
[----:B------:R-:W1:Y:S01]  /*4160*/  S2R R185, SR_TID.X ;  /* 0x0000000000b97919 */ /* 0x000e620000002100 */
[----:B------:R-:W-:Y:S01]  /*4170*/  USHF.L.U32 UR9, UR8, 0x7, URZ ;  /* 0x0000000708097899 */ /* 0x000fe2000800063f */
[----:B------:R-:W-:Y:S01]  /*4180*/  LEA.HI.X.SX32 R5, R236, R5, 0x2, P0 ;  /* 0x00000005ec057211 */ /* 0x000fe200000f16ff */
[----:B------:R-:W-:Y:S02]  /*4190*/  ULDC UR13, c[0x0][0x2e4] ;  /* 0x0000b900000d7ab9 */ /* 0x000fe40000000800 */
[----:B------:R-:W-:Y:S01]  /*41a0*/  UISETP.GE.AND UP0, UPT, UR9, UR34, UPT ;  /* 0x000000220900728c */ /* 0x000fe2000bf06270 */
[----:B------:R-:W2:Y:S05]  /*41b0*/  S2R R186, SR_TID.X ;  /* 0x0000000000ba7919 */ /* 0x000eaa0000002100 */
[----:B------:R-:W-:Y:S01]  /*41c0*/  PLOP3.LUT P0, PT, PT, PT, UP0, 0x80, 0x0 ;  /* 0x000000000000781c */ /* 0x000fe20003f0f008 */
[----:B------:R-:W-:Y:S04]  /*41d0*/  DEPBAR.LE SB0, 0x0 ;  /* 0x000080000000791a */ /* 0x000fe80000000000 */
[----:B------:R-:W-:Y:S01]  /*41e0*/  BAR.SYNC.DEFER_BLOCKING 0x0 ;  /* 0x0000000000007b1d */ /* 0x000fe20000010000 */
[----:B-1----:R-:W-:Y:S04]  /*41f0*/  SHF.R.S32.HI R185, RZ, 0x1f, R185 ;  /* 0x0000001fffb97819 */ /* 0x002fe800000114b9 */
[----:B--2---:R-:W-:Y:S04]  /*4200*/  LEA.HI R185, R185, R186, RZ, 0x7 ;  /* 0x000000bab9b97211 */ /* 0x004fe800078f38ff */
[----:B------:R-:W-:Y:S01]  /*4210*/  SHF.R.S32.HI R185, RZ, 0x7, R185 ;  /* 0x00000007ffb97819 */ /* 0x000fe200000114b9 */
[----:B------:R-:W-:Y:S06]  /*4220*/  LDSM.16.M88.4 R64, [R175] ;  /* 0x00000000af40783b */ /* 0x000fec0000000200 */
[----:B------:R-:W1:Y:S06]  /*4230*/  LDSM.16.M88.4 R16, [R170+0xc000] ;  /* 0x00c00000aa10783b */ /* 0x000e6c0000000200 */
[----:B------:R-:W2:Y:S06]  /*4240*/  LDSM.16.M88.4 R60, [R175+0x2000] ;  /* 0x00200000af3c783b */ /* 0x000eac0000000200 */
[----:B-----5:R1:W5:Y:S06]  /*4250*/  LDG.E R182, [R4.64] ;  /* 0x0000000404b67981 */ /* 0x02036c000c1e1900 */
[----:B------:R1:W5:Y:S06]  /*4260*/  LDG.E R181, [R4.64+0x20] ;  /* 0x0000200404b57981 */ /* 0x00036c000c1e1900 */
[----:B------:R1:W5:Y:S06]  /*4270*/  LDG.E R180, [R4.64+0x100] ;  /* 0x0001000404b47981 */ /* 0x00036c000c1e1900 */
[----:B------:R1:W5:Y:S06]  /*4280*/  LDG.E R179, [R4.64+0x120] ;  /* 0x0001200404b37981 */ /* 0x00036c000c1e1900 */
[----:B------:R-:W3:Y:S06]  /*4290*/  LDSM.16.M88.4 R32, [R170+0xc800] ;  /* 0x00c80000aa20783b */ /* 0x000eec0000000200 */
[----:B------:R-:W4:Y:S06]  /*42a0*/  LDSM.16.M88.4 R48, [R170+0xd000] ;  /* 0x00d00000aa30783b */ /* 0x000f2c0000000200 */
[----:B------:R-:W4:Y:S06]  /*42b0*/  LDSM.16.M88.4 R132, [R170+0xd800] ;  /* 0x00d80000aa84783b */ /* 0x000f2c0000000200 */
[----:B------:R-:W-:Y:S01]  /*42c0*/  LDSM.16.M88.4 R136, [R0] ;  /* 0x000000000088783b */ /* 0x000fe20000000200 */
[-C--:B-1----:R-:W-:Y:S05]  /*42d0*/  HMMA.16816.F32 R4, R64, R16.reuse, RZ ;  /* 0x000000104004723c */ /* 0x082fea00000018ff */
[----:B------:R-:W1:Y:S03]  /*42e0*/  LDSM.16.M88.4 R140, [R173+0xc000] ;  /* 0x00c00000ad8c783b */ /* 0x000e660000000200 */
[C---:B--2---:R-:W-:Y:S03]  /*42f0*/  HMMA.16816.F32 R8, R60.reuse, R16, RZ ;  /* 0x000000103c08723c */ /* 0x044fe600000018ff */
[----:B------:R-:W2:Y:S05]  /*4300*/  LDSM.16.M88.4 R144, [R0+0x2000] ;  /* 0x002000000090783b */ /* 0x000eaa0000000200 */
[-C--:B------:R-:W-:Y:S01]  /*4310*/  HMMA.16816.F32 R12, R60, R18.reuse, RZ ;  /* 0x000000123c0c723c */ /* 0x080fe200000018ff */
[----:B------:R-:W1:Y:S06]  /*4320*/  LDSM.16.M88.4 R148, [R173+0xc800] ;  /* 0x00c80000ad94783b */ /* 0x000e6c0000000200 */
[----:B------:R-:W1:Y:S01]  /*4330*/  LDSM.16.M88.4 R152, [R173+0xd000] ;  /* 0x00d00000ad98783b */ /* 0x000e620000000200 */
[C---:B------:R-:W-:Y:S05]  /*4340*/  HMMA.16816.F32 R16, R64.reuse, R18, RZ ;  /* 0x000000124010723c */ /* 0x040fea00000018ff */
[----:B------:R-:W-:Y:S03]  /*4350*/  LDSM.16.M88.4 R160, [R171+0xc800] ;  /* 0x00c80000aba0783b */ /* 0x000fe60000000200 */
[-C--:B---3--:R-:W-:Y:S03]  /*4360*/  HMMA.16816.F32 R20, R64, R32.reuse, RZ ;  /* 0x000000204014723c */ /* 0x088fe600000018ff */
[----:B------:R-:W-:Y:S05]  /*4370*/  LDSM.16.M88.4 R164, [R171+0xd000] ;  /* 0x00d00000aba4783b */ /* 0x000fea0000000200 */
        /* <DEDUP_REMOVED lines=16> */
[----:B------:R-:W-:Y:S06]  /*4480*/  LDSM.16.M88.4 R140, [R156] ;  /* 0x000000009c8c783b */ /* 0x000fec0000000200 */
[----:B------:R-:W-:Y:S01]  /*4490*/  LDSM.16.M88.4 R156, [R156+0x2000] ;  /* 0x002000009c9c783b */ /* 0x000fe20000000200 */
[-C--:B------:R-:W-:Y:S08]  /*44a0*/  HMMA.16816.F32 R20, R136, R148.reuse, R20 ;  /* 0x000000948814723c */ /* 0x080ff00000001814 */
[C---:B------:R-:W-:Y:S08]  /*44b0*/  HMMA.16816.F32 R24, R144.reuse, R148, R24 ;  /* 0x000000949018723c */ /* 0x040ff00000001818 */
[-C--:B------:R-:W-:Y:S08]  /*44c0*/  HMMA.16816.F32 R28, R144, R150.reuse, R28 ;  /* 0x00000096901c723c */ /* 0x080ff0000000181c */
[C---:B------:R-:W-:Y:S01]  /*44d0*/  HMMA.16816.F32 R32, R136.reuse, R150, R32 ;  /* 0x000000968820723c */ /* 0x040fe20000001820 */
[----:B------:R-:W1:Y:S07]  /*44e0*/  LDSM.16.M88.4 R148, [R171+0xc000] ;  /* 0x00c00000ab94783b */ /* 0x000e6e0000000200 */
[-C--:B------:R-:W-:Y:S08]  /*44f0*/  HMMA.16816.F32 R36, R136, R152.reuse, R36 ;  /* 0x000000988824723c */ /* 0x080ff00000001824 */
[C---:B------:R-:W-:Y:S08]  /*4500*/  HMMA.16816.F32 R40, R144.reuse, R152, R40 ;  /* 0x000000989028723c */ /* 0x040ff00000001828 */
[-C--:B------:R-:W-:Y:S08]  /*4510*/  HMMA.16816.F32 R44, R144, R154.reuse, R44 ;  /* 0x0000009a902c723c */ /* 0x080ff0000000182c */
[C---:B------:R-:W-:Y:S01]  /*4520*/  HMMA.16816.F32 R48, R136.reuse, R154, R48 ;  /* 0x0000009a8830723c */ /* 0x040fe20000001830 */
[----:B------:R-:W2:Y:S07]  /*4530*/  LDSM.16.M88.4 R152, [R171+0xd800] ;  /* 0x00d80000ab98783b */ /* 0x000eae0000000200 */
[-C--:B---3--:R-:W-:Y:S08]  /*4540*/  HMMA.16816.F32 R52, R136, R132.reuse, R52 ;  /* 0x000000848834723c */ /* 0x088ff00000001834 */
[C---:B------:R-:W-:Y:S08]  /*4550*/  HMMA.16816.F32 R56, R144.reuse, R132, R56 ;  /* 0x000000849038723c */ /* 0x040ff00000001838 */
[-C--:B------:R-:W-:Y:S07]  /*4560*/  HMMA.16816.F32 R60, R144, R134.reuse, R60 ;  /* 0x00000086903c723c */ /* 0x080fee000000183c */
[----:B------:R-:W-:Y:S01]  /*4570*/  IMAD.IADD R144, R0, 0x1, R169 ;  /* 0x0000000100907824 */ /* 0x000fe200078e02a9 */
[----:B------:R-:W-:Y:S01]  /*4580*/  HMMA.16816.F32 R64, R136, R134, R64 ;  /* 0x000000868840723c */ /* 0x000fe20000001840 */
[----:B------:R-:W-:Y:S06]  /*4590*/  LDSM.16.M88.4 R136, [R172+0xc000] ;  /* 0x00c00000ac88783b */ /* 0x000fec0000000200 */
[----:B------:R-:W3:Y:S01]  /*45a0*/  LDSM.16.M88.4 R132, [R144] ;  /* 0x000000009084783b */ /* 0x000ee20000000200 */
[-C--:B-1----:R-:W-:Y:S05]  /*45b0*/  HMMA.16816.F32 R4, R140, R148.reuse, R4 ;  /* 0x000000948c04723c */ /* 0x082fea0000001804 */
[----:B------:R-:W1:Y:S03]  /*45c0*/  LDSM.16.M88.4 R144, [R144+0x2000] ;  /* 0x002000009090783b */ /* 0x000e660000000200 */
[C---:B------:R-:W-:Y:S08]  /*45d0*/  HMMA.16816.F32 R8, R156.reuse, R148, R8 ;  /* 0x000000949c08723c */ /* 0x040ff00000001808 */
[-C--:B------:R-:W-:Y:S08]  /*45e0*/  HMMA.16816.F32 R12, R156, R150.reuse, R12 ;  /* 0x000000969c0c723c */ /* 0x080ff0000000180c */
[C---:B------:R-:W-:Y:S01]  /*45f0*/  HMMA.16816.F32 R16, R140.reuse, R150, R16 ;  /* 0x000000968c10723c */ /* 0x040fe20000001810 */
[----:B------:R-:W4:Y:S07]  /*4600*/  LDSM.16.M88.4 R148, [R172+0xc800] ;  /* 0x00c80000ac94783b */ /* 0x000f2e0000000200 */
        /* <DEDUP_REMOVED lines=9> */
[----:B------:R-:W1:Y:S07]  /*46a0*/  LDSM.16.M88.4 R164, [R172+0xd800] ;  /* 0x00d80000aca4783b */ /* 0x000e6e0000000200 */
[-C--:B--2---:R-:W-:Y:S08]  /*46b0*/  HMMA.16816.F32 R52, R140, R152.reuse, R52 ;  /* 0x000000988c34723c */ /* 0x084ff00000001834 */
[C---:B------:R-:W-:Y:S08]  /*46c0*/  HMMA.16816.F32 R56, R156.reuse, R152, R56 ;  /* 0x000000989c38723c */ /* 0x040ff00000001838 */
[-C--:B------:R-:W-:Y:S08]  /*46d0*/  HMMA.16816.F32 R60, R156, R154.reuse, R60 ;  /* 0x0000009a9c3c723c */ /* 0x080ff0000000183c */
[----:B------:R-:W-:Y:S08]  /*46e0*/  HMMA.16816.F32 R64, R140, R154, R64 ;  /* 0x0000009a8c40723c */ /* 0x000ff00000001840 */
[-C--:B---3--:R-:W-:Y:S08]  /*46f0*/  HMMA.16816.F32 R4, R132, R136.reuse, R4 ;  /* 0x000000888404723c */ /* 0x088ff00000001804 */
[C---:B-1----:R-:W-:Y:S08]  /*4700*/  HMMA.16816.F32 R8, R144.reuse, R136, R8 ;  /* 0x000000889008723c */ /* 0x042ff00000001808 */
        /* <DEDUP_REMOVED lines=15> */
[----:B------:R-:W-:Y:S04]  /*4800*/  USHF.L.U32 UR13, UR14, 0x7, URZ ;  /* 0x000000070e0d7899 */ /* 0x000fe8000800063f */
[----:B------:R-:W-:Y:S02]  /*4810*/  UIADD3 UR29, UR13, UR12, URZ ;  /* 0x0000000c0d1d7290 */ /* 0x000fe4000fffe03f */
[----:B------:R-:W-:Y:S02]  /*4820*/  UIADD3 UR13, UR13, 0x80, URZ ;  /* 0x000000800d0d7890 */ /* 0x000fe4000fffe03f */
[----:B------:R-:W-:Y:S02]  /*4830*/  UIADD3 UR30, UR26, UR29, -UR7 ;  /* 0x0000001d1a1e7290 */ /* 0x000fe4000fffe807 */
[----:B------:R-:W-:Y:S02]  /*4840*/  UIADD3 UR29, UR9, 0x80, URZ ;  /* 0x00000080091d7890 */ /* 0x000fe4000fffe03f */
[----:B------:R-:W-:Y:S01]  /*4850*/  IMAD.U32 R0, RZ, RZ, UR13 ;  /* 0x0000000dff007e24 */ /* 0x000fe2000f8e00ff */
[----:B------:R-:W-:Y:S02]  /*4860*/  UMOV UR13, UR26 ;  /* 0x0000001a000d7c82 */ /* 0x000fe40008000000 */
[----:B------:R-:W-:Y:S02]  /*4870*/  UISETP.GE.AND UP0, UPT, UR29, UR30, UPT ;  /* 0x0000001e1d00728c */ /* 0x000fe4000bf06270 */
[----:B------:R-:W-:Y:S04]  /*4880*/  ISETP.LT.AND P0, PT, R0, UR7, PT ;  /* 0x0000000700007c0c */ /* 0x000fe8000bf01270 */
[----:B------:R-:W-:Y:S11]  /*4890*/  PLOP3.LUT P2, PT, PT, PT, UP0, 0x80, 0x0 ;  /* 0x000000000000781c */ /* 0x000ff60003f4f008 */
[----:B------:R-:W-:Y:S02]  /*48a0*/  @!UPT UIADD3 URZ, URZ, URZ, URZ ;  /* 0x0000003f3f3ff290 */ /* 0x000fe4000fffe03f */
[----:B------:R-:W-:-:S05]  /*48b0*/  @!P2 BRA P0, `(.L_x_2214) ;  /* 0x00000ed00000a947 */ /* 0x000fca0000000000 */
.L_x_2213:
        /* <DEDUP_REMOVED lines=20> */
[----:B------:R-:W-:Y:S02]  /*4a00*/  IADD3 R133, R132, UR9, RZ ;  /* 0x0000000984857c10 */ /* 0x000fe4000fffe0ff */
[----:B------:R-:W-:Y:S02]  /*4a10*/  IMNMX R132, RZ, R135, !PT ;  /* 0x00000087ff847217 */ /* 0x000fe40007800200 */
[----:B------:R-:W-:Y:S02]  /*4a20*/  IMNMX R137, R137, UR7, PT ;  /* 0x0000000789897c17 */ /* 0x000fe4000b800200 */
        /* <DEDUP_REMOVED lines=8> */
[C---:B------:R-:W-:Y:S02]  /*4ab0*/  ISETP.GE.AND P3, PT, R0.reuse, R136, PT ;  /* 0x000000880000720c */ /* 0x040fe40003f66270 */
[C---:B------:R-:W-:Y:S02]  /*4ac0*/  ISETP.GE.AND P2, PT, R0.reuse, R134, PT ;  /* 0x000000860000720c */ /* 0x040fe40003f46270 */
[C---:B------:R-:W-:Y:S02]  /*4ad0*/  ISETP.GE.AND P0, PT, R0.reuse, R132, PT ;  /* 0x000000840000720c */ /* 0x040fe40003f06270 */
        /* <DEDUP_REMOVED lines=8> */
[C---:B------:R-:W-:Y:S02]  /*4b60*/  ISETP.GE.OR P2, PT, R0.reuse, R133, !P2 ;  /* 0x000000850000720c */ /* 0x040fe40005746670 */
        /* <DEDUP_REMOVED lines=194> */
.L_x_2214:
[C---:B------:R-:W-:Y:S01]  /*5790*/  FSETP.NEU.FTZ.AND P0, PT, R243.reuse, -INF , PT ;  /* 0xff800000f300780b */ /* 0x040fe20003f1d000 */
[----:B------:R-:W2:Y:S01]  /*57a0*/  LDL R135, [R1+0x10] ;  /* 0x0000100001877983 */ /* 0x000ea20000100800 */
[----:B------:R-:W-:Y:S01]  /*57b0*/  FMUL.FTZ R132, R243, 1.4426950216293334961 ;  /* 0x3fb8aa3bf3847820 */ /* 0x000fe20000410000 */
[----:B------:R-:W-:Y:S01]  /*57c0*/  UISETP.GT.AND UP2, UPT, UR8, UR32, UPT ;  /* 0x000000200800728c */ /* 0x000fe2000bf44270 */
[C---:B------:R-:W-:Y:S01]  /*57d0*/  IMAD.IADD R145, R174.reuse, 0x1, R176 ;  /* 0x00000001ae917824 */ /* 0x040fe200078e02b0 */
[----:B------:R-:W3:Y:S01]  /*57e0*/  LDL R134, [R1+0x8] ;  /* 0x0000080001867983 */ /* 0x000ee20000100800 */
[----:B------:R-:W-:Y:S01]  /*57f0*/  IMAD.IADD R144, R174, 0x1, R169 ;  /* 0x00000001ae907824 */ /* 0x000fe200078e02a9 */
[----:B------:R-:W-:Y:S01]  /*5800*/  FSEL R132, R132, RZ, P0 ;  /* 0x000000ff84847208 */ /* 0x000fe20000000000 */
[C---:B------:R-:W-:Y:S01]  /*5810*/  FMUL.FTZ R0, R244.reuse, 1.4426950216293334961 ;  /* 0x3fb8aa3bf4007820 */ /* 0x040fe20000410000 */
[----:B------:R-:W-:Y:S01]  /*5820*/  FSETP.NEU.FTZ.AND P0, PT, R244, -INF , PT ;  /* 0xff800000f400780b */ /* 0x000fe20003f1d000 */
[----:B------:R-:W4:Y:S01]  /*5830*/  LDL R133, [R1+0x4] ;  /* 0x0000040001857983 */ /* 0x000f220000100800 */
[----:B------:R-:W-:Y:S02]  /*5840*/  FMUL.FTZ R2, R241, 1.4426950216293334961 ;  /* 0x3fb8aa3bf1027820 */ /* 0x000fe40000410000 */
[--C-:B------:R-:W-:Y:S02]  /*5850*/  FFMA.FTZ R16, R16, c[0x0][0x23c], -R132.reuse ;  /* 0x00008f0010107a23 */ /* 0x100fe40000010884 */
[--C-:B------:R-:W-:Y:S02]  /*5860*/  FFMA.FTZ R4, R4, c[0x0][0x23c], -R132.reuse ;  /* 0x00008f0004047a23 */ /* 0x100fe40000010884 */
[----:B------:R1:W1:Y:S01]  /*5870*/  MUFU.EX2 R204, R16 ;  /* 0x0000001000cc7308 */ /* 0x0002620000000800 */
        /* <DEDUP_REMOVED lines=12> */
[----:B------:R-:W-:Y:S01]  /*5940*/  FFMA.FTZ R52, R52, c[0x0][0x23c], -R132 ;  /* 0x00008f0034347a23 */ /* 0x000fe20000010884 */
[----:B-1----:R-:W-:Y:S01]  /*5950*/  FSEL R16, R0, RZ, P0 ;  /* 0x000000ff00107208 */ /* 0x002fe20000000000 */
[----:B------:R-:W-:Y:S01]  /*5960*/  FMUL.FTZ R0, R242, 1.4426950216293334961 ;  /* 0x3fb8aa3bf2007820 */ /* 0x000fe20000410000 */
[----:B------:R-:W-:Y:S03]  /*5970*/  FSETP.NEU.FTZ.AND P0, PT, R241, -INF , PT ;  /* 0xff800000f100780b */ /* 0x000fe60003f1d000 */
[--C-:B------:R-:W-:Y:S01]  /*5980*/  FFMA.FTZ R7, R7, c[0x0][0x23c], -R16.reuse ;  /* 0x00008f0007077a23 */ /* 0x100fe20000010810 */
[----:B------:R-:W-:Y:S01]  /*5990*/  FSEL R2, R2, RZ, P0 ;  /* 0x000000ff02027208 */ /* 0x000fe20000000000 */
[--C-:B------:R-:W-:Y:S01]  /*59a0*/  FFMA.FTZ R19, R19, c[0x0][0x23c], -R16.reuse ;  /* 0x00008f0013137a23 */ /* 0x100fe20000010810 */
[----:B------:R-:W-:Y:S01]  /*59b0*/  FSETP.NEU.FTZ.AND P0, PT, R242, -INF , PT ;  /* 0xff800000f200780b */ /* 0x000fe20003f1d000 */
[----:B------:R1:W-:Y:S01]  /*59c0*/  MUFU.EX2 R198, R7 ;  /* 0x0000000700c67308 */ /* 0x0003e20000000800 */
[--C-:B------:R-:W-:Y:S02]  /*59d0*/  FFMA.FTZ R51, R51, c[0x0][0x23c], -R16.reuse ;  /* 0x00008f0033337a23 */ /* 0x100fe40000010810 */
[----:B------:R-:W-:Y:S01]  /*59e0*/  FSEL R0, R0, RZ, P0 ;  /* 0x000000ff00007208 */ /* 0x000fe20000000000 */
[--C-:B------:R-:W-:Y:S02]  /*59f0*/  FFMA.FTZ R23, R23, c[0x0][0x23c], -R16.reuse ;  /* 0x00008f0017177a23 */ /* 0x100fe40000010810 */
[----:B------:R-:W-:Y:S02]  /*5a00*/  FFMA.FTZ R18, R18, c[0x0][0x23c], -R16 ;  /* 0x00008f0012127a23 */ /* 0x000fe40000010810 */
[----:B------:R-:W-:Y:S02]  /*5a10*/  FFMA.FTZ R15, R15, c[0x0][0x23c], -R0 ;  /* 0x00008f000f0f7a23 */ /* 0x000fe40000010800 */
[----:B------:R1:W1:Y:S01]  /*5a20*/  MUFU.EX2 R207, R19 ;  /* 0x0000001300cf7308 */ /* 0x0002620000000800 */
[--C-:B------:R-:W-:Y:S02]  /*5a30*/  FFMA.FTZ R12, R12, c[0x0][0x23c], -R2.reuse ;  /* 0x00008f000c0c7a23 */ /* 0x100fe40000010802 */
[----:B------:R-:W-:Y:S02]  /*5a40*/  FFMA.FTZ R21, R8, c[0x0][0x23c], -R2 ;  /* 0x00008f0008157a23 */ /* 0x000fe40000010802 */
[----:B------:R-:W-:Y:S02]  /*5a50*/  FFMA.FTZ R35, R35, c[0x0][0x23c], -R16 ;  /* 0x00008f0023237a23 */ /* 0x000fe40000010810 */
[----:B------:R-:W-:Y:S02]  /*5a60*/  FFMA.FTZ R28, R28, c[0x0][0x23c], -R2 ;  /* 0x00008f001c1c7a23 */ /* 0x000fe40000010802 */
[----:B------:R-:W-:Y:S01]  /*5a70*/  FFMA.FTZ R30, R30, c[0x0][0x23c], -R0 ;  /* 0x00008f001e1e7a23 */ /* 0x000fe20000010800 */
[----:B------:R1:W-:Y:S01]  /*5a80*/  MUFU.EX2 R197, R4 ;  /* 0x0000000400c57308 */ /* 0x0003e20000000800 */
[----:B------:R-:W-:Y:S02]  /*5a90*/  FFMA.FTZ R146, R9, c[0x0][0x23c], -R2 ;  /* 0x00008f0009927a23 */ /* 0x000fe40000010802 */
[----:B------:R-:W-:Y:S02]  /*5aa0*/  FFMA.FTZ R31, R31, c[0x0][0x23c], -R0 ;  /* 0x00008f001f1f7a23 */ /* 0x000fe40000010800 */
[--C-:B-1----:R-:W-:Y:S02]  /*5ab0*/  FFMA.FTZ R7, R6, c[0x0][0x23c], -R16.reuse ;  /* 0x00008f0006077a23 */ /* 0x102fe40000010810 */
[----:B------:R-:W-:Y:S02]  /*5ac0*/  IMAD.U32 R6, RZ, RZ, UR14 ;  /* 0x0000000eff067e24 */ /* 0x000fe4000f8e00ff */
[----:B------:R-:W-:Y:S01]  /*5ad0*/  FFMA.FTZ R34, R34, c[0x0][0x23c], -R16 ;  /* 0x00008f0022227a23 */ /* 0x000fe20000010810 */
[----:B------:R1:W-:Y:S01]  /*5ae0*/  MUFU.EX2 R202, R23 ;  /* 0x0000001700ca7308 */ /* 0x0003e20000000800 */
[----:B------:R-:W-:Y:S02]  /*5af0*/  IMAD R6, R6, 0x2, R185 ;  /* 0x0000000206067824 */ /* 0x000fe400078e02b9 */
[----:B------:R-:W-:Y:S02]  /*5b00*/  FFMA.FTZ R148, R10, c[0x0][0x23c], -R0 ;  /* 0x00008f000a947a23 */ /* 0x000fe40000010800 */
[----:B------:R-:W-:Y:S02]  /*5b10*/  FFMA.FTZ R19, R17, c[0x0][0x23c], -R132 ;  /* 0x00008f0011137a23 */ /* 0x000fe40000010884 */
[----:B------:R-:W-:Y:S02]  /*5b20*/  IMAD.SHL.U32 R6, R6, 0x2, RZ ;  /* 0x0000000206067824 */ /* 0x000fe400078e00ff */
[----:B------:R-:W-:Y:S01]  /*5b30*/  FFMA.FTZ R24, R24, c[0x0][0x23c], -R2 ;  /* 0x00008f0018187a23 */ /* 0x000fe20000010802 */
[----:B------:R-:W-:Y:S01]  /*5b40*/  MUFU.EX2 R200, R15 ;  /* 0x0000000f00c87308 */ /* 0x000fe20000000800 */
[----:B------:R-:W-:Y:S02]  /*5b50*/  FFMA.FTZ R27, R27, c[0x0][0x23c], -R0 ;  /* 0x00008f001b1b7a23 */ /* 0x000fe40000010800 */
[----:B------:R-:W-:Y:S02]  /*5b60*/  FFMA.FTZ R149, R13, c[0x0][0x23c], -R2 ;  /* 0x00008f000d957a23 */ /* 0x000fe40000010802 */
[----:B------:R-:W-:Y:S02]  /*5b70*/  IMAD.U32 R4, RZ, RZ, UR8 ;  /* 0x00000008ff047e24 */ /* 0x000fe4000f8e00ff */
[----:B------:R-:W-:Y:S02]  /*5b80*/  FFMA.FTZ R17, R11, c[0x0][0x23c], -R0 ;  /* 0x00008f000b117a23 */ /* 0x000fe40000010800 */
[--C-:B------:R-:W-:Y:S01]  /*5b90*/  FFMA.FTZ R166, R29, c[0x0][0x23c], -R2.reuse ;  /* 0x00008f001da67a23 */ /* 0x100fe20000010802 */
[----:B------:R-:W-:Y:S01]  /*5ba0*/  MUFU.EX2 R201, R18 ;  /* 0x0000001200c97308 */ /* 0x000fe20000000800 */
[----:B------:R-:W-:Y:S02]  /*5bb0*/  FFMA.FTZ R151, R25, c[0x0][0x23c], -R2 ;  /* 0x00008f0019977a23 */ /* 0x000fe40000010802 */
[----:B------:R-:W-:Y:S02]  /*5bc0*/  FFMA.FTZ R38, R38, c[0x0][0x23c], -R16 ;  /* 0x00008f0026267a23 */ /* 0x000fe40000010810 */
[----:B-1----:R-:W-:Y:S02]  /*5bd0*/  FFMA.FTZ R23, R14, c[0x0][0x23c], -R0 ;  /* 0x00008f000e177a23 */ /* 0x002fe40000010800 */
[--C-:B------:R-:W-:Y:S02]  /*5be0*/  FFMA.FTZ R39, R39, c[0x0][0x23c], -R16.reuse ;  /* 0x00008f0027277a23 */ /* 0x100fe40000010810 */
[----:B------:R-:W-:Y:S01]  /*5bf0*/  FFMA.FTZ R50, R50, c[0x0][0x23c], -R16 ;  /* 0x00008f0032327a23 */ /* 0x000fe20000010810 */
[----:B------:R-:W-:Y:S01]  /*5c00*/  MUFU.EX2 R199, R12 ;  /* 0x0000000c00c77308 */ /* 0x000fe20000000800 */
        /* <DEDUP_REMOVED lines=9> */
[--C-:B------:R-:W-:Y:S02]  /*5ca0*/  FFMA.FTZ R55, R55, c[0x0][0x23c], -R16.reuse ;  /* 0x00008f0037377a23 */ /* 0x100fe40000010810 */
[----:B------:R-:W-:Y:S01]  /*5cb0*/  FFMA.FTZ R66, R66, c[0x0][0x23c], -R16 ;  /* 0x00008f0042427a23 */ /* 0x000fe20000010810 */
[----:B------:R-:W-:Y:S01]  /*5cc0*/  MUFU.EX2 R196, R19 ;  /* 0x0000001300c47308 */ /* 0x000fe20000000800 */
[----:B------:R-:W-:Y:S02]  /*5cd0*/  FFMA.FTZ R45, R45, c[0x0][0x23c], -R2 ;  /* 0x00008f002d2d7a23 */ /* 0x000fe40000010802 */
[----:B------:R-:W-:Y:S02]  /*5ce0*/  FFMA.FTZ R42, R42, c[0x0][0x23c], -R0 ;  /* 0x00008f002a2a7a23 */ /* 0x000fe40000010800 */
[--C-:B------:R-:W-:Y:S02]  /*5cf0*/  FFMA.FTZ R41, R41, c[0x0][0x23c], -R2.reuse ;  /* 0x00008f0029297a23 */ /* 0x100fe40000010802 */
[--C-:B------:R-:W-:Y:S02]  /*5d00*/  FFMA.FTZ R56, R56, c[0x0][0x23c], -R2.reuse ;  /* 0x00008f0038387a23 */ /* 0x100fe40000010802 */
[--C-:B------:R-:W-:Y:S01]  /*5d10*/  FFMA.FTZ R57, R57, c[0x0][0x23c], -R2.reuse ;  /* 0x00008f0039397a23 */ /* 0x100fe20000010802 */
[----:B------:R-:W-:Y:S01]  /*5d20*/  MUFU.EX2 R203, R20 ;  /* 0x0000001400cb7308 */ /* 0x000fe20000000800 */
[----:B------:R-:W-:Y:S02]  /*5d30*/  FFMA.FTZ R2, R61, c[0x0][0x23c], -R2 ;  /* 0x00008f003d027a23 */ /* 0x000fe40000010802 */
[--C-:B------:R-:W-:Y:S02]  /*5d40*/  FFMA.FTZ R59, R59, c[0x0][0x23c], -R0.reuse ;  /* 0x00008f003b3b7a23 */ /* 0x100fe40000010800 */
[----:B------:R-:W-:Y:S05]  /*5d50*/  FFMA.FTZ R58, R58, c[0x0][0x23c], -R0 ;  /* 0x00008f003a3a7a23 */ /* 0x000fea0000010800 */
[----:B------:R-:W-:Y:S10]  /*5d60*/  MUFU.EX2 R189, R21 ;  /* 0x0000001500bd7308 */ /* 0x000ff40000000800 */
[----:B------:R1:W-:Y:S10]  /*5d70*/  MUFU.EX2 R215, R35 ;  /* 0x0000002300d77308 */ /* 0x0003f40000000800 */
[----:B------:R-:W-:Y:S10]  /*5d80*/  MUFU.EX2 R211, R28 ;  /* 0x0000001c00d37308 */ /* 0x000ff40000000800 */
[----:B------:R-:W-:Y:S01]  /*5d90*/  MUFU.EX2 R208, R30 ;  /* 0x0000001e00d07308 */ /* 0x000fe20000000800 */
[--C-:B-1----:R-:W-:Y:S02]  /*5da0*/  FFMA.FTZ R35, R22, c[0x0][0x23c], -R16.reuse ;  /* 0x00008f0016237a23 */ /* 0x102fe40000010810 */
[----:B------:R-:W-:Y:S07]  /*5db0*/  FFMA.FTZ R16, R54, c[0x0][0x23c], -R16 ;  /* 0x00008f0036107a23 */ /* 0x000fee0000010810 */
[----:B------:R-:W1:Y:S10]  /*5dc0*/  MUFU.EX2 R214, R32 ;  /* 0x0000002000d67308 */ /* 0x000e740000000800 */
[----:B------:R-:W1:Y:S10]  /*5dd0*/  MUFU.EX2 R210, R31 ;  /* 0x0000001f00d27308 */ /* 0x000e740000000800 */
[----:B------:R1:W-:Y:S10]  /*5de0*/  MUFU.EX2 R209, R34 ;  /* 0x0000002200d17308 */ /* 0x0003f40000000800 */
[----:B------:R-:W-:Y:S10]  /*5df0*/  MUFU.EX2 R186, R23 ;  /* 0x0000001700ba7308 */ /* 0x000ff40000000800 */
[----:B------:R-:W-:Y:S01]  /*5e00*/  MUFU.EX2 R206, R24 ;  /* 0x0000001800ce7308 */ /* 0x000fe20000000800 */
[--C-:B-1----:R-:W-:Y:S02]  /*5e10*/  FFMA.FTZ R34, R26, c[0x0][0x23c], -R0.reuse ;  /* 0x00008f001a227a23 */ /* 0x102fe40000010800 */
[----:B------:R-:W-:Y:S07]  /*5e20*/  FFMA.FTZ R0, R62, c[0x0][0x23c], -R0 ;  /* 0x00008f003e007a23 */ /* 0x000fee0000010800 */
[----:B------:R-:W-:Y:S10]  /*5e30*/  MUFU.EX2 R205, R27 ;  /* 0x0000001b00cd7308 */ /* 0x000ff40000000800 */
[----:B------:R1:W-:Y:S10]  /*5e40*/  MUFU.EX2 R212, R36 ;  /* 0x0000002400d47308 */ /* 0x0003f40000000800 */
[----:B------:R2:W-:Y:S10]  /*5e50*/  MUFU.EX2 R184, R17 ;  /* 0x0000001100b87308 */ /* 0x0005f40000000800 */
[----:B------:R-:W-:Y:S01]  /*5e60*/  MUFU.EX2 R190, R35 ;  /* 0x0000002300be7308 */ /* 0x000fe20000000800 */
[--C-:B-1----:R-:W-:Y:S02]  /*5e70*/  FFMA.FTZ R36, R33, c[0x0][0x23c], -R132.reuse ;  /* 0x00008f0021247a23 */ /* 0x102fe40000010884 */
[----:B------:R-:W-:Y:S07]  /*5e80*/  FFMA.FTZ R132, R53, c[0x0][0x23c], -R132 ;  /* 0x00008f0035847a23 */ /* 0x000fee0000010884 */
[----:B------:R1:W-:Y:S10]  /*5e90*/  MUFU.EX2 R183, R34 ;  /* 0x0000002200b77308 */ /* 0x0003f40000000800 */
[----:B------:R1:W-:Y:S10]  /*5ea0*/  MUFU.EX2 R188, R38 ;  /* 0x0000002600bc7308 */ /* 0x0003f40000000800 */
[----:B------:R-:W1:Y:S10]  /*5eb0*/  MUFU.EX2 R224, R51 ;  /* 0x0000003300e07308 */ /* 0x000e740000000800 */
[----:B------:R1:W-:Y:S10]  /*5ec0*/  MUFU.EX2 R193, R36 ;  /* 0x0000002400c17308 */ /* 0x0003f40000000800 */
        /* <DEDUP_REMOVED lines=32> */
[----:B------:R-:W-:Y:S10]  /*60d0*/  MUFU.EX2 R155, R57 ;  /* 0x00000039009b7308 */ /* 0x000ff40000000800 */
[----:B------:R-:W1:Y:S01]  /*60e0*/  MUFU.EX2 R154, R58 ;  /* 0x0000003a009a7308 */ /* 0x000e620000000800 */
[----:B--2---:R-:W-:Y:S02]  /*60f0*/  IMAD R4, R4, 0x8, R135 ;  /* 0x0000000804047824 */ /* 0x004fe400078e0287 */
[----:B---3--:R-:W-:Y:S03]  /*6100*/  IMAD.WIDE.U32 R8, R134, -0x2daee0ad, RZ ;  /* 0xd2511f5386087825 */ /* 0x008fe600078e00ff */
[C---:B------:R-:W-:Y:S01]  /*6110*/  IADD3 R14, R4.reuse, 0x4, RZ ;  /* 0x00000004040e7810 */ /* 0x040fe20007ffe0ff */
[----:B------:R-:W-:Y:S01]  /*6120*/  IMAD.WIDE.U32 R4, R4, -0x326172a9, RZ ;  /* 0xcd9e8d5704047825 */ /* 0x000fe200078e00ff */
[----:B------:R-:W-:Y:S02]  /*6130*/  LOP3.LUT R10, R9, UR31, R6, 0x96, !PT ;  /* 0x0000001f090a7c12 */ /* 0x000fe4000f8e9606 */
[----:B------:R-:W-:Y:S01]  /*6140*/  LOP3.LUT R7, R8, UR33, RZ, 0x3c, !PT ;  /* 0x0000002108077c12 */ /* 0x000fe2000f8e3cff */
[----:B------:R-:W-:Y:S01]  /*6150*/  IMAD.WIDE.U32 R14, R14, -0x326172a9, RZ ;  /* 0xcd9e8d570e0e7825 */ /* 0x000fe200078e00ff */
[-C--:B----4-:R-:W-:Y:S02]  /*6160*/  LOP3.LUT R18, R5, R133.reuse, RZ, 0x3c, !PT ;  /* 0x0000008505127212 */ /* 0x090fe400078e3cff */
[----:B------:R-:W-:Y:S01]  /*6170*/  IADD3 R8, R6, 0x1, RZ ;  /* 0x0000000106087810 */ /* 0x000fe20007ffe0ff */
[----:B------:R-:W-:Y:S01]  /*6180*/  IMAD.WIDE.U32 R10, R10, -0x326172a9, RZ ;  /* 0xcd9e8d570a0a7825 */ /* 0x000fe200078e00ff */
[----:B------:R-:W-:Y:S02]  /*6190*/  LOP3.LUT R12, R15, R133, RZ, 0x3c, !PT ;  /* 0x000000850f0c7212 */ /* 0x000fe400078e3cff */
[----:B------:R-:W-:Y:S01]  /*61a0*/  LOP3.LUT R8, R9, UR31, R8, 0x96, !PT ;  /* 0x0000001f09087c12 */ /* 0x000fe2000f8e9608 */
[----:B------:R-:W-:Y:S01]  /*61b0*/  IMAD.WIDE.U32 R18, R18, -0x2daee0ad, RZ ;  /* 0xd2511f5312127825 */ /* 0x000fe200078e00ff */
[C---:B------:R-:W-:Y:S02]  /*61c0*/  LOP3.LUT R20, R11.reuse, UR25, R4, 0x96, !PT ;  /* 0x000000190b147c12 */ /* 0x040fe4000f8e9604 */
[----:B------:R-:W-:Y:S01]  /*61d0*/  LOP3.LUT R11, R11, UR25, R14, 0x96, !PT ;  /* 0x000000190b0b7c12 */ /* 0x000fe2000f8e960e */
[----:B------:R-:W-:Y:S01]  /*61e0*/  IMAD.WIDE.U32 R12, R12, -0x2daee0ad, RZ ;  /* 0xd2511f530c0c7825 */ /* 0x000fe200078e00ff */
[C---:B------:R-:W-:Y:S03]  /*61f0*/  LOP3.LUT R6, R7.reuse, R19, RZ, 0x3c, !PT ;  /* 0x0000001307067212 */ /* 0x040fe600078e3cff */
[----:B------:R-:W-:Y:S01]  /*6200*/  IMAD.WIDE.U32 R8, R8, -0x326172a9, RZ ;  /* 0xcd9e8d5708087825 */ /* 0x000fe200078e00ff */
[----:B------:R-:W-:Y:S03]  /*6210*/  LOP3.LUT R5, R7, R13, RZ, 0x3c, !PT ;  /* 0x0000000d07057212 */ /* 0x000fe600078e3cff */
[----:B------:R-:W-:Y:S01]  /*6220*/  IMAD.WIDE.U32 R6, R6, -0x326172a9, RZ ;  /* 0xcd9e8d5706067825 */ /* 0x000fe200078e00ff */
[C---:B------:R-:W-:Y:S02]  /*6230*/  LOP3.LUT R15, R9.reuse, UR25, R4, 0x96, !PT ;  /* 0x00000019090f7c12 */ /* 0x040fe4000f8e9604 */
[----:B------:R-:W-:Y:S01]  /*6240*/  LOP3.LUT R9, R9, UR25, R14, 0x96, !PT ;  /* 0x0000001909097c12 */ /* 0x000fe2000f8e960e */
[----:B------:R-:W-:Y:S01]  /*6250*/  IMAD.WIDE.U32 R4, R5, -0x326172a9, RZ ;  /* 0xcd9e8d5705047825 */ /* 0x000fe200078e00ff */
[C---:B------:R-:W-:Y:S02]  /*6260*/  LOP3.LUT R30, R7.reuse, UR24, R10, 0x96, !PT ;  /* 0x00000018071e7c12 */ /* 0x040fe4000f8e960a */
[----:B------:R-:W-:Y:S01]  /*6270*/  LOP3.LUT R32, R7, UR24, R8, 0x96, !PT ;  /* 0x0000001807207c12 */ /* 0x000fe2000f8e9608 */
[----:B------:R-:W-:Y:S01]  /*6280*/  IMAD.WIDE.U32 R20, R20, -0x2daee0ad, RZ ;  /* 0xd2511f5314147825 */ /* 0x000fe200078e00ff */
[C---:B------:R-:W-:Y:S02]  /*6290*/  LOP3.LUT R28, R5.reuse, UR24, R10, 0x96, !PT ;  /* 0x00000018051c7c12 */ /* 0x040fe4000f8e960a */
[----:B------:R-:W-:Y:S01]  /*62a0*/  LOP3.LUT R26, R5, UR24, R8, 0x96, !PT ;  /* 0x00000018051a7c12 */ /* 0x000fe2000f8e9608 */
[----:B------:R-:W-:Y:S01]  /*62b0*/  IMAD.WIDE.U32 R32, R32, -0x2daee0ad, RZ ;  /* 0xd2511f5320207825 */ /* 0x000fe200078e00ff */
[----:B------:R-:W-:Y:S03]  /*62c0*/  LOP3.LUT R22, R21, UR23, R18, 0x96, !PT ;  /* 0x0000001715167c12 */ /* 0x000fe6000f8e9612 */
[----:B------:R-:W-:Y:S04]  /*62d0*/  IMAD.WIDE.U32 R10, R11, -0x2daee0ad, RZ ;  /* 0xd2511f530b0a7825 */ /* 0x000fe800078e00ff */
        /* <DEDUP_REMOVED lines=19> */
[----:B------:R-:W-:Y:S03]  /*6410*/  LOP3.LUT R17, R21, UR22, R6, 0x96, !PT ;  /* 0x0000001615117c12 */ /* 0x000fe6000f8e9606 */
        /* <DEDUP_REMOVED lines=30> */
[----:B------:R-:W-:Y:S02]  /*6600*/  LOP3.LUT R15, R10, 0xff, RZ, 0xc0, !PT ;  /* 0x000000ff0a0f7812 */ /* 0x000fe400078ec0ff */
[----:B------:R-:W-:Y:S01]  /*6610*/  LOP3.LUT R19, R11, UR15, R28, 0x96, !PT ;  /* 0x0000000f0b137c12 */ /* 0x000fe2000f8e961c */
[----:B------:R-:W-:Y:S01]  /*6620*/  IMAD.WIDE.U32 R12, R13, -0x326172a9, RZ ;  /* 0xcd9e8d570d0c7825 */ /* 0x000fe200078e00ff */
[--C-:B------:R-:W-:Y:S02]  /*6630*/  SHF.R.U32.HI R21, RZ, 0x18, R8.reuse ;  /* 0x00000018ff157819 */ /* 0x100fe40000011608 */
[----:B------:R-:W-:Y:S01]  /*6640*/  SHF.R.U32.HI R28, RZ, 0x10, R8 ;  /* 0x00000010ff1c7819 */ /* 0x000fe20000011608 */
[----:B------:R-:W-:Y:S01]  /*6650*/  IMAD.WIDE.U32 R30, R30, -0x2daee0ad, RZ ;  /* 0xd2511f531e1e7825 */ /* 0x000fe200078e00ff */
[----:B------:R-:W-:Y:S02]  /*6660*/  LOP3.LUT R23, R13, UR18, R20, 0x96, !PT ;  /* 0x000000120d177c12 */ /* 0x000fe4000f8e9614 */
[----:B------:R-:W-:Y:S01]  /*6670*/  LOP3.LUT R13, R8, 0xff, RZ, 0xc0, !PT ;  /* 0x000000ff080d7812 */ /* 0x000fe200078ec0ff */
[----:B------:R-:W-:Y:S01]  /*6680*/  IMAD.WIDE.U32 R6, R6, -0x326172a9, RZ ;  /* 0xcd9e8d5706067825 */ /* 0x000fe200078e00ff */
[----:B------:R-:W-:Y:S02]  /*6690*/  LOP3.LUT R25, R31, UR17, R4, 0x96, !PT ;  /* 0x000000111f197c12 */ /* 0x000fe4000f8e9604 */
[----:B------:R-:W-:Y:S01]  /*66a0*/  ISETP.LE.U32.AND P4, PT, R13, UR6, PT ;  /* 0x000000060d007c0c */ /* 0x000fe2000bf83070 */
[----:B------:R-:W-:Y:S01]  /*66b0*/  IMAD.WIDE.U32 R4, R5, -0x2daee0ad, RZ ;  /* 0xd2511f5305047825 */ /* 0x000fe200078e00ff */
[----:B------:R-:W-:Y:S02]  /*66c0*/  ISETP.LE.U32.AND P3, PT, R21, UR6, PT ;  /* 0x0000000615007c0c */ /* 0x000fe4000bf63070 */
[----:B------:R-:W-:Y:S02]  /*66d0*/  LOP3.LUT R20, R9, UR16, R22, 0x96, !PT ;  /* 0x0000001009147c12 */ /* 0x000fe4000f8e9616 */
[----:B------:R-:W-:Y:S02]  /*66e0*/  LOP3.LUT R17, R5, UR15, R14, 0x96, !PT ;  /* 0x0000000f05117c12 */ /* 0x000fe4000f8e960e */
[----:B------:R-:W-:Y:S02]  /*66f0*/  SHF.R.U32.HI R14, RZ, 0x18, R10 ;  /* 0x00000018ff0e7819 */ /* 0x000fe4000001160a */
[----:B-1----:R-:W-:Y:S02]  /*6700*/  LOP3.LUT R34, R8, 0xffff, RZ, 0xc0, !PT ;  /* 0x0000ffff08227812 */ /* 0x002fe400078ec0ff */
[----:B------:R-:W-:Y:S01]  /*6710*/  LOP3.LUT R9, R4, 0xff, RZ, 0xc0, !PT ;  /* 0x000000ff04097812 */ /* 0x000fe200078ec0ff */
[----:B------:R-:W-:Y:S01]  /*6720*/  @!P4 FADD.FTZ R204, -R204, -RZ ;  /* 0x800000ffccccc221 */ /* 0x000fe20000010100 */
[--C-:B------:R-:W-:Y:S01]  /*6730*/  SHF.R.U32.HI R8, RZ, 0x18, R4.reuse ;  /* 0x00000018ff087819 */ /* 0x100fe20000011604 */
[----:B------:R-:W-:Y:S01]  /*6740*/  @!P3 FADD.FTZ R207, -R207, -RZ ;  /* 0x800000ffcfcfb221 */ /* 0x000fe20000010100 */
[----:B------:R-:W-:Y:S02]  /*6750*/  SHF.R.U32.HI R31, RZ, 0x10, R4 ;  /* 0x00000010ff1f7819 */ /* 0x000fe40000011604 */
[----:B------:R-:W-:Y:S02]  /*6760*/  LOP3.LUT R35, R4, 0xffff, RZ, 0xc0, !PT ;  /* 0x0000ffff04237812 */ /* 0x000fe400078ec0ff */
[----:B------:R-:W-:Y:S02]  /*6770*/  LOP3.LUT R4, R6, 0xff, RZ, 0xc0, !PT ;  /* 0x000000ff06047812 */ /* 0x000fe400078ec0ff */
[----:B------:R-:W-:Y:S02]  /*6780*/  ISETP.LE.U32.AND P2, PT, R15, UR6, PT ;  /* 0x000000060f007c0c */ /* 0x000fe4000bf43070 */
[----:B------:R-:W-:Y:S02]  /*6790*/  ISETP.LE.U32.AND P0, PT, R14, UR6, PT ;  /* 0x000000060e007c0c */ /* 0x000fe4000bf03070 */
[----:B------:R-:W-:Y:S02]  /*67a0*/  ISETP.LE.U32.AND P6, PT, R9, UR6, PT ;  /* 0x0000000609007c0c */ /* 0x000fe4000bfc3070 */
[----:B------:R-:W-:Y:S01]  /*67b0*/  ISETP.LE.U32.AND P5, PT, R8, UR6, PT ;  /* 0x0000000608007c0c */ /* 0x000fe2000bfa3070 */
[----:B------:R-:W-:Y:S01]  /*67c0*/  IMAD.WIDE.U32 R8, R27, -0x326172a9, RZ ;  /* 0xcd9e8d571b087825 */ /* 0x000fe200078e00ff */
[----:B------:R-:W-:Y:S02]  /*67d0*/  ISETP.LE.U32.AND P4, PT, R4, UR6, PT ;  /* 0x0000000604007c0c */ /* 0x000fe4000bf83070 */
[----:B------:R-:W-:Y:S01]  /*67e0*/  SHF.R.U32.HI R13, RZ, 0x18, R6 ;  /* 0x00000018ff0d7819 */ /* 0x000fe20000011606 */
[----:B------:R-:W-:Y:S01]  /*67f0*/  IMAD.WIDE.U32 R4, R25, -0x326172a9, RZ ;  /* 0xcd9e8d5719047825 */ /* 0x000fe200078e00ff */
[----:B------:R-:W-:Y:S02]  /*6800*/  LOP3.LUT R14, R9, UR16, R24, 0x96, !PT ;  /* 0x00000010090e7c12 */ /* 0x000fe4000f8e9618 */
[----:B------:R-:W-:Y:S01]  /*6810*/  ISETP.LE.U32.AND P3, PT, R13, UR6, PT ;  /* 0x000000060d007c0c */ /* 0x000fe2000bf63070 */
[----:B------:R-:W-:Y:S01]  /*6820*/  @!P2 FADD.FTZ R214, -R214, -RZ ;  /* 0x800000ffd6d6a221 */ /* 0x000fe20000010100 */
[----:B------:R-:W-:Y:S01]  /*6830*/  LOP3.LUT R13, R5, UR16, R12, 0x96, !PT ;  /* 0x00000010050d7c12 */ /* 0x000fe2000f8e960c */
[----:B------:R-:W-:Y:S01]  /*6840*/  @!P0 FADD.FTZ R215, -R215, -RZ ;  /* 0x800000ffd7d78221 */ /* 0x000fe20000010100 */
[----:B------:R-:W-:Y:S01]  /*6850*/  LOP3.LUT R25, R4, 0xff, RZ, 0xc0, !PT ;  /* 0x000000ff04197812 */ /* 0x000fe200078ec0ff */
[----:B------:R-:W-:Y:S01]  /*6860*/  @!P6 FADD.FTZ R211, -R211, -RZ ;  /* 0x800000ffd3d3e221 */ /* 0x000fe20000010100 */
[--C-:B------:R-:W-:Y:S01]  /*6870*/  SHF.R.U32.HI R24, RZ, 0x18, R4.reuse ;  /* 0x00000018ff187819 */ /* 0x100fe20000011604 */
[----:B------:R-:W-:Y:S01]  /*6880*/  @!P5 FADD.FTZ R210, -R210, -RZ ;  /* 0x800000ffd2d2d221 */ /* 0x000fe20000010100 */
[----:B------:R-:W-:Y:S01]  /*6890*/  SHF.R.U32.HI R27, RZ, 0x10, R4 ;  /* 0x00000010ff1b7819 */ /* 0x000fe20000011604 */
[----:B------:R-:W-:Y:S01]  /*68a0*/  @!P4 FADD.FTZ R223, -R223, -RZ ;  /* 0x800000ffdfdfc221 */ /* 0x000fe20000010100 */
[----:B------:R-:W-:Y:S02]  /*68b0*/  LOP3.LUT R38, R4, 0xffff, RZ, 0xc0, !PT ;  /* 0x0000ffff04267812 */ /* 0x000fe400078ec0ff */
[----:B------:R-:W-:Y:S01]  /*68c0*/  SHF.R.U32.HI R4, RZ, 0x18, R20 ;  /* 0x00000018ff047819 */ /* 0x000fe20000011614 */
[----:B------:R-:W-:Y:S01]  /*68d0*/  @!P3 FADD.FTZ R224, -R224, -RZ ;  /* 0x800000ffe0e0b221 */ /* 0x000fe20000010100 */
[----:B------:R-:W-:Y:S02]  /*68e0*/  LOP3.LUT R5, R20, 0xff, RZ, 0xc0, !PT ;  /* 0x000000ff14057812 */ /* 0x000fe400078ec0ff */
[----:B------:R-:W-:Y:S02]  /*68f0*/  ISETP.LE.U32.AND P2, PT, R4, UR6, PT ;  /* 0x0000000604007c0c */ /* 0x000fe4000bf43070 */
[----:B------:R-:W-:Y:S02]  /*6900*/  LOP3.LUT R4, R28, 0xff, RZ, 0xc0, !PT ;  /* 0x000000ff1c047812 */ /* 0x000fe400078ec0ff */
[----:B------:R-:W-:Y:S02]  /*6910*/  ISETP.LE.U32.AND P0, PT, R5, UR6, PT ;  /* 0x0000000605007c0c */ /* 0x000fe4000bf03070 */
[----:B------:R-:W-:Y:S02]  /*6920*/  LOP3.LUT R22, R8, 0xff, RZ, 0xc0, !PT ;  /* 0x000000ff08167812 */ /* 0x000fe400078ec0ff */
[----:B------:R-:W-:Y:S02]  /*6930*/  SHF.R.U32.HI R21, RZ, 0x18, R8 ;  /* 0x00000018ff157819 */ /* 0x000fe40000011608 */
[----:B------:R-:W-:Y:S02]  /*6940*/  ISETP.LE.U32.AND P6, PT, R4, UR6, PT ;  /* 0x0000000604007c0c */ /* 0x000fe4000bfc3070 */
[----:B------:R-:W-:Y:S01]  /*6950*/  SHF.R.U32.HI R33, RZ, 0x10, R10 ;  /* 0x00000010ff217819 */ /* 0x000fe2000001160a */
[----:B------:R-:W-:Y:S01]  /*6960*/  @!P2 FADD.FTZ R198, -R198, -RZ ;  /* 0x800000ffc6c6a221 */ /* 0x000fe20000010100 */
[----:B------:R-:W-:Y:S02]  /*6970*/  LOP3.LUT R4, R19, 0xff, RZ, 0xc0, !PT ;  /* 0x000000ff13047812 */ /* 0x000fe400078ec0ff */
[----:B------:R-:W-:Y:S01]  /*6980*/  ISETP.LE.U32.AND P5, PT, R22, UR6, PT ;  /* 0x0000000616007c0c */ /* 0x000fe2000bfa3070 */
[----:B------:R-:W-:Y:S01]  /*6990*/  @!P0 FADD.FTZ R197, -R197, -RZ ;  /* 0x800000ffc5c58221 */ /* 0x000fe20000010100 */
[----:B------:R-:W-:Y:S02]  /*69a0*/  ISETP.LE.U32.AND P4, PT, R21, UR6, PT ;  /* 0x0000000615007c0c */ /* 0x000fe4000bf83070 */
[----:B------:R-:W-:Y:S02]  /*69b0*/  ISETP.LE.U32.AND P3, PT, R4, UR6, PT ;  /* 0x0000000604007c0c */ /* 0x000fe4000bf63070 */
[----:B------:R-:W-:Y:S01]  /*69c0*/  LOP3.LUT R4, R33, 0xff, RZ, 0xc0, !PT ;  /* 0x000000ff21047812 */ /* 0x000fe200078ec0ff */
[----:B------:R-:W-:Y:S01]  /*69d0*/  @!P6 FADD.FTZ R201, -R201, -RZ ;  /* 0x800000ffc9c9e221 */ /* 0x000fe20000010100 */
[----:B------:R-:W-:Y:S02]  /*69e0*/  SHF.R.U32.HI R5, RZ, 0x18, R19 ;  /* 0x00000018ff057819 */ /* 0x000fe40000011613 */
[----:B------:R-:W-:Y:S02]  /*69f0*/  ISETP.LE.U32.AND P0, PT, R4, UR6, PT ;  /* 0x0000000604007c0c */ /* 0x000fe4000bf03070 */
[----:B------:R-:W-:Y:S01]  /*6a00*/  LOP3.LUT R4, R17, 0xff, RZ, 0xc0, !PT ;  /* 0x000000ff11047812 */ /* 0x000fe200078ec0ff */
[----:B------:R-:W-:Y:S01]  /*6a10*/  @!P5 FADD.FTZ R199, -R199, -RZ ;  /* 0x800000ffc7c7d221 */ /* 0x000fe20000010100 */
[----:B------:R-:W-:Y:S01]  /*6a20*/  ISETP.LE.U32.AND P2, PT, R5, UR6, PT ;  /* 0x0000000605007c0c */ /* 0x000fe2000bf43070 */
[----:B------:R-:W-:Y:S01]  /*6a30*/  @!P4 FADD.FTZ R200, -R200, -RZ ;  /* 0x800000ffc8c8c221 */ /* 0x000fe20000010100 */
[----:B------:R-:W-:Y:S01]  /*6a40*/  LOP3.LUT R18, R7, UR16, R18, 0x96, !PT ;  /* 0x0000001007127c12 */ /* 0x000fe2000f8e9612 */
[----:B------:R-:W-:Y:S01]  /*6a50*/  @!P3 FADD.FTZ R203, -R203, -RZ ;  /* 0x800000ffcbcbb221 */ /* 0x000fe20000010100 */
[----:B------:R-:W-:Y:S02]  /*6a60*/  SHF.R.U32.HI R5, RZ, 0x18, R17 ;  /* 0x00000018ff057819 */ /* 0x000fe40000011611 */
[----:B------:R-:W-:Y:S02]  /*6a70*/  ISETP.LE.U32.AND P6, PT, R4, UR6, PT ;  /* 0x0000000604007c0c */ /* 0x000fe4000bfc3070 */
[----:B------:R-:W-:Y:S01]  /*6a80*/  LOP3.LUT R4, R31, 0xff, RZ, 0xc0, !PT ;  /* 0x000000ff1f047812 */ /* 0x000fe200078ec0ff */
[----:B------:R-:W-:Y:S01]  /*6a90*/  @!P0 FADD.FTZ R209, -R209, -RZ ;  /* 0x800000ffd1d18221 */ /* 0x000fe20000010100 */
[----:B------:R-:W-:Y:S02]  /*6aa0*/  SHF.R.U32.HI R32, RZ, 0x10, R6 ;  /* 0x00000010ff207819 */ /* 0x000fe40000011606 */
[----:B------:R-:W-:Y:S01]  /*6ab0*/  ISETP.LE.U32.AND P5, PT, R5, UR6, PT ;  /* 0x0000000605007c0c */ /* 0x000fe2000bfa3070 */
[----:B------:R-:W-:Y:S01]  /*6ac0*/  @!P2 FADD.FTZ R202, -R202, -RZ ;  /* 0x800000ffcacaa221 */ /* 0x000fe20000010100 */
[----:B------:R-:W-:Y:S02]  /*6ad0*/  ISETP.LE.U32.AND P4, PT, R4, UR6, PT ;  /* 0x0000000604007c0c */ /* 0x000fe4000bf83070 */
[----:B------:R-:W-:Y:S02]  /*6ae0*/  LOP3.LUT R4, R18, 0xff, RZ, 0xc0, !PT ;  /* 0x000000ff12047812 */ /* 0x000fe400078ec0ff */
[----:B------:R-:W-:Y:S01]  /*6af0*/  LOP3.LUT R36, R10, 0xffff, RZ, 0xc0, !PT ;  /* 0x0000ffff0a247812 */ /* 0x000fe200078ec0ff */
[----:B------:R-:W-:Y:S01]  /*6b00*/  @!P6 FADD.FTZ R206, -R206, -RZ ;  /* 0x800000ffcecee221 */ /* 0x000fe20000010100 */
[----:B------:R-:W-:Y:S01]  /*6b10*/  SHF.R.U32.HI R5, RZ, 0x18, R18 ;  /* 0x00000018ff057819 */ /* 0x000fe20000011612 */
[----:B------:R-:W-:Y:S01]  /*6b20*/  IMAD.WIDE.U32 R10, R29, -0x2daee0ad, RZ ;  /* 0xd2511f531d0a7825 */ /* 0x000fe200078e00ff */
[----:B------:R-:W-:Y:S02]  /*6b30*/  ISETP.LE.U32.AND P3, PT, R4, UR6, PT ;  /* 0x0000000604007c0c */ /* 0x000fe4000bf63070 */
[----:B------:R-:W-:Y:S01]  /*6b40*/  LOP3.LUT R4, R32, 0xff, RZ, 0xc0, !PT ;  /* 0x000000ff20047812 */ /* 0x000fe200078ec0ff */
[----:B------:R-:W-:Y:S01]  /*6b50*/  @!P5 FADD.FTZ R205, -R205, -RZ ;  /* 0x800000ffcdcdd221 */ /* 0x000fe20000010100 */
[----:B------:R-:W-:Y:S01]  /*6b60*/  LOP3.LUT R37, R6, 0xffff, RZ, 0xc0, !PT ;  /* 0x0000ffff06257812 */ /* 0x000fe200078ec0ff */
[----:B------:R-:W-:Y:S01]  /*6b70*/  @!P4 FADD.FTZ R208, -R208, -RZ ;  /* 0x800000ffd0d0c221 */ /* 0x000fe20000010100 */
[----:B------:R-:W-:Y:S01]  /*6b80*/  ISETP.LE.U32.AND P2, PT, R5, UR6, PT ;  /* 0x0000000605007c0c */ /* 0x000fe2000bf43070 */
[----:B------:R-:W-:Y:S01]  /*6b90*/  IMAD.WIDE.U32 R6, R23, -0x2daee0ad, RZ ;  /* 0xd2511f5317067825 */ /* 0x000fe200078e00ff */
[----:B------:R-:W-:Y:S02]  /*6ba0*/  ISETP.LE.U32.AND P0, PT, R4, UR6, PT ;  /* 0x0000000604007c0c */ /* 0x000fe4000bf03070 */
[----:B------:R-:W-:Y:S02]  /*6bb0*/  LOP3.LUT R23, R10, 0xff, RZ, 0xc0, !PT ;  /* 0x000000ff0a177812 */ /* 0x000fe400078ec0ff */
[----:B------:R-:W-:Y:S01]  /*6bc0*/  ISETP.LE.U32.AND P6, PT, R25, UR6, PT ;  /* 0x0000000619007c0c */ /* 0x000fe2000bfc3070 */
[----:B------:R-:W-:Y:S01]  /*6bd0*/  @!P3 FADD.FTZ R212, -R212, -RZ ;  /* 0x800000ffd4d4b221 */ /* 0x000fe20000010100 */
[----:B------:R-:W-:Y:S02]  /*6be0*/  LOP3.LUT R12, R7, UR15, R30, 0x96, !PT ;  /* 0x0000000f070c7c12 */ /* 0x000fe4000f8e961e */
[----:B------:R-:W-:Y:S02]  /*6bf0*/  LOP3.LUT R30, R8, 0xffff, RZ, 0xc0, !PT ;  /* 0x0000ffff081e7812 */ /* 0x000fe400078ec0ff */
[----:B------:R-:W-:Y:S01]  /*6c00*/  SHF.R.U32.HI R9, RZ, 0x18, R10 ;  /* 0x00000018ff097819 */ /* 0x000fe2000001160a */
[----:B------:R-:W-:Y:S01]  /*6c10*/  @!P2 FADD.FTZ R213, -R213, -RZ ;  /* 0x800000ffd5d5a221 */ /* 0x000fe20000010100 */
[----:B------:R-:W-:Y:S01]  /*6c20*/  ISETP.LE.U32.AND P5, PT, R24, UR6, PT ;  /* 0x0000000618007c0c */ /* 0x000fe2000bfa3070 */
[----:B------:R-:W-:Y:S01]  /*6c30*/  @!P0 FADD.FTZ R220, -R220, -RZ ;  /* 0x800000ffdcdc8221 */ /* 0x000fe20000010100 */
[----:B------:R-:W-:Y:S02]  /*6c40*/  ISETP.LE.U32.AND P4, PT, R23, UR6, PT ;  /* 0x0000000617007c0c */ /* 0x000fe4000bf83070 */
[----:B------:R-:W-:Y:S01]  /*6c50*/  SHF.R.U32.HI R5, RZ, 0x10, R20 ;  /* 0x00000010ff057819 */ /* 0x000fe20000011614 */
[----:B------:R-:W-:Y:S01]  /*6c60*/  @!P6 FADD.FTZ R216, -R216, -RZ ;  /* 0x800000ffd8d8e221 */ /* 0x000fe20000010100 */
[----:B------:R-:W-:Y:S02]  /*6c70*/  LOP3.LUT R15, R11, UR15, R26, 0x96, !PT ;  /* 0x0000000f0b0f7c12 */ /* 0x000fe4000f8e961a */
[----:B------:R-:W-:Y:S02]  /*6c80*/  SHF.R.U32.HI R26, RZ, 0x10, R8 ;  /* 0x00000010ff1a7819 */ /* 0x000fe40000011608 */
[----:B------:R-:W-:Y:S02]  /*6c90*/  SHF.R.U32.HI R29, RZ, 0x10, R10 ;  /* 0x00000010ff1d7819 */ /* 0x000fe4000001160a */
[----:B------:R-:W-:Y:S01]  /*6ca0*/  LOP3.LUT R39, R10, 0xffff, RZ, 0xc0, !PT ;  /* 0x0000ffff0a277812 */ /* 0x000fe200078ec0ff */
[----:B------:R-:W-:Y:S01]  /*6cb0*/  @!P5 FADD.FTZ R217, -R217, -RZ ;  /* 0x800000ffd9d9d221 */ /* 0x000fe20000010100 */
[----:B------:R-:W-:Y:S01]  /*6cc0*/  LOP3.LUT R8, R6, 0xff, RZ, 0xc0, !PT ;  /* 0x000000ff06087812 */ /* 0x000fe200078ec0ff */
[----:B------:R-:W-:Y:S01]  /*6cd0*/  @!P4 FADD.FTZ R222, -R222, -RZ ;  /* 0x800000ffdedec221 */ /* 0x000fe20000010100 */
[----:B------:R-:W-:Y:S02]  /*6ce0*/  SHF.R.U32.HI R10, RZ, 0x18, R6 ;  /* 0x00000018ff0a7819 */ /* 0x000fe40000011606 */
[----:B------:R-:W-:Y:S02]  /*6cf0*/  ISETP.LE.U32.AND P3, PT, R9, UR6, PT ;  /* 0x0000000609007c0c */ /* 0x000fe4000bf63070 */
[----:B------:R-:W-:Y:S02]  /*6d00*/  SHF.R.U32.HI R4, RZ, 0x8, R34 ;  /* 0x00000008ff047819 */ /* 0x000fe40000011622 */
[----:B------:R-:W-:Y:S02]  /*6d10*/  LOP3.LUT R5, R5, 0xff, RZ, 0xc0, !PT ;  /* 0x000000ff05057812 */ /* 0x000fe400078ec0ff */
[----:B------:R-:W-:Y:S02]  /*6d20*/  ISETP.LE.U32.AND P2, PT, R8, UR6, PT ;  /* 0x0000000608007c0c */ /* 0x000fe4000bf43070 */
[----:B------:R-:W-:Y:S02]  /*6d30*/  ISETP.LE.U32.AND P0, PT, R10, UR6, PT ;  /* 0x000000060a007c0c */ /* 0x000fe4000bf03070 */
[----:B------:R-:W-:Y:S02]  /*6d40*/  LOP3.LUT R4, R4, 0xffff, RZ, 0xc0, !PT ;  /* 0x0000ffff04047812 */ /* 0x000fe400078ec0ff */
[----:B------:R-:W-:Y:S01]  /*6d50*/  ISETP.LE.U32.AND P6, PT, R5, UR6, PT ;  /* 0x0000000605007c0c */ /* 0x000fe2000bfc3070 */
[----:B------:R-:W-:Y:S01]  /*6d60*/  @!P3 FADD.FTZ R221, -R221, -RZ ;  /* 0x800000ffddddb221 */ /* 0x000fe20000010100 */
[----:B------:R-:W-:Y:S02]  /*6d70*/  LOP3.LUT R5, R14, 0xff, RZ, 0xc0, !PT ;  /* 0x000000ff0e057812 */ /* 0x000fe400078ec0ff */
[----:B------:R-:W-:Y:S02]  /*6d80*/  ISETP.LE.U32.AND P5, PT, R4, UR6, PT ;  /* 0x0000000604007c0c */ /* 0x000fe4000bfa3070 */
[----:B------:R-:W-:Y:S01]  /*6d90*/  ISETP.LE.U32.AND P4, PT, R5, UR6, PT ;  /* 0x0000000605007c0c */ /* 0x000fe2000bf83070 */
[----:B------:R-:W-:Y:S01]  /*6da0*/  @!P2 FADD.FTZ R219, -R219, -RZ ;  /* 0x800000ffdbdba221 */ /* 0x000fe20000010100 */
[----:B------:R-:W-:Y:S01]  /*6db0*/  SHF.R.U32.HI R5, RZ, 0x10, R19 ;  /* 0x00000010ff057819 */ /* 0x000fe20000011613 */
[----:B------:R-:W-:Y:S01]  /*6dc0*/  @!P0 FADD.FTZ R218, -R218, -RZ ;  /* 0x800000ffdada8221 */ /* 0x000fe20000010100 */
        /* <DEDUP_REMOVED lines=9> */
[----:B------:R-:W-:Y:S02]  /*6e60*/  SHF.R.U32.HI R4, RZ, 0x8, R36 ;  /* 0x00000008ff047819 */ /* 0x000fe40000011624 */
[----:B------:R-:W-:Y:S02]  /*6e70*/  ISETP.LE.U32.AND P0, PT, R5, UR6, PT ;  /* 0x0000000605007c0c */ /* 0x000fe4000bf03070 */
[----:B------:R-:W-:Y:S02]  /*6e80*/  SHF.R.U32.HI R5, RZ, 0x8, R35 ;  /* 0x00000008ff057819 */ /* 0x000fe40000011623 */
[----:B------:R-:W-:Y:S02]  /*6e90*/  ISETP.LE.U32.AND P2, PT, R6, UR6, PT ;  /* 0x0000000606007c0c */ /* 0x000fe4000bf43070 */
[----:B------:R-:W-:Y:S02]  /*6ea0*/  SHF.R.U32.HI R6, RZ, 0x10, R17 ;  /* 0x00000010ff067819 */ /* 0x000fe40000011611 */
[----:B------:R-:W-:Y:S01]  /*6eb0*/  LOP3.LUT R4, R4, 0xffff, RZ, 0xc0, !PT ;  /* 0x0000ffff04047812 */ /* 0x000fe200078ec0ff */
[----:B------:R-:W-:Y:S01]  /*6ec0*/  @!P3 FADD.FTZ R184, -R184, -RZ ;  /* 0x800000ffb8b8b221 */ /* 0x000fe20000010100 */
        /* <DEDUP_REMOVED lines=18> */
[----:B------:R-:W-:Y:S02]  /*6ff0*/  SHF.R.U32.HI R5, RZ, 0x18, R13 ;  /* 0x00000018ff057819 */ /* 0x000fe4000001160d */
[----:B------:R-:W-:Y:S02]  /*7000*/  LOP3.LUT R4, R27, 0xff, RZ, 0xc0, !PT ;  /* 0x000000ff1b047812 */ /* 0x000fe400078ec0ff */
[----:B------:R-:W-:Y:S01]  /*7010*/  ISETP.LE.U32.AND P6, PT, R5, UR6, PT ;  /* 0x0000000605007c0c */ /* 0x000fe2000bfc3070 */
[----:B------:R-:W-:Y:S01]  /*7020*/  @!P3 FADD.FTZ R188, -R188, -RZ ;  /* 0x800000ffbcbcb221 */ /* 0x000fe20000010100 */
[----:B------:R-:W-:Y:S02]  /*7030*/  LOP3.LUT R5, R15, 0xff, RZ, 0xc0, !PT ;  /* 0x000000ff0f057812 */ /* 0x000fe400078ec0ff */
[----:B------:R-:W-:Y:S01]  /*7040*/  ISETP.LE.U32.AND P5, PT, R4, UR6, PT ;  /* 0x0000000604007c0c */ /* 0x000fe2000bfa3070 */
        /* <DEDUP_REMOVED lines=8> */
[----:B------:R-:W-:Y:S01]  /*70d0*/  LOP3.LUT R4, R12, 0xff, RZ, 0xc0, !PT ;  /* 0x000000ff0c047812 */ /* 0x000fe200078ec0ff */
[----:B------:R-:W-:Y:S01]  /*70e0*/  @!P5 FADD.FTZ R185, -R185, -RZ ;  /* 0x800000ffb9b9d221 */ /* 0x000fe20000010100 */
        /* <DEDUP_REMOVED lines=259> */
[----:B------:R-:W-:Y:S01]  /*8120*/  FMUL.FTZ R204, R204, R4 ;  /* 0x00000004cccc7220 */ /* 0x000fe20000410000 */
[-C--:B------:R-:W-:Y:S01]  /*8130*/  FSEL R2, R2, R179.reuse, P2 ;  /* 0x000000b302027208 */ /* 0x080fe20001000000 */
[C---:B------:R-:W-:Y:S01]  /*8140*/  FADD.FTZ R14, -R179.reuse, R14 ;  /* 0x0000000eb30e7221 */ /* 0x040fe20000010100 */
[----:B------:R-:W2:Y:S01]  /*8150*/  LDSM.16.M88.4 R4, [R172+0x11000] ;  /* 0x01100000ac04783b */ /* 0x000ea20000000200 */
[----:B------:R-:W-:Y:S01]  /*8160*/  FADD.FTZ R13, -R180, R13 ;  /* 0x0000000db40d7221 */ /* 0x000fe20000010100 */
[-C--:B-1----:R-:W-:Y:S01]  /*8170*/  HMMA.16816.F32 R20, R132, R136.reuse, R20 ;  /* 0x000000888414723c */ /* 0x082fe20000001814 */
[----:B------:R-:W-:Y:S01]  /*8180*/  FADD.FTZ R15, -R179, R15 ;  /* 0x0000000fb30f7221 */ /* 0x000fe20000010100 */
[----:B------:R-:W-:Y:S01]  /*8190*/  FSETP.GE.FTZ.AND P2, PT, R149, RZ, PT ;  /* 0x000000ff9500720b */ /* 0x000fe20003f56000 */
[----:B------:R-:W-:Y:S01]  /*81a0*/  FADD.FTZ R8, -R182, R17 ;  /* 0x00000011b6087221 */ /* 0x000fe20000010100 */
[----:B------:R-:W-:Y:S01]  /*81b0*/  FSEL R0, R0, R179, P0 ;  /* 0x000000b300007208 */ /* 0x000fe20000000000 */
[----:B------:R-:W-:Y:S01]  /*81c0*/  FMUL.FTZ R148, R148, R2 ;  /* 0x0000000294947220 */ /* 0x000fe20000410000 */
[----:B------:R-:W-:Y:S01]  /*81d0*/  FSEL R2, R13, R180, P2 ;  /* 0x000000b40d027208 */ /* 0x000fe20001000000 */
[----:B------:R-:W-:Y:S01]  /*81e0*/  FADD.FTZ R18, -R181, R18 ;  /* 0x00000012b5127221 */ /* 0x000fe20000010100 */
[C---:B------:R-:W-:Y:S01]  /*81f0*/  HMMA.16816.F32 R24, R140.reuse, R136, R24 ;  /* 0x000000888c18723c */ /* 0x040fe20000001818 */
[----:B------:R-:W-:Y:S01]  /*8200*/  FMUL.FTZ R184, R184, R0 ;  /* 0x00000000b8b87220 */ /* 0x000fe20000410000 */
[----:B------:R-:W-:Y:S02]  /*8210*/  FSETP.GE.FTZ.AND P2, PT, R201, RZ, PT ;  /* 0x000000ffc900720b */ /* 0x000fe40003f56000 */
[----:B------:R-:W-:Y:S01]  /*8220*/  FADD.FTZ R19, -R181, R19 ;  /* 0x00000013b5137221 */ /* 0x000fe20000010100 */
[----:B------:R-:W-:Y:S01]  /*8230*/  FSEL R8, R8, R182, P3 ;  /* 0x000000b608087208 */ /* 0x000fe20001800000 */
[----:B------:R-:W-:Y:S01]  /*8240*/  FMUL.FTZ R149, R149, R2 ;  /* 0x0000000295957220 */ /* 0x000fe20000410000 */
[----:B------:R-:W-:Y:S01]  /*8250*/  FSEL R2, R18, R181, P2 ;  /* 0x000000b512027208 */ /* 0x000fe20001000000 */
[-C--:B------:R-:W-:Y:S01]  /*8260*/  HMMA.16816.F32 R28, R140, R138.reuse, R28 ;  /* 0x0000008a8c1c723c */ /* 0x080fe2000000181c */
[----:B------:R-:W-:Y:S02]  /*8270*/  FSETP.GE.FTZ.AND P3, PT, R150, RZ, PT ;  /* 0x000000ff9600720b */ /* 0x000fe40003f76000 */
[----:B------:R-:W-:Y:S01]  /*8280*/  FSETP.GE.FTZ.AND P2, PT, R190, RZ, PT ;  /* 0x000000ffbe00720b */ /* 0x000fe20003f56000 */
[----:B------:R-:W-:Y:S01]  /*8290*/  FMUL.FTZ R196, R196, R8 ;  /* 0x00000008c4c47220 */ /* 0x000fe20000410000 */
[----:B------:R-:W-:Y:S01]  /*82a0*/  FSETP.GE.FTZ.AND P0, PT, R186, RZ, PT ;  /* 0x000000ffba00720b */ /* 0x000fe20003f16000 */
[----:B------:R-:W-:Y:S02]  /*82b0*/  FMUL.FTZ R201, R201, R2 ;  /* 0x00000002c9c97220 */ /* 0x000fe40000410000 */
[----:B------:R-:W-:Y:S01]  /*82c0*/  FADD.FTZ R9, -R182, R20 ;  /* 0x00000014b6097221 */ /* 0x000fe20000010100 */
[----:B------:R-:W-:Y:S01]  /*82d0*/  FSEL R0, R14, R179, P0 ;  /* 0x000000b30e007208 */ /* 0x000fe20000000000 */
[C---:B------:R-:W-:Y:S01]  /*82e0*/  HMMA.16816.F32 R32, R132.reuse, R138, R32 ;  /* 0x0000008a8420723c */ /* 0x040fe20000001820 */
        /* <DEDUP_REMOVED lines=8> */
[----:B------:R-:W-:Y:S03]  /*8370*/  FSETP.GE.FTZ.AND P3, PT, R151, RZ, PT ;  /* 0x000000ff9700720b */ /* 0x000fe60003f76000 */
        /* <DEDUP_REMOVED lines=29> */
[-C--:B------:R-:W-:Y:S01]  /*8550*/  FSEL R8, R27, R179.reuse, P0 ;  /* 0x000000b31b087208 */ /* 0x080fe20000000000 */
[----:B------:R-:W-:Y:S01]  /*8560*/  FADD.FTZ R0, -R179, R31 ;  /* 0x0000001fb3007221 */ /* 0x000fe20000010100 */
[----:B------:R-:W-:Y:S01]  /*8570*/  FSETP.GE.FTZ.AND P0, PT, R210, RZ, PT ;  /* 0x000000ffd200720b */ /* 0x000fe20003f16000 */
[----:B------:R-:W-:Y:S01]  /*8580*/  FADD.FTZ R29, -R180, R29 ;  /* 0x0000001db41d7221 */ /* 0x000fe20000010100 */
[-C--:B--2---:R-:W-:Y:S01]  /*8590*/  HMMA.16816.F32 R36, R132, R4.reuse, R36 ;  /* 0x000000048424723c */ /* 0x084fe20000001824 */
[----:B------:R-:W-:Y:S01]  /*85a0*/  FMUL.FTZ R17, R205, R8 ;  /* 0x00000008cd117220 */ /* 0x000fe20000410000 */
[-C--:B------:R-:W-:Y:S01]  /*85b0*/  FSEL R0, R0, R179.reuse, P0 ;  /* 0x000000b300007208 */ /* 0x080fe20000000000 */
[----:B------:R-:W-:Y:S01]  /*85c0*/  FADD.FTZ R34, -R181, R34 ;  /* 0x00000022b5227221 */ /* 0x000fe20000010100 */
[----:B------:R-:W1:Y:S01]  /*85d0*/  LDSM.16.M88.4 R8, [R172+0x11800] ;  /* 0x01180000ac08783b */ /* 0x000e620000000200 */
[----:B------:R-:W-:Y:S01]  /*85e0*/  FADD.FTZ R28, -R180, R28 ;  /* 0x0000001cb41c7221 */ /* 0x000fe20000010100 */
[----:B------:R-:W-:Y:S01]  /*85f0*/  FSEL R2, R2, R179, P2 ;  /* 0x000000b302027208 */ /* 0x000fe20001000000 */
[----:B------:R-:W-:Y:S01]  /*8600*/  FMUL.FTZ R210, R210, R0 ;  /* 0x00000000d2d27220 */ /* 0x000fe20000410000 */
[C---:B------:R-:W-:Y:S01]  /*8610*/  HMMA.16816.F32 R40, R140.reuse, R4, R40 ;  /* 0x000000048c28723c */ /* 0x040fe20000001828 */
[----:B------:R-:W-:Y:S01]  /*8620*/  FADD.FTZ R33, -R182, R33 ;  /* 0x00000021b6217221 */ /* 0x000fe20000010100 */
[----:B------:R-:W-:Y:S02]  /*8630*/  FSETP.GE.FTZ.AND P0, PT, R215, RZ, PT ;  /* 0x000000ffd700720b */ /* 0x000fe40003f16000 */
[----:B------:R-:W-:Y:S01]  /*8640*/  FMUL.FTZ R208, R208, R2 ;  /* 0x00000002d0d07220 */ /* 0x000fe20000410000 */
[----:B------:R-:W-:Y:S01]  /*8650*/  FSETP.GE.FTZ.AND P2, PT, R209, RZ, PT ;  /* 0x000000ffd100720b */ /* 0x000fe20003f56000 */
[----:B------:R-:W-:Y:S01]  /*8660*/  FADD.FTZ R32, -R182, R32 ;  /* 0x00000020b6207221 */ /* 0x000fe20000010100 */
[-C--:B------:R-:W-:Y:S01]  /*8670*/  FSEL R0, R35, R181.reuse, P0 ;  /* 0x000000b523007208 */ /* 0x080fe20000000000 */
[-C--:B------:R-:W-:Y:S01]  /*8680*/  HMMA.16816.F32 R44, R140, R6.reuse, R44 ;  /* 0x000000068c2c723c */ /* 0x080fe2000000182c */
[----:B------:R-:W-:Y:S02]  /*8690*/  FSEL R4, R29, R180, P3 ;  /* 0x000000b41d047208 */ /* 0x000fe40001800000 */
[----:B------:R-:W-:Y:S01]  /*86a0*/  FSETP.GE.FTZ.AND P0, PT, R213, RZ, PT ;  /* 0x000000ffd500720b */ /* 0x000fe20003f16000 */
[----:B------:R-:W-:Y:S01]  /*86b0*/  FMUL.FTZ R15, R215, R0 ;  /* 0x00000000d70f7220 */ /* 0x000fe20000410000 */
[-C--:B------:R-:W-:Y:S01]  /*86c0*/  FSEL R2, R34, R181.reuse, P2 ;  /* 0x000000b522027208 */ /* 0x080fe20001000000 */
[----:B------:R-:W-:Y:S01]  /*86d0*/  FMUL.FTZ R166, R166, R4 ;  /* 0x00000004a6a67220 */ /* 0x000fe20000410000 */
[----:B------:R-:W-:Y:S01]  /*86e0*/  FSEL R5, R28, R180, P4 ;  /* 0x000000b41c057208 */ /* 0x000fe20002000000 */
[----:B------:R-:W-:Y:S01]  /*86f0*/  FADD.FTZ R39, -R181, R39 ;  /* 0x00000027b5277221 */ /* 0x000fe20000010100 */
[C---:B------:R-:W-:Y:S01]  /*8700*/  HMMA.16816.F32 R48, R132.reuse, R6, R48 ;  /* 0x000000068430723c */ /* 0x040fe20000001830 */
[----:B------:R-:W-:Y:S02]  /*8710*/  FSETP.GE.FTZ.AND P3, PT, R193, RZ, PT ;  /* 0x000000ffc100720b */ /* 0x000fe40003f76000 */
[----:B------:R-:W-:Y:S01]  /*8720*/  FADD.FTZ R38, -R181, R38 ;  /* 0x00000026b5267221 */ /* 0x000fe20000010100 */
[----:B------:R-:W-:Y:S01]  /*8730*/  FSETP.GE.FTZ.AND P2, PT, R188, RZ, PT ;  /* 0x000000ffbc00720b */ /* 0x000fe20003f56000 */
        /* <DEDUP_REMOVED lines=8> */
[----:B------:R-:W-:Y:S01]  /*87c0*/  FMUL.FTZ R211, R211, R5 ;  /* 0x00000005d3d37220 */ /* 0x000fe20000410000 */
[----:B------:R-:W-:Y:S01]  /*87d0*/  FSEL R2, R38, R181, P2 ;  /* 0x000000b526027208 */ /* 0x000fe20001000000 */
[----:B------:R-:W-:Y:S01]  /*87e0*/  FADD.FTZ R36, -R182, R36 ;  /* 0x00000024b6247221 */ /* 0x000fe20000010100 */
[----:B------:R-:W-:Y:S01]  /*87f0*/  FSEL R5, R32, R182, P4 ;  /* 0x000000b620057208 */ /* 0x000fe20002000000 */
[----:B------:R-:W-:Y:S01]  /*8800*/  FMUL.FTZ R136, R213, R0 ;  /* 0x00000000d5887220 */ /* 0x000fe20000410000 */
[-C--:B-1----:R-:W-:Y:S01]  /*8810*/  HMMA.16816.F32 R52, R132, R8.reuse, R52 ;  /* 0x000000088434723c */ /* 0x082fe20000001834 */
[----:B------:R-:W-:Y:S01]  /*8820*/  FMUL.FTZ R16, R193, R4 ;  /* 0x00000004c1107220 */ /* 0x000fe20000410000 */
[----:B------:R-:W-:Y:S01]  /*8830*/  FSETP.GE.FTZ.AND P3, PT, R157, RZ, PT ;  /* 0x000000ff9d00720b */ /* 0x000fe20003f76000 */
[----:B------:R-:W-:Y:S01]  /*8840*/  FADD.FTZ R41, -R180, R41 ;  /* 0x00000029b4297221 */ /* 0x000fe20000010100 */
[----:B------:R-:W-:Y:S01]  /*8850*/  FSETP.GE.FTZ.AND P2, PT, R161, RZ, PT ;  /* 0x000000ffa100720b */ /* 0x000fe20003f56000 */
[----:B------:R-:W-:Y:S01]  /*8860*/  FMUL.FTZ R188, R188, R2 ;  /* 0x00000002bcbc7220 */ /* 0x000fe20000410000 */
[----:B------:R-:W-:Y:S01]  /*8870*/  FSETP.GE.FTZ.AND P4, PT, R212, RZ, PT ;  /* 0x000000ffd400720b */ /* 0x000fe20003f96000 */
[----:B------:R-:W-:Y:S01]  /*8880*/  FADD.FTZ R6, -R179, R47 ;  /* 0x0000002fb3067221 */ /* 0x000fe20000010100 */
[C---:B------:R-:W-:Y:S01]  /*8890*/  HMMA.16816.F32 R56, R140.reuse, R8, R56 ;  /* 0x000000088c38723c */ /* 0x040fe20000001838 */
[----:B------:R-:W-:Y:S03]  /*88a0*/  FMUL.FTZ R14, R214, R5 ;  /* 0x00000005d60e7220 */ /* 0x000fe60000410000 */
[C---:B------:R-:W-:Y:S01]  /*88b0*/  FADD.FTZ R40, -R180.reuse, R40 ;  /* 0x00000028b4287221 */ /* 0x040fe20000010100 */
[-C--:B------:R-:W-:Y:S01]  /*88c0*/  FSEL R0, R43, R179.reuse, P0 ;  /* 0x000000b32b007208 */ /* 0x080fe20000000000 */
[----:B------:R-:W-:Y:S01]  /*88d0*/  FADD.FTZ R7, -R179, R46 ;  /* 0x0000002eb3077221 */ /* 0x000fe20000010100 */
[----:B------:R-:W-:Y:S01]  /*88e0*/  FSEL R4, R37, R182, P3 ;  /* 0x000000b625047208 */ /* 0x000fe20001800000 */
[----:B------:R-:W-:Y:S01]  /*88f0*/  FADD.FTZ R45, -R180, R45 ;  /* 0x0000002db42d7221 */ /* 0x000fe20000010100 */
[----:B------:R-:W-:Y:S01]  /*8900*/  FSEL R2, R42, R179, P2 ;  /* 0x000000b32a027208 */ /* 0x000fe20001000000 */
[-C--:B------:R-:W-:Y:S01]  /*8910*/  HMMA.16816.F32 R60, R140, R10.reuse, R60 ;  /* 0x0000000a8c3c723c */ /* 0x080fe2000000183c */
        /* <DEDUP_REMOVED lines=9> */
[----:B------:R-:W-:Y:S02]  /*89b0*/  HMMA.16816.F32 R64, R132, R10, R64 ;  /* 0x0000000a8440723c */ /* 0x000fe40000001840 */
[----:B------:R-:W-:Y:S01]  /*89c0*/  FADD.FTZ R2, -R181, R50 ;  /* 0x00000032b5027221 */ /* 0x000fe20000010100 */
[-C--:B------:R-:W-:Y:S01]  /*89d0*/  FSEL R4, R41, R180.reuse, P3 ;  /* 0x000000b429047208 */ /* 0x080fe20001800000 */
[----:B------:R-:W-:Y:S01]  /*89e0*/  FMUL.FTZ R137, R212, R5 ;  /* 0x00000005d4897220 */ /* 0x000fe20000410000 */
        /* <DEDUP_REMOVED lines=30> */
[----:B------:R-:W-:Y:S01]  /*8bd0*/  FADD.FTZ R57, -R180, R57 ;  /* 0x00000039b4397221 */ /* 0x000fe20000010100 */
[----:B------:R-:W-:Y:S01]  /*8be0*/  FSEL R4, R4, R182, P3 ;  /* 0x000000b604047208 */ /* 0x000fe20001800000 */
        /* <DEDUP_REMOVED lines=28> */
[-C--:B------:R-:W-:Y:S01]  /*8db0*/  FSEL R0, R59, R179.reuse, P2 ;  /* 0x000000b33b007208 */ /* 0x080fe20001000000 */
[----:B------:R-:W-:Y:S01]  /*8dc0*/  FADD.FTZ R2, -R182, R64 ;  /* 0x00000040b6027221 */ /* 0x000fe20000010100 */
[----:B------:R-:W-:Y:S02]  /*8dd0*/  FSEL R4, R57, R180, P4 ;  /* 0x000000b439047208 */ /* 0x000fe40002000000 */
[----:B------:R-:W-:Y:S01]  /*8de0*/  FSETP.GE.FTZ.AND P4, PT, R219, RZ, PT ;  /* 0x000000ffdb00720b */ /* 0x000fe20003f96000 */
        /* <DEDUP_REMOVED lines=34> */
[----:B------:R-:W-:Y:S03]  /*9010*/  USEL UR9, UR41, 0x4000, !UP0 ;  /* 0x0000400029097887 */ /* 0x000fe6000c000000 */
[----:B------:R-:W-:Y:S01]  /*9020*/  LEA.HI.X.SX32 R238, R2, R5, 0x1, P2 ;  /* 0x0000000502ee7211 */ /* 0x000fe200010f0eff */
[----:B------:R-:W-:Y:S01]  /*9030*/  IMAD.MOV.U32 R2, RZ, RZ, 0x6 ;  /* 0x00000006ff027424 */ /* 0x000fe200078e00ff */
[----:B------:R-:W-:Y:S02]  /*9040*/  MOV R8, R240 ;  /* 0x000000f000087202 */ /* 0x000fe40000000f00 */
[----:B------:R-:W-:Y:S01]  /*9050*/  IADD3 R225, R225, UR9, RZ ;  /* 0x00000009e1e17c10 */ /* 0x000fe2000fffe0ff */
[----:B------:R-:W-:Y:S01]  /*9060*/  IMAD.MOV.U32 R9, RZ, RZ, R238 ;  /* 0x000000ffff097224 */ /* 0x000fe200078e00ee */
[----:B------:R-:W-:Y:S02]  /*9070*/  IADD3 R6, P2, R8, R10, RZ ;  /* 0x0000000a08067210 */ /* 0x000fe40007f5e0ff */
[----:B------:R-:W-:Y:S02]  /*9080*/  SHF.L.U64.HI R2, R7, R2, c[0x0][0x194] ;  /* 0x0000650007027619 */ /* 0x000fe40000010202 */
[----:B------:R-:W-:Y:S01]  /*9090*/  @!PT LDS RZ, [RZ] ;  /* 0x00000000fffff984 */ /* 0x000fe20000000800 */
[----:B------:R-:W-:Y:S01]  /*90a0*/  @!PT LDS RZ, [RZ] ;  /* 0x00000000fffff984 */ /* 0x000fe20000000800 */
[----:B------:R-:W-:Y:S01]  /*90b0*/  @!PT LDS RZ, [RZ] ;  /* 0x00000000fffff984 */ /* 0x000fe20000000800 */
[----:B------:R1:W-:Y:S01]  /*90c0*/  LDGSTS.E.BYPASS.LTC128B.128 [R225], [R8.64] ;  /* 0x0000000008e17fae */ /* 0x0003e2000b901d44 */
[-C--:B------:R-:W-:Y:S02]  /*90d0*/  IADD3 R4, P3, R6, R10.reuse, RZ ;  /* 0x0000000a06047210 */ /* 0x080fe40007f7e0ff */
[--C-:B------:R-:W-:Y:S01]  /*90e0*/  IMAD.X R7, R9, 0x1, R2.reuse, P2 ;  /* 0x0000000109077824 */ /* 0x100fe200010e0602 */
[----:B------:R-:W-:Y:S02]  /*90f0*/  IADD3 R175, R175, UR9, RZ ;  /* 0x00000009afaf7c10 */ /* 0x000fe4000fffe0ff */
[----:B------:R-:W-:Y:S02]  /*9100*/  IADD3 R10, P2, R4, R10, RZ ;  /* 0x0000000a040a7210 */ /* 0x000fe40007f5e0ff */
[----:B------:R1:W-:Y:S01]  /*9110*/  LDGSTS.E.BYPASS.LTC128B.128 [R225+0x1000], [R6.64] ;  /* 0x0100000006e17fae */ /* 0x0003e2000b901d44 */
[----:B------:R-:W-:Y:S05]  /*9120*/  IADD3.X R5, R7, R2, RZ, P3, !PT ;  /* 0x0000000207057210 */ /* 0x000fea0001ffe4ff */
[----:B------:R1:W-:Y:S01]  /*9130*/  LDGSTS.E.BYPASS.LTC128B.128 [R225+0x2000], [R4.64] ;  /* 0x0200000004e17fae */ /* 0x0003e2000b901d44 */
[----:B------:R-:W-:Y:S05]  /*9140*/  IMAD.X R11, R5, 0x1, R2, P2 ;  /* 0x00000001050b7824 */ /* 0x000fea00010e0602 */
[----:B------:R1:W-:Y:S04]  /*9150*/  LDGSTS.E.BYPASS.LTC128B.128 [R225+0x3000], [R10.64] ;  /* 0x030000000ae17fae */ /* 0x0003e8000b901d44 */
[----:B------:R-:W0:Y:S02]  /*9160*/  LDGDEPBAR ;  /* 0x00000000000079af */ /* 0x000e240000000000 */
.L_x_2215:
        /* <DEDUP_REMOVED lines=192> */
.L_x_2216:
        /* <DEDUP_REMOVED lines=17> */
[----:B------:R-:W-:Y:S01]  /*9e80*/  IMAD R147, R147, c[0x0][0x1c0], RZ ;  /* 0x0000700093937a24 */ /* 0x000fe200078e02ff */
[----:B------:R-:W-:Y:S01]  /*9e90*/  UIADD3 UR8, UR8, -0x1, URZ ;  /* 0xffffffff08087890 */ /* 0x000fe2000fffe03f */
        /* <DEDUP_REMOVED lines=100> */
[-C--:B------:R-:W-:Y:S01]  /*a4e0*/  HMMA.16816.F32 R4, R36, R48.reuse, R4 ;  /* 0x000000302404723c */ /* 0x080fe20000001804 */
[----:B------:R-:W-:Y:S04]  /*a4f0*/  IMAD.MOV.U32 R46, RZ, RZ, c[0x0][0x22c] ;  /* 0x00008b00ff2e7624 */ /* 0x000fe800078e00ff */
[----:B------:R-:W-:Y:S02]  /*a500*/  IMAD R0, R0, 0x38, RZ ;  /* 0x0000003800007824 */ /* 0x000fe400078e02ff */
[----:B------:R-:W-:Y:S01]  /*a510*/  IMAD R47, R47, c[0x0][0x1c0], RZ ;  /* 0x000070002f2f7a24 */ /* 0x000fe200078e02ff */
[C---:B-1----:R-:W-:Y:S01]  /*a520*/  HMMA.16816.F32 R8, R52.reuse, R48, R8 ;  /* 0x000000303408723c */ /* 0x042fe20000001808 */
[----:B------:R-:W-:Y:S03]  /*a530*/  IMAD.MOV.U32 R2, RZ, RZ, c[0x0][0x22c] ;  /* 0x00008b00ff027624 */ /* 0x000fe600078e00ff */
[----:B------:R-:W-:Y:S02]  /*a540*/  IMAD R47, R47, 0x48, RZ ;  /* 0x000000482f2f7824 */ /* 0x000fe400078e02ff */
[----:B------:R-:W-:Y:S02]  /*a550*/  IMAD R2, R2, c[0x0][0x1c0], RZ ;  /* 0x0000700002027a24 */ /* 0x000fe400078e02ff */
[-C--:B------:R-:W-:Y:S01]  /*a560*/  HMMA.16816.F32 R12, R52, R50.reuse, R12 ;  /* 0x00000032340c723c */ /* 0x080fe2000000180c */
[----:B------:R-:W-:Y:S03]  /*a570*/  IMAD.MOV.U32 R48, RZ, RZ, c[0x0][0x22c] ;  /* 0x00008b00ff307624 */ /* 0x000fe600078e00ff */
[----:B------:R-:W-:Y:S02]  /*a580*/  IMAD.SHL.U32 R2, R2, 0x40, RZ ;  /* 0x0000004002027824 */ /* 0x000fe400078e00ff */
[----:B------:R-:W-:Y:S02]  /*a590*/  IMAD R46, R46, c[0x0][0x1c0], RZ ;  /* 0x000070002e2e7a24 */ /* 0x000fe400078e02ff */
[C---:B------:R-:W-:Y:S04]  /*a5a0*/  HMMA.16816.F32 R16, R36.reuse, R50, R16 ;  /* 0x000000322410723c */ /* 0x040fe80000001810 */
[----:B------:R-:W-:Y:S02]  /*a5b0*/  IMAD R46, R46, 0x50, RZ ;  /* 0x000000502e2e7824 */ /* 0x000fe400078e02ff */
[----:B------:R-:W-:Y:S02]  /*a5c0*/  IMAD R48, R48, c[0x0][0x1c0], RZ ;  /* 0x0000700030307a24 */ /* 0x000fe400078e02ff */
[-C--:B--2---:R-:W-:Y:S04]  /*a5d0*/  HMMA.16816.F32 R20, R36, R60.reuse, R20 ;  /* 0x0000003c2414723c */ /* 0x084fe80000001814 */
[----:B------:R-:W-:Y:S04]  /*a5e0*/  IMAD R48, R48, 0x60, RZ ;  /* 0x0000006030307824 */ /* 0x000fe800078e02ff */
[C---:B------:R-:W-:Y:S08]  /*a5f0*/  HMMA.16816.F32 R24, R52.reuse, R60, R24 ;  /* 0x0000003c3418723c */ /* 0x040ff00000001818 */
[-C--:B------:R-:W-:Y:S07]  /*a600*/  HMMA.16816.F32 R28, R52, R62.reuse, R28 ;  /* 0x0000003e341c723c */ /* 0x080fee000000181c */
[C---:B------:R-:W-:Y:S01]  /*a610*/  IADD3 R54, R148.reuse, 0x20, RZ ;  /* 0x0000002094367810 */ /* 0x040fe20007ffe0ff */
[----:B------:R-:W-:Y:S04]  /*a620*/  HMMA.16816.F32 R32, R36, R62, R32 ;  /* 0x0000003e2420723c */ /* 0x000fe80000001820 */
[C---:B------:R-:W-:Y:S02]  /*a630*/  IADD3 R53, R148.reuse, 0x20, RZ ;  /* 0x0000002094357810 */ /* 0x040fe40007ffe0ff */
[----:B------:R-:W-:Y:S01]  /*a640*/  IADD3 R52, R148, 0x20, RZ ;  /* 0x0000002094347810 */ /* 0x000fe20007ffe0ff */
[----:B------:R-:W-:Y:S01]  /*a650*/  IMAD.MOV.U32 R36, RZ, RZ, R184 ;  /* 0x000000ffff247224 */ /* 0x000fe200078e00b8 */
[-C--:B----4-:R-:W-:Y:S05]  /*a660*/  HMMA.16816.F32 R4, R40, R56.reuse, R4 ;  /* 0x000000382804723c */ /* 0x090fea0000001804 */
[----:B------:R-:W-:Y:S01]  /*a670*/  IMAD.MOV.U32 R37, RZ, RZ, R183 ;  /* 0x000000ffff257224 */ /* 0x000fe200078e00b7 */
[CC--:B------:R-:W-:Y:S02]  /*a680*/  LEA R38, P2, R146.reuse, R36.reuse, 0x2 ;  /* 0x0000002492267211 */ /* 0x0c0fe400078410ff */
[C---:B------:R-:W-:Y:S04]  /*a690*/  HMMA.16816.F32 R8, R64.reuse, R56, R8 ;  /* 0x000000384008723c */ /* 0x040fe80000001808 */
[-C--:B------:R-:W-:Y:S02]  /*a6a0*/  LEA.HI.X.SX32 R39, R146, R37.reuse, 0x2, P2 ;  /* 0x0000002592277211 */ /* 0x080fe400010f16ff */
[CC--:B------:R-:W-:Y:S02]  /*a6b0*/  LEA R44, P0, R148.reuse, R36.reuse, 0x2 ;  /* 0x00000024942c7211 */ /* 0x0c0fe400078010ff */
[-C--:B------:R-:W-:Y:S04]  /*a6c0*/  HMMA.16816.F32 R12, R64, R58.reuse, R12 ;  /* 0x0000003a400c723c */ /* 0x080fe8000000180c */
[-C--:B------:R-:W-:Y:S03]  /*a6d0*/  LEA.HI.X.SX32 R45, R148, R37.reuse, 0x2, P0 ;  /* 0x00000025942d7211 */ /* 0x080fe600000f16ff */
[----:B------:R1:W-:Y:S01]  /*a6e0*/  RED.E.ADD.F32.FTZ.RN.STRONG.GPU [R36.64], R4 ;  /* 0x000000042400798e */ /* 0x0003e2000c10e784 */
[C---:B------:R-:W-:Y:S04]  /*a6f0*/  HMMA.16816.F32 R16, R40.reuse, R58, R16 ;  /* 0x0000003a2810723c */ /* 0x040fe80000001810 */
[----:B------:R2:W-:Y:S04]  /*a700*/  RED.E.ADD.F32.FTZ.RN.STRONG.GPU [R38.64], R5 ;  /* 0x000000052600798e */ /* 0x0005e8000c10e784 */
[-C--:B------:R-:W-:Y:S01]  /*a710*/  HMMA.16816.F32 R20, R40, R132.reuse, R20 ;  /* 0x000000842814723c */ /* 0x080fe20000001814 */
[----:B------:R3:W-:Y:S07]  /*a720*/  RED.E.ADD.F32.FTZ.RN.STRONG.GPU [R44.64], R6 ;  /* 0x000000062c00798e */ /* 0x0007ee000c10e784 */
[C---:B------:R-:W-:Y:S08]  /*a730*/  HMMA.16816.F32 R24, R64.reuse, R132, R24 ;  /* 0x000000844018723c */ /* 0x040ff00000001818 */
[-C--:B------:R-:W-:Y:S04]  /*a740*/  HMMA.16816.F32 R28, R64, R134.reuse, R28 ;  /* 0x00000086401c723c */ /* 0x080fe8000000181c */
[CC--:B-1----:R-:W-:Y:S04]  /*a750*/  LEA R4, P0, R150.reuse, R36.reuse, 0x2 ;  /* 0x0000002496047211 */ /* 0x0c2fe800078010ff */
[----:B------:R-:W-:Y:S04]  /*a760*/  HMMA.16816.F32 R32, R40, R134, R32 ;  /* 0x000000862820723c */ /* 0x000fe80000001820 */
[-C--:B--2---:R-:W-:Y:S03]  /*a770*/  LEA.HI.X.SX32 R5, R150, R37.reuse, 0x2, P0 ;  /* 0x0000002596057211 */ /* 0x084fe600000f16ff */
[CC--:B------:R-:W-:Y:S05]  /*a780*/  LEA R42, P2, R147.reuse, R36.reuse, 0x2 ;  /* 0x00000024932a7211 */ /* 0x0c0fea00078410ff */
[-C--:B------:R-:W-:Y:S01]  /*a790*/  LEA.HI.X.SX32 R43, R147, R37.reuse, 0x2, P2 ;  /* 0x00000025932b7211 */ /* 0x080fe200010f16ff */
[----:B------:R-:W-:Y:S01]  /*a7a0*/  IMAD.MOV.U32 R147, RZ, RZ, c[0x0][0x22c] ;  /* 0x00008b00ff937624 */ /* 0x000fe200078e00ff */
[CC--:B------:R-:W-:Y:S03]  /*a7b0*/  LEA R40, P2, R149.reuse, R36.reuse, 0x2 ;  /* 0x0000002495287211 */ /* 0x0c0fe600078410ff */
[----:B------:R1:W-:Y:S01]  /*a7c0*/  RED.E.ADD.F32.FTZ.RN.STRONG.GPU [R42.64], R7 ;  /* 0x000000072a00798e */ /* 0x0003e2000c10e784 */
[-C--:B------:R-:W-:Y:S01]  /*a7d0*/  LEA.HI.X.SX32 R41, R149, R37.reuse, 0x2, P2 ;  /* 0x0000002595297211 */ /* 0x080fe200010f16ff */
[----:B------:R-:W-:Y:S03]  /*a7e0*/  IMAD R147, R147, c[0x0][0x1c0], RZ ;  /* 0x0000700093937a24 */ /* 0x000fe600078e02ff */
[----:B------:R2:W-:Y:S01]  /*a7f0*/  RED.E.ADD.F32.FTZ.RN.STRONG.GPU [R4.64], R8 ;  /* 0x000000080400798e */ /* 0x0005e2000c10e784 */
[----:B------:R-:W-:Y:S04]  /*a800*/  IMAD R147, R147, 0x30, RZ ;  /* 0x0000003093937824 */ /* 0x000fe800078e02ff */
[----:B------:R4:W-:Y:S01]  /*a810*/  RED.E.ADD.F32.FTZ.RN.STRONG.GPU [R40.64], R9 ;  /* 0x000000092800798e */ /* 0x0009e2000c10e784 */
[CC--:B---3--:R-:W-:Y:S04]  /*a820*/  LEA R6, P0, R147.reuse, R36.reuse, 0x2 ;  /* 0x0000002493067211 */ /* 0x0c8fe800078010ff */
[-C--:B-1----:R-:W-:Y:S01]  /*a830*/  LEA.HI.X.SX32 R7, R147, R37.reuse, 0x2, P0 ;  /* 0x0000002593077211 */ /* 0x082fe200000f16ff */
[----:B------:R-:W-:Y:S01]  /*a840*/  IMAD.MOV.U32 R147, RZ, RZ, c[0x0][0x22c] ;  /* 0x00008b00ff937624 */ /* 0x000fe200078e00ff */
[-C--:B--2---:R-:W-:Y:S03]  /*a850*/  LEA R4, P2, R0, R36.reuse, 0x2 ;  /* 0x0000002400047211 */ /* 0x084fe600078410ff */
[----:B------:R1:W-:Y:S01]  /*a860*/  RED.E.ADD.F32.FTZ.RN.STRONG.GPU [R6.64], R10 ;  /* 0x0000000a0600798e */ /* 0x0003e2000c10e784 */
[-C--:B------:R-:W-:Y:S01]  /*a870*/  LEA R8, P0, R2, R36.reuse, 0x2 ;  /* 0x0000002402087211 */ /* 0x080fe200078010ff */
[----:B------:R-:W-:Y:S01]  /*a880*/  IMAD R147, R147, c[0x0][0x1c0], RZ ;  /* 0x0000700093937a24 */ /* 0x000fe200078e02ff */
[-C--:B------:R-:W-:Y:S02]  /*a890*/  LEA.HI.X.SX32 R5, R0, R37.reuse, 0x2, P2 ;  /* 0x0000002500057211 */ /* 0x080fe400010f16ff */
[----:B------:R-:W2:Y:S01]  /*a8a0*/  LDL R0, [R1] ;  /* 0x0000000001007983 */ /* 0x000ea20000100800 */
[-C--:B----4-:R-:W-:Y:S01]  /*a8b0*/  LEA.HI.X.SX32 R9, R2, R37.reuse, 0x2, P0 ;  /* 0x0000002502097211 */ /* 0x090fe200000f16ff */
[----:B------:R-:W-:Y:S02]  /*a8c0*/  IMAD.MOV.U32 R2, RZ, RZ, c[0x0][0x22c] ;  /* 0x00008b00ff027624 */ /* 0x000fe400078e00ff */
[----:B------:R-:W-:Y:S01]  /*a8d0*/  IMAD.SHL.U32 R147, R147, 0x8, RZ ;  /* 0x0000000893937824 */ /* 0x000fe200078e00ff */
[----:B------:R3:W-:Y:S01]  /*a8e0*/  RED.E.ADD.F32.FTZ.RN.STRONG.GPU [R4.64], R11 ;  /* 0x0000000b0400798e */ /* 0x0007e2000c10e784 */
[----:B------:R-:W-:Y:S02]  /*a8f0*/  IMAD R2, R2, c[0x0][0x1c0], RZ ;  /* 0x0000700002027a24 */ /* 0x000fe400078e02ff */
[C---:B------:R-:W-:Y:S02]  /*a900*/  IMAD.IADD R53, R147.reuse, 0x1, R53 ;  /* 0x0000000193357824 */ /* 0x040fe400078e0235 */
[----:B------:R4:W-:Y:S01]  /*a910*/  RED.E.ADD.F32.FTZ.RN.STRONG.GPU [R8.64], R16 ;  /* 0x000000100800798e */ /* 0x0009e2000c10e784 */
[----:B------:R-:W-:Y:S02]  /*a920*/  IMAD R2, R2, 0x58, RZ ;  /* 0x0000005802027824 */ /* 0x000fe400078e02ff */
[C---:B------:R-:W-:Y:S04]  /*a930*/  IMAD.IADD R52, R147.reuse, 0x1, R52 ;  /* 0x0000000193347824 */ /* 0x040fe800078e0234 */
[----:B------:R-:W-:Y:S01]  /*a940*/  IMAD.IADD R52, R147, 0x1, R52 ;  /* 0x0000000193347824 */ /* 0x000fe200078e0234 */
[CC--:B-1----:R-:W-:Y:S04]  /*a950*/  LEA R6, P2, R47.reuse, R36.reuse, 0x2 ;  /* 0x000000242f067211 */ /* 0x0c2fe800078410ff */
[-C--:B------:R-:W-:Y:S01]  /*a960*/  LEA.HI.X.SX32 R7, R47, R37.reuse, 0x2, P2 ;  /* 0x000000252f077211 */ /* 0x080fe200010f16ff */
[----:B------:R-:W-:Y:S04]  /*a970*/  IMAD.MOV.U32 R47, RZ, RZ, c[0x0][0x22c] ;  /* 0x00008b00ff2f7624 */ /* 0x000fe800078e00ff */
[----:B------:R1:W-:Y:S01]  /*a980*/  RED.E.ADD.F32.FTZ.RN.STRONG.GPU [R6.64], R17 ;  /* 0x000000110600798e */ /* 0x0003e2000c10e784 */
[CC--:B---3--:R-:W-:Y:S01]  /*a990*/  LEA R4, P0, R46.reuse, R36.reuse, 0x2 ;  /* 0x000000242e047211 */ /* 0x0c8fe200078010ff */
[----:B------:R-:W-:Y:S03]  /*a9a0*/  IMAD R47, R47, c[0x0][0x1c0], RZ ;  /* 0x000070002f2f7a24 */ /* 0x000fe600078e02ff */
[-C--:B------:R-:W-:Y:S01]  /*a9b0*/  LEA.HI.X.SX32 R5, R46, R37.reuse, 0x2, P0 ;  /* 0x000000252e057211 */ /* 0x080fe200000f16ff */
[----:B------:R-:W-:Y:S01]  /*a9c0*/  IMAD.MOV.U32 R46, RZ, RZ, c[0x0][0x22c] ;  /* 0x00008b00ff2e7624 */ /* 0x000fe200078e00ff */
[-C--:B----4-:R-:W-:Y:S01]  /*a9d0*/  LEA R16, P2, R2, R36.reuse, 0x2 ;  /* 0x0000002402107211 */ /* 0x090fe200078410ff */
[----:B------:R-:W-:Y:S01]  /*a9e0*/  IMAD R47, R47, 0x68, RZ ;  /* 0x000000682f2f7824 */ /* 0x000fe200078e02ff */
[-C--:B------:R-:W-:Y:S01]  /*a9f0*/  LEA R10, P0, R48, R36.reuse, 0x2 ;  /* 0x00000024300a7211 */ /* 0x080fe200078010ff */
[----:B------:R3:W-:Y:S01]  /*aa00*/  RED.E.ADD.F32.FTZ.RN.STRONG.GPU [R4.64], R18 ;  /* 0x000000120400798e */ /* 0x0007e2000c10e784 */
[----:B------:R-:W-:Y:S02]  /*aa10*/  IMAD R46, R46, c[0x0][0x1c0], RZ ;  /* 0x000070002e2e7a24 */ /* 0x000fe400078e02ff */
[-C--:B------:R-:W-:Y:S02]  /*aa20*/  LEA.HI.X.SX32 R11, R48, R37.reuse, 0x2, P0 ;  /* 0x00000025300b7211 */ /* 0x080fe400000f16ff */
[CC--:B------:R-:W-:Y:S01]  /*aa30*/  LEA R8, P3, R47.reuse, R36.reuse, 0x2 ;  /* 0x000000242f087211 */ /* 0x0c0fe200078610ff */
        /* <DEDUP_REMOVED lines=10> */
[-C--:B------:R-:W-:Y:S01]  /*aae0*/  LEA R50, P2, R54, R36.reuse, 0x2 ;  /* 0x0000002436327211 */ /* 0x080fe200078410ff */
[----:B------:R-:W-:Y:S01]  /*aaf0*/  RED.E.ADD.F32.FTZ.RN.STRONG.GPU [R10.64], R12 ;  /* 0x0000000c0a00798e */ /* 0x000fe2000c10e784 */
[----:B------:R-:W-:Y:S01]  /*ab00*/  IMAD R2, R2, 0x78, RZ ;  /* 0x0000007802027824 */ /* 0x000fe200078e02ff */
[-C--:B------:R-:W-:Y:S02]  /*ab10*/  LEA R46, P6, R52, R36.reuse, 0x2 ;  /* 0x00000024342e7211 */ /* 0x080fe400078c10ff */
[-C--:B------:R-:W-:Y:S01]  /*ab20*/  LEA.HI.X.SX32 R51, R54, R37.reuse, 0x2, P2 ;  /* 0x0000002536337211 */ /* 0x080fe200010f16ff */
[----:B------:R4:W-:Y:S01]  /*ab30*/  RED.E.ADD.F32.FTZ.RN.STRONG.GPU [R8.64], R13 ;  /* 0x0000000d0800798e */ /* 0x0009e2000c10e784 */
[-C--:B---3--:R-:W-:Y:S02]  /*ab40*/  LEA R4, P0, R2, R36.reuse, 0x2 ;  /* 0x0000002402047211 */ /* 0x088fe400078010ff */
[-C--:B------:R-:W-:Y:S02]  /*ab50*/  LEA.HI.X.SX32 R47, R52, R37.reuse, 0x2, P6 ;  /* 0x00000025342f7211 */ /* 0x080fe400030f16ff */
[----:B------:R3:W-:Y:S01]  /*ab60*/  RED.E.ADD.F32.FTZ.RN.STRONG.GPU [R6.64], R14 ;  /* 0x0000000e0600798e */ /* 0x0007e2000c10e784 */
[-C--:B------:R-:W-:Y:S02]  /*ab70*/  LEA.HI.X.SX32 R5, R2, R37.reuse, 0x2, P0 ;  /* 0x0000002502057211 */ /* 0x080fe400000f16ff */
[----:B------:R-:W-:Y:S02]  /*ab80*/  IADD3 R2, R148, 0x20, RZ ;  /* 0x0000002094027810 */ /* 0x000fe40007ffe0ff */
[-C--:B------:R-:W-:Y:S01]  /*ab90*/  LEA R48, P0, R53, R36.reuse, 0x2 ;  /* 0x0000002435307211 */ /* 0x080fe200078010ff */
[----:B------:R3:W-:Y:S01]  /*aba0*/  RED.E.ADD.F32.FTZ.RN.STRONG.GPU [R4.64], R15 ;  /* 0x0000000f0400798e */ /* 0x0007e2000c10e784 */
[-C--:B------:R-:W-:Y:S01]  /*abb0*/  LEA R18, P2, R251, R36.reuse, 0x2 ;  /* 0x00000024fb127211 */ /* 0x080fe200078410ff */
[----:B------:R-:W-:Y:S01]  /*abc0*/  IMAD.IADD R2, R147, 0x1, R2 ;  /* 0x0000000193027824 */ /* 0x000fe200078e0202 */
[-C--:B------:R-:W-:Y:S02]  /*abd0*/  LEA.HI.X.SX32 R49, R53, R37.reuse, 0x2, P0 ;  /* 0x0000002535317211 */ /* 0x080fe400000f16ff */
[----:B------:R-:W-:Y:S01]  /*abe0*/  RED.E.ADD.F32.FTZ.RN.STRONG.GPU [R36.64+0x80], R20 ;  /* 0x000080142400798e */ /* 0x000fe2000c10e784 */
[----:B------:R-:W-:Y:S01]  /*abf0*/  IMAD.IADD R2, R147, 0x1, R2 ;  /* 0x0000000193027824 */ /* 0x000fe200078e0202 */
[-C--:B-1----:R-:W-:Y:S02]  /*ac00*/  LEA.HI.X.SX32 R19, R251, R37.reuse, 0x2, P2 ;  /* 0x00000025fb137211 */ /* 0x082fe400010f16ff */
[CC--:B------:R-:W-:Y:S01]  /*ac10*/  LEA R16, P0, R250.reuse, R36.reuse, 0x2 ;  /* 0x00000024fa107211 */ /* 0x0c0fe200078010ff */
[----:B------:R-:W-:Y:S01]  /*ac20*/  RED.E.ADD.F32.FTZ.RN.STRONG.GPU [R38.64+0x80], R21 ;  /* 0x000080152600798e */ /* 0x000fe2000c10e784 */
[----:B------:R-:W-:Y:S02]  /*ac30*/  IMAD.IADD R2, R147, 0x1, R2 ;  /* 0x0000000193027824 */ /* 0x000fe400078e0202 */
[-C--:B------:R-:W-:Y:S02]  /*ac40*/  LEA.HI.X.SX32 R17, R250, R37.reuse, 0x2, P0 ;  /* 0x00000025fa117211 */ /* 0x080fe400000f16ff */
[----:B------:R-:W-:Y:S01]  /*ac50*/  RED.E.ADD.F32.FTZ.RN.STRONG.GPU [R50.64], R22 ;  /* 0x000000163200798e */ /* 0x000fe2000c10e784 */
[-C--:B------:R-:W-:Y:S02]  /*ac60*/  LEA R44, P5, R2, R36.reuse, 0x2 ;  /* 0x00000024022c7211 */ /* 0x080fe400078a10ff */
[-C--:B----4-:R-:W-:Y:S02]  /*ac70*/  LEA R8, P3, R246, R36.reuse, 0x2 ;  /* 0x00000024f6087211 */ /* 0x090fe400078610ff */
[----:B------:R-:W-:Y:S01]  /*ac80*/  RED.E.ADD.F32.FTZ.RN.STRONG.GPU [R48.64], R23 ;  /* 0x000000173000798e */ /* 0x000fe2000c10e784 */
[-C--:B------:R-:W-:Y:S02]  /*ac90*/  LEA.HI.X.SX32 R45, R2, R37.reuse, 0x2, P5 ;  /* 0x00000025022d7211 */ /* 0x080fe400028f16ff */
[CC--:B---3--:R-:W-:Y:S02]  /*aca0*/  LEA R14, P6, R249.reuse, R36.reuse, 0x2 ;  /* 0x00000024f90e7211 */ /* 0x0c8fe400078c10ff */
[----:B------:R-:W-:Y:S01]  /*acb0*/  RED.E.ADD.F32.FTZ.RN.STRONG.GPU [R46.64], R24 ;  /* 0x000000182e00798e */ /* 0x000fe2000c10e784 */
[CC--:B------:R-:W-:Y:S02]  /*acc0*/  LEA R12, P5, R248.reuse, R36.reuse, 0x2 ;  /* 0x00000024f80c7211 */ /* 0x0c0fe400078a10ff */
[-C--:B------:R-:W-:Y:S02]  /*acd0*/  LEA.HI.X.SX32 R15, R249, R37.reuse, 0x2, P6 ;  /* 0x00000025f90f7211 */ /* 0x080fe400030f16ff */
[----:B------:R-:W-:Y:S01]  /*ace0*/  RED.E.ADD.F32.FTZ.RN.STRONG.GPU [R44.64], R25 ;  /* 0x000000192c00798e */ /* 0x000fe2000c10e784 */
[-C--:B------:R-:W-:Y:S02]  /*acf0*/  LEA.HI.X.SX32 R13, R248, R37.reuse, 0x2, P5 ;  /* 0x00000025f80d7211 */ /* 0x080fe400028f16ff */
[-C--:B------:R-:W-:Y:S02]  /*ad00*/  LEA.HI.X.SX32 R9, R246, R37.reuse, 0x2, P3 ;  /* 0x00000025f6097211 */ /* 0x080fe400018f16ff */
[CC--:B------:R-:W-:Y:S01]  /*ad10*/  LEA R6, P2, R245.reuse, R36.reuse, 0x2 ;  /* 0x00000024f5067211 */ /* 0x0c0fe200078410ff */
[----:B------:R-:W-:Y:S03]  /*ad20*/  LDSM.16.MT88.4 R20, [R3+0x14800] ;  /* 0x014800000314783b */ /* 0x000fe60000004200 */
[-C--:B------:R-:W-:Y:S02]  /*ad30*/  LEA.HI.X.SX32 R7, R245, R37.reuse, 0x2, P2 ;  /* 0x00000025f5077211 */ /* 0x080fe400010f16ff */
[----:B------:R-:W-:Y:S01]  /*ad40*/  PLOP3.LUT P2, PT, PT, PT, UP0, 0x80, 0x0 ;  /* 0x000000000000781c */ /* 0x000fe20003f4f008 */
[----:B------:R-:W-:Y:S04]  /*ad50*/  @UP2 UIADD3 UR28, UP0, UR28, -0x200, URZ ;  /* 0xfffffe001c1c2890 */ /* 0x000fe8000ff1e03f */
[----:B------:R-:W-:Y:S01]  /*ad60*/  @UP2 UIADD3.X UR27, UR27, -0x1, URZ, UP0, !UPT ;  /* 0xffffffff1b1b2890 */ /* 0x000fe200087fe43f */
[CC--:B--2---:R-:W-:Y:S04]  /*ad70*/  LEA R42, P4, R0.reuse, R36.reuse, 0x2 ;  /* 0x00000024002a7211 */ /* 0x0c4fe800078810ff */
        /* <DEDUP_REMOVED lines=10> */
[----:B------:R-:W-:Y:S03]  /*ae20*/  RED.E.ADD.F32.FTZ.RN.STRONG.GPU [R18.64], R32 ;  /* 0x000000201200798e */ /* 0x000fe6000c10e784 */
[----:B------:R-:W-:Y:S02]  /*ae30*/  SEL R169, R0, 0xffffffc0, !P1 ;  /* 0xffffffc000a97807 */ /* 0x000fe40004800000 */
[----:B------:R-:W-:Y:S03]  /*ae40*/  RED.E.ADD.F32.FTZ.RN.STRONG.GPU [R16.64], R33 ;  /* 0x000000211000798e */ /* 0x000fe6000c10e784 */
[----:B------:R-:W-:Y:S02]  /*ae50*/  IMAD.IADD R0, R169, 0x1, R168 ;  /* 0x00000001a9007824 */ /* 0x000fe400078e02a8 */
[----:B------:R-:W-:Y:S05]  /*ae60*/  RED.E.ADD.F32.FTZ.RN.STRONG.GPU [R14.64], R34 ;  /* 0x000000220e00798e */ /* 0x000fea000c10e784 */
        /* <DEDUP_REMOVED lines=23> */
[----:B------:R-:W2:Y:S02]  /*afe0*/  LDSM.16.MT88.4 R16, [R0+0x1000] ;  /* 0x001000000010783b */ /* 0x000ea40000004200 */
        /* <DEDUP_REMOVED lines=155> */
[-C--:B------:R-:W-:Y:S01]  /*b9a0*/  LEA.HI R2, R30, R29.reuse, RZ, 0x2 ;  /* 0x0000001d1e027211 */ /* 0x080fe200078f10ff */
        /* <DEDUP_REMOVED lines=112> */
.L_x_2218:
        /* <DEDUP_REMOVED lines=19> */
.L_x_2219:
        /* <DEDUP_REMOVED lines=10> */
[----:B------:R-:W-:Y:S01]  /*c280*/  IMAD.IADD R0, R29, 0x1, -R0 ;  /* 0x000000011d007824 */ /* 0x000fe200078e0a00 */
[----:B------:R-:W-:-:S02]  /*c290*/  USHF.R.S32.HI UR18, URZ, 0x1f, UR40 ;  /* 0x0000001f3f127899 */ /* 0x000fc40008011428 */
        /* <DEDUP_REMOVED lines=34> */
.L_x_2221:
[----:B------:R-:W-:Y:S05]  /*c4c0*/  BSYNC B0 ;  /* 0x0000000000007941 */ /* 0x000fea0003800000 */
.L_x_2220:
        /* <DEDUP_REMOVED lines=15> */
.L_x_2223:
[----:B------:R-:W-:Y:S05]  /*c5c0*/  BSYNC B0 ;  /* 0x0000000000007941 */ /* 0x000fea0003800000 */
.L_x_2222:
        /* <DEDUP_REMOVED lines=15> */
.L_x_2225:
[----:B------:R-:W-:Y:S05]  /*c6c0*/  BSYNC B0 ;  /* 0x0000000000007941 */ /* 0x000fea0003800000 */
.L_x_2224:
        /* <DEDUP_REMOVED lines=14> */
.L_x_2227:
[----:B------:R-:W-:Y:S05]  /*c7b0*/  BSYNC B0 ;  /* 0x0000000000007941 */ /* 0x000fea0003800000 */
.L_x_2226:
        /* <DEDUP_REMOVED lines=25> */
.L_x_2229:
[----:B------:R-:W-:Y:S05]  /*c950*/  BSYNC B0 ;  /* 0x0000000000007941 */ /* 0x000fea0003800000 */
.L_x_2228:
        /* <DEDUP_REMOVED lines=13> */
.L_x_2231:
[----:B------:R-:W-:Y:S05]  /*ca30*/  BSYNC B0 ;  /* 0x0000000000007941 */ /* 0x000fea0003800000 */
.L_x_2230:
        /* <DEDUP_REMOVED lines=13> */
.L_x_2233:
[----:B------:R-:W-:Y:S05]  /*cb10*/  BSYNC B0 ;  /* 0x0000000000007941 */ /* 0x000fea0003800000 */
.L_x_2232:
        /* <DEDUP_REMOVED lines=11> */
.L_x_2212:
[----:B------:R-:W-:Y:S05]  /*cbd0*/  BSYNC B1 ;  /* 0x0000000000017941 */ /* 0x000fea0003800000 */
.L_x_2190:
        /* <DEDUP_REMOVED lines=11> */
.L_x_2234:
[----:B------:R-:W-:Y:S05]  /*cc90*/  EXIT ;  /* 0x000000000000794d */ /* 0x000fea0003800000 */
.L_x_2236:
        /* <DEDUP_REMOVED lines=14> */
.L_x_2493:


//--------------------- .text._ZN5flash44flash_bwd_dq_dk_dv_loop_seqk_parallel_kernelI23Flash_bwd_kernel_traitsILi64ELi128ELi128ELi8ELi4ELi4ELi4ELb0ELb0EN7cutlass6half_tE19Flash_kernel_traitsILi64ELi128ELi128ELi8ES3_EELb0ELb0ELb1ELb0ELb0ELb1ELb1EEEvNS_16Flash_bwd_paramsE --------------------------
	.section	.text._ZN5flash44flash_bwd_dq_dk_dv_loop_seqk_parallel_kernelI23Flash_bwd_kernel_traitsILi64ELi128ELi128ELi8ELi4ELi4ELi4ELb0ELb0EN7cutlass6half_tE19Flash_kernel_traitsILi64ELi128ELi128ELi8ES3_EELb0ELb0ELb1ELb0ELb0ELb1ELb1EEEvNS_16Flash_bwd_paramsE,"ax",@progbits
	.sectioninfo	@"SHI_REGISTERS=255"
	.align	128
        .global         _ZN5flash44flash_bwd_dq_dk_dv_loop_seqk_parallel_kernelI23Flash_bwd_kernel_traitsILi64ELi128ELi128ELi8ELi4ELi4ELi4ELb0ELb0EN7cutlass6half_tE19Flash_kernel_traitsILi64ELi128ELi128ELi8ES3_EELb0ELb0ELb1ELb0ELb0ELb1ELb1EEEvNS_16Flash_bwd_paramsE
        .type           _ZN5flash44flash_bwd_dq_dk_dv_loop_seqk_parallel_kernelI23Flash_bwd_kernel_traitsILi64ELi128ELi128ELi8ELi4ELi4ELi4ELb0ELb0EN7cutlass6half_tE19Flash_kernel_traitsILi64ELi128ELi128ELi8ES3_EELb0ELb0ELb1ELb0ELb0ELb1ELb1EEEvNS_16Flash_bwd_paramsE,@function
        .size           _ZN5flash44flash_bwd_dq_dk_dv_loop_seqk_parallel_kernelI23Flash_bwd_kernel_traitsILi64ELi128ELi128ELi8ELi4ELi4ELi4ELb0ELb0EN7cutlass6half_tE19Flash_kernel_traitsILi64ELi128ELi128ELi8ES3_EELb0ELb0ELb1ELb0ELb0ELb1ELb1EEEvNS_16Flash_bwd_paramsE,(.L_x_2494 - _ZN5flash44flash_bwd_dq_dk_dv_loop_seqk_parallel_kernelI23Flash_bwd_kernel_traitsILi64ELi128ELi128ELi8ELi4ELi4ELi4ELb0ELb0EN7cutlass6half_tE19Flash_kernel_traitsILi64ELi128ELi128ELi8ES3_EELb0ELb0ELb1ELb0ELb0ELb1ELb1EEEvNS_16Flash_bwd_paramsE)
        .other          _ZN5flash44flash_bwd_dq_dk_dv_loop_seqk_parallel_kernelI23Flash_bwd_kernel_traitsILi64ELi128ELi128ELi8ELi4ELi4ELi4ELb0ELb0EN7cutlass6half_tE19Flash_kernel_traitsILi64ELi128ELi128ELi8ES3_EELb0ELb0ELb1ELb0ELb0ELb1ELb1EEEvNS_16Flash_bwd_paramsE,@"STO_CUDA_ENTRY STV_DEFAULT"
_ZN5flash44flash_bwd_dq_dk_dv_loop_seqk_parallel_kernelI23Flash_bwd_kernel_traitsILi64ELi128ELi128ELi8ELi4ELi4ELi4ELb0ELb0EN7cutlass6half_tE19Flash_kernel_traitsILi64ELi128ELi128ELi8ES3_EELb0ELb0ELb1ELb0ELb0ELb1ELb1EEEvNS_16Flash_bwd_paramsE:
.text._ZN5flash44flash_bwd_dq_dk_dv_loop_seqk_parallel_kernelI23Flash_bwd_kernel_traitsILi64ELi128ELi128ELi8ELi4ELi4ELi4ELb0ELb0EN7cutlass6half_tE19Flash_kernel_traitsILi64ELi128ELi128ELi8ES3_EELb0ELb0ELb1ELb0ELb0ELb1ELb1EEEvNS_16Flash_bwd_paramsE:
        /* <DEDUP_REMOVED lines=22> */
[----:B------:R-:W-:Y:S02]  /*0160*/  ULDC UR12, c[0x0][0x1c0] ;  /* 0x00007000000c7ab9 */ /* 0x000fe40000000800 */
[----:B------:R-:W-:Y:S02]  /*0170*/  UIMAD.WIDE UR36, UR48, UR36, URZ ;  /* 0x00000024302472a5 */ /* 0x000fe4000f8e023f */
[----:B------:R-:W-:Y:S02]  /*0180*/  UMOV UR8, 0x80 ;  /* 0x0000008000087882 */ /* 0x000fe40000000000 */
[----:B------:R-:W-:Y:S02]  /*0190*/  ULDC UR6, c[0x0][0x210] ;  /* 0x0000840000067ab9 */ /* 0x000fe40000000800 */
[----:B------:R-:W-:Y:S01]  /*01a0*/  ULDC UR57, c[0x0][0x234] ;  /* 0x00008d0000397ab9 */ /* 0x000fe20000000800 */
[----:B-1----:R-:W-:Y:S01]  /*01b0*/  SHF.R.S32.HI R9, RZ, 0x1f, R14 ;  /* 0x0000001fff097819 */ /* 0x002fe2000001140e */
[----:B--2---:R-:W-:-:S02]  /*01c0*/  UIMAD.WIDE.U32 UR46, UR32, UR14, URZ ;  /* 0x0000000e202e72a5 */ /* 0x004fc4000f8e003f */
[----:B------:R-:W-:Y:S01]  /*01d0*/  USHF.L.U32 UR14, UR32, 0x7, URZ ;  /* 0x00000007200e7899 */ /* 0x000fe2000800063f */
[CC--:B------:R-:W-:Y:S01]  /*01e0*/  LEA.HI R8, R9.reuse, R14.reuse, RZ, 0x4 ;  /* 0x0000000e09087211 */ /* 0x0c0fe200078f20ff */
[----:B------:R-:W-:Y:S01]  /*01f0*/  ULDC UR13, c[0x0][0x1c0] ;  /* 0x00007000000d7ab9 */ /* 0x000fe20000000800 */
[CC--:B------:R-:W-:Y:S01]  /*0200*/  LEA.HI R4, R9.reuse, R14.reuse, RZ, 0x5 ;  /* 0x0000000e09047211 */ /* 0x0c0fe200078f28ff */
[----:B------:R-:W-:Y:S01]  /*0210*/  ULDC UR11, c[0x0][0x1c0] ;  /* 0x00007000000b7ab9 */ /* 0x000fe20000000800 */
[----:B------:R-:W-:Y:S01]  /*0220*/  SHF.R.S32.HI R2, RZ, 0x4, R8 ;  /* 0x00000004ff027819 */ /* 0x000fe20000011408 */
[----:B---3--:R-:W-:Y:S01]  /*0230*/  UIMAD UR49, UR38, UR48, URZ ;  /* 0x00000030263172a4 */ /* 0x008fe2000f8e023f */
[C---:B------:R-:W-:Y:S01]  /*0240*/  LEA.HI R16, R9.reuse, R14, RZ, 0x2 ;  /* 0x0000000e09107211 */ /* 0x040fe200078f10ff */
[----:B------:R-:W-:Y:S01]  /*0250*/  UIMAD UR48, UR48, UR12, URZ ;  /* 0x0000000c303072a4 */ /* 0x000fe2000f8e023f */
[----:B------:R-:W-:Y:S01]  /*0260*/  LEA.HI R0, R8, R2, RZ, 0x1 ;  /* 0x0000000208007211 */ /* 0x000fe200078f08ff */
[----:B------:R-:W-:Y:S01]  /*0270*/  UIMAD UR57, UR8, UR6, UR57 ;  /* 0x00000006083972a4 */ /* 0x000fe2000f8e0239 */
[----:B------:R-:W-:Y:S01]  /*0280*/  SHF.R.S32.HI R6, RZ, 0x5, R4 ;  /* 0x00000005ff067819 */ /* 0x000fe20000011404 */
[----:B------:R-:W-:Y:S01]  /*0290*/  UIMAD UR54, UR7, UR32, URZ ;  /* 0x00000020073672a4 */ /* 0x000fe2000f8e023f */
[----:B------:R-:W-:Y:S01]  /*02a0*/  LOP3.LUT R0, R0, 0xfffffffe, RZ, 0xc0, !PT ;  /* 0xfffffffe00007812 */ /* 0x000fe200078ec0ff */
[----:B------:R-:W-:Y:S01]  /*02b0*/  UIMAD UR6, UR32, UR11, UR38 ;  /* 0x0000000b200672a4 */ /* 0x000fe2000f8e0226 */
[--C-:B------:R-:W-:Y:S01]  /*02c0*/  SHF.R.S32.HI R5, RZ, 0x2, R16.reuse ;  /* 0x00000002ff057819 */ /* 0x100fe20000011410 */
[----:B------:R-:W-:Y:S01]  /*02d0*/  @!UP5 UIMAD UR7, UR32, UR13, UR38 ;  /* 0x0000000d2007d2a4 */ /* 0x000fe2000f8e0226 */
[----:B------:R-:W-:Y:S01]  /*02e0*/  SHF.R.S32.HI R3, RZ, 0x1f, R16 ;  /* 0x0000001fff037819 */ /* 0x000fe20000011410 */
[----:B------:R-:W-:Y:S01]  /*02f0*/  IMAD.IADD R12, R2, 0x1, -R0 ;  /* 0x00000001020c7824 */ /* 0x000fe200078e0a00 */
[----:B------:R-:W-:Y:S01]  /*0300*/  SHF.R.S32.HI R0, RZ, 0x1f, R4 ;  /* 0x0000001fff007819 */ /* 0x000fe20000011404 */
[----:B------:R-:W-:Y:S01]  /*0310*/  USHF.L.U32 UR43, UR48, 0x7, URZ ;  /* 0x00000007302b7899 */ /* 0x000fe2000800063f */
[----:B------:R-:W-:Y:S01]  /*0320*/  LEA.HI R15, R9, R14, RZ, 0x3 ;  /* 0x0000000e090f7211 */ /* 0x000fe200078f18ff */
[----:B------:R-:W-:Y:S01]  /*0330*/  ULDC UR51, c[0x0][0x214] ;  /* 0x0000850000337ab9 */ /* 0x000fe20000000800 */
[----:B------:R-:W-:Y:S01]  /*0340*/  LEA.HI R2, R0, R6, RZ, 0x2 ;  /* 0x0000000600027211 */ /* 0x000fe200078f10ff */
[----:B------:R-:W-:Y:S01]  /*0350*/  ULDC UR58, c[0x0][0x1c8] ;  /* 0x00007200003a7ab9 */ /* 0x000fe20000000800 */
[----:B------:R-:W-:Y:S01]  /*0360*/  LEA.HI R0, R3, R5, RZ, 0x3 ;  /* 0x0000000503007211 */ /* 0x000fe200078f18ff */
[----:B------:R-:W-:Y:S01]  /*0370*/  ULDC.U8 UR10, c[0x0][0x3d0] ;  /* 0x0000f400000a7ab9 */ /* 0x000fe20000000000 */
[----:B------:R-:W-:Y:S01]  /*0380*/  LOP3.LUT R2, R2, 0xfffffffc, RZ, 0xc0, !PT ;  /* 0xfffffffc02027812 */ /* 0x000fe200078ec0ff */
[----:B------:R-:W-:Y:S01]  /*0390*/  ULDC UR52, c[0x0][0x224] ;  /* 0x0000890000347ab9 */ /* 0x000fe20000000800 */
[----:B------:R-:W-:Y:S01]  /*03a0*/  LOP3.LUT R0, R0, 0xfffffff8, RZ, 0xc0, !PT ;  /* 0xfffffff800007812 */ /* 0x000fe200078ec0ff */
[----:B------:R-:W-:-:S02]  /*03b0*/  @UP5 UIMAD UR56, UR32, UR51, URZ ;  /* 0x00000033203852a4 */ /* 0x000fc4000f8e023f */
[----:B------:R-:W-:Y:S01]  /*03c0*/  IMAD.IADD R10, R6, 0x1, -R2 ;  /* 0x00000001060a7824 */ /* 0x000fe200078e0a02 */
[----:B------:R-:W-:Y:S01]  /*03d0*/  SHF.R.S32.HI R2, RZ, 0x3, R15 ;  /* 0x00000003ff027819 */ /* 0x000fe2000001140f */
[----:B------:R-:W-:Y:S01]  /*03e0*/  IMAD.IADD R7, R5, 0x1, -R0 ;  /* 0x0000000105077824 */ /* 0x000fe200078e0a00 */
[----:B------:R-:W-:Y:S01]  /*03f0*/  LOP3.LUT R0, R4, 0xffffffe0, RZ, 0xc0, !PT ;  /* 0xffffffe004007812 */ /* 0x000fe200078ec0ff */
[----:B------:R-:W-:Y:S01]  /*0400*/  ULDC.64 UR4, c[0x0][0x118] ;  /* 0x0000460000047ab9 */ /* 0x000fe20000000a00 */
[----:B------:R-:W-:Y:S01]  /*0410*/  LOP3.LUT R4, R15, 0xfffffff8, RZ, 0xc0, !PT ;  /* 0xfffffff80f047812 */ /* 0x000fe200078ec0ff */
[----:B------:R-:W-:Y:S01]  /*0420*/  IMAD.SHL.U32 R2, R2, 0x40, RZ ;  /* 0x0000004002027824 */ /* 0x000fe200078e00ff */
[----:B------:R-:W-:Y:S01]  /*0430*/  ULDC UR42, c[0x0][0x2e8] ;  /* 0x0000ba00002a7ab9 */ /* 0x000fe20000000800 */
[----:B------:R-:W-:Y:S01]  /*0440*/  IMAD.IADD R3, R14, 0x1, -R0 ;  /* 0x000000010e037824 */ /* 0x000fe200078e0a00 */
[----:B------:R-:W-:Y:S01]  /*0450*/  LOP3.LUT R0, R8, 0xfffffff0, RZ, 0xc0, !PT ;  /* 0xfffffff008007812 */ /* 0x000fe200078ec0ff */
[----:B------:R-:W-:Y:S01]  /*0460*/  IMAD.IADD R4, R14, 0x1, -R4 ;  /* 0x000000010e047824 */ /* 0x000fe200078e0a04 */
[----:B------:R-:W-:Y:S01]  /*0470*/  LOP3.LUT R2, R2, 0x1c0, RZ, 0xc0, !PT ;  /* 0x000001c002027812 */ /* 0x000fe200078ec0ff */
[----:B------:R-:W-:Y:S01]  /*0480*/  ULOP3.LUT UR58, UR38, UR58, URZ, 0x3c, !UPT ;  /* 0x0000003a263a7292 */ /* 0x000fe2000f8e3c3f */
[----:B------:R-:W-:Y:S01]  /*0490*/  SHF.R.S32.HI R6, RZ, 0x1f, R3 ;  /* 0x0000001fff067819 */ /* 0x000fe20000011403 */
[----:B------:R-:W-:Y:S01]  /*04a0*/  IMAD.IADD R0, R14, 0x1, -R0 ;  /* 0x000000010e007824 */ /* 0x000fe200078e0a00 */
[C---:B------:R-:W-:Y:S01]  /*04b0*/  LOP3.LUT P4, RZ, R4.reuse, 0x2, RZ, 0xc0, !PT ;  /* 0x0000000204ff7812 */ /* 0x040fe2000788c0ff */
[----:B------:R-:W-:Y:S01]  /*04c0*/  IMAD.SHL.U32 R5, R4, 0x8, RZ ;  /* 0x0000000804057824 */ /* 0x000fe200078e00ff */
[----:B------:R-:W-:Y:S01]  /*04d0*/  LEA.HI R8, R6, R3, RZ, 0x2 ;  /* 0x0000000306087211 */ /* 0x000fe200078f10ff */
[----:B------:R-:W-:Y:S01]  /*04e0*/  USHF.R.S32.HI UR59, URZ, 0x1f, UR38 ;  /* 0x0000001f3f3b7899 */ /* 0x000fe20008011426 */
[----:B------:R-:W-:Y:S01]  /*04f0*/  SHF.R.S32.HI R6, RZ, 0x1f, R0 ;  /* 0x0000001fff067819 */ /* 0x000fe20000011400 */
[----:B------:R-:W-:Y:S01]  /*0500*/  UISETP.NE.AND UP6, UPT, UR10, URZ, UPT ;  /* 0x0000003f0a00728c */ /* 0x000fe2000bfc5270 */
[----:B------:R-:W-:Y:S01]  /*0510*/  LOP3.LUT R3, R2, 0x38, R5, 0xf8, !PT ;  /* 0x0000003802037812 */ /* 0x000fe200078ef805 */
[----:B------:R-:W-:Y:S01]  /*0520*/  USHF.R.S32.HI UR61, URZ, 0x1f, UR32 ;  /* 0x0000001f3f3d7899 */ /* 0x000fe20008011420 */
[----:B------:R-:W-:Y:S01]  /*0530*/  SHF.R.U32.HI R2, RZ, 0x3, R2 ;  /* 0x00000003ff027819 */ /* 0x000fe20000011602 */
[----:B------:R-:W-:Y:S01]  /*0540*/  USHF.R.S32.HI UR60, URZ, 0x1f, UR38 ;  /* 0x0000001f3f3c7899 */ /* 0x000fe20008011426 */
[----:B------:R-:W-:Y:S01]  /*0550*/  LEA.HI R11, R6, R0, RZ, 0x3 ;  /* 0x00000000060b7211 */ /* 0x000fe200078f18ff */
[----:B------:R-:W-:Y:S01]  /*0560*/  IMAD.SHL.U32 R6, R12, 0x200, RZ ;  /* 0x000002000c067824 */ /* 0x000fe200078e00ff */
[----:B------:R-:W-:Y:S01]  /*0570*/  LOP3.LUT R3, R3, R2, RZ, 0x3c, !PT ;  /* 0x0000000203037212 */ /* 0x000fe200078e3cff */
[----:B------:R-:W-:Y:S01]  /*0580*/  UIMAD.WIDE.U32 UR44, UR36, UR46, URZ ;  /* 0x0000002e242c72a5 */ /* 0x000fe2000f8e003f */
[----:B------:R-:W-:Y:S01]  /*0590*/  LOP3.LUT R2, R11, 0xfffffff8, RZ, 0xc0, !PT ;  /* 0xfffffff80b027812 */ /* 0x000fe200078ec0ff */
[----:B------:R-:W-:Y:S01]  /*05a0*/  UIMAD UR53, UR37, UR46, URZ ;  /* 0x0000002e253572a4 */ /* 0x000fe2000f8e023f */
[----:B------:R-:W-:Y:S01]  /*05b0*/  LEA.HI R5, R9, R14, RZ, 0x6 ;  /* 0x0000000e09057211 */ /* 0x000fe200078f30ff */
[----:B------:R-:W-:Y:S01]  /*05c0*/  USHF.R.S32.HI UR55, URZ, 0x1f, UR49 ;  /* 0x0000001f3f377899 */ /* 0x000fe20008011431 */
[----:B------:R-:W-:Y:S01]  /*05d0*/  LOP3.LUT P3, RZ, R4, 0x4, RZ, 0xc0, !PT ;  /* 0x0000000404ff7812 */ /* 0x000fe2000786c0ff */
[----:B------:R-:W-:Y:S01]  /*05e0*/  IMAD.IADD R13, R0, 0x1, -R2 ;  /* 0x00000001000d7824 */ /* 0x000fe200078e0a02 */
[----:B------:R-:W-:Y:S01]  /*05f0*/  SEL R176, R244, 0xffffffe0, !P4 ;  /* 0xffffffe0f4b07807 */ /* 0x000fe20006000000 */
[----:B------:R-:W-:Y:S01]  /*0600*/  IMAD.SHL.U32 R0, R5, 0x8, RZ ;  /* 0x0000000805007824 */ /* 0x000fe200078e00ff */
[----:B------:R-:W-:Y:S01]  /*0610*/  UIMAD UR52, UR6, UR52, URZ ;  /* 0x00000034063472a4 */ /* 0x000fe2000f8e023f */
[----:B------:R-:W-:Y:S01]  /*0620*/  IMAD.SHL.U32 R2, R4, 0x40, RZ ;  /* 0x0000004004027824 */ /* 0x000fe200078e00ff */
[----:B------:R-:W-:-:S02]  /*0630*/  @!UP5 UIMAD UR51, UR7, UR51, URZ ;  /* 0x000000330733d2a4 */ /* 0x000fc4000f8e023f */
[----:B------:R-:W-:Y:S01]  /*0640*/  LOP3.LUT R0, R3, 0xfffffe00, R0, 0xf8, !PT ;  /* 0xfffffe0003007812 */ /* 0x000fe200078ef800 */
[----:B------:R-:W-:Y:S01]  /*0650*/  USHF.R.S32.HI UR50, URZ, 0x1f, UR43 ;  /* 0x0000001f3f327899 */ /* 0x000fe2000801142b */
[----:B------:R-:W-:Y:S01]  /*0660*/  LEA.HI R3, R9, R14, RZ, 0x7 ;  /* 0x0000000e09037211 */ /* 0x000fe200078f38ff */
[----:B------:R-:W-:Y:S02]  /*0670*/  UMOV UR41, 0xffffc000 ;  /* 0xffffc00000297882 */ /* 0x000fe40000000000 */
[----:B------:R1:W-:Y:S01]  /*0680*/  STL [R1+0x5c], R0 ;  /* 0x00005c0001007387 */ /* 0x0003e20000100800 */
[----:B------:R-:W-:Y:S02]  /*0690*/  SHF.R.S32.HI R3, RZ, 0x7, R3 ;  /* 0x00000007ff037819 */ /* 0x000fe40000011403 */
        /* <DEDUP_REMOVED lines=14> */
[----:B------:R-:W-:Y:S01]  /*0780*/  IMAD.U32 R2, RZ, RZ, UR14 ;  /* 0x0000000eff027e24 */ /* 0x000fe2000f8e00ff */
[----:B------:R-:W-:Y:S01]  /*0790*/  LOP3.LUT R5, R6, R5, R4, 0xf6, !PT ;  /* 0x0000000506057212 */ /* 0x000fe200078ef604 */
[C---:B------:R-:W-:Y:S01]  /*07a0*/  IMAD.SHL.U32 R6, R14.reuse, 0x2, RZ ;  /* 0x000000020e067824 */ /* 0x040fe200078e00ff */
[----:B------:R-:W-:Y:S01]  /*07b0*/  STL [R1+0x50], R17 ;  /* 0x0000501101007387 */ /* 0x000fe20000100800 */
[----:B------:R-:W-:Y:S01]  /*07c0*/  IMAD.IADD R0, R14, 0x1, -R0 ;  /* 0x000000010e007824 */ /* 0x000fe200078e0a00 */
[----:B------:R-:W-:Y:S01]  /*07d0*/  SEL R244, R244, 0xffffffe0, !P1 ;  /* 0xffffffe0f4f47807 */ /* 0x000fe20004800000 */
[----:B------:R-:W-:Y:S01]  /*07e0*/  IMAD.SHL.U32 R2, R7, 0x40, RZ ;  /* 0x0000004007027824 */ /* 0x000fe200078e00ff */
[----:B------:R-:W-:Y:S01]  /*07f0*/  LOP3.LUT R6, R6, 0x6, RZ, 0xc0, !PT ;  /* 0x0000000606067812 */ /* 0x000fe200078ec0ff */
[C---:B------:R-:W-:Y:S01]  /*0800*/  IMAD.SHL.U32 R4, R3.reuse, 0x8, RZ ;  /* 0x0000000803047824 */ /* 0x040fe200078e00ff */
[----:B------:R-:W-:Y:S01]  /*0810*/  SEL R242, R242, 0x10, !P0 ;  /* 0x00000010f2f27807 */ /* 0x000fe20004000000 */
[----:B------:R-:W-:Y:S01]  /*0820*/  IMAD.SHL.U32 R8, R0, 0x2, RZ ;  /* 0x0000000200087824 */ /* 0x000fe200078e00ff */
[----:B------:R-:W-:Y:S01]  /*0830*/  LOP3.LUT R0, R2, 0x1c0, RZ, 0xc0, !PT ;  /* 0x000001c002007812 */ /* 0x000fe200078ec0ff */
[----:B------:R-:W-:Y:S01]  /*0840*/  IMAD.SHL.U32 R7, R12, 0x10, RZ ;  /* 0x000000100c077824 */ /* 0x000fe200078e00ff */
[----:B------:R-:W-:Y:S01]  /*0850*/  LOP3.LUT R2, R4, 0x8, RZ, 0xc0, !PT ;  /* 0x0000000804027812 */ /* 0x000fe200078ec0ff */
[----:B------:R-:W-:-:S02]  /*0860*/  IMAD R6, R3, 0x40, R6 ;  /* 0x0000004003067824 */ /* 0x000fc400078e0206 */
[----:B------:R-:W-:Y:S01]  /*0870*/  IMAD R4, R3, 0x2000, R8 ;  /* 0x0000200003047824 */ /* 0x000fe200078e0208 */
[----:B------:R-:W-:Y:S01]  /*0880*/  SHF.R.U32.HI R3, RZ, 0x3, R0 ;  /* 0x00000003ff037819 */ /* 0x000fe20000011600 */
[----:B------:R-:W-:Y:S01]  /*0890*/  IMAD.SHL.U32 R174, R174, 0x2, RZ ;  /* 0x00000002aeae7824 */ /* 0x000fe200078e00ff */
[----:B------:R-:W-:Y:S01]  /*08a0*/  LOP3.LUT R9, R2, 0x10, R7, 0xf8, !PT ;  /* 0x0000001002097812 */ /* 0x000fe200078ef807 */
[----:B------:R1:W-:Y:S01]  /*08b0*/  STL [R1+0x68], R6 ;  /* 0x0000680601007387 */ /* 0x0003e20000100800 */
[----:B------:R-:W-:Y:S01]  /*08c0*/  LOP3.LUT R7, R3, R0, R2, 0x1e, !PT ;  /* 0x0000000003077212 */ /* 0x000fe200078e1e02 */
[----:B------:R-:W-:Y:S02]  /*08d0*/  IMAD.SHL.U32 R2, R13, 0x40, RZ ;  /* 0x000000400d027824 */ /* 0x000fe400078e00ff */
[----:B------:R-:W-:Y:S02]  /*08e0*/  IMAD R4, R10, 0x400, R4 ;  /* 0x000004000a047824 */ /* 0x000fe400078e0204 */
[----:B------:R-:W-:Y:S01]  /*08f0*/  IMAD.IADD R177, R174, 0x1, R176 ;  /* 0x00000001aeb17824 */ /* 0x000fe200078e02b0 */
[----:B------:R-:W-:-:S02]  /*0900*/  LOP3.LUT R2, R2, 0x1c0, RZ, 0xc0, !PT ;  /* 0x000001c002027812 */ /* 0x000fc400078ec0ff */
[----:B-1----:R-:W-:Y:S01]  /*0910*/  LOP3.LUT R6, R3, R0, RZ, 0xfc, !PT ;  /* 0x0000000003067212 */ /* 0x002fe200078efcff */
[----:B------:R-:W-:Y:S02]  /*0920*/  IMAD.SHL.U32 R0, R11, 0x40, RZ ;  /* 0x000000400b007824 */ /* 0x000fe400078e00ff */
[----:B------:R-:W-:Y:S02]  /*0930*/  IMAD.SHL.U32 R3, R12, 0x8, RZ ;  /* 0x000000080c037824 */ /* 0x000fe400078e00ff */
[----:B------:R-:W-:Y:S01]  /*0940*/  IMAD.IADD R240, R6, 0x1, R4 ;  /* 0x0000000106f07824 */ /* 0x000fe200078e0204 */
[----:B------:R-:W-:Y:S01]  /*0950*/  LOP3.LUT R0, R0, 0xfffffe00, RZ, 0xc0, !PT ;  /* 0xfffffe0000007812 */ /* 0x000fe200078ec0ff */
[----:B------:R-:W-:Y:S01]  /*0960*/  IMAD R4, R10, 0x400, R8 ;  /* 0x000004000a047824 */ /* 0x000fe200078e0208 */
[----:B------:R-:W-:Y:S01]  /*0970*/  LOP3.LUT R3, R2, 0x8, R3, 0xf8, !PT ;  /* 0x0000000802037812 */ /* 0x000fe200078ef803 */
[----:B------:R-:W-:Y:S01]  /*0980*/  IMAD.SHL.U32 R240, R240, 0x2, RZ ;  /* 0x00000002f0f07824 */ /* 0x000fe200078e00ff */
[----:B------:R-:W-:Y:S01]  /*0990*/  SHF.R.U32.HI R6, RZ, 0x3, R2 ;  /* 0x00000003ff067819 */ /* 0x000fe20000011602 */
[----:B------:R-:W-:-:S02]  /*09a0*/  IMAD.IADD R7, R4, 0x1, R7 ;  /* 0x0000000104077824 */ /* 0x000fc400078e0207 */
[----:B------:R-:W-:Y:S01]  /*09b0*/  IMAD R4, R10, 0x400, R0 ;  /* 0x000004000a047824 */ /* 0x000fe200078e0200 */
[----:B------:R-:W-:Y:S01]  /*09c0*/  LOP3.LUT R3, R3, R6, RZ, 0x3c, !PT ;  /* 0x0000000603037212 */ /* 0x000fe200078e3cff */
[----:B------:R-:W-:Y:S01]  /*09d0*/  IMAD.IADD R243, R240, 0x1, R242 ;  /* 0x00000001f0f37824 */ /* 0x000fe200078e02f2 */
[----:B------:R-:W-:Y:S01]  /*09e0*/  LOP3.LUT R2, R6, R9, R2, 0x1e, !PT ;  /* 0x0000000906027212 */ /* 0x000fe200078e1e02 */
[----:B------:R-:W-:Y:S01]  /*09f0*/  IMAD.MOV.U32 R6, RZ, RZ, 0x440 ;  /* 0x00000440ff067424 */ /* 0x000fe200078e00ff */
[----:B------:R-:W-:Y:S01]  /*0a00*/  LEA R7, R7, 0xc000, 0x1 ;  /* 0x0000c00007077811 */ /* 0x000fe200078e08ff */
[----:B------:R-:W-:Y:S01]  /*0a10*/  IMAD.IADD R181, R4, 0x1, R3 ;  /* 0x0000000104b57824 */ /* 0x000fe200078e0203 */
[----:B------:R-:W-:Y:S01]  /*0a20*/  LOP3.LUT R180, R2, R0, RZ, 0xfc, !PT ;  /* 0x0000000002b47212 */ /* 0x000fe200078efcff */
[----:B------:R-:W-:Y:S01]  /*0a30*/  IMAD.MOV.U32 R4, RZ, RZ, 0x40 ;  /* 0x00000040ff047424 */ /* 0x000fe200078e00ff */
[----:B------:R-:W-:Y:S01]  /*0a40*/  IADD3 R0, R17, -0x80, RZ ;  /* 0xffffff8011007810 */ /* 0x000fe20007ffe0ff */
[----:B------:R-:W-:Y:S01]  /*0a50*/  IMAD.SHL.U32 R3, R5, 0x2, RZ ;  /* 0x0000000205037824 */ /* 0x000fe200078e00ff */
[----:B------:R-:W-:Y:S01]  /*0a60*/  SEL R6, R6, 0x3c0, !P2 ;  /* 0x000003c006067807 */ /* 0x000fe20005000000 */
[----:B------:R-:W-:Y:S01]  /*0a70*/  IMAD.IADD R5, R244, 0x1, R7 ;  /* 0x00000001f4057824 */ /* 0x000fe200078e0207 */
[----:B------:R-:W-:Y:S01]  /*0a80*/  SHF.R.S32.HI R2, RZ, 0x1f, R0 ;  /* 0x0000001fff027819 */ /* 0x000fe20000011400 */
[--C-:B------:R-:W-:Y:S01]  /*0a90*/  IMAD.IADD R247, R240, 0x1, R244.reuse ;  /* 0x00000001f0f77824 */ /* 0x100fe200078e02f4 */
[C---:B------:R-:W-:Y:S01]  /*0aa0*/  SEL R175, R4.reuse, 0xffffffc0, !P3 ;  /* 0xffffffc004af7807 */ /* 0x040fe20005800000 */
[----:B------:R-:W-:Y:S01]  /*0ab0*/  IMAD.IADD R246, R243, 0x1, R244 ;  /* 0x00000001f3f67824 */ /* 0x000fe200078e02f4 */
[----:B------:R-:W-:-:S02]  /*0ac0*/  SEL R4, R4, 0xffffffc0, !P2 ;  /* 0xffffffc004047807 */ /* 0x000fc40005000000 */
[C---:B------:R-:W-:Y:S01]  /*0ad0*/  SHF.L.U64.HI R2, R0.reuse, 0x2, R2 ;  /* 0x0000000200027819 */ /* 0x040fe20000010202 */
[----:B------:R-:W-:Y:S01]  /*0ae0*/  IMAD.SHL.U32 R0, R0, 0x4, RZ ;  /* 0x0000000400007824 */ /* 0x000fe200078e00ff */
[C---:B------:R-:W-:Y:S01]  /*0af0*/  IADD3 R11, R7.reuse, 0x420, RZ ;  /* 0x00000420070b7810 */ /* 0x040fe20007ffe0ff */
[----:B------:R-:W-:Y:S01]  /*0b00*/  IMAD.IADD R8, R4, 0x1, R7 ;  /* 0x0000000104087824 */ /* 0x000fe200078e0207 */
[C---:B------:R-:W-:Y:S01]  /*0b10*/  @P1 IADD3 R11, R7.reuse, 0x3e0, RZ ;  /* 0x000003e0070b1810 */ /* 0x040fe20007ffe0ff */
[----:B------:R1:W-:Y:S01]  /*0b20*/  STL [R1+0x64], R2 ;  /* 0x0000640201007387 */ /* 0x0003e20000100800 */
[C---:B------:R-:W-:Y:S01]  /*0b30*/  IADD3 R10, R7.reuse, 0x2420, RZ ;  /* 0x00002420070a7810 */ /* 0x040fe20007ffe0ff */
[----:B------:R-:W-:Y:S01]  /*0b40*/  IMAD.IADD R241, R240, 0x1, R4 ;  /* 0x00000001f0f17824 */ /* 0x000fe200078e0204 */
[C---:B------:R-:W-:Y:S01]  /*0b50*/  IADD3 R9, R7.reuse, 0x2040, RZ ;  /* 0x0000204007097810 */ /* 0x040fe20007ffe0ff */
[----:B------:R2:W-:Y:S01]  /*0b60*/  STL [R1+0x60], R0 ;  /* 0x0000600001007387 */ /* 0x0005e20000100800 */
[C---:B------:R-:W-:Y:S01]  /*0b70*/  @P1 IADD3 R10, R7.reuse, 0x23e0, RZ ;  /* 0x000023e0070a1810 */ /* 0x040fe20007ffe0ff */
[----:B------:R-:W-:Y:S01]  /*0b80*/  IMAD.IADD R175, R174, 0x1, R175 ;  /* 0x00000001aeaf7824 */ /* 0x000fe200078e02af */
[----:B------:R-:W-:Y:S01]  /*0b90*/  @P2 IADD3 R9, R7, 0x1fc0, RZ ;  /* 0x00001fc007092810 */ /* 0x000fe20007ffe0ff */
[----:B------:R-:W-:Y:S01]  /*0ba0*/  STL [R1+0x6c], R7 ;  /* 0x00006c0701007387 */ /* 0x000fe20000100800 */
[----:B------:R-:W-:-:S02]  /*0bb0*/  IMAD.IADD R242, R242, 0x1, R241 ;  /* 0x00000001f2f27824 */ /* 0x000fc400078e02f1 */
[----:B------:R-:W-:Y:S01]  /*0bc0*/  IMAD.IADD R245, R244, 0x1, R241 ;  /* 0x00000001f4f57824 */ /* 0x000fe200078e02f1 */
[----:B------:R-:W-:Y:S01]  /*0bd0*/  STL [R1+0x80], R8 ;  /* 0x0000800801007387 */ /* 0x000fe20000100800 */
[----:B------:R-:W-:-:S03]  /*0be0*/  IMAD.IADD R176, R176, 0x1, R175 ;  /* 0x00000001b0b07824 */ /* 0x000fc600078e02af */
[----:B------:R3:W-:Y:S01]  /*0bf0*/  STL [R1+0x9c], R5 ;  /* 0x00009c0501007387 */ /* 0x0007e20000100800 */
[C---:B-1----:R-:W-:Y:S02]  /*0c00*/  IADD3 R2, R7.reuse, 0x2020, RZ ;  /* 0x0000202007027810 */ /* 0x042fe40007ffe0ff */
[C---:B------:R-:W-:Y:S01]  /*0c10*/  @P1 IADD3 R2, R7.reuse, 0x1fe0, RZ ;  /* 0x00001fe007021810 */ /* 0x040fe20007ffe0ff */
[----:B--2---:R-:W-:-:S04]  /*0c20*/  IMAD.IADD R0, R7, 0x1, R6 ;  /* 0x0000000107007824 */ /* 0x004fc800078e0206 */
[----:B------:R-:W-:Y:S01]  /*0c30*/  IMAD.IADD R4, R4, 0x1, R2 ;  /* 0x0000000104047824 */ /* 0x000fe200078e0202 */
[----:B------:R1:W-:Y:S04]  /*0c40*/  STL [R1+0x7c], R0 ;  /* 0x00007c0001007387 */ /* 0x0003e80000100800 */
[----:B------:R-:W-:Y:S01]  /*0c50*/  STL [R1+0x88], R11 ;  /* 0x0000880b01007387 */ /* 0x000fe20000100800 */
[----:B---3--:R-:W-:-:S03]  /*0c60*/  IADD3 R5, R7, 0x2440, RZ ;  /* 0x0000244007057810 */ /* 0x008fc60007ffe0ff */
[----:B------:R-:W-:Y:S01]  /*0c70*/  STL [R1+0x70], R2 ;  /* 0x0000700201007387 */ /* 0x000fe20000100800 */
[----:B------:R-:W-:-:S03]  /*0c80*/  @P2 IADD3 R5, R7, 0x23c0, RZ ;  /* 0x000023c007052810 */ /* 0x000fc60007ffe0ff */
[----:B------:R-:W-:Y:S04]  /*0c90*/  STL [R1+0x84], R10 ;  /* 0x0000840a01007387 */ /* 0x000fe80000100800 */
[----:B------:R-:W-:Y:S04]  /*0ca0*/  STL [R1+0x78], R9 ;  /* 0x0000780901007387 */ /* 0x000fe80000100800 */
[----:B------:R2:W-:Y:S01]  /*0cb0*/  STL [R1+0x74], R5 ;  /* 0x0000740501007387 */ /* 0x0005e20000100800 */
[C---:B-1----:R-:W-:Y:S02]  /*0cc0*/  IMAD.IADD R0, R244.reuse, 0x1, R0 ;  /* 0x00000001f4007824 */ /* 0x042fe400078e0200 */
[----:B--2---:R-:W-:-:S02]  /*0cd0*/  IMAD.IADD R5, R244, 0x1, R8 ;  /* 0x00000001f4057824 */ /* 0x004fc400078e0208 */
[----:B------:R-:W-:-:S03]  /*0ce0*/  IMAD.IADD R244, R244, 0x1, R242 ;  /* 0x00000001f4f47824 */ /* 0x000fc600078e02f2 */
[----:B------:R-:W-:Y:S04]  /*0cf0*/  STL [R1+0x98], R5 ;  /* 0x0000980501007387 */ /* 0x000fe80000100800 */
[----:B------:R1:W-:Y:S04]  /*0d00*/  STL [R1+0x94], R0 ;  /* 0x0000940001007387 */ /* 0x0003e80000100800 */
[----:B------:R2:W-:Y:S01]  /*0d10*/  STL [R1+0x90], R4 ;  /* 0x0000900401007387 */ /* 0x0005e20000100800 */
[----:B-1----:R-:W-:-:S05]  /*0d20*/  IMAD.IADD R0, R6, 0x1, R2 ;  /* 0x0000000106007824 */ /* 0x002fca00078e0202 */
[----:B------:R2:W-:Y:S02]  /*0d30*/  STL [R1+0x8c], R0 ;  /* 0x00008c0001007387 */ /* 0x0005e40000100800 */
.L_x_2283:
        /* <DEDUP_REMOVED lines=12> */
[----:B-123--:R-:W-:Y:S01]  /*0e00*/  IMAD.U32 R4, RZ, RZ, UR6 ;  /* 0x00000006ff047e24 */ /* 0x00efe2000f8e00ff */
        /* <DEDUP_REMOVED lines=40> */
.L_x_2237:
        /* <DEDUP_REMOVED lines=21> */
[----:B------:R-:W-:Y:S02]  /*11e0*/  UIADD3 UR7, UR11, 0x80, UR24 ;  /* 0x000000800b077890 */ /* 0x000fe4000fffe018 */
[----:B------:R-:W-:Y:S02]  /*11f0*/  ULDC.64 UR8, c[0x0][0x190] ;  /* 0x0000640000087ab9 */ /* 0x000fe40000000a00 */
[----:B------:R-:W-:Y:S02]  /*1200*/  ULDC UR10, c[0x0][0x2e4] ;  /* 0x0000b900000a7ab9 */ /* 0x000fe40000000800 */
[----:B------:R-:W-:Y:S02]  /*1210*/  UIMAD.WIDE.U32 UR14, UR16, UR8, URZ ;  /* 0x00000008100e72a5 */ /* 0x000fe4000f8e003f */
[----:B------:R-:W-:Y:S02]  /*1220*/  UIADD3 UR8, UR11, 0x7f, URZ ;  /* 0x0000007f0b087890 */ /* 0x000fe4000fffe03f */
[----:B------:R-:W-:-:S02]  /*1230*/  UIADD3 UR7, UR7, UR10, -UR6 ;  /* 0x0000000a07077290 */ /* 0x000fc4000fffe806 */
[----:B------:R-:W-:Y:S02]  /*1240*/  UIMAD UR21, UR16, UR9, URZ ;  /* 0x00000009101572a4 */ /* 0x000fe4000f8e023f */
[----:B------:R-:W-:Y:S02]  /*1250*/  USHF.R.S32.HI UR9, URZ, 0x1f, UR8 ;  /* 0x0000001f3f097899 */ /* 0x000fe40008011408 */
[----:B------:R-:W-:Y:S02]  /*1260*/  UIADD3 UR7, UR7, 0x7f, URZ ;  /* 0x0000007f07077890 */ /* 0x000fe4000fffe03f */
[----:B------:R-:W-:Y:S02]  /*1270*/  ULDC.64 UR12, c[0x0][0x178] ;  /* 0x00005e00000c7ab9 */ /* 0x000fe40000000a00 */
[----:B------:R-:W-:Y:S02]  /*1280*/  ULEA.HI UR18, UR9, UR8, URZ, 0x7 ;  /* 0x0000000809127291 */ /* 0x000fe4000f8f383f */
[----:B------:R-:W-:-:S02]  /*1290*/  USHF.R.S32.HI UR8, URZ, 0x1f, UR7 ;  /* 0x0000001f3f087899 */ /* 0x000fc40008011407 */
[----:B------:R-:W-:Y:S02]  /*12a0*/  UIMAD UR10, UR40, UR12, URZ ;  /* 0x0000000c280a72a4 */ /* 0x000fe4000f8e023f */
[----:B------:R-:W-:Y:S02]  /*12b0*/  ULEA.HI UR17, UR8, UR7, URZ, 0x7 ;  /* 0x0000000708117291 */ /* 0x000fe4000f8f383f */
[----:B-1----:R-:W-:Y:S02]  /*12c0*/  UISETP.NE.AND UP0, UPT, UR25, -0x1, UPT ;  /* 0xffffffff1900788c */ /* 0x002fe4000bf05270 */
[----:B------:R-:W-:Y:S02]  /*12d0*/  UISETP.NE.AND UP3, UPT, UR16, -0x1, UPT ;  /* 0xffffffff1000788c */ /* 0x000fe4000bf65270 */
[----:B------:R-:W-:Y:S02]  /*12e0*/  UIMAD.WIDE.U32 UR8, UR32, UR12, URZ ;  /* 0x0000000c200872a5 */ /* 0x000fe4000f8e003f */
[----:B------:R-:W-:Y:S01]  /*12f0*/  UIMAD UR7, UR32, UR13, UR10 ;  /* 0x0000000d200772a4 */ /* 0x000fe2000f8e020a */
[----:B------:R-:W-:Y:S01]  /*1300*/  PLOP3.LUT P0, PT, PT, PT, UP0, 0x80, 0x0 ;  /* 0x000000000000781c */ /* 0x000fe20003f0f008 */
[----:B------:R-:W-:-:S02]  /*1310*/  USEL UR39, UR8, UR14, !UP3 ;  /* 0x0000000e08277287 */ /* 0x000fc4000d800000 */
[----:B------:R-:W-:Y:S02]  /*1320*/  UIADD3 UR35, UR9, UR7, URZ ;  /* 0x0000000709237290 */ /* 0x000fe4000fffe03f */
[----:B------:R-:W-:Y:S02]  /*1330*/  USHF.R.S32.HI UR8, URZ, 0x7, UR18 ;  /* 0x000000073f087899 */ /* 0x000fe40008011412 */
[----:B------:R-:W-:Y:S02]  /*1340*/  USHF.R.S32.HI UR7, URZ, 0x7, UR17 ;  /* 0x000000073f077899 */ /* 0x000fe40008011411 */
[----:B------:R-:W-:Y:S02]  /*1350*/  @UP0 UIADD3 UR10, UR20, UR25, URZ ;  /* 0x00000019140a0290 */ /* 0x000fe4000fffe03f */
[----:B------:R-:W-:Y:S02]  /*1360*/  UISETP.LT.AND UP2, UPT, UR8, UR7, UPT ;  /* 0x000000070800728c */ /* 0x000fe4000bf41270 */
[----:B------:R-:W-:-:S02]  /*1370*/  ULDC.64 UR12, c[0x0][0x198] ;  /* 0x00006600000c7ab9 */ /* 0x000fc40000000a00 */
[----:B------:R-:W-:Y:S02]  /*1380*/  USEL UR29, UR8, UR7, UP2 ;  /* 0x00000007081d7287 */ /* 0x000fe40009000000 */
[----:B------:R-:W-:Y:S02]  /*1390*/  @UP0 UIMAD.WIDE.U32 UR8, UR10, UR12, URZ ;  /* 0x0000000c0a0802a5 */ /* 0x000fe4000f8e003f */
[----:B------:R-:W-:Y:S02]  /*13a0*/  ULEA UR17, UR29, 0xffffff80, 0x7 ;  /* 0xffffff801d117891 */ /* 0x000fe4000f8e383f */
[----:B------:R-:W-:Y:S02]  /*13b0*/  @UP3 UIADD3 UR35, UR15, UR21, URZ ;  /* 0x000000150f233290 */ /* 0x000fe4000fffe03f */
[----:B------:R-:W-:Y:S02]  /*13c0*/  @UP0 UIMAD UR34, UR10, UR13, UR9 ;  /* 0x0000000d0a2202a4 */ /* 0x000fe4000f8e0209 */
[----:B------:R-:W-:-:S02]  /*13d0*/  USHF.R.S32.HI UR28, URZ, 0x1f, UR17 ;  /* 0x0000001f3f1c7899 */ /* 0x000fc40008011411 */
        /* <DEDUP_REMOVED lines=14> */
.L_x_2239:
        /* <DEDUP_REMOVED lines=18> */
.L_x_2240:
        /* <DEDUP_REMOVED lines=71> */
.L_x_2241:
[----:B------:R-:W-:Y:S02]  /*1a50*/  UMOV UR15, UR52 ;  /* 0x00000034000f7c82 */ /* 0x000fe40008000000 */
.L_x_2242:
[----:B------:R-:W1:Y:S01]  /*1a60*/  S2R R27, SR_TID.X ;  /* 0x00000000001b7919 */ /* 0x000e620000002100 */
[----:B------:R-:W-:Y:S01]  /*1a70*/  UIADD3 UR8, UP4, UP3, UR8, UR43, UR49 ;  /* 0x0000002b08087290 */ /* 0x000fe2000fb9e031 */
[----:B------:R-:W-:Y:S01]  /*1a80*/  IMAD.U32 R12, RZ, RZ, UR5 ;  /* 0x00000005ff0c7e24 */ /* 0x000fe2000f8e00ff */
[----:B------:R-:W-:Y:S01]  /*1a90*/  UMOV UR16, 0x4 ;  /* 0x0000000400107882 */ /* 0x000fe20000000000 */
[----:B------:R-:W-:Y:S01]  /*1aa0*/  IMAD.U32 R10, RZ, RZ, UR4 ;  /* 0x00000004ff0a7e24 */ /* 0x000fe2000f8e00ff */
[----:B------:R-:W-:Y:S01]  /*1ab0*/  UIADD3 UR22, UP2, UP1, UR18, UR8, UR21 ;  /* 0x0000000812167290 */ /* 0x000fe2000f95e015 */
[----:B------:R-:W-:Y:S01]  /*1ac0*/  IMAD.U32 R11, RZ, RZ, UR17 ;  /* 0x00000011ff0b7e24 */ /* 0x000fe2000f8e00ff */
[----:B------:R-:W-:Y:S01]  /*1ad0*/  UIADD3.X UR7, UR10, UR50, UR55, UP4, UP3 ;  /* 0x000000320a077290 */ /* 0x000fe2000a7e6437 */
[----:B------:R-:W-:Y:S01]  /*1ae0*/  IMAD.MOV.U32 R29, RZ, RZ, c[0x0][0x190] ;  /* 0x00006400ff1d7624 */ /* 0x000fe200078e00ff */
[----:B------:R-:W-:Y:S01]  /*1af0*/  ULDC.64 UR8, c[0x0][0x1a8] ;  /* 0x00006a0000087ab9 */ /* 0x000fe20000000a00 */
[----:B------:R-:W-:Y:S01]  /*1b00*/  BSSY B1, `(.L_x_2238) ;  /* 0x0000aee000017945 */ /* 0x000fe20003800000 */
[----:B------:R-:W-:Y:S01]  /*1b10*/  UIADD3.X UR21, UR12, UR7, UR14, UP2, UP1 ;  /* 0x000000070c157290 */ /* 0x000fe200097e240e */
[----:B------:R-:W-:Y:S01]  /*1b20*/  IMAD.SHL.U32 R24, R29, 0x20, RZ ;  /* 0x000000201d187824 */ /* 0x000fe200078e00ff */
[----:B------:R-:W-:-:S02]  /*1b30*/  UIMAD UR7, UR59, UR8, URZ ;  /* 0x000000083b0772a4 */ /* 0x000fc4000f8e023f */
[----:B------:R-:W-:Y:S02]  /*1b40*/  ULDC.64 UR4, c[0x0][0x200] ;  /* 0x0000800000047ab9 */ /* 0x000fe40000000a00 */
        /* <DEDUP_REMOVED lines=9> */
[----:B------:R-:W-:Y:S01]  /*1be0*/  UIADD3 UR8, UR17, UR13, URZ ;  /* 0x0000000d11087290 */ /* 0x000fe2000fffe03f */
[----:B------:R-:W-:Y:S01]  /*1bf0*/  LOP3.LUT R4, R4, 0xfffffff8, RZ, 0xc0, !PT ;  /* 0xfffffff804047812 */ /* 0x000fe200078ec0ff */
[----:B------:R-:W-:Y:S01]  /*1c00*/  UIMAD UR10, UR17, UR9, UR7 ;  /* 0x00000009110a72a4 */ /* 0x000fe2000f8e0207 */
[----:B------:R-:W-:Y:S01]  /*1c10*/  SHF.R.S32.HI R26, RZ, 0x1f, R0 ;  /* 0x0000001fff1a7819 */ /* 0x000fe20000011400 */
[----:B------:R-:W-:Y:S01]  /*1c20*/  UIMAD.WIDE UR8, UR8, UR16, UR4 ;  /* 0x00000010080872a5 */ /* 0x000fe2000f8e0204 */
[----:B------:R-:W-:Y:S01]  /*1c30*/  IADD3 R2, P1, R0, UR17, RZ ;  /* 0x0000001100027c10 */ /* 0x000fe2000ff3e0ff */
[----:B------:R-:W-:Y:S01]  /*1c40*/  IMAD.IADD R4, R27, 0x1, -R4 ;  /* 0x000000011b047824 */ /* 0x000fe200078e0a04 */
[----:B------:R-:W-:-:S02]  /*1c50*/  ULDC.64 UR4, c[0x0][0x3c8] ;  /* 0x0000f20000047ab9 */ /* 0x000fc40000000a00 */
[----:B------:R-:W-:Y:S01]  /*1c60*/  IADD3.X R9, R26, UR28, RZ, P1, !PT ;  /* 0x0000001c1a097c10 */ /* 0x000fe20008ffe4ff */
[----:B------:R-:W-:Y:S01]  /*1c70*/  IMAD.SHL.U32 R4, R4, 0x8, RZ ;  /* 0x0000000804047824 */ /* 0x000fe200078e00ff */
[----:B------:R-:W-:Y:S02]  /*1c80*/  UMOV UR14, UR8 ;  /* 0x00000008000e7c82 */ /* 0x000fe40008000000 */
[----:B------:R-:W-:Y:S01]  /*1c90*/  UIADD3 UR8, UR17, UR15, URZ ;  /* 0x0000000f11087290 */ /* 0x000fe2000fffe03f */
[----:B------:R-:W-:Y:S01]  /*1ca0*/  IMAD R9, R9, c[0x0][0x190], RZ ;  /* 0x0000640009097a24 */ /* 0x000fe200078e02ff */
[--C-:B------:R-:W-:Y:S01]  /*1cb0*/  SHF.R.S32.HI R5, RZ, 0x1f, R4.reuse ;  /* 0x0000001fff057819 */ /* 0x100fe20000011404 */
[----:B------:R-:W-:Y:S02]  /*1cc0*/  UMOV UR13, UR9 ;  /* 0x00000009000d7c82 */ /* 0x000fe40008000000 */
[----:B------:R-:W-:Y:S01]  /*1cd0*/  UIMAD.WIDE UR8, UR8, UR16, UR4 ;  /* 0x00000010080872a5 */ /* 0x000fe2000f8e0204 */
[----:B------:R1:W2:Y:S01]  /*1ce0*/  R2UR UR4, R10 ;  /* 0x000000000a0473c2 */ /* 0x0002a200000e0000 */
[----:B------:R-:W-:Y:S01]  /*1cf0*/  IMAD.WIDE.U32 R6, R2, c[0x0][0x190], R4 ;  /* 0x0000640002067a25 */ /* 0x000fe200078e0004 */
[----:B------:R-:W-:-:S02]  /*1d00*/  UIADD3 UR7, -UR6, UR11, UR24 ;  /* 0x0000000b06077290 */ /* 0x000fc4000fffe118 */
[----:B------:R-:W-:Y:S01]  /*1d10*/  ULDC UR28, c[0x0][0x2e8] ;  /* 0x0000ba00001c7ab9 */ /* 0x000fe20000000800 */
[----:B------:R-:W-:Y:S01]  /*1d20*/  IMAD R2, R2, c[0x0][0x194], R9 ;  /* 0x0000650002027a24 */ /* 0x000fe200078e0209 */
[----:B------:R-:W-:Y:S01]  /*1d30*/  IADD3 R8, P1, R6, UR39, RZ ;  /* 0x0000002706087c10 */ /* 0x000fe2000ff3e0ff */
[----:B------:R-:W-:Y:S01]  /*1d40*/  UIADD3 UR7, UR7, -UR28, URZ ;  /* 0x8000001c07077290 */ /* 0x000fe2000fffe03f */
[----:B------:R-:W-:Y:S01]  /*1d50*/  IADD3 R6, P2, R4, UR23, RZ ;  /* 0x0000001704067c10 */ /* 0x000fe2000ff5e0ff */
[----:B------:R3:W4:Y:S01]  /*1d60*/  R2UR UR5, R12 ;  /* 0x000000000c0573c2 */ /* 0x00072200000e0000 */
[----:B------:R-:W-:Y:S01]  /*1d70*/  IADD3.X R9, R7, UR35, R2, P1, !PT ;  /* 0x0000002307097c10 */ /* 0x000fe20008ffe402 */
[----:B------:R-:W-:Y:S01]  /*1d80*/  USHF.R.S32.HI UR17, URZ, 0x1f, UR7 ;  /* 0x0000001f3f117899 */ /* 0x000fe20008011407 */
[----:B------:R-:W-:Y:S01]  /*1d90*/  LEA.HI R7, R28, R27, RZ, 0x5 ;  /* 0x0000001b1c077211 */ /* 0x000fe200078f28ff */
[----:B------:R-:W-:Y:S02]  /*1da0*/  UMOV UR16, UR8 ;  /* 0x0000000800107c82 */ /* 0x000fe40008000000 */
[----:B------:R-:W-:Y:S01]  /*1db0*/  ULEA.HI UR17, UR17, UR7, URZ, 0x7 ;  /* 0x0000000711117291 */ /* 0x000fe2000f8f383f */
[----:B------:R-:W-:Y:S01]  /*1dc0*/  LOP3.LUT R2, R7, 0xffffffe0, RZ, 0xc0, !PT ;  /* 0xffffffe007027812 */ /* 0x000fe200078ec0ff */
[----:B------:R-:W-:Y:S01]  /*1dd0*/  UMOV UR15, UR9 ;  /* 0x00000009000f7c82 */ /* 0x000fe20008000000 */
[----:B------:R-:W-:Y:S01]  /*1de0*/  SHF.R.S32.HI R7, RZ, 0x5, R7 ;  /* 0x00000005ff077819 */ /* 0x000fe20000011407 */
[----:B------:R-:W-:-:S02]  /*1df0*/  USHF.R.S32.HI UR17, URZ, 0x7, UR17 ;  /* 0x000000073f117899 */ /* 0x000fc40008011411 */
[----:B------:R-:W-:Y:S01]  /*1e00*/  IMAD.IADD R2, R27, 0x1, -R2 ;  /* 0x000000011b027824 */ /* 0x000fe200078e0a02 */
[----:B------:R-:W-:Y:S02]  /*1e10*/  UIADD3 UR7, UR29, -0x1, URZ ;  /* 0xffffffff1d077890 */ /* 0x000fe4000fffe03f */
[----:B------:R-:W-:Y:S01]  /*1e20*/  UISETP.LT.AND UP1, UPT, URZ, UR17, UPT ;  /* 0x000000113f00728c */ /* 0x000fe2000bf21270 */
[----:B------:R-:W-:Y:S01]  /*1e30*/  IMAD R2, R7, UR48, R2 ;  /* 0x0000003007027c24 */ /* 0x000fe2000f8e0202 */
[----:B------:R-:W-:Y:S02]  /*1e40*/  IADD3.X R7, R5, UR27, RZ, P2, !PT ;  /* 0x0000001b05077c10 */ /* 0x000fe400097fe4ff */
[----:B------:R-:W-:Y:S02]  /*1e50*/  USEL UR17, URZ, UR17, !UP1 ;  /* 0x000000113f117287 */ /* 0x000fe4000c800000 */
[----:B-1----:R-:W-:Y:S01]  /*1e60*/  IADD3 R10, P1, R2, UR22, RZ ;  /* 0x00000016020a7c10 */ /* 0x002fe2000ff3e0ff */
[----:B------:R-:W-:Y:S01]  /*1e70*/  IMAD.WIDE.U32 R6, R11, c[0x0][0x370], R6 ;  /* 0x0000dc000b067a25 */ /* 0x000fe200078e0006 */
[----:B------:R-:W-:-:S02]  /*1e80*/  UISETP.GT.AND UP1, UPT, UR29, UR17, UPT ;  /* 0x000000111d00728c */ /* 0x000fc4000bf24270 */
[----:B------:R-:W-:Y:S01]  /*1e90*/  LEA.HI.X.SX32 R2, R2, UR21, 0x1, P1 ;  /* 0x0000001502027c11 */ /* 0x000fe200088f0eff */
[----:B------:R-:W-:Y:S01]  /*1ea0*/  IMAD.U32 R11, RZ, RZ, UR38 ;  /* 0x00000026ff0b7e24 */ /* 0x000fe2000f8e00ff */
[----:B------:R-:W-:Y:S02]  /*1eb0*/  IADD3 R7, R7, UR10, RZ ;  /* 0x0000000a07077c10 */ /* 0x000fe4000fffe0ff */
[----:B------:R-:W-:Y:S01]  /*1ec0*/  LEA R197, P1, R10, c[0x0][0x350], 0x2 ;  /* 0x0000d4000ac57a11 */ /* 0x000fe200078210ff */
[----:B------:R-:W-:-:S03]  /*1ed0*/  IMAD.WIDE.U32 R8, R11, c[0x0][0x1a8], R8 ;  /* 0x00006a000b087a25 */ /* 0x000fc600078e0008 */
[----:B------:R-:W-:Y:S01]  /*1ee0*/  LEA.HI.X R195, R10, c[0x0][0x354], R2, 0x2, P1 ;  /* 0x0000d5000ac37a11 */ /* 0x000fe200008f1402 */
[----:B------:R-:W-:Y:S01]  /*1ef0*/  IMAD.WIDE.U32 R6, R11, c[0x0][0x378], R6 ;  /* 0x0000de000b067a25 */ /* 0x000fe200078e0006 */
[----:B------:R-:W-:Y:S02]  /*1f00*/  IADD3 R9, R9, UR18, RZ ;  /* 0x0000001209097c10 */ /* 0x000fe4000fffe0ff */
[----:B------:R-:W-:Y:S01]  /*1f10*/  LEA R30, P1, R8, c[0x0][0x160], 0x1 ;  /* 0x00005800081e7a11 */ /* 0x000fe200078208ff */
[----:B------:R-:W-:Y:S01]  /*1f20*/  IMAD R2, R26, c[0x0][0x370], RZ ;  /* 0x0000dc001a027a24 */ /* 0x000fe200078e02ff */
[----:B------:R-:W-:Y:S01]  /*1f30*/  IADD3 R7, R7, UR12, RZ ;  /* 0x0000000c07077c10 */ /* 0x000fe2000fffe0ff */
[----:B------:R-:W-:Y:S01]  /*1f40*/  IMAD.MOV.U32 R10, RZ, RZ, c[0x0][0x370] ;  /* 0x0000dc00ff0a7624 */ /* 0x000fe200078e00ff */
[----:B------:R-:W-:Y:S01]  /*1f50*/  LEA.HI.X R31, R8, c[0x0][0x164], R9, 0x1, P1 ;  /* 0x00005900081f7a11 */ /* 0x000fe200008f0c09 */
[C---:B------:R-:W-:Y:S01]  /*1f60*/  IMAD R2, R0.reuse, c[0x0][0x374], R2 ;  /* 0x0000dd0000027a24 */ /* 0x040fe200078e0202 */
[----:B------:R1:W-:Y:S01]  /*1f70*/  STL [R1+0x14], R30 ;  /* 0x0000141e01007387 */ /* 0x0003e20000100800 */
[----:B------:R-:W-:Y:S01]  /*1f80*/  IMAD.WIDE.U32 R6, R0, c[0x0][0x370], R6 ;  /* 0x0000dc0000067a25 */ /* 0x000fe200078e0006 */
[----:B------:R-:W-:-:S02]  /*1f90*/  PLOP3.LUT P1, PT, PT, PT, UP1, 0x80, 0x0 ;  /* 0x000000000000781c */ /* 0x000fc40003f2f018 */
[----:B------:R1:W-:Y:S01]  /*1fa0*/  STL [R1+0xc], R31 ;  /* 0x00000c1f01007387 */ /* 0x0003e20000100800 */
[----:B------:R-:W-:Y:S01]  /*1fb0*/  IMAD.IADD R2, R7, 0x1, R2 ;  /* 0x0000000107027824 */ /* 0x000fe200078e0202 */
[----:B------:R-:W-:Y:S01]  /*1fc0*/  LEA R16, P2, R6, c[0x0][0x330], 0x1 ;  /* 0x0000cc0006107a11 */ /* 0x000fe200078408ff */
[----:B------:R-:W-:Y:S02]  /*1fd0*/  IMAD.MOV.U32 R9, RZ, RZ, 0x5 ;  /* 0x00000005ff097424 */ /* 0x000fe400078e00ff */
[----:B---3--:R-:W-:Y:S01]  /*1fe0*/  IMAD.SHL.U32 R12, R10, 0x20, RZ ;  /* 0x000000200a0c7824 */ /* 0x008fe200078e00ff */
[----:B------:R-:W-:Y:S01]  /*1ff0*/  LEA.HI.X R17, R6, c[0x0][0x334], R2, 0x1, P2 ;  /* 0x0000cd0006117a11 */ /* 0x000fe200010f0c02 */
[----:B------:R1:W-:Y:S01]  /*2000*/  STL [R1+0x10], R16 ;  /* 0x0000101001007387 */ /* 0x0003e20000100800 */
[-C--:B------:R-:W-:Y:S02]  /*2010*/  SHF.L.U64.HI R11, R29, R9.reuse, c[0x0][0x194] ;  /* 0x000065001d0b7619 */ /* 0x080fe40000010209 */
[----:B------:R-:W-:Y:S01]  /*2020*/  SHF.L.U64.HI R9, R10, R9, c[0x0][0x374] ;  /* 0x0000dd000a097619 */ /* 0x000fe20000010209 */
[----:B------:R1:W-:Y:S01]  /*2030*/  STL [R1+0x8], R17 ;  /* 0x0000081101007387 */ /* 0x0003e20000100800 */
[----:B--2-4-:R-:W-:Y:S05]  /*2040*/  @P1 BRA `(.L_x_2243) ;  /* 0x00000b0000001947 */ /* 0x014fea0003800000 */
        /* <DEDUP_REMOVED lines=18> */
.L_x_2244:
        /* <DEDUP_REMOVED lines=18> */
.L_x_2245:
[----:B------:R-:W-:Y:S01]  /*2290*/  ULDC.64 UR8, c[0x0][0x3a0] ;  /* 0x0000e80000087ab9 */ /* 0x000fe20000000a00 */
[----:B------:R-:W-:Y:S01]  /*22a0*/  IMAD.U32 R13, RZ, RZ, UR24 ;  /* 0x00000018ff0d7e24 */ /* 0x000fe2000f8e00ff */
[----:B------:R-:W-:Y:S01]  /*22b0*/  UIMAD UR7, UR26, UR8, URZ ;  /* 0x000000081a0772a4 */ /* 0x000fe2000f8e023f */
[----:B------:R-:W-:Y:S01]  /*22c0*/  BSSY B0, `(.L_x_2246) ;  /* 0x0000018000007945 */ /* 0x000fe20003800000 */
[----:B------:R-:W-:Y:S01]  /*22d0*/  UIMAD UR6, UR19, -0x80, UR6 ;  /* 0xffffff80130678a4 */ /* 0x000fe2000f8e0206 */
[----:B------:R-:W-:Y:S01]  /*22e0*/  IMAD.WIDE.U32 R6, R13, c[0x0][0x3a0], R4 ;  /* 0x0000e8000d067a25 */ /* 0x000fe200078e0004 */
[----:B------:R-:W-:-:S03]  /*22f0*/  UIMAD UR7, UR24, UR9, UR7 ;  /* 0x00000009180772a4 */ /* 0x000fc6000f8e0207 */
[----:B------:R-:W-:Y:S01]  /*2300*/  ULDC.64 UR8, c[0x0][0x3b8] ;  /* 0x0000ee0000087ab9 */ /* 0x000fe20000000a00 */
[----:B------:R-:W-:Y:S02]  /*2310*/  IADD3 R6, P0, R6, UR14, RZ ;  /* 0x0000000e06067c10 */ /* 0x000fe4000ff1e0ff */
        /* <DEDUP_REMOVED lines=18> */
.L_x_2247:
[----:B------:R-:W-:Y:S05]  /*2440*/  BSYNC B0 ;  /* 0x0000000000007941 */ /* 0x000fea0003800000 */
.L_x_2246:
        /* <DEDUP_REMOVED lines=14> */
[----:B------:R2:W-:Y:S02]  /*2530*/  STG.E.128 [R10.64], RZ ;  /* 0x000000ff0a007986 */ /* 0x0005e4000c101d04 */
.L_x_2249:
[----:B------:R-:W-:Y:S05]  /*2540*/  BSYNC B0 ;  /* 0x0000000000007941 */ /* 0x000fea0003800000 */
.L_x_2248:
        /* <DEDUP_REMOVED lines=15> */
.L_x_2251:
[----:B------:R-:W-:Y:S05]  /*2640*/  BSYNC B0 ;  /* 0x0000000000007941 */ /* 0x000fea0003800000 */
.L_x_2250:
        /* <DEDUP_REMOVED lines=13> */
[----:B------:R2:W-:Y:S02]  /*2720*/  STG.E.128 [R6.64], RZ ;  /* 0x000000ff06007986 */ /* 0x0005e4000c101d04 */
.L_x_2253:
[----:B------:R-:W-:Y:S05]  /*2730*/  BSYNC B0 ;  /* 0x0000000000007941 */ /* 0x000fea0003800000 */
.L_x_2252:
        /* <DEDUP_REMOVED lines=24> */
.L_x_2255:
[----:B------:R-:W-:Y:S05]  /*28c0*/  BSYNC B0 ;  /* 0x0000000000007941 */ /* 0x000fea0003800000 */
.L_x_2254:
[----:B------:R-:W-:Y:S01]  /*28d0*/  BSSY B0, `(.L_x_2256) ;  /* 0x000000d000007945 */ /* 0x000fe20003800000 */
        /* <DEDUP_REMOVED lines=12> */
.L_x_2257:
[----:B------:R-:W-:Y:S05]  /*29a0*/  BSYNC B0 ;  /* 0x0000000000007941 */ /* 0x000fea0003800000 */
.L_x_2256:
        /* <DEDUP_REMOVED lines=13> */
.L_x_2259:
[----:B------:R-:W-:Y:S05]  /*2a80*/  BSYNC B0 ;  /* 0x0000000000007941 */ /* 0x000fea0003800000 */
.L_x_2258:
        /* <DEDUP_REMOVED lines=12> */
.L_x_2243:
[----:B------:R-:W2:Y:S01]  /*2b50*/  LDL R25, [R1+0x5c] ;  /* 0x00005c0001197983 */ /* 0x000ea20000100800 */
[----:B------:R-:W-:Y:S01]  /*2b60*/  ULDC.64 UR8, c[0x0][0x198] ;  /* 0x0000660000087ab9 */ /* 0x000fe20000000a00 */
[----:B------:R-:W-:Y:S01]  /*2b70*/  IMAD.U32 R20, RZ, RZ, UR24 ;  /* 0x00000018ff147e24 */ /* 0x000fe2000f8e00ff */
[----:B------:R-:W-:Y:S01]  /*2b80*/  UIMAD UR8, UR26, UR8, URZ ;  /* 0x000000081a0872a4 */ /* 0x000fe2000f8e023f */
[----:B------:R-:W-:Y:S01]  /*2b90*/  IADD3 R22, R0, 0x40, RZ ;  /* 0x0000004000167810 */ /* 0x000fe20007ffe0ff */
[----:B------:R-:W-:Y:S01]  /*2ba0*/  ULDC.64 UR22, c[0x0][0x1a0] ;  /* 0x0000680000167ab9 */ /* 0x000fe20000000a00 */
[----:B------:R-:W-:Y:S01]  /*2bb0*/  IMAD.WIDE.U32 R6, R20, c[0x0][0x198], R4 ;  /* 0x0000660014067a25 */ /* 0x000fe200078e0004 */
[----:B------:R-:W-:Y:S01]  /*2bc0*/  UIMAD UR9, UR24, UR9, UR8 ;  /* 0x00000009180972a4 */ /* 0x000fe2000f8e0208 */
[----:B------:R-:W-:Y:S01]  /*2bd0*/  IADD3 R23, R0, 0x60, RZ ;  /* 0x0000006000177810 */ /* 0x000fe20007ffe0ff */
[----:B------:R-:W-:-:S02]  /*2be0*/  ULEA.HI UR8, UR7, UR7, URZ, 0x1 ;  /* 0x0000000707087291 */ /* 0x000fc4000f8f083f */
[----:B------:R-:W-:Y:S02]  /*2bf0*/  IADD3 R8, P2, R6, UR33, RZ ;  /* 0x0000002106087c10 */ /* 0x000fe4000ff5e0ff */
[----:B------:R-:W-:Y:S01]  /*2c00*/  ULOP3.LUT UR8, UR8, 0xfffffffe, URZ, 0xc0, !UPT ;  /* 0xfffffffe08087892 */ /* 0x000fe2000f8ec03f */
[----:B------:R-:W-:Y:S01]  /*2c10*/  IADD3 R6, R0, 0x20, RZ ;  /* 0x0000002000067810 */ /* 0x000fe20007ffe0ff */
[----:B------:R-:W-:Y:S01]  /*2c20*/  IMAD.U32 R2, RZ, RZ, UR9 ;  /* 0x00000009ff027e24 */ /* 0x000fe2000f8e00ff */
[----:B------:R-:W-:Y:S02]  /*2c30*/  UIMAD UR9, UR19, -0x80, UR6 ;  /* 0xffffff80130978a4 */ /* 0x000fe4000f8e0206 */
[----:B------:R-:W-:-:S04]  /*2c40*/  UIADD3 UR8, UR7, -UR8, URZ ;  /* 0x8000000807087290 */ /* 0x000fc8000fffe03f */
[----:B------:R-:W-:Y:S02]  /*2c50*/  UISETP.NE.AND UP0, UPT, UR8, 0x1, UPT ;  /* 0x000000010800788c */ /* 0x000fe4000bf05270 */
[----:B------:R-:W-:-:S06]  /*2c60*/  UIMAD UR8, UR7, -0x80, UR11 ;  /* 0xffffff80070878a4 */ /* 0x000fcc000f8e020b */
[----:B------:R-:W-:Y:S02]  /*2c70*/  ISETP.GE.AND P1, PT, R6, UR8, PT ;  /* 0x0000000806007c0c */ /* 0x000fe4000bf26270 */
[----:B------:R-:W-:Y:S02]  /*2c80*/  ISETP.GE.AND P0, PT, R22, UR8, PT ;  /* 0x0000000816007c0c */ /* 0x000fe4000bf06270 */
[----:B------:R-:W-:-:S09]  /*2c90*/  ISETP.GE.AND P6, PT, R23, UR8, PT ;  /* 0x0000000817007c0c */ /* 0x000fd2000bfc6270 */
[----:B------:R-:W-:-:S04]  /*2ca0*/  @!P1 LEA R14, P3, R12, R16, 0x1 ;  /* 0x000000100c0e9211 */ /* 0x000fc800078608ff */
[----:B------:R-:W-:Y:S02]  /*2cb0*/  @!P1 LEA.HI.X R15, R12, R17, R9, 0x1, P3 ;  /* 0x000000110c0f9211 */ /* 0x000fe400018f0c09 */
[----:B------:R-:W-:Y:S01]  /*2cc0*/  IADD3.X R9, R7, UR34, R2, P2, !PT ;  /* 0x0000002207097c10 */ /* 0x000fe200097fe402 */
[----:B------:R-:W-:Y:S01]  /*2cd0*/  @!P0 IMAD.MOV.U32 R2, RZ, RZ, c[0x0][0x374] ;  /* 0x0000dd00ff028624 */ /* 0x000fe200078e00ff */
[----:B------:R-:W-:Y:S01]  /*2ce0*/  PLOP3.LUT P2, PT, PT, PT, UP6, 0x80, 0x0 ;  /* 0x000000000000781c */ /* 0x000fe20003f4f068 */
[----:B------:R-:W-:Y:S01]  /*2cf0*/  @!P6 IMAD.MOV.U32 R7, RZ, RZ, R17 ;  /* 0x000000ffff07e224 */ /* 0x000fe200078e0011 */
[----:B------:R-:W-:Y:S02]  /*2d00*/  ISETP.GE.AND P3, PT, R0, UR8, PT ;  /* 0x0000000800007c0c */ /* 0x000fe4000bf66270 */
[----:B------:R-:W-:Y:S02]  /*2d10*/  @!P0 LEA R12, P4, R10, R16, 0x7 ;  /* 0x000000100a0c8211 */ /* 0x000fe400078838ff */
[----:B------:R-:W-:-:S02]  /*2d20*/  @!P6 MOV R19, c[0x0][0x374] ;  /* 0x0000dd000013ea02 */ /* 0x000fc40000000f00 */
[----:B------:R-:W-:Y:S02]  /*2d30*/  @!P0 LEA.HI.X R13, R10, R17, R2, 0x7, P4 ;  /* 0x000000110a0d8211 */ /* 0x000fe400020f3c02 */
[----:B------:R-:W-:Y:S01]  /*2d40*/  ISETP.GE.AND P4, PT, R6, UR9, PT ;  /* 0x0000000906007c0c */ /* 0x000fe2000bf86270 */
[----:B------:R-:W-:Y:S02]  /*2d50*/  @!P6 IMAD.MOV.U32 R6, RZ, RZ, R16 ;  /* 0x000000ffff06e224 */ /* 0x000fe400078e0010 */
[----:B------:R-:W-:Y:S02]  /*2d60*/  @!P6 IMAD R19, R19, 0xc0, RZ ;  /* 0x000000c01313e824 */ /* 0x000fe400078e02ff */
[----:B------:R-:W-:Y:S01]  /*2d70*/  @!P6 IMAD.WIDE.U32 R6, R10, 0xc0, R6 ;  /* 0x000000c00a06e825 */ /* 0x000fe200078e0006 */
[----:B------:R-:W-:Y:S01]  /*2d80*/  @P2 BAR.SYNC.DEFER_BLOCKING 0x0 ;  /* 0x0000000000002b1d */ /* 0x000fe20000010000 */
[----:B------:R-:W-:Y:S02]  /*2d90*/  @!P1 LEA R10, P2, R24, R30, 0x1 ;  /* 0x0000001e180a9211 */ /* 0x000fe400078408ff */
[----:B------:R-:W-:-:S02]  /*2da0*/  @!P6 IMAD.IADD R7, R7, 0x1, R19 ;  /* 0x000000010707e824 */ /* 0x000fc400078e0213 */
[----:B------:R-:W-:Y:S02]  /*2db0*/  @!P1 LEA.HI.X R11, R24, R31, R11, 0x1, P2 ;  /* 0x0000001f180b9211 */ /* 0x000fe400010f0c0b */
[----:B------:R-:W-:Y:S02]  /*2dc0*/  PLOP3.LUT P2, PT, PT, PT, UP0, 0x80, 0x0 ;  /* 0x000000000000781c */ /* 0x000fe40003f4f008 */
[----:B------:R-:W-:Y:S01]  /*2dd0*/  ISETP.GE.AND P5, PT, R0, UR9, PT ;  /* 0x0000000900007c0c */ /* 0x000fe2000bfa6270 */
        /* <DEDUP_REMOVED lines=11> */
[----:B-12---:R-:W2:Y:S01]  /*2e90*/  LDL R17, [R1+0x50] ;  /* 0x0000500001117983 */ /* 0x006ea20000100800 */
[----:B------:R-:W-:-:S03]  /*2ea0*/  IADD3 R16, R25, 0x2000, RZ ;  /* 0x0000200019107810 */ /* 0x000fc60007ffe0ff */
[----:B------:R-:W-:Y:S01]  /*2eb0*/  @P0 STS.128 [R2+0xa000], RZ ;  /* 0x00a000ff02000388 */ /* 0x000fe20000000c00 */
[----:B---3--:R-:W-:-:S03]  /*2ec0*/  SEL R14, R16, R25, !P2 ;  /* 0x00000019100e7207 */ /* 0x008fc60005000000 */
[----:B------:R-:W-:Y:S01]  /*2ed0*/  @!PT LDS RZ, [RZ] ;  /* 0x00000000fffff984 */ /* 0x000fe20000000800 */
[----:B------:R-:W-:Y:S01]  /*2ee0*/  @!PT LDS RZ, [RZ] ;  /* 0x00000000fffff984 */ /* 0x000fe20000000800 */
[----:B------:R-:W-:Y:S01]  /*2ef0*/  @!PT LDS RZ, [RZ] ;  /* 0x00000000fffff984 */ /* 0x000fe20000000800 */
[----:B------:R1:W-:Y:S04]  /*2f00*/  @!P0 LDGSTS.E.BYPASS.LTC128B.128 [R2+0xa000], [R12.64] ;  /* 0x0a0000000c028fae */ /* 0x0003e8000b901d44 */
[----:B------:R-:W-:Y:S01]  /*2f10*/  @P6 STS.128 [R2+0xb000], RZ ;  /* 0x00b000ff02006388 */ /* 0x000fe20000000c00 */
[----:B------:R-:W-:-:S03]  /*2f20*/  IMAD.SHL.U32 R239, R14, 0x2, RZ ;  /* 0x000000020eef7824 */ /* 0x000fc600078e00ff */
        /* <DEDUP_REMOVED lines=8> */
[----:B---3--:R-:W-:Y:S01]  /*2fb0*/  @!P3 MOV R6, R30 ;  /* 0x0000001e0006b202 */ /* 0x008fe20000000f00 */
[----:B------:R-:W-:-:S05]  /*2fc0*/  @!P3 IMAD.MOV.U32 R7, RZ, RZ, R31 ;  /* 0x000000ffff07b224 */ /* 0x000fca00078e001f */
[----:B------:R-:W-:Y:S01]  /*2fd0*/  @!PT LDS RZ, [RZ] ;  /* 0x00000000fffff984 */ /* 0x000fe20000000800 */
[----:B------:R-:W-:Y:S01]  /*2fe0*/  @!PT LDS RZ, [RZ] ;  /* 0x00000000fffff984 */ /* 0x000fe20000000800 */
[----:B------:R-:W-:Y:S01]  /*2ff0*/  @!PT LDS RZ, [RZ] ;  /* 0x00000000fffff984 */ /* 0x000fe20000000800 */
[----:B------:R3:W-:Y:S01]  /*3000*/  @!P3 LDGSTS.E.BYPASS.LTC128B.128 [R239], [R6.64] ;  /* 0x0000000006efbfae */ /* 0x0007e2000b901d44 */
[----:B-1----:R-:W-:-:S03]  /*3010*/  @!P0 LEA R12, P3, R29, R30, 0x7 ;  /* 0x0000001e1d0c8211 */ /* 0x002fc600078638ff */
        /* <DEDUP_REMOVED lines=8> */
[----:B---3--:R-:W-:-:S05]  /*30a0*/  @!P0 IMAD.MOV.U32 R6, RZ, RZ, c[0x0][0x194] ;  /* 0x00006500ff068624 */ /* 0x008fca00078e00ff */
[----:B------:R-:W-:Y:S01]  /*30b0*/  @!P0 LEA.HI.X R13, R29, R31, R6, 0x7, P3 ;  /* 0x0000001f1d0d8211 */ /* 0x000fe200018f3c06 */
[----:B------:R-:W-:-:S04]  /*30c0*/  IMAD R6, R21, c[0x0][0x1b0], RZ ;  /* 0x00006c0015067a24 */ /* 0x000fc800078e02ff */
[C---:B------:R-:W-:Y:S02]  /*30d0*/  IMAD R14, R18.reuse, c[0x0][0x1b4], R6 ;  /* 0x00006d00120e7a24 */ /* 0x040fe400078e0206 */
[----:B------:R-:W-:Y:S01]  /*30e0*/  IMAD.WIDE.U32 R6, R18, c[0x0][0x1b0], R8 ;  /* 0x00006c0012067a25 */ /* 0x000fe200078e0008 */
[----:B-1----:R-:W-:-:S05]  /*30f0*/  @!P4 IADD3 R10, P1, R0, 0x20, RZ ;  /* 0x00000020000ac810 */ /* 0x002fca0007f3e0ff */
[----:B------:R-:W-:Y:S02]  /*3100*/  @!P4 IMAD.X R11, RZ, RZ, R26, P1 ;  /* 0x000000ffff0bc224 */ /* 0x000fe400008e061a */
[----:B------:R-:W-:Y:S02]  /*3110*/  IMAD.IADD R7, R7, 0x1, R14 ;  /* 0x0000000107077824 */ /* 0x000fe400078e020e */
[----:B------:R-:W-:Y:S02]  /*3120*/  @!P4 IMAD R8, R11, c[0x0][0x198], RZ ;  /* 0x000066000b08ca24 */ /* 0x000fe400078e02ff */
[----:B------:R-:W-:Y:S02]  /*3130*/  @!P5 IMAD R11, R26, c[0x0][0x198], RZ ;  /* 0x000066001a0bda24 */ /* 0x000fe400078e02ff */
[C---:B------:R-:W-:Y:S02]  /*3140*/  @!P4 IMAD R15, R10.reuse, c[0x0][0x19c], R8 ;  /* 0x000067000a0fca24 */ /* 0x040fe400078e0208 */
[----:B------:R-:W-:Y:S01]  /*3150*/  @!P4 IMAD.WIDE.U32 R8, R10, c[0x0][0x198], R6 ;  /* 0x000066000a08ca25 */ /* 0x000fe200078e0006 */
[----:B------:R-:W-:-:S03]  /*3160*/  @!P5 MOV R10, R6 ;  /* 0x00000006000ad202 */ /* 0x000fc60000000f00 */
[----:B------:R-:W-:Y:S02]  /*3170*/  @!P5 IMAD R14, R0, c[0x0][0x19c], R11 ;  /* 0x00006700000eda24 */ /* 0x000fe400078e020b */
        /* <DEDUP_REMOVED lines=12> */
[----:B------:R-:W-:Y:S01]  /*3240*/  @!P5 LEA R24, P0, R10, c[0x0][0x168], 0x1 ;  /* 0x00005a000a18da11 */ /* 0x000fe200078008ff */
[----:B------:R-:W-:Y:S01]  /*3250*/  @!P4 IMAD.IADD R9, R9, 0x1, R15 ;  /* 0x000000010909c824 */ /* 0x000fe200078e020f */
[----:B------:R-:W-:-:S02]  /*3260*/  ISETP.GE.AND P1, PT, R23, UR9, PT ;  /* 0x0000000917007c0c */ /* 0x000fc4000bf26270 */
[----:B------:R-:W-:Y:S02]  /*3270*/  @!P5 LEA.HI.X R25, R10, c[0x0][0x16c], R11, 0x1, P0 ;  /* 0x00005b000a19da11 */ /* 0x000fe400000f0c0b */
[----:B------:R-:W-:Y:S01]  /*3280*/  @!P4 LEA R22, P0, R8, c[0x0][0x168], 0x1 ;  /* 0x00005a000816ca11 */ /* 0x000fe200078008ff */
[----:B------:R-:W-:-:S03]  /*3290*/  UIMAD UR9, UR26, UR22, URZ ;  /* 0x000000161a0972a4 */ /* 0x000fc6000f8e023f */
[----:B------:R-:W-:Y:S02]  /*32a0*/  @!P4 LEA.HI.X R23, R8, c[0x0][0x16c], R9, 0x1, P0 ;  /* 0x00005b000817ca11 */ /* 0x000fe400000f0c09 */
[----:B------:R-:W-:Y:S01]  /*32b0*/  @!P3 IADD3 R10, P0, R0, 0x40, RZ ;  /* 0x00000040000ab810 */ /* 0x000fe20007f1e0ff */
[----:B------:R-:W-:Y:S01]  /*32c0*/  UIMAD UR9, UR24, UR23, UR9 ;  /* 0x00000017180972a4 */ /* 0x000fe2000f8e0209 */
[----:B------:R-:W-:-:S04]  /*32d0*/  IMAD.WIDE.U32 R4, R20, c[0x0][0x1a0], R4 ;  /* 0x0000680014047a25 */ /* 0x000fc800078e0004 */
[----:B------:R-:W-:Y:S01]  /*32e0*/  @!P3 IMAD.X R8, RZ, RZ, R26, P0 ;  /* 0x000000ffff08b224 */ /* 0x000fe200000e061a */
[----:B------:R-:W-:-:S04]  /*32f0*/  @!P1 IADD3 R11, P0, R0, 0x60, RZ ;  /* 0x00000060000b9810 */ /* 0x000fc80007f1e0ff */
[----:B------:R-:W-:Y:S01]  /*3300*/  @!P1 IADD3.X R9, RZ, R26, RZ, P0, !PT ;  /* 0x0000001aff099210 */ /* 0x000fe200007fe4ff */
[----:B------:R-:W-:Y:S01]  /*3310*/  @!P3 IMAD R8, R8, c[0x0][0x198], RZ ;  /* 0x000066000808ba24 */ /* 0x000fe200078e02ff */
[----:B------:R-:W-:Y:S01]  /*3320*/  IADD3 R4, P0, R4, UR30, RZ ;  /* 0x0000001e04047c10 */ /* 0x000fe2000ff1e0ff */
[----:B-1----:R-:W-:Y:S02]  /*3330*/  IMAD.U32 R12, RZ, RZ, UR9 ;  /* 0x00000009ff0c7e24 */ /* 0x002fe4000f8e00ff */
[----:B------:R-:W-:-:S03]  /*3340*/  @!P3 IMAD R13, R10, c[0x0][0x19c], R8 ;  /* 0x000067000a0dba24 */ /* 0x000fc600078e0208 */
[----:B------:R-:W-:Y:S01]  /*3350*/  IADD3.X R5, R5, UR31, R12, P0, !PT ;  /* 0x0000001f05057c10 */ /* 0x000fe200087fe40c */
[----:B------:R-:W-:Y:S02]  /*3360*/  @!P1 IMAD R12, R9, c[0x0][0x198], RZ ;  /* 0x00006600090c9a24 */ /* 0x000fe400078e02ff */
[----:B------:R-:W-:Y:S02]  /*3370*/  @!P3 IMAD.MOV.U32 R8, RZ, RZ, R6 ;  /* 0x000000ffff08b224 */ /* 0x000fe400078e0006 */
[----:B------:R-:W-:-:S04]  /*3380*/  @!P3 IMAD.MOV.U32 R9, RZ, RZ, R7 ;  /* 0x000000ffff09b224 */ /* 0x000fc800078e0007 */
[----:B------:R-:W-:-:S04]  /*3390*/  @!P3 IMAD.WIDE.U32 R8, R10, c[0x0][0x198], R8 ;  /* 0x000066000a08ba25 */ /* 0x000fc800078e0008 */
[----:B------:R-:W-:Y:S01]  /*33a0*/  @!P3 IMAD.IADD R9, R9, 0x1, R13 ;  /* 0x000000010909b824 */ /* 0x000fe200078e020d */
[C---:B------:R-:W-:Y:S01]  /*33b0*/  @!P3 LEA R20, P0, R8.reuse, c[0x0][0x168], 0x1 ;  /* 0x00005a000814ba11 */ /* 0x040fe200078008ff */
[----:B------:R-:W-:Y:S02]  /*33c0*/  IMAD R10, R21, c[0x0][0x1b8], RZ ;  /* 0x00006e00150a7a24 */ /* 0x000fe400078e02ff */
[C---:B------:R-:W-:Y:S02]  /*33d0*/  @!P1 IMAD R12, R11.reuse, c[0x0][0x19c], R12 ;  /* 0x000067000b0c9a24 */ /* 0x040fe400078e020c */
[----:B------:R-:W-:Y:S01]  /*33e0*/  @!P1 IMAD.WIDE.U32 R6, R11, c[0x0][0x198], R6 ;  /* 0x000066000b069a25 */ /* 0x000fe200078e0006 */
[----:B------:R-:W-:-:S03]  /*33f0*/  @!P3 LEA.HI.X R21, R8, c[0x0][0x16c], R9, 0x1, P0 ;  /* 0x00005b000815ba11 */ /* 0x000fc600000f0c09 */
[C---:B------:R-:W-:Y:S01]  /*3400*/  IMAD R10, R18.reuse, c[0x0][0x1bc], R10 ;  /* 0x00006f00120a7a24 */ /* 0x040fe200078e020a */
[----:B------:R-:W-:Y:S01]  /*3410*/  @!P1 IADD3 R7, R7, R12, RZ ;  /* 0x0000000c07079210 */ /* 0x000fe20007ffe0ff */
[----:B------:R-:W-:Y:S01]  /*3420*/  IMAD.WIDE.U32 R4, R18, c[0x0][0x1b8], R4 ;  /* 0x00006e0012047a25 */ /* 0x000fe200078e0004 */
[----:B------:R-:W-:-:S03]  /*3430*/  @!P1 LEA R18, P0, R6, c[0x0][0x168], 0x1 ;  /* 0x00005a0006129a11 */ /* 0x000fc600078008ff */
[----:B------:R-:W-:Y:S01]  /*3440*/  IMAD.IADD R5, R5, 0x1, R10 ;  /* 0x0000000105057824 */ /* 0x000fe200078e020a */
[----:B------:R-:W-:Y:S01]  /*3450*/  @!P1 LEA.HI.X R19, R6, c[0x0][0x16c], R7, 0x1, P0 ;  /* 0x00005b0006139a11 */ /* 0x000fe200000f0c07 */
[----:B------:R-:W-:Y:S01]  /*3460*/  @!P5 IMAD R8, R26, c[0x0][0x1a0], RZ ;  /* 0x000068001a08da24 */ /* 0x000fe200078e02ff */
[C---:B------:R-:W-:Y:S01]  /*3470*/  @!P4 IADD3 R10, P0, R0.reuse, 0x20, RZ ;  /* 0x00000020000ac810 */ /* 0x040fe20007f1e0ff */
[----:B------:R-:W-:-:S04]  /*3480*/  @!P5 IMAD.WIDE.U32 R6, R0, c[0x0][0x1a0], R4 ;  /* 0x000068000006da25 */ /* 0x000fc800078e0004 */
[----:B------:R-:W-:Y:S02]  /*3490*/  @!P5 IMAD R8, R0, c[0x0][0x1a4], R8 ;  /* 0x000069000008da24 */ /* 0x000fe400078e0208 */
[----:B------:R-:W-:Y:S01]  /*34a0*/  @!P4 IMAD.X R11, RZ, RZ, R26, P0 ;  /* 0x000000ffff0bc224 */ /* 0x000fe200000e061a */
[C---:B------:R-:W-:Y:S01]  /*34b0*/  @!P5 LEA R12, P0, R6.reuse, c[0x0][0x170], 0x1 ;  /* 0x00005c00060cda11 */ /* 0x040fe200078008ff */
[----:B------:R-:W-:Y:S02]  /*34c0*/  @!P5 IMAD.IADD R13, R7, 0x1, R8 ;  /* 0x00000001070dd824 */ /* 0x000fe400078e0208 */
[----:B------:R-:W-:Y:S01]  /*34d0*/  @!P4 IMAD R7, R11, c[0x0][0x1a0], RZ ;  /* 0x000068000b07ca24 */ /* 0x000fe200078e02ff */
[----:B------:R-:W-:Y:S01]  /*34e0*/  @!P6 MOV R8, R30 ;  /* 0x0000001e0008e202 */ /* 0x000fe20000000f00 */
[----:B------:R-:W-:Y:S01]  /*34f0*/  @!P6 IMAD.MOV.U32 R15, RZ, RZ, c[0x0][0x194] ;  /* 0x00006500ff0fe624 */ /* 0x000fe200078e00ff */
[----:B------:R-:W-:Y:S01]  /*3500*/  @!P5 LEA.HI.X R13, R6, c[0x0][0x174], R13, 0x1, P0 ;  /* 0x00005d00060dda11 */ /* 0x000fe200000f0c0d */
[----:B------:R-:W-:Y:S01]  /*3510*/  @!P6 IMAD.MOV.U32 R9, RZ, RZ, R31 ;  /* 0x000000ffff09e224 */ /* 0x000fe200078e001f */
[----:B------:R-:W-:Y:S01]  /*3520*/  @!P3 IADD3 R14, P0, R0, 0x40, RZ ;  /* 0x00000040000eb810 */ /* 0x000fe20007f1e0ff */
[----:B------:R-:W-:-:S02]  /*3530*/  @!P4 IMAD R16, R10, c[0x0][0x1a4], R7 ;  /* 0x000069000a10ca24 */ /* 0x000fc400078e0207 */
[----:B------:R-:W-:Y:S02]  /*3540*/  @!P4 IMAD.MOV.U32 R6, RZ, RZ, R4 ;  /* 0x000000ffff06c224 */ /* 0x000fe400078e0004 */
[----:B------:R-:W-:Y:S02]  /*3550*/  @!P4 IMAD.MOV.U32 R7, RZ, RZ, R5 ;  /* 0x000000ffff07c224 */ /* 0x000fe400078e0005 */
[----:B------:R-:W-:-:S04]  /*3560*/  @!P6 IMAD.WIDE.U32 R8, R29, 0xc0, R8 ;  /* 0x000000c01d08e825 */ /* 0x000fc800078e0008 */
[----:B------:R-:W-:Y:S02]  /*3570*/  @!P6 IMAD R15, R15, 0xc0, RZ ;  /* 0x000000c00f0fe824 */ /* 0x000fe400078e02ff */
[----:B------:R-:W-:-:S04]  /*3580*/  @!P4 IMAD.WIDE.U32 R6, R10, c[0x0][0x1a0], R6 ;  /* 0x000068000a06ca25 */ /* 0x000fc800078e0006 */
[----:B------:R-:W-:Y:S01]  /*3590*/  @!P3 IMAD.X R11, RZ, RZ, R26, P0 ;  /* 0x000000ffff0bb224 */ /* 0x000fe200000e061a */
[----:B------:R-:W-:Y:S01]  /*35a0*/  @!P6 IADD3 R9, R9, R15, RZ ;  /* 0x0000000f0909e210 */ /* 0x000fe20007ffe0ff */
[----:B------:R-:W-:Y:S01]  /*35b0*/  @!P4 IMAD.IADD R15, R7, 0x1, R16 ;  /* 0x00000001070fc824 */ /* 0x000fe200078e0210 */
[----:B------:R-:W-:Y:S01]  /*35c0*/  @!P4 LEA R10, P0, R6, c[0x0][0x170], 0x1 ;  /* 0x00005c00060aca11 */ /* 0x000fe200078008ff */
[----:B------:R-:W-:-:S03]  /*35d0*/  @!P3 IMAD R7, R11, c[0x0][0x1a0], RZ ;  /* 0x000068000b07ba24 */ /* 0x000fc600078e02ff */
[----:B------:R-:W-:Y:S01]  /*35e0*/  @!P4 LEA.HI.X R11, R6, c[0x0][0x174], R15, 0x1, P0 ;  /* 0x00005d00060bca11 */ /* 0x000fe200000f0c0f */
[----:B------:R-:W-:Y:S01]  /*35f0*/  @!P3 IMAD R16, R14, c[0x0][0x1a4], R7 ;  /* 0x000069000e10ba24 */ /* 0x000fe200078e0207 */
[----:B------:R-:W-:Y:S01]  /*3600*/  @!P1 IADD3 R0, P0, R0, 0x60, RZ ;  /* 0x0000006000009810 */ /* 0x000fe20007f1e0ff */
[----:B------:R-:W-:Y:S02]  /*3610*/  @!P3 IMAD.MOV.U32 R6, RZ, RZ, R4 ;  /* 0x000000ffff06b224 */ /* 0x000fe400078e0004 */
[----:B------:R-:W-:Y:S01]  /*3620*/  @!P3 IMAD.MOV.U32 R7, RZ, RZ, R5 ;  /* 0x000000ffff07b224 */ /* 0x000fe200078e0005 */
[----:B------:R-:W-:Y:S01]  /*3630*/  @!P1 IADD3.X R15, RZ, R26, RZ, P0, !PT ;  /* 0x0000001aff0f9210 */ /* 0x000fe200007fe4ff */
[----:B------:R-:W-:Y:S02]  /*3640*/  @P6 STS [R239+0x3000], RZ ;  /* 0x003000ffef006388 */ /* 0x000fe40000000800 */
[----:B------:R-:W-:Y:S02]  /*3650*/  @!P3 IMAD.WIDE.U32 R6, R14, c[0x0][0x1a0], R6 ;  /* 0x000068000e06ba25 */ /* 0x000fe400078e0006 */
[----:B------:R-:W-:Y:S04]  /*3660*/  @P6 STS [R239+0x3004], RZ ;  /* 0x003004ffef006388 */ /* 0x000fe80000000800 */
[----:B------:R-:W-:Y:S04]  /*3670*/  @P6 STS [R239+0x3008], RZ ;  /* 0x003008ffef006388 */ /* 0x000fe80000000800 */
[----:B------:R-:W-:Y:S04]  /*3680*/  @P6 STS [R239+0x300c], RZ ;  /* 0x00300cffef006388 */ /* 0x000fe80000000800 */
        /* <DEDUP_REMOVED lines=15> */
[----:B------:R-:W-:-:S03]  /*3780*/  @!P1 IMAD.WIDE.U32 R4, R0, c[0x0][0x1a0], R4 ;  /* 0x0000680000049a25 */ /* 0x000fc600078e0004 */
[----:B------:R-:W-:Y:S04]  /*3790*/  @P3 STS.128 [R2+0xe000], RZ ;  /* 0x00e000ff02003388 */ /* 0x000fe80000000c00 */
[----:B------:R-:W-:Y:S01]  /*37a0*/  @!PT LDS RZ, [RZ] ;  /* 0x00000000fffff984 */ /* 0x000fe20000000800 */
[----:B------:R-:W-:Y:S01]  /*37b0*/  @!PT LDS RZ, [RZ] ;  /* 0x00000000fffff984 */ /* 0x000fe20000000800 */
[----:B------:R-:W-:Y:S01]  /*37c0*/  @!PT LDS RZ, [RZ] ;  /* 0x00000000fffff984 */ /* 0x000fe20000000800 */
[----:B------:R3:W-:Y:S01]  /*37d0*/  @!P3 LDGSTS.E.BYPASS.LTC128B.128 [R2+0xe000], [R20.64] ;  /* 0x0e0000001402bfae */ /* 0x0007e2000b901d44 */
[----:B--2---:R-:W-:-:S04]  /*37e0*/  IADD3 R14, R17, 0x8, RZ ;  /* 0x00000008110e7810 */ /* 0x004fc80007ffe0ff */
[----:B------:R-:W-:Y:S01]  /*37f0*/  ISETP.GE.AND P6, PT, R14, UR8, PT ;  /* 0x000000080e007c0c */ /* 0x000fe2000bfc6270 */
[----:B------:R-:W-:Y:S01]  /*3800*/  @!P1 IMAD R14, R15, c[0x0][0x1a0], RZ ;  /* 0x000068000f0e9a24 */ /* 0x000fe200078e02ff */
[----:B------:R-:W-:Y:S01]  /*3810*/  @P1 STS.128 [R2+0xf000], RZ ;  /* 0x00f000ff02001388 */ /* 0x000fe20000000c00 */
[----:B-1----:R-:W-:Y:S02]  /*3820*/  @!P3 LEA R8, P0, R6, c[0x0][0x170], 0x1 ;  /* 0x00005c000608ba11 */ /* 0x002fe400078008ff */
[----:B------:R-:W-:Y:S01]  /*3830*/  @!P1 IMAD R14, R0, c[0x0][0x1a4], R14 ;  /* 0x00006900000e9a24 */ /* 0x000fe200078e020e */
[----:B------:R-:W-:Y:S01]  /*3840*/  @!PT LDS RZ, [RZ] ;  /* 0x00000000fffff984 */ /* 0x000fe20000000800 */
[----:B------:R-:W-:Y:S01]  /*3850*/  @!PT LDS RZ, [RZ] ;  /* 0x00000000fffff984 */ /* 0x000fe20000000800 */
[----:B------:R-:W-:Y:S01]  /*3860*/  @!PT LDS RZ, [RZ] ;  /* 0x00000000fffff984 */ /* 0x000fe20000000800 */
[----:B------:R3:W-:Y:S01]  /*3870*/  @!P1 LDGSTS.E.BYPASS.LTC128B.128 [R2+0xf000], [R18.64] ;  /* 0x0f00000012029fae */ /* 0x0007e2000b901d44 */
[----:B------:R-:W-:-:S03]  /*3880*/  IADD3 R0, R17, 0x48, RZ ;  /* 0x0000004811007810 */ /* 0x000fc60007ffe0ff */
[----:B------:R-:W-:Y:S01]  /*3890*/  @P5 STS.128 [R2+0x10000], RZ ;  /* 0x010000ff02005388 */ /* 0x000fe20000000c00 */
[----:B------:R-:W-:Y:S01]  /*38a0*/  @!P3 LEA.HI.X R9, R6, c[0x0][0x174], R16, 0x1, P0 ;  /* 0x00005d000609ba11 */ /* 0x000fe200000f0c10 */
[----:B------:R-:W-:Y:S02]  /*38b0*/  @!P1 IMAD.IADD R5, R5, 0x1, R14 ;  /* 0x0000000105059824 */ /* 0x000fe400078e020e */
[----:B------:R-:W-:Y:S01]  /*38c0*/  @!PT LDS RZ, [RZ] ;  /* 0x00000000fffff984 */ /* 0x000fe20000000800 */
[----:B------:R-:W-:Y:S01]  /*38d0*/  @!PT LDS RZ, [RZ] ;  /* 0x00000000fffff984 */ /* 0x000fe20000000800 */
[----:B------:R-:W-:Y:S01]  /*38e0*/  @!PT LDS RZ, [RZ] ;  /* 0x00000000fffff984 */ /* 0x000fe20000000800 */
[----:B------:R3:W-:Y:S01]  /*38f0*/  @!P5 LDGSTS.E.BYPASS.LTC128B.128 [R2+0x10000], [R12.64] ;  /* 0x100000000c02dfae */ /* 0x0007e2000b901d44 */
[----:B------:R-:W-:-:S03]  /*3900*/  IADD3 R7, R17, 0x40, RZ ;  /* 0x0000004011077810 */ /* 0x000fc60007ffe0ff */
[----:B------:R-:W-:Y:S01]  /*3910*/  @P4 STS.128 [R2+0x11000], RZ ;  /* 0x011000ff02004388 */ /* 0x000fe20000000c00 */
[----:B------:R-:W-:-:S03]  /*3920*/  @!P1 LEA R6, P0, R4, c[0x0][0x170], 0x1 ;  /* 0x00005c0004069a11 */ /* 0x000fc600078008ff */
[----:B------:R-:W-:Y:S01]  /*3930*/  @!PT LDS RZ, [RZ] ;  /* 0x00000000fffff984 */ /* 0x000fe20000000800 */
[----:B------:R-:W-:Y:S01]  /*3940*/  @!PT LDS RZ, [RZ] ;  /* 0x00000000fffff984 */ /* 0x000fe20000000800 */
[----:B------:R-:W-:Y:S01]  /*3950*/  @!PT LDS RZ, [RZ] ;  /* 0x00000000fffff984 */ /* 0x000fe20000000800 */
[----:B------:R3:W-:Y:S01]  /*3960*/  @!P4 LDGSTS.E.BYPASS.LTC128B.128 [R2+0x11000], [R10.64] ;  /* 0x110000000a02cfae */ /* 0x0007e2000b901d44 */
[----:B------:R-:W-:Y:S02]  /*3970*/  ISETP.GE.AND P4, PT, R0, UR8, PT ;  /* 0x0000000800007c0c */ /* 0x000fe4000bf86270 */
[----:B------:R-:W-:Y:S01]  /*3980*/  ISETP.GE.AND P5, PT, R7, UR8, PT ;  /* 0x0000000807007c0c */ /* 0x000fe2000bfa6270 */
[----:B------:R-:W-:Y:S01]  /*3990*/  @P3 STS.128 [R2+0x12000], RZ ;  /* 0x012000ff02003388 */ /* 0x000fe20000000c00 */
[----:B------:R-:W-:Y:S01]  /*39a0*/  @!P1 LEA.HI.X R7, R4, c[0x0][0x174], R5, 0x1, P0 ;  /* 0x00005d0004079a11 */ /* 0x000fe200000f0c05 */
[C---:B------:R-:W-:Y:S02]  /*39b0*/  IMAD.SHL.U32 R4, R17.reuse, 0x4, RZ ;  /* 0x0000000411047824 */ /* 0x040fe400078e00ff */
[----:B------:R-:W-:Y:S01]  /*39c0*/  @!PT LDS RZ, [RZ] ;  /* 0x00000000fffff984 */ /* 0x000fe20000000800 */
[----:B------:R-:W-:Y:S01]  /*39d0*/  @!PT LDS RZ, [RZ] ;  /* 0x00000000fffff984 */ /* 0x000fe20000000800 */
[----:B------:R-:W-:Y:S01]  /*39e0*/  @!PT LDS RZ, [RZ] ;  /* 0x00000000fffff984 */ /* 0x000fe20000000800 */
[----:B------:R1:W-:Y:S01]  /*39f0*/  @!P3 LDGSTS.E.BYPASS.LTC128B.128 [R2+0x12000], [R8.64] ;  /* 0x120000000802bfae */ /* 0x0003e2000b901d44 */
[----:B------:R-:W-:-:S03]  /*3a00*/  ISETP.GE.AND P3, PT, R17, UR8, PT ;  /* 0x0000000811007c0c */ /* 0x000fc6000bf66270 */
[----:B------:R3:W-:Y:S04]  /*3a10*/  @P1 STS.128 [R2+0x13000], RZ ;  /* 0x013000ff02001388 */ /* 0x0007e80000000c00 */
[----:B------:R-:W-:Y:S01]  /*3a20*/  @!PT LDS RZ, [RZ] ;  /* 0x00000000fffff984 */ /* 0x000fe20000000800 */
[----:B------:R-:W-:Y:S01]  /*3a30*/  @!PT LDS RZ, [RZ] ;  /* 0x00000000fffff984 */ /* 0x000fe20000000800 */
[----:B------:R-:W-:Y:S01]  /*3a40*/  @!PT LDS RZ, [RZ] ;  /* 0x00000000fffff984 */ /* 0x000fe20000000800 */
[----:B------:R3:W-:Y:S01]  /*3a50*/  @!P1 LDGSTS.E.BYPASS.LTC128B.128 [R2+0x13000], [R6.64] ;  /* 0x1300000006029fae */ /* 0x0007e2000b901d44 */
[----:B------:R-:W-:Y:S01]  /*3a60*/  IADD3 R4, P1, R4, UR14, RZ ;  /* 0x0000000e04047c10 */ /* 0x000fe2000ff3e0ff */
[----:B------:R-:W-:Y:S01]  /*3a70*/  IMAD.MOV.U32 R32, RZ, RZ, 0x7f800000 ;  /* 0x7f800000ff207424 */ /* 0x000fe200078e00ff */
[----:B------:R-:W-:Y:S01]  /*3a80*/  MOV R33, 0x7f800000 ;  /* 0x7f80000000217802 */ /* 0x000fe20000000f00 */
[----:B------:R-:W-:Y:S01]  /*3a90*/  IMAD.MOV.U32 R31, RZ, RZ, 0x7f800000 ;  /* 0x7f800000ff1f7424 */ /* 0x000fe200078e00ff */
[----:B------:R-:W0:Y:S01]  /*3aa0*/  LDGDEPBAR ;  /* 0x00000000000079af */ /* 0x000e220000000000 */
[----:B------:R-:W-:Y:S01]  /*3ab0*/  IMAD.MOV.U32 R30, RZ, RZ, 0x7f800000 ;  /* 0x7f800000ff1e7424 */ /* 0x000fe200078e00ff */
[----:B-1----:R-:W-:-:S04]  /*3ac0*/  SHF.R.S32.HI R8, RZ, 0x1f, R17 ;  /* 0x0000001fff087819 */ /* 0x002fc80000011411 */
[----:B------:R-:W-:Y:S02]  /*3ad0*/  SHF.L.U64.HI R5, R17, 0x2, R8 ;  /* 0x0000000211057819 */ /* 0x000fe40000010208 */
[----:B---3--:R-:W-:Y:S02]  /*3ae0*/  SHF.R.S32.HI R2, RZ, 0x1f, R0 ;  /* 0x0000001fff027819 */ /* 0x008fe40000011400 */
[C---:B------:R-:W-:Y:S02]  /*3af0*/  @!P4 LEA R6, P0, R0.reuse, UR14, 0x2 ;  /* 0x0000000e0006cc11 */ /* 0x040fe4000f8010ff */
[----:B------:R-:W-:Y:S02]  /*3b00*/  IADD3.X R5, R5, UR13, RZ, P1, !PT ;  /* 0x0000000d05057c10 */ /* 0x000fe40008ffe4ff */
[----:B------:R-:W-:-:S03]  /*3b10*/  @!P4 LEA.HI.X R7, R0, UR13, R2, 0x2, P0 ;  /* 0x0000000d0007cc11 */ /* 0x000fc600080f1402 */
[----:B------:R1:W2:Y:S04]  /*3b20*/  @!P3 LDG.E R33, [R4.64] ;  /* 0x000000040421b981 */ /* 0x0002a8000c1e1900 */
[----:B------:R1:W3:Y:S04]  /*3b30*/  @!P6 LDG.E R32, [R4.64+0x20] ;  /* 0x000020040420e981 */ /* 0x0002e8000c1e1900 */
[----:B------:R1:W4:Y:S04]  /*3b40*/  @!P5 LDG.E R31, [R4.64+0x100] ;  /* 0x00010004041fd981 */ /* 0x000328000c1e1900 */
[----:B------:R-:W5:Y:S01]  /*3b50*/  @!P4 LDG.E R30, [R6.64] ;  /* 0x00000004061ec981 */ /* 0x000f62000c1e1900 */
[----:B------:R-:W-:-:S04]  /*3b60*/  LEA.HI R0, R28, R27, RZ, 0x4 ;  /* 0x0000001b1c007211 */ /* 0x000fc800078f20ff */
[----:B------:R-:W-:-:S04]  /*3b70*/  LOP3.LUT R0, R0, 0xfffffff0, RZ, 0xc0, !PT ;  /* 0xfffffff000007812 */ /* 0x000fc800078ec0ff */
[----:B------:R-:W-:-:S04]  /*3b80*/  IADD3 R0, -R0, R27, RZ ;  /* 0x0000001b00007210 */ /* 0x000fc80007ffe1ff */
[----:B------:R-:W-:-:S04]  /*3b90*/  SHF.R.S32.HI R2, RZ, 0x1f, R0 ;  /* 0x0000001fff027819 */ /* 0x000fc80000011400 */
[----:B------:R-:W-:-:S04]  /*3ba0*/  LEA.HI R2, R2, R0, RZ, 0x3 ;  /* 0x0000000002027211 */ /* 0x000fc800078f18ff */
[----:B------:R-:W-:-:S05]  /*3bb0*/  LOP3.LUT R2, R2, 0xfffffff8, RZ, 0xc0, !PT ;  /* 0xfffffff802027812 */ /* 0x000fca00078ec0ff */
[----:B------:R-:W-:-:S05]  /*3bc0*/  IMAD.IADD R0, R0, 0x1, -R2 ;  /* 0x0000000100007824 */ /* 0x000fca00078e0a02 */
[C---:B------:R-:W-:Y:S02]  /*3bd0*/  LOP3.LUT P0, RZ, R0.reuse, 0x2, RZ, 0xc0, !PT ;  /* 0x0000000200ff7812 */ /* 0x040fe4000780c0ff */
[----:B------:R-:W-:Y:S02]  /*3be0*/  LOP3.LUT P1, RZ, R0, 0x4, RZ, 0xc0, !PT ;  /* 0x0000000400ff7812 */ /* 0x000fe4000782c0ff */
[----:B------:R-:W-:-:S04]  /*3bf0*/  IADD3 R0, R180, 0x2000, RZ ;  /* 0x00002000b4007810 */ /* 0x000fc80007ffe0ff */
[----:B------:R-:W-:-:S05]  /*3c00*/  SEL R0, R0, R180, !P2 ;  /* 0x000000b400007207 */ /* 0x000fca0005000000 */
[----:B------:R-:W-:Y:S02]  /*3c10*/  IMAD.SHL.U32 R172, R0, 0x2, RZ ;  /* 0x0000000200ac7824 */ /* 0x000fe400078e00ff */
[----:B------:R-:W-:Y:S01]  /*3c20*/  IMAD.MOV.U32 R0, RZ, RZ, c[0x0][0x22c] ;  /* 0x00008b00ff007624 */ /* 0x000fe200078e00ff */
[----:B------:R-:W-:-:S03]  /*3c30*/  IADD3 R2, R181, 0x2000, RZ ;  /* 0x00002000b5027810 */ /* 0x000fc60007ffe0ff */
[----:B------:R-:W-:Y:S01]  /*3c40*/  IMAD R0, R0, c[0x0][0x1c0], RZ ;  /* 0x0000700000007a24 */ /* 0x000fe200078e02ff */
[----:B------:R-:W-:-:S03]  /*3c50*/  SEL R2, R2, R181, !P2 ;  /* 0x000000b502027207 */ /* 0x000fc60005000000 */
[----:B-1----:R-:W-:Y:S01]  /*3c60*/  IMAD.SHL.U32 R5, R0, 0x10, RZ ;  /* 0x0000001000057824 */ /* 0x002fe200078e00ff */
[----:B------:R-:W-:Y:S02]  /*3c70*/  SHF.L.U32 R178, R2, 0x1, RZ ;  /* 0x0000000102b27819 */ /* 0x000fe400000006ff */
[----:B------:R-:W-:Y:S02]  /*3c80*/  SHF.L.U32 R4, R0, 0x3, RZ ;  /* 0x0000000300047819 */ /* 0x000fe400000006ff */
[----:B------:R-:W-:-:S05]  /*3c90*/  IADD3 R2, R5, 0x20, RZ ;  /* 0x0000002005027810 */ /* 0x000fca0007ffe0ff */
[----:B------:R-:W-:-:S04]  /*3ca0*/  IMAD.IADD R0, R4, 0x1, R2 ;  /* 0x0000000104007824 */ /* 0x000fc800078e0202 */
[----:B------:R-:W-:-:S04]  /*3cb0*/  IMAD.IADD R0, R4, 0x1, R0 ;  /* 0x0000000104007824 */ /* 0x000fc800078e0200 */
[----:B------:R-:W-:-:S05]  /*3cc0*/  IMAD.IADD R0, R4, 0x1, R0 ;  /* 0x0000000104007824 */ /* 0x000fca00078e0200 */
[----:B------:R-:W-:Y:S02]  /*3cd0*/  IADD3 R0, R4, R0, RZ ;  /* 0x0000000004007210 */ /* 0x000fe40007ffe0ff */
[C---:B------:R-:W-:Y:S02]  /*3ce0*/  SHF.L.U64.HI R2, R17.reuse, 0x2, R8 ;  /* 0x0000000211027819 */ /* 0x040fe40000010208 */
[----:B------:R-:W-:Y:S01]  /*3cf0*/  SHF.L.U32 R5, R17, 0x2, RZ ;  /* 0x0000000211057819 */ /* 0x000fe200000006ff */
[----:B------:R-:W-:Y:S01]  /*3d00*/  UIADD3 UR8, UR24, UR11, URZ ;  /* 0x0000000b18087290 */ /* 0x000fe2000fffe03f */
[----:B------:R-:W-:Y:S02]  /*3d10*/  IMAD.MOV.U32 R179, RZ, RZ, 0x20 ;  /* 0x00000020ffb37424 */ /* 0x000fe400078e00ff */
[----:B------:R-:W-:Y:S01]  /*3d20*/  IMAD.MOV.U32 R173, RZ, RZ, 0x40 ;  /* 0x00000040ffad7424 */ /* 0x000fe200078e00ff */
        /* <DEDUP_REMOVED lines=34> */
[----:B------:R-:W-:Y:S01]  /*3f50*/  ULDC UR10, c[0x0][0x2e8] ;  /* 0x0000ba00000a7ab9 */ /* 0x000fe20000000800 */
[----:B------:R-:W-:Y:S01]  /*3f60*/  SEL R173, R173, 0xffffffc0, !P1 ;  /* 0xffffffc0adad7807 */ /* 0x000fe20004800000 */
[----:B------:R-:W-:-:S02]  /*3f70*/  UIADD3 UR18, UR8, -UR10, URZ ;  /* 0x8000000a08127290 */ /* 0x000fc4000fffe03f */
[----:B------:R-:W-:Y:S01]  /*3f80*/  ULDC UR12, c[0x0][0x2e4] ;  /* 0x0000b900000c7ab9 */ /* 0x000fe20000000800 */
[----:B--2---:R-:W-:Y:S04]  /*3f90*/  STL [R1+0x20], R33 ;  /* 0x0000202101007387 */ /* 0x004fe80000100800 */
[----:B---3--:R-:W-:Y:S04]  /*3fa0*/  STL [R1+0x24], R32 ;  /* 0x0000242001007387 */ /* 0x008fe80000100800 */
[----:B----4-:R-:W-:Y:S04]  /*3fb0*/  STL [R1+0x18], R31 ;  /* 0x0000181f01007387 */ /* 0x010fe80000100800 */
[----:B-----5:R-:W-:Y:S04]  /*3fc0*/  STL [R1+0x1c], R30 ;  /* 0x00001c1e01007387 */ /* 0x020fe80000100800 */
[----:B------:R1:W-:Y:S02]  /*3fd0*/  STL [R1+0x48], R0 ;  /* 0x0000480001007387 */ /* 0x0003e40000100800 */
[----:B-1----:R-:W-:-:S05]  /*3fe0*/  IMAD.IADD R0, R4, 0x1, R0 ;  /* 0x0000000104007824 */ /* 0x002fca00078e0200 */
[----:B------:R1:W-:Y:S02]  /*3ff0*/  STL [R1+0x44], R0 ;  /* 0x0000440001007387 */ /* 0x0003e40000100800 */
[----:B-1----:R-:W-:-:S05]  /*4000*/  IMAD.IADD R0, R4, 0x1, R0 ;  /* 0x0000000104007824 */ /* 0x002fca00078e0200 */
[----:B------:R1:W-:Y:S02]  /*4010*/  STL [R1+0x40], R0 ;  /* 0x0000400001007387 */ /* 0x0003e40000100800 */
[----:B-1----:R-:W-:-:S05]  /*4020*/  IMAD.IADD R0, R4, 0x1, R0 ;  /* 0x0000000104007824 */ /* 0x002fca00078e0200 */
[----:B------:R-:W-:Y:S04]  /*4030*/  STL [R1+0x3c], R0 ;  /* 0x00003c0001007387 */ /* 0x000fe80000100800 */
[----:B------:R1:W-:Y:S04]  /*4040*/  STL [R1+0x58], R2 ;  /* 0x0000580201007387 */ /* 0x0003e80000100800 */
[----:B------:R-:W-:Y:S01]  /*4050*/  STL [R1+0x54], R5 ;  /* 0x0000540501007387 */ /* 0x000fe20000100800 */
[----:B-1----:R-:W-:-:S05]  /*4060*/  IMAD.IADD R2, R4, 0x1, R0 ;  /* 0x0000000104027824 */ /* 0x002fca00078e0200 */
[----:B------:R1:W-:Y:S02]  /*4070*/  STL [R1+0x38], R2 ;  /* 0x0000380201007387 */ /* 0x0003e40000100800 */
[----:B-1----:R-:W-:-:S05]  /*4080*/  IMAD.IADD R2, R4, 0x1, R2 ;  /* 0x0000000104027824 */ /* 0x002fca00078e0202 */
[----:B------:R1:W-:Y:S02]  /*4090*/  STL [R1+0x34], R2 ;  /* 0x0000340201007387 */ /* 0x0003e40000100800 */
[----:B-1----:R-:W-:-:S05]  /*40a0*/  IMAD.IADD R2, R4, 0x1, R2 ;  /* 0x0000000104027824 */ /* 0x002fca00078e0202 */
[----:B------:R1:W-:Y:S02]  /*40b0*/  STL [R1+0x30], R2 ;  /* 0x0000300201007387 */ /* 0x0003e40000100800 */
[----:B-1----:R-:W-:-:S05]  /*40c0*/  IADD3 R2, R4, R2, RZ ;  /* 0x0000000204027210 */ /* 0x002fca0007ffe0ff */
[----:B------:R1:W-:Y:S02]  /*40d0*/  STL [R1+0x2c], R2 ;  /* 0x00002c0201007387 */ /* 0x0003e40000100800 */
[----:B-1----:R-:W-:-:S04]  /*40e0*/  IMAD.IADD R2, R4, 0x1, R2 ;  /* 0x0000000104027824 */ /* 0x002fc800078e0202 */
[----:B------:R-:W-:Y:S01]  /*40f0*/  IMAD.IADD R0, R4, 0x1, R2 ;  /* 0x0000000104007824 */ /* 0x000fe200078e0202 */
[----:B------:R1:W-:Y:S04]  /*4100*/  STL [R1+0x28], R2 ;  /* 0x0000280201007387 */ /* 0x0003e80000100800 */
[----:B------:R1:W-:Y:S02]  /*4110*/  STL [R1+0x4c], R0 ;  /* 0x00004c0001007387 */ /* 0x0003e40000100800 */
.L_x_2265:
[----:B------:R-:W0:Y:S01]  /*4120*/  LDGDEPBAR ;  /* 0x00000000000079af */ /* 0x000e220000000000 */
[----:B-1----:R-:W-:Y:S01]  /*4130*/  IADD3 R0, R178, R179, RZ ;  /* 0x000000b3b2007210 */ /* 0x002fe20007ffe0ff */
[----:B------:R-:W-:Y:S02]  /*4140*/  USHF.L.U32 UR8, UR7, 0x7, URZ ;  /* 0x0000000707087899 */ /* 0x000fe4000800063f */
[----:B------:R-:W-:Y:S02]  /*4150*/  ULDC UR10, c[0x0][0x2e4] ;  /* 0x0000b900000a7ab9 */ /* 0x000fe40000000800 */
[----:B------:R-:W-:Y:S02]  /*4160*/  UISETP.GE.AND UP0, UPT, UR8, UR18, UPT ;  /* 0x000000120800728c */ /* 0x000fe4000bf06270 */
[----:B------:R-:W2:Y:S04]  /*4170*/  LDL R182, [R1+0x54] ;  /* 0x0000540001b67983 */ /* 0x000ea80000100800 */
[----:B------:R-:W3:Y:S01]  /*4180*/  LDL R2, [R1+0x58] ;  /* 0x0000580001027983 */ /* 0x000ee20000100800 */
        /* <DEDUP_REMOVED lines=54> */
[----:B------:R-:W2:Y:S07]  /*44f0*/  LDSM.16.M88.4 R144, [R0] ;  /* 0x000000000090783b */ /* 0x000eae0000000200 */
[----:B------:R-:W-:Y:S01]  /*4500*/  HMMA.16816.F32 R64, R136, R158, R64 ;  /* 0x0000009e8840723c */ /* 0x000fe20000001840 */
[----:B------:R-:W3:Y:S07]  /*4510*/  LDSM.16.M88.4 R136, [R0+0x2000] ;  /* 0x002000000088783b */ /* 0x000eee0000000200 */
[-C--:B-1----:R-:W-:Y:S08]  /*4520*/  HMMA.16816.F32 R4, R132, R140.reuse, R4 ;  /* 0x0000008c8404723c */ /* 0x082ff00000001804 */
[C---:B----4-:R-:W-:Y:S08]  /*4530*/  HMMA.16816.F32 R8, R148.reuse, R140, R8 ;  /* 0x0000008c9408723c */ /* 0x050ff00000001808 */
[-C--:B------:R-:W-:Y:S08]  /*4540*/  HMMA.16816.F32 R12, R148, R142.reuse, R12 ;  /* 0x0000008e940c723c */ /* 0x080ff0000000180c */
[C---:B------:R-:W-:Y:S08]  /*4550*/  HMMA.16816.F32 R16, R132.reuse, R142, R16 ;  /* 0x0000008e8410723c */ /* 0x040ff00000001810 */
        /* <DEDUP_REMOVED lines=13> */
[C---:B---3--:R-:W-:Y:S08]  /*4630*/  HMMA.16816.F32 R8, R136.reuse, R168, R8 ;  /* 0x000000a88808723c */ /* 0x048ff00000001808 */
        /* <DEDUP_REMOVED lines=14> */
[----:B------:R3:W4:Y:S01]  /*4720*/  MUFU.TANH R161, R8 ;  /* 0x0000000800a17308 */ /* 0x0007220000002400 */
        /* <DEDUP_REMOVED lines=8> */
[----:B---3--:R-:W-:Y:S09]  /*47b0*/  IADD3 R8, P0, R182, UR16, RZ ;  /* 0x00000010b6087c10 */ /* 0x008ff2000ff1e0ff */
[----:B------:R3:W2:Y:S10]  /*47c0*/  MUFU.TANH R154, R7 ;  /* 0x00000007009a7308 */ /* 0x0006b40000002400 */
[----:B------:R-:W2:Y:S01]  /*47d0*/  MUFU.TANH R159, R10 ;  /* 0x0000000a009f7308 */ /* 0x000ea20000002400 */
[----:B-1----:R-:W-:Y:S02]  /*47e0*/  IADD3.X R9, R2, UR15, RZ, P0, !PT ;  /* 0x0000000f02097c10 */ /* 0x002fe400087fe4ff */
[----:B------:R-:W-:Y:S03]  /*47f0*/  PLOP3.LUT P0, PT, PT, PT, UP0, 0x80, 0x0 ;  /* 0x000000000000781c */ /* 0x000fe60003f0f008 */
[----:B------:R1:W5:Y:S04]  /*4800*/  LDG.E R151, [R8.64] ;  /* 0x0000000408977981 */ /* 0x000368000c1e1900 */
[----:B------:R1:W1:Y:S01]  /*4810*/  MUFU.TANH R158, R11 ;  /* 0x0000000b009e7308 */ /* 0x0002620000002400 */
[----:B------:R1:W5:Y:S04]  /*4820*/  LDG.E R150, [R8.64+0x20] ;  /* 0x0000200408967981 */ /* 0x000368000c1e1900 */
[----:B---3--:R-:W3:Y:S05]  /*4830*/  LDSM.16.M88.4 R4, [R176+0xc800] ;  /* 0x00c80000b004783b */ /* 0x008eea0000000200 */
[----:B------:R1:W1:Y:S03]  /*4840*/  MUFU.TANH R169, R12 ;  /* 0x0000000c00a97308 */ /* 0x0002660000002400 */
[----:B------:R1:W5:Y:S04]  /*4850*/  LDG.E R149, [R8.64+0x100] ;  /* 0x0001000408957981 */ /* 0x000368000c1e1900 */
[----:B------:R1:W5:Y:S03]  /*4860*/  LDG.E R148, [R8.64+0x120] ;  /* 0x0001200408947981 */ /* 0x000366000c1e1900 */
[----:B------:R1:W1:Y:S10]  /*4870*/  MUFU.TANH R164, R13 ;  /* 0x0000000d00a47308 */ /* 0x0002740000002400 */
[----:B------:R2:W2:Y:S10]  /*4880*/  MUFU.TANH R163, R14 ;  /* 0x0000000e00a37308 */ /* 0x0004b40000002400 */
[----:B------:R2:W2:Y:S01]  /*4890*/  MUFU.TANH R162, R15 ;  /* 0x0000000f00a27308 */ /* 0x0004a20000002400 */
[----:B-1----:R-:W1:Y:S01]  /*48a0*/  LDSM.16.M88.4 R8, [R176+0xd000] ;  /* 0x00d00000b008783b */ /* 0x002e620000000200 */
[-C--:B---3--:R-:W-:Y:S08]  /*48b0*/  HMMA.16816.F32 R20, R144, R4.reuse, R20 ;  /* 0x000000049014723c */ /* 0x088ff00000001814 */
[----:B------:R3:W1:Y:S01]  /*48c0*/  MUFU.TANH R166, R16 ;  /* 0x0000001000a67308 */ /* 0x0006620000002400 */
[C---:B------:R-:W-:Y:S09]  /*48d0*/  HMMA.16816.F32 R24, R136.reuse, R4, R24 ;  /* 0x000000048818723c */ /* 0x040ff20000001818 */
[----:B------:R3:W1:Y:S01]  /*48e0*/  MUFU.TANH R165, R17 ;  /* 0x0000001100a57308 */ /* 0x0006620000002400 */
[-C--:B------:R-:W-:Y:S09]  /*48f0*/  HMMA.16816.F32 R28, R136, R6.reuse, R28 ;  /* 0x00000006881c723c */ /* 0x080ff2000000181c */
[----:B------:R3:W2:Y:S01]  /*4900*/  MUFU.TANH R168, R18 ;  /* 0x0000001200a87308 */ /* 0x0006a20000002400 */
[C---:B------:R-:W-:Y:S01]  /*4910*/  HMMA.16816.F32 R32, R144.reuse, R6, R32 ;  /* 0x000000069020723c */ /* 0x040fe20000001820 */
[----:B------:R-:W2:Y:S03]  /*4920*/  LDSM.16.M88.4 R4, [R176+0xd800] ;  /* 0x00d80000b004783b */ /* 0x000ea60000000200 */
[----:B------:R-:W-:Y:S02]  /*4930*/  FMUL.FTZ R20, R20, c[0x0][0x2ec] ;  /* 0x0000bb0014147a20 */ /* 0x000fe40000410000 */
[----:B------:R-:W-:Y:S02]  /*4940*/  FMUL.FTZ R21, R21, c[0x0][0x2ec] ;  /* 0x0000bb0015157a20 */ /* 0x000fe40000410000 */
[----:B------:R-:W-:Y:S01]  /*4950*/  FMUL.FTZ R22, R22, c[0x0][0x2ec] ;  /* 0x0000bb0016167a20 */ /* 0x000fe20000410000 */
[----:B------:R3:W2:Y:S03]  /*4960*/  MUFU.TANH R167, R19 ;  /* 0x0000001300a77308 */ /* 0x0006a60000002400 */
[----:B------:R-:W-:Y:S01]  /*4970*/  FMUL.FTZ R23, R23, c[0x0][0x2ec] ;  /* 0x0000bb0017177a20 */ /* 0x000fe20000410000 */
[-C--:B-1----:R-:W-:Y:S03]  /*4980*/  HMMA.16816.F32 R36, R144, R8.reuse, R36 ;  /* 0x000000089024723c */ /* 0x082fe60000001824 */
[----:B------:R-:W-:Y:S02]  /*4990*/  FMUL.FTZ R24, R24, c[0x0][0x2ec] ;  /* 0x0000bb0018187a20 */ /* 0x000fe40000410000 */
[----:B------:R-:W-:Y:S01]  /*49a0*/  FMUL.FTZ R25, R25, c[0x0][0x2ec] ;  /* 0x0000bb0019197a20 */ /* 0x000fe20000410000 */
[----:B------:R3:W1:Y:S01]  /*49b0*/  MUFU.TANH R186, R20 ;  /* 0x0000001400ba7308 */ /* 0x0006620000002400 */
[----:B------:R-:W-:Y:S01]  /*49c0*/  FMUL.FTZ R26, R26, c[0x0][0x2ec] ;  /* 0x0000bb001a1a7a20 */ /* 0x000fe20000410000 */
[C---:B------:R-:W-:Y:S04]  /*49d0*/  HMMA.16816.F32 R40, R136.reuse, R8, R40 ;  /* 0x000000088828723c */ /* 0x040fe80000001828 */
[----:B------:R-:W-:Y:S02]  /*49e0*/  FMUL.FTZ R27, R27, c[0x0][0x2ec] ;  /* 0x0000bb001b1b7a20 */ /* 0x000fe40000410000 */
[----:B------:R-:W-:Y:S02]  /*49f0*/  FMUL.FTZ R28, R28, c[0x0][0x2ec] ;  /* 0x0000bb001c1c7a20 */ /* 0x000fe40000410000 */
[----:B------:R3:W1:Y:S01]  /*4a00*/  MUFU.TANH R182, R21 ;  /* 0x0000001500b67308 */ /* 0x0006620000002400 */
[-C--:B------:R-:W-:Y:S03]  /*4a10*/  HMMA.16816.F32 R44, R136, R10.reuse, R44 ;  /* 0x0000000a882c723c */ /* 0x080fe6000000182c */
[----:B------:R-:W-:Y:S02]  /*4a20*/  FMUL.FTZ R29, R29, c[0x0][0x2ec] ;  /* 0x0000bb001d1d7a20 */ /* 0x000fe40000410000 */
[----:B------:R-:W-:Y:S02]  /*4a30*/  FMUL.FTZ R30, R30, c[0x0][0x2ec] ;  /* 0x0000bb001e1e7a20 */ /* 0x000fe40000410000 */
[----:B------:R-:W-:Y:S01]  /*4a40*/  FMUL.FTZ R31, R31, c[0x0][0x2ec] ;  /* 0x0000bb001f1f7a20 */ /* 0x000fe20000410000 */
[C---:B------:R-:W-:Y:S01]  /*4a50*/  HMMA.16816.F32 R48, R144.reuse, R10, R48 ;  /* 0x0000000a9030723c */ /* 0x040fe20000001830 */
[----:B------:R3:W1:Y:S03]  /*4a60*/  MUFU.TANH R171, R22 ;  /* 0x0000001600ab7308 */ /* 0x0006660000002400 */
[----:B------:R-:W-:Y:S02]  /*4a70*/  FMUL.FTZ R32, R32, c[0x0][0x2ec] ;  /* 0x0000bb0020207a20 */ /* 0x000fe40000410000 */
[----:B------:R-:W-:Y:S02]  /*4a80*/  FMUL.FTZ R33, R33, c[0x0][0x2ec] ;  /* 0x0000bb0021217a20 */ /* 0x000fe40000410000 */
[-C--:B--2---:R-:W-:Y:S03]  /*4a90*/  HMMA.16816.F32 R52, R144, R4.reuse, R52 ;  /* 0x000000049034723c */ /* 0x084fe60000001834 */
[----:B------:R3:W2:Y:S01]  /*4aa0*/  MUFU.TANH R170, R23 ;  /* 0x0000001700aa7308 */ /* 0x0006a20000002400 */
[----:B------:R-:W-:Y:S02]  /*4ab0*/  FMUL.FTZ R34, R34, c[0x0][0x2ec] ;  /* 0x0000bb0022227a20 */ /* 0x000fe40000410000 */
[----:B------:R-:W-:Y:S02]  /*4ac0*/  FMUL.FTZ R35, R35, c[0x0][0x2ec] ;  /* 0x0000bb0023237a20 */ /* 0x000fe40000410000 */
[C---:B------:R-:W-:Y:S04]  /*4ad0*/  HMMA.16816.F32 R56, R136.reuse, R4, R56 ;  /* 0x000000048838723c */ /* 0x040fe80000001838 */
[----:B------:R-:W-:Y:S01]  /*4ae0*/  FMUL.FTZ R36, R36, c[0x0][0x2ec] ;  /* 0x0000bb0024247a20 */ /* 0x000fe20000410000 */
[----:B------:R3:W1:Y:S01]  /*4af0*/  MUFU.TANH R187, R24 ;  /* 0x0000001800bb7308 */ /* 0x0006620000002400 */
[----:B------:R-:W-:Y:S01]  /*4b00*/  FMUL.FTZ R37, R37, c[0x0][0x2ec] ;  /* 0x0000bb0025257a20 */ /* 0x000fe20000410000 */
[----:B------:R-:W-:Y:S01]  /*4b10*/  MOV R4, R197 ;  /* 0x000000c500047202 */ /* 0x000fe20000000f00 */
[-C--:B------:R-:W-:Y:S04]  /*4b20*/  HMMA.16816.F32 R60, R136, R6.reuse, R60 ;  /* 0x00000006883c723c */ /* 0x080fe8000000183c */
[----:B------:R-:W-:Y:S01]  /*4b30*/  MOV R5, R195 ;  /* 0x000000c300057202 */ /* 0x000fe20000000f00 */
[----:B------:R-:W-:Y:S02]  /*4b40*/  FMUL.FTZ R38, R38, c[0x0][0x2ec] ;  /* 0x0000bb0026267a20 */ /* 0x000fe40000410000 */
[----:B------:R3:W1:Y:S01]  /*4b50*/  MUFU.TANH R185, R25 ;  /* 0x0000001900b97308 */ /* 0x0006620000002400 */
[----:B------:R-:W-:Y:S01]  /*4b60*/  HMMA.16816.F32 R64, R144, R6, R64 ;  /* 0x000000069040723c */ /* 0x000fe20000001840 */
[----:B------:R3:W-:Y:S03]  /*4b70*/  STL.64 [R1], R4 ;  /* 0x0000000401007387 */ /* 0x0007e60000100a00 */
        /* <DEDUP_REMOVED lines=73> */
[----:B------:R-:W-:Y:S01]  /*5010*/  USHF.L.U32 UR9, UR19, 0x7, URZ ;  /* 0x0000000713097899 */ /* 0x000fe2000800063f */
        /* <DEDUP_REMOVED lines=54> */
[----:B------:R-:W-:Y:S01]  /*5380*/  UIADD3 UR10, UR9, 0x80, URZ ;  /* 0x00000080090a7890 */ /* 0x000fe2000fffe03f */
[----:B------:R-:W-:Y:S01]  /*5390*/  MOV R15, R158 ;  /* 0x0000009e000f7202 */ /* 0x000fe20000000f00 */
[----:B------:R-:W-:Y:S01]  /*53a0*/  IMAD.MOV.U32 R38, RZ, RZ, R166 ;  /* 0x000000ffff267224 */ /* 0x000fe200078e00a6 */
[----:B------:R-:W-:Y:S01]  /*53b0*/  UIADD3 UR9, UR9, UR11, URZ ;  /* 0x0000000b09097290 */ /* 0x000fe2000fffe03f */
[----:B------:R-:W-:Y:S01]  /*53c0*/  MOV R22, R160 ;  /* 0x000000a000167202 */ /* 0x000fe20000000f00 */
[----:B------:R-:W-:Y:S01]  /*53d0*/  IMAD.MOV.U32 R18, RZ, RZ, R159 ;  /* 0x000000ffff127224 */ /* 0x000fe200078e009f */
[----:B------:R-:W-:Y:S01]  /*53e0*/  MOV R29, R154 ;  /* 0x0000009a001d7202 */ /* 0x000fe20000000f00 */
[----:B------:R-:W-:Y:S01]  /*53f0*/  UIADD3 UR9, UR12, UR9, -UR6 ;  /* 0x000000090c097290 */ /* 0x000fe2000fffe806 */
[----:B------:R-:W-:Y:S01]  /*5400*/  IMAD.U32 R0, RZ, RZ, UR10 ;  /* 0x0000000aff007e24 */ /* 0x000fe2000f8e00ff */
[----:B------:R-:W-:Y:S01]  /*5410*/  UIADD3 UR10, UR8, 0x80, URZ ;  /* 0x00000080080a7890 */ /* 0x000fe2000fffe03f */
[----:B------:R-:W-:Y:S01]  /*5420*/  MOV R33, R156 ;  /* 0x0000009c00217202 */ /* 0x000fe20000000f00 */
[----:B------:R-:W-:Y:S02]  /*5430*/  IMAD.MOV.U32 R21, RZ, RZ, R161 ;  /* 0x000000ffff157224 */ /* 0x000fe400078e00a1 */
[----:B------:R-:W-:Y:S01]  /*5440*/  UISETP.GE.AND UP0, UPT, UR10, UR9, UPT ;  /* 0x000000090a00728c */ /* 0x000fe2000bf06270 */
[----:B------:R-:W-:Y:S01]  /*5450*/  ISETP.LT.AND P0, PT, R0, UR6, PT ;  /* 0x0000000600007c0c */ /* 0x000fe2000bf01270 */
[----:B------:R-:W-:Y:S01]  /*5460*/  IMAD.MOV.U32 R28, RZ, RZ, R155 ;  /* 0x000000ffff1c7224 */ /* 0x000fe200078e009b */
[----:B------:R-:W-:Y:S01]  /*5470*/  UMOV UR10, UR12 ;  /* 0x0000000c000a7c82 */ /* 0x000fe20008000000 */
[----:B------:R-:W-:Y:S02]  /*5480*/  IMAD.MOV.U32 R32, RZ, RZ, R157 ;  /* 0x000000ffff207224 */ /* 0x000fe400078e009d */
[----:B------:R-:W-:Y:S11]  /*5490*/  PLOP3.LUT P2, PT, PT, PT, UP0, 0x80, 0x0 ;  /* 0x000000000000781c */ /* 0x000ff60003f4f008 */
[----:B------:R-:W-:Y:S02]  /*54a0*/  @!UPT UIADD3 URZ, URZ, URZ, URZ ;  /* 0x0000003f3f3ff290 */ /* 0x000fe4000fffe03f */
[----:B------:R-:W-:-:S05]  /*54b0*/  @!P2 BRA P0, `(.L_x_2262) ;  /* 0x00000eb00000a947 */ /* 0x000fca0000000000 */
.L_x_2261:
[----:B--2-4-:R-:W2:Y:S01]  /*54c0*/  LDL R0, [R1+0x50] ;  /* 0x0000500001007983 */ /* 0x014ea20000100800 */
[----:B------:R-:W-:Y:S02]  /*54d0*/  UIADD3 UR9, -UR10, UR6, -UR11 ;  /* 0x000000060a097290 */ /* 0x000fe4000fffe90b */
[----:B------:R-:W-:Y:S01]  /*54e0*/  UIADD3 UR12, UR6, 0x1, -UR11 ;  /* 0x00000001060c7890 */ /* 0x000fe2000fffe80b */
[----:B---3--:R-:W3:Y:S01]  /*54f0*/  LDL R4, [R1+0x68] ;  /* 0x0000680001047983 */ /* 0x008ee20000100800 */
[----:B--2---:R-:W-:Y:S01]  /*5500*/  IADD3 R21, R0, UR8, RZ ;  /* 0x0000000800157c10 */ /* 0x004fe2000fffe0ff */
[----:B------:R-:W-:Y:S01]  /*5510*/  IMAD.U32 R0, RZ, RZ, UR19 ;  /* 0x00000013ff007e24 */ /* 0x000fe2000f8e00ff */
[----:B------:R-:W-:Y:S02]  /*5520*/  UIADD3 UR8, UR12, UR42, URZ ;  /* 0x0000002a0c087290 */ /* 0x000fe4000fffe03f */
[C---:B------:R-:W-:Y:S01]  /*5530*/  IADD3 R2, R21.reuse, UR9, RZ ;  /* 0x0000000915027c10 */ /* 0x040fe2000fffe0ff */
[----:B---3--:R-:W-:Y:S01]  /*5540*/  IMAD R0, R0, 0x80, R4 ;  /* 0x0000008000007824 */ /* 0x008fe200078e0204 */
[C---:B------:R-:W-:Y:S01]  /*5550*/  IADD3 R4, R21.reuse, 0x8, RZ ;  /* 0x0000000815047810 */ /* 0x040fe20007ffe0ff */
[----:B------:R-:W-:Y:S01]  /*5560*/  UMOV UR12, UR10 ;  /* 0x0000000a000c7c82 */ /* 0x000fe20008000000 */
[----:B------:R-:W-:Y:S02]  /*5570*/  IMNMX R2, RZ, R2, !PT ;  /* 0x00000002ff027217 */ /* 0x000fe40007800200 */
[----:B------:R-:W-:Y:S02]  /*5580*/  IADD3 R5, R21, UR8, RZ ;  /* 0x0000000815057c10 */ /* 0x000fe4000fffe0ff */
[C---:B------:R-:W-:Y:S02]  /*5590*/  IADD3 R20, R0.reuse, 0x1, RZ ;  /* 0x0000000100147810 */ /* 0x040fe40007ffe0ff */
[C---:B------:R-:W-:Y:S02]  /*55a0*/  IADD3 R19, R0.reuse, 0x8, RZ ;  /* 0x0000000800137810 */ /* 0x040fe40007ffe0ff */
[C---:B------:R-:W-:Y:S02]  /*55b0*/  IADD3 R18, R0.reuse, 0x9, RZ ;  /* 0x0000000900127810 */ /* 0x040fe40007ffe0ff */
[----:B------:R-:W-:Y:S02]  /*55c0*/  IMNMX R5, R5, UR6, PT ;  /* 0x0000000605057c17 */ /* 0x000fe4000b800200 */
[-C--:B------:R-:W-:Y:S02]  /*55d0*/  ISETP.GE.AND P4, PT, R0, R2.reuse, PT ;  /* 0x000000020000720c */ /* 0x080fe40003f86270 */
[-C--:B------:R-:W-:Y:S02]  /*55e0*/  ISETP.GE.AND P3, PT, R20, R2.reuse, PT ;  /* 0x000000021400720c */ /* 0x080fe40003f66270 */
        /* <DEDUP_REMOVED lines=32> */
[----:B------:R-:W-:Y:S02]  /*57f0*/  IADD3 R22, R4, UR9, RZ ;  /* 0x0000000904167c10 */ /* 0x000fe4000fffe0ff */
[----:B-1----:R-:W-:Y:S02]  /*5800*/  FSEL R40, R186, -INF , !P6 ;  /* 0xff800000ba287808 */ /* 0x002fe40007000000 */
        /* <DEDUP_REMOVED lines=79> */
[----:B------:R-:W-:Y:S02]  /*5d00*/  IADD3 R21, R21, 0x48, RZ ;  /* 0x0000004815157810 */ /* 0x000fe40007ffe0ff */
        /* <DEDUP_REMOVED lines=8> */
[C---:B------:R-:W-:Y:S02]  /*5d90*/  IADD3 R4, R21.reuse, UR9, RZ ;  /* 0x0000000915047c10 */ /* 0x040fe4000fffe0ff */
        /* <DEDUP_REMOVED lines=93> */
.L_x_2262:
        /* <DEDUP_REMOVED lines=89> */
[--C-:B--2---:R-:W-:Y:S02]  /*6900*/  FFMA.FTZ R8, R15, c[0x0][0x23c], -R0.reuse ;  /* 0x00008f000f087a23 */ /* 0x104fe40000010800 */
[--C-:B------:R-:W-:Y:S07]  /*6910*/  FFMA.FTZ R15, R44, c[0x0][0x23c], -R5.reuse ;  /* 0x00008f002c0f7a23 */ /* 0x100fee0000010805 */
        /* <DEDUP_REMOVED lines=15> */
[----:B---3--:R-:W-:Y:S09]  /*6a10*/  F2FP.PACK_AB R7, R195, R197 ;  /* 0x000000c5c307723e */ /* 0x008ff200000000ff */
[----:B------:R-:W-:Y:S01]  /*6a20*/  MUFU.EX2 R101, R15 ;  /* 0x0000000f00657308 */ /* 0x000fe20000000800 */
[----:B--2---:R-:W-:Y:S09]  /*6a30*/  FFMA.FTZ R8, R16, c[0x0][0x23c], -R0 ;  /* 0x00008f0010087a23 */ /* 0x004ff20000010800 */
        /* <DEDUP_REMOVED lines=97> */
[-C--:B---3--:R-:W-:Y:S02]  /*7050*/  F2FP.PACK_AB R7, R252, R21.reuse ;  /* 0x00000015fc07723e */ /* 0x088fe400000000ff */
        /* <DEDUP_REMOVED lines=140> */
[----:B------:R-:W-:Y:S02]  /*7920*/  FMUL.FTZ R136, R232, R8 ;  /* 0x00000008e8887220 */ /* 0x000fe40000410000 */
[----:B------:R-:W-:Y:S02]  /*7930*/  FMUL.FTZ R138, R231, R9 ;  /* 0x00000009e78a7220 */ /* 0x000fe40000410000 */
[----:B------:R-:W-:Y:S01]  /*7940*/  FFMA.FTZ R9, -R157, R157, 1 ;  /* 0x3f8000009d097423 */ /* 0x000fe2000001019d */
[----:B------:R-:W-:Y:S01]  /*7950*/  MOV R157, R235 ;  /* 0x000000eb009d7202 */ /* 0x000fe20000000f00 */
[----:B------:R-:W-:Y:S02]  /*7960*/  FFMA.FTZ R8, -R156, R156, 1 ;  /* 0x3f8000009c087423 */ /* 0x000fe4000001019c */
[----:B------:R-:W-:Y:S02]  /*7970*/  FFMA.FTZ R2, -R155, R155, 1 ;  /* 0x3f8000009b027423 */ /* 0x000fe4000001019b */
[C---:B------:R-:W-:Y:S02]  /*7980*/  FADD.FTZ R10, -R148.reuse, R10 ;  /* 0x0000000a940a7221 */ /* 0x040fe40000010100 */
[----:B------:R-:W-:Y:S02]  /*7990*/  FADD.FTZ R11, -R148, R11 ;  /* 0x0000000b940b7221 */ /* 0x000fe40000010100 */
[----:B------:R-:W-:Y:S02]  /*79a0*/  FMUL.FTZ R9, R9, c[0x0][0x2ec] ;  /* 0x0000bb0009097a20 */ /* 0x000fe40000410000 */
[----:B------:R-:W-:Y:S02]  /*79b0*/  FMUL.FTZ R8, R8, c[0x0][0x2ec] ;  /* 0x0000bb0008087a20 */ /* 0x000fe40000410000 */
[----:B------:R-:W-:Y:S02]  /*79c0*/  FMUL.FTZ R2, R2, c[0x0][0x2ec] ;  /* 0x0000bb0002027a20 */ /* 0x000fe40000410000 */
[----:B------:R-:W-:Y:S02]  /*79d0*/  FMUL.FTZ R235, R137, R0 ;  /* 0x0000000089eb7220 */ /* 0x000fe40000410000 */
[----:B------:R-:W-:Y:S02]  /*79e0*/  FFMA.FTZ R0, -R161, R161, 1 ;  /* 0x3f800000a1007423 */ /* 0x000fe400000101a1 */
[----:B------:R-:W-:Y:S01]  /*79f0*/  FMUL.FTZ R10, R197, R10 ;  /* 0x0000000ac50a7220 */ /* 0x000fe20000410000 */
[----:B------:R-:W-:Y:S01]  /*7a00*/  MOV R197, R237 ;  /* 0x000000ed00c57202 */ /* 0x000fe20000000f00 */
        /* <DEDUP_REMOVED lines=10> */
[C---:B------:R-:W-:Y:S02]  /*7ab0*/  FADD.FTZ R14, -R148.reuse, R14 ;  /* 0x0000000e940e7221 */ /* 0x040fe40000010100 */
[----:B------:R-:W-:Y:S01]  /*7ac0*/  FADD.FTZ R15, -R148, R15 ;  /* 0x0000000f940f7221 */ /* 0x000fe20000010100 */
[C---:B------:R-:W-:Y:S01]  /*7ad0*/  HMMA.16816.F32 R24, R140.reuse, R4, R24 ;  /* 0x000000048c18723c */ /* 0x040fe20000001818 */
[----:B------:R-:W-:Y:S03]  /*7ae0*/  FMUL.FTZ R8, R8, c[0x0][0x2ec] ;  /* 0x0000bb0008087a20 */ /* 0x000fe60000410000 */
[----:B------:R-:W-:Y:S02]  /*7af0*/  FMUL.FTZ R2, R2, c[0x0][0x2ec] ;  /* 0x0000bb0002027a20 */ /* 0x000fe40000410000 */
[----:B------:R-:W-:Y:S02]  /*7b00*/  FMUL.FTZ R0, R0, c[0x0][0x2ec] ;  /* 0x0000bb0000007a20 */ /* 0x000fe40000410000 */
[----:B------:R-:W-:Y:S01]  /*7b10*/  FMUL.FTZ R14, R234, R14 ;  /* 0x0000000eea0e7220 */ /* 0x000fe20000410000 */
[-C--:B------:R-:W-:Y:S03]  /*7b20*/  HMMA.16816.F32 R28, R140, R6.reuse, R28 ;  /* 0x000000068c1c723c */ /* 0x080fe6000000181c */
[----:B------:R-:W-:Y:S02]  /*7b30*/  FMUL.FTZ R15, R233, R15 ;  /* 0x0000000fe90f7220 */ /* 0x000fe40000410000 */
[----:B------:R-:W-:Y:S02]  /*7b40*/  FMUL.FTZ R234, R136, R9 ;  /* 0x0000000988ea7220 */ /* 0x000fe40000410000 */
[----:B------:R-:W-:Y:S01]  /*7b50*/  FMUL.FTZ R233, R138, R8 ;  /* 0x000000088ae97220 */ /* 0x000fe20000410000 */
[C---:B------:R-:W-:Y:S01]  /*7b60*/  HMMA.16816.F32 R32, R132.reuse, R6, R32 ;  /* 0x000000068420723c */ /* 0x040fe20000001820 */
[----:B------:R-:W-:Y:S03]  /*7b70*/  FMUL.FTZ R232, R10, R2 ;  /* 0x000000020ae87220 */ /* 0x000fe60000410000 */
[----:B------:R-:W-:Y:S02]  /*7b80*/  FMUL.FTZ R231, R11, R0 ;  /* 0x000000000be77220 */ /* 0x000fe40000410000 */
[----:B------:R-:W-:Y:S01]  /*7b90*/  FFMA.FTZ R0, -R162, R162, 1 ;  /* 0x3f800000a2007423 */ /* 0x000fe200000101a2 */
[----:B------:R-:W1:Y:S01]  /*7ba0*/  LDSM.16.M88.4 R8, [R176+0x11000] ;  /* 0x01100000b008783b */ /* 0x000e620000000200 */
[----:B------:R-:W-:Y:S04]  /*7bb0*/  FADD.FTZ R13, -R149, R13 ;  /* 0x0000000d950d7221 */ /* 0x000fe80000010100 */
[----:B------:R-:W-:Y:S02]  /*7bc0*/  FFMA.FTZ R4, -R164, R164, 1 ;  /* 0x3f800000a4047423 */ /* 0x000fe400000101a4 */
[----:B------:R-:W-:Y:S02]  /*7bd0*/  FFMA.FTZ R2, -R163, R163, 1 ;  /* 0x3f800000a3027423 */ /* 0x000fe400000101a3 */
[----:B------:R-:W-:Y:S02]  /*7be0*/  FMUL.FTZ R0, R0, c[0x0][0x2ec] ;  /* 0x0000bb0000007a20 */ /* 0x000fe40000410000 */
[----:B------:R-:W-:Y:S02]  /*7bf0*/  FADD.FTZ R12, -R149, R12 ;  /* 0x0000000c950c7221 */ /* 0x000fe40000010100 */
[----:B------:R-:W-:Y:S02]  /*7c00*/  FMUL.FTZ R13, R248, R13 ;  /* 0x0000000df80d7220 */ /* 0x000fe40000410000 */
[----:B------:R-:W-:Y:S02]  /*7c10*/  FADD.FTZ R17, -R151, R17 ;  /* 0x0000001197117221 */ /* 0x000fe40000010100 */
[----:B------:R-:W-:Y:S02]  /*7c20*/  FADD.FTZ R18, -R150, R18 ;  /* 0x0000001296127221 */ /* 0x000fe40000010100 */
[----:B------:R-:W-:Y:S02]  /*7c30*/  FFMA.FTZ R5, -R169, R169, 1 ;  /* 0x3f800000a9057423 */ /* 0x000fe400000101a9 */
[----:B------:R-:W-:Y:S02]  /*7c40*/  FMUL.FTZ R4, R4, c[0x0][0x2ec] ;  /* 0x0000bb0004047a20 */ /* 0x000fe40000410000 */
[----:B------:R-:W-:Y:S02]  /*7c50*/  FMUL.FTZ R2, R2, c[0x0][0x2ec] ;  /* 0x0000bb0002027a20 */ /* 0x000fe40000410000 */
[----:B------:R-:W-:Y:S02]  /*7c60*/  FMUL.FTZ R169, R15, R0 ;  /* 0x000000000fa97220 */ /* 0x000fe40000410000 */
[----:B------:R-:W-:Y:S02]  /*7c70*/  FFMA.FTZ R0, -R165, R165, 1 ;  /* 0x3f800000a5007423 */ /* 0x000fe400000101a5 */
[----:B------:R-:W-:Y:S02]  /*7c80*/  FADD.FTZ R24, -R149, R24 ;  /* 0x0000001895187221 */ /* 0x000fe40000010100 */
[----:B------:R-:W-:Y:S02]  /*7c90*/  FMUL.FTZ R12, R249, R12 ;  /* 0x0000000cf90c7220 */ /* 0x000fe40000410000 */
[----:B------:R-:W-:Y:S02]  /*7ca0*/  FADD.FTZ R19, -R150, R19 ;  /* 0x0000001396137221 */ /* 0x000fe40000010100 */
[----:B------:R-:W-:Y:S02]  /*7cb0*/  FMUL.FTZ R17, R195, R17 ;  /* 0x00000011c3117220 */ /* 0x000fe40000410000 */
[----:B------:R-:W-:Y:S02]  /*7cc0*/  FMUL.FTZ R18, R197, R18 ;  /* 0x00000012c5127220 */ /* 0x000fe40000410000 */
[----:B------:R-:W-:Y:S01]  /*7cd0*/  FMUL.FTZ R5, R5, c[0x0][0x2ec] ;  /* 0x0000bb0005057a20 */ /* 0x000fe20000410000 */
[-C--:B-1----:R-:W-:Y:S01]  /*7ce0*/  HMMA.16816.F32 R36, R132, R8.reuse, R36 ;  /* 0x000000088424723c */ /* 0x082fe20000001824 */
[----:B------:R-:W-:Y:S02]  /*7cf0*/  FMUL.FTZ R197, R13, R4 ;  /* 0x000000040dc57220 */ /* 0x000fe40000410000 */
[----:B------:R-:W-:Y:S02]  /*7d00*/  FMUL.FTZ R195, R14, R2 ;  /* 0x000000020ec37220 */ /* 0x000fe40000410000 */
[----:B------:R-:W-:Y:S02]  /*7d10*/  FFMA.FTZ R2, -R166, R166, 1 ;  /* 0x3f800000a6027423 */ /* 0x000fe400000101a6 */
[----:B------:R-:W-:Y:S01]  /*7d20*/  FMUL.FTZ R4, R0, c[0x0][0x2ec] ;  /* 0x0000bb0000047a20 */ /* 0x000fe20000410000 */
[C---:B------:R-:W-:Y:S01]  /*7d30*/  HMMA.16816.F32 R40, R140.reuse, R8, R40 ;  /* 0x000000088c28723c */ /* 0x040fe20000001828 */
[----:B------:R-:W-:Y:S03]  /*7d40*/  FFMA.FTZ R0, -R167, R167, 1 ;  /* 0x3f800000a7007423 */ /* 0x000fe600000101a7 */
[----:B------:R-:W-:Y:S02]  /*7d50*/  FADD.FTZ R25, -R149, R25 ;  /* 0x0000001995197221 */ /* 0x000fe40000010100 */
[----:B------:R-:W-:Y:S02]  /*7d60*/  FMUL.FTZ R24, R110, R24 ;  /* 0x000000186e187220 */ /* 0x000fe40000410000 */
[----:B------:R-:W-:Y:S01]  /*7d70*/  FADD.FTZ R16, -R151, R16 ;  /* 0x0000001097107221 */ /* 0x000fe20000010100 */
[----:B------:R1:W5:Y:S01]  /*7d80*/  LDL.LU R110, [R1+0x14c] ;  /* 0x00014c00016e7983 */ /* 0x0003620000300800 */
[-C--:B------:R-:W-:Y:S02]  /*7d90*/  HMMA.16816.F32 R44, R140, R10.reuse, R44 ;  /* 0x0000000a8c2c723c */ /* 0x080fe4000000182c */
[----:B------:R-:W-:Y:S02]  /*7da0*/  FMUL.FTZ R19, R230, R19 ;  /* 0x00000013e6137220 */ /* 0x000fe40000410000 */
[----:B------:R-:W-:Y:S02]  /*7db0*/  FMUL.FTZ R230, R12, R5 ;  /* 0x000000050ce67220 */ /* 0x000fe40000410000 */
[----:B------:R-:W-:Y:S02]  /*7dc0*/  FMUL.FTZ R5, R2, c[0x0][0x2ec] ;  /* 0x0000bb0002057a20 */ /* 0x000fe40000410000 */
[----:B------:R-:W-:Y:S01]  /*7dd0*/  FFMA.FTZ R2, -R168, R168, 1 ;  /* 0x3f800000a8027423 */ /* 0x000fe200000101a8 */
[C---:B------:R-:W-:Y:S03]  /*7de0*/  HMMA.16816.F32 R48, R132.reuse, R10, R48 ;  /* 0x0000000a8430723c */ /* 0x040fe60000001830 */
[----:B------:R-:W-:Y:S02]  /*7df0*/  FMUL.FTZ R0, R0, c[0x0][0x2ec] ;  /* 0x0000bb0000007a20 */ /* 0x000fe40000410000 */
[----:B------:R-:W-:Y:S02]  /*7e00*/  FADD.FTZ R26, -R148, R26 ;  /* 0x0000001a941a7221 */ /* 0x000fe40000010100 */
[----:B------:R-:W-:Y:S02]  /*7e10*/  FMUL.FTZ R25, R109, R25 ;  /* 0x000000196d197220 */ /* 0x000fe40000410000 */
[----:B------:R-:W-:Y:S01]  /*7e20*/  FMUL.FTZ R16, R157, R16 ;  /* 0x000000109d107220 */ /* 0x000fe20000410000 */
[----:B------:R1:W5:Y:S02]  /*7e30*/  LDL.LU R109, [R1+0x148] ;  /* 0x00014800016d7983 */ /* 0x0003640000300800 */
[----:B------:R-:W-:Y:S02]  /*7e40*/  FADD.FTZ R23, -R150, R23 ;  /* 0x0000001796177221 */ /* 0x000fe40000010100 */
[----:B------:R-:W-:Y:S02]  /*7e50*/  FMUL.FTZ R2, R2, c[0x0][0x2ec] ;  /* 0x0000bb0002027a20 */ /* 0x000fe40000410000 */
[----:B------:R-:W-:Y:S02]  /*7e60*/  FMUL.FTZ R164, R19, R0 ;  /* 0x0000000013a47220 */ /* 0x000fe40000410000 */
[----:B------:R-:W-:Y:S02]  /*7e70*/  FFMA.FTZ R0, -R170, R170, 1 ;  /* 0x3f800000aa007423 */ /* 0x000fe400000101aa */
[----:B------:R-:W-:Y:S02]  /*7e80*/  FADD.FTZ R27, -R148, R27 ;  /* 0x0000001b941b7221 */ /* 0x000fe40000010100 */
[----:B------:R-:W-:Y:S02]  /*7e90*/  FMUL.FTZ R26, R108, R26 ;  /* 0x0000001a6c1a7220 */ /* 0x000fe40000410000 */
[----:B------:R-:W-:Y:S01]  /*7ea0*/  FADD.FTZ R20, -R151, R20 ;  /* 0x0000001497147221 */ /* 0x000fe20000010100 */
[----:B------:R1:W5:Y:S01]  /*7eb0*/  LDL.LU R108, [R1+0x144] ;  /* 0x00014400016c7983 */ /* 0x0003620000300800 */
[----:B------:R-:W-:Y:S02]  /*7ec0*/  FADD.FTZ R22, -R150, R22 ;  /* 0x0000001696167221 */ /* 0x000fe40000010100 */
[----:B------:R-:W-:Y:S02]  /*7ed0*/  FMUL.FTZ R23, R250, R23 ;  /* 0x00000017fa177220 */ /* 0x000fe40000410000 */
        /* <DEDUP_REMOVED lines=19> */
[----:B------:R-:W-:Y:S01]  /*8010*/  FMUL.FTZ R21, R252, R21 ;  /* 0x00000015fc157220 */ /* 0x000fe20000410000 */
[----:B------:R1:W5:Y:S01]  /*8020*/  LDL.LU R106, [R1+0x13c] ;  /* 0x00013c00016a7983 */ /* 0x0003620000300800 */
[----:B------:R-:W-:Y:S02]  /*8030*/  FMUL.FTZ R4, R4, c[0x0][0x2ec] ;  /* 0x0000bb0004047a20 */ /* 0x000fe40000410000 */
        /* <DEDUP_REMOVED lines=47> */
[----:B------:R-:W2:Y:S01]  /*8330*/  LDSM.16.M88.4 R4, [R176+0x11800] ;  /* 0x01180000b004783b */ /* 0x000ea20000000200 */
        /* <DEDUP_REMOVED lines=30> */
[-C--:B--2---:R-:W-:Y:S01]  /*8520*/  HMMA.16816.F32 R52, R132, R4.reuse, R52 ;  /* 0x000000048434723c */ /* 0x084fe20000001834 */
[----:B------:R-:W-:Y:S01]  /*8530*/  FMUL.FTZ R13, R90, R44 ;  /* 0x0000002c5a0d7220 */ /* 0x000fe20000410000 */
[----:B------:R1:W5:Y:S01]  /*8540*/  LDL.LU R91, [R1+0x100] ;  /* 0x00010000015b7983 */ /* 0x0003620000300800 */
[----:B------:R-:W-:Y:S02]  /*8550*/  FFMA.FTZ R0, -R193, R193, 1 ;  /* 0x3f800000c1007423 */ /* 0x000fe400000101c1 */
[----:B------:R-:W-:Y:S01]  /*8560*/  FADD.FTZ R46, -R148, R46 ;  /* 0x0000002e942e7221 */ /* 0x000fe20000010100 */
[----:B------:R1:W5:Y:S01]  /*8570*/  LDL.LU R90, [R1+0xfc] ;  /* 0x0000fc00015a7983 */ /* 0x0003620000300800 */
[----:B------:R-:W-:Y:S01]  /*8580*/  FMUL.FTZ R12, R89, R45 ;  /* 0x0000002d590c7220 */ /* 0x000fe20000410000 */
[C---:B------:R-:W-:Y:S01]  /*8590*/  HMMA.16816.F32 R56, R140.reuse, R4, R56 ;  /* 0x000000048c38723c */ /* 0x040fe20000001838 */
[----:B------:R-:W-:Y:S01]  /*85a0*/  FMUL.FTZ R0, R0, c[0x0][0x2ec] ;  /* 0x0000bb0000007a20 */ /* 0x000fe20000410000 */
[----:B------:R1:W5:Y:S02]  /*85b0*/  LDL.LU R89, [R1+0xf8] ;  /* 0x0000f80001597983 */ /* 0x0003640000300800 */
[----:B------:R-:W-:Y:S02]  /*85c0*/  FADD.FTZ R47, -R148, R47 ;  /* 0x0000002f942f7221 */ /* 0x000fe40000010100 */
[----:B------:R-:W-:Y:S02]  /*85d0*/  FMUL.FTZ R11, R88, R46 ;  /* 0x0000002e580b7220 */ /* 0x000fe40000410000 */
[----:B------:R-:W-:Y:S01]  /*85e0*/  FFMA.FTZ R2, -R194, R194, 1 ;  /* 0x3f800000c2027423 */ /* 0x000fe200000101c2 */
[----:B------:R1:W5:Y:S01]  /*85f0*/  LDL.LU R88, [R1+0xf4] ;  /* 0x0000f40001587983 */ /* 0x0003620000300800 */
[-C--:B------:R-:W-:Y:S02]  /*8600*/  HMMA.16816.F32 R60, R140, R6.reuse, R60 ;  /* 0x000000068c3c723c */ /* 0x080fe4000000183c */
[----:B------:R-:W-:Y:S02]  /*8610*/  FMUL.FTZ R15, R35, R0 ;  /* 0x00000000230f7220 */ /* 0x000fe40000410000 */
[----:B------:R-:W-:Y:S02]  /*8620*/  FFMA.FTZ R0, -R198, R198, 1 ;  /* 0x3f800000c6007423 */ /* 0x000fe400000101c6 */
[----:B------:R-:W-:Y:S02]  /*8630*/  FMUL.FTZ R10, R87, R47 ;  /* 0x0000002f570a7220 */ /* 0x000fe40000410000 */
[----:B------:R-:W-:Y:S01]  /*8640*/  FADD.FTZ R48, -R151, R48 ;  /* 0x0000003097307221 */ /* 0x000fe20000010100 */
[----:B------:R1:W5:Y:S01]  /*8650*/  LDL.LU R87, [R1+0xf0] ;  /* 0x0000f00001577983 */ /* 0x0003620000300800 */
[----:B------:R-:W-:Y:S02]  /*8660*/  HMMA.16816.F32 R64, R132, R6, R64 ;  /* 0x000000068440723c */ /* 0x000fe40000001840 */
[----:B------:R-:W-:Y:S02]  /*8670*/  FMUL.FTZ R2, R2, c[0x0][0x2ec] ;  /* 0x0000bb0002027a20 */ /* 0x000fe40000410000 */
[----:B------:R-:W-:Y:S02]  /*8680*/  FFMA.FTZ R9, -R201, R201, 1 ;  /* 0x3f800000c9097423 */ /* 0x000fe400000101c9 */
[----:B------:R-:W-:Y:S02]  /*8690*/  FMUL.FTZ R0, R0, c[0x0][0x2ec] ;  /* 0x0000bb0000007a20 */ /* 0x000fe40000410000 */
[----:B------:R-:W-:Y:S04]  /*86a0*/  FADD.FTZ R49, -R151, R49 ;  /* 0x0000003197317221 */ /* 0x000fe80000010100 */
        /* <DEDUP_REMOVED lines=11> */
[----:B------:R-:W-:Y:S02]  /*8760*/  FMUL.FTZ R2, R2, c[0x0][0x2ec] ;  /* 0x0000bb0002027a20 */ /* 0x000fe40000410000 */
[----:B------:R-:W-:Y:S02]  /*8770*/  FMUL.FTZ R154, R36, R9 ;  /* 0x00000009249a7220 */ /* 0x000fe40000410000 */
[----:B------:R-:W-:Y:S02]  /*8780*/  FMUL.FTZ R9, R0, c[0x0][0x2ec] ;  /* 0x0000bb0000097a20 */ /* 0x000fe40000410000 */
[----:B------:R-:W-:Y:S02]  /*8790*/  FFMA.FTZ R0, -R202, R202, 1 ;  /* 0x3f800000ca007423 */ /* 0x000fe400000101ca */
[----:B------:R-:W-:Y:S02]  /*87a0*/  FADD.FTZ R51, -R150, R51 ;  /* 0x0000003396337221 */ /* 0x000fe40000010100 */
[----:B------:R-:W-:Y:S02]  /*87b0*/  FMUL.FTZ R45, R84, R50 ;  /* 0x00000032542d7220 */ /* 0x000fe40000410000 */
[----:B------:R-:W-:Y:S01]  /*87c0*/  FMUL.FTZ R8, R8, c[0x0][0x2ec] ;  /* 0x0000bb0008087a20 */ /* 0x000fe20000410000 */
[----:B------:R1:W5:Y:S01]  /*87d0*/  LDL.LU R84, [R1+0xe4] ;  /* 0x0000e40001547983 */ /* 0x0003620000300800 */
[----:B------:R-:W-:Y:S02]  /*87e0*/  FMUL.FTZ R152, R38, R2 ;  /* 0x0000000226987220 */ /* 0x000fe40000410000 */
[----:B------:R-:W-:Y:S02]  /*87f0*/  FFMA.FTZ R2, -R203, R203, 1 ;  /* 0x3f800000cb027423 */ /* 0x000fe400000101cb */
[----:B------:R-:W-:Y:S02]  /*8800*/  FMUL.FTZ R0, R0, c[0x0][0x2ec] ;  /* 0x0000bb0000007a20 */ /* 0x000fe40000410000 */
[----:B------:R-:W-:Y:S02]  /*8810*/  FMUL.FTZ R44, R83, R51 ;  /* 0x00000033532c7220 */ /* 0x000fe40000410000 */
[----:B------:R-:W-:Y:S01]  /*8820*/  FADD.FTZ R52, -R151, R52 ;  /* 0x0000003497347221 */ /* 0x000fe20000010100 */
[----:B------:R1:W5:Y:S01]  /*8830*/  LDL.LU R83, [R1+0xe0] ;  /* 0x0000e00001537983 */ /* 0x0003620000300800 */
[----:B------:R-:W-:Y:S02]  /*8840*/  FMUL.FTZ R153, R37, R8 ;  /* 0x0000000825997220 */ /* 0x000fe40000410000 */
        /* <DEDUP_REMOVED lines=16> */
[----:B------:R-:W-:Y:S02]  /*8950*/  FMUL.FTZ R40, R79, R55 ;  /* 0x000000374f287220 */ /* 0x000fe40000410000 */
[C---:B------:R-:W-:Y:S01]  /*8960*/  FADD.FTZ R56, -R149.reuse, R56 ;  /* 0x0000003895387221 */ /* 0x040fe20000010100 */
[----:B------:R1:W5:Y:S01]  /*8970*/  LDL.LU R79, [R1+0xd0] ;  /* 0x0000d000014f7983 */ /* 0x0003620000300800 */
        /* <DEDUP_REMOVED lines=108> */
[----:B-1----:R-:W2:Y:S01]  /*9040*/  LDL.LU R9, [R1+0xc] ;  /* 0x00000c0001097983 */ /* 0x002ea20000300800 */
        /* <DEDUP_REMOVED lines=9> */
[----:B---3--:R-:W-:Y:S02]  /*90e0*/  IMAD.MOV.U32 R4, RZ, RZ, R8 ;  /* 0x000000ffff047224 */ /* 0x008fe400078e0008 */
[----:B--2---:R-:W-:Y:S03]  /*90f0*/  IMAD.MOV.U32 R5, RZ, RZ, R9 ;  /* 0x000000ffff057224 */ /* 0x004fe600078e0009 */
[C---:B------:R-:W-:Y:S02]  /*9100*/  LEA R8, P2, R2.reuse, R4, 0x1 ;  /* 0x0000000402087211 */ /* 0x040fe400078408ff */
[----:B------:R-:W-:Y:S02]  /*9110*/  MOV R4, 0x6 ;  /* 0x0000000600047802 */ /* 0x000fe40000000f00 */
[----:B------:R-:W-:Y:S01]  /*9120*/  LEA.HI.X.SX32 R9, R2, R5, 0x1, P2 ;  /* 0x0000000502097211 */ /* 0x000fe200010f0eff */
[----:B------:R1:W-:Y:S01]  /*9130*/  STL [R1+0x14], R8 ;  /* 0x0000140801007387 */ /* 0x0003e20000100800 */
[----:B------:R-:W-:Y:S02]  /*9140*/  SHF.L.U64.HI R2, R6, R4, c[0x0][0x194] ;  /* 0x0000650006027619 */ /* 0x000fe40000010204 */
[-C--:B------:R-:W-:Y:S01]  /*9150*/  IADD3 R6, P2, R8, R10.reuse, RZ ;  /* 0x0000000a08067210 */ /* 0x080fe20007f5e0ff */
[----:B------:R-:W-:Y:S01]  /*9160*/  @!PT LDS RZ, [RZ] ;  /* 0x00000000fffff984 */ /* 0x000fe20000000800 */
[----:B------:R-:W-:Y:S01]  /*9170*/  @!PT LDS RZ, [RZ] ;  /* 0x00000000fffff984 */ /* 0x000fe20000000800 */
[----:B------:R-:W-:Y:S01]  /*9180*/  @!PT LDS RZ, [RZ] ;  /* 0x00000000fffff984 */ /* 0x000fe20000000800 */
[----:B------:R1:W-:Y:S03]  /*9190*/  LDGSTS.E.BYPASS.LTC128B.128 [R239], [R8.64] ;  /* 0x0000000008ef7fae */ /* 0x0003e6000b901d44 */
[-C--:B------:R-:W-:Y:S01]  /*91a0*/  IADD3 R4, P3, R6, R10.reuse, RZ ;  /* 0x0000000a06047210 */ /* 0x080fe20007f7e0ff */
[----:B------:R1:W-:Y:S01]  /*91b0*/  STL [R1+0xc], R9 ;  /* 0x00000c0901007387 */ /* 0x0003e20000100800 */
[--C-:B------:R-:W-:Y:S02]  /*91c0*/  IMAD.X R7, R9, 0x1, R2.reuse, P2 ;  /* 0x0000000109077824 */ /* 0x100fe400010e0602 */
[----:B------:R-:W-:Y:S03]  /*91d0*/  IADD3 R10, P2, R4, R10, RZ ;  /* 0x0000000a040a7210 */ /* 0x000fe60007f5e0ff */
[----:B------:R1:W-:Y:S01]  /*91e0*/  LDGSTS.E.BYPASS.LTC128B.128 [R239+0x1000], [R6.64] ;  /* 0x0100000006ef7fae */ /* 0x0003e2000b901d44 */
[----:B------:R-:W-:Y:S05]  /*91f0*/  IADD3.X R5, R7, R2, RZ, P3, !PT ;  /* 0x0000000207057210 */ /* 0x000fea0001ffe4ff */
[----:B------:R1:W-:Y:S01]  /*9200*/  LDGSTS.E.BYPASS.LTC128B.128 [R239+0x2000], [R4.64] ;  /* 0x0200000004ef7fae */ /* 0x0003e2000b901d44 */
[----:B------:R-:W-:Y:S05]  /*9210*/  IMAD.X R11, R5, 0x1, R2, P2 ;  /* 0x00000001050b7824 */ /* 0x000fea00010e0602 */
[----:B------:R1:W-:Y:S04]  /*9220*/  LDGSTS.E.BYPASS.LTC128B.128 [R239+0x3000], [R10.64] ;  /* 0x030000000aef7fae */ /* 0x0003e8000b901d44 */
[----:B------:R-:W0:Y:S02]  /*9230*/  LDGDEPBAR ;  /* 0x00000000000079af */ /* 0x000e240000000000 */
.L_x_2263:
        /* <DEDUP_REMOVED lines=194> */
.L_x_2264:
        /* <DEDUP_REMOVED lines=12> */
[----:B------:R-:W5:Y:S04]  /*9f20*/  LDL R157, [R1+0x60] ;  /* 0x00006000019d7983 */ /* 0x000f680000100800 */
[----:B------:R-:W-:Y:S04]  /*9f30*/  LDSM.16.M88.4 R40, [R147+0x14000] ;  /* 0x014000009328783b */ /* 0x000fe80000000200 */
[----:B------:R-:W5:Y:S04]  /*9f40*/  LDL R156, [R1+0x64] ;  /* 0x00006400019c7983 */ /* 0x000f680000100800 */
[----:B------:R-:W1:Y:S04]  /*9f50*/  LDSM.16.MT88.4 R44, [R0+0xc800] ;  /* 0x00c80000002c783b */ /* 0x000e680000004200 */
[----:B------:R-:W5:Y:S04]  /*9f60*/  LDL.LU.64 R154, [R1] ;  /* 0x00000000019a7983 */ /* 0x000f680000300a00 */
        /* <DEDUP_REMOVED lines=10> */
[----:B------:R3:W2:Y:S02]  /*a010*/  LDL R153, [R1+0x20] ;  /* 0x0000200001997983 */ /* 0x0006a40000100800 */
[C---:B------:R-:W-:Y:S02]  /*a020*/  HMMA.16816.F32 R16, R32.reuse, R18, RZ ;  /* 0x000000122010723c */ /* 0x040fe400000018ff */
[----:B------:R-:W1:Y:S04]  /*a030*/  LDSM.16.M88.4 R64, [R146+0x16000] ;  /* 0x016000009240783b */ /* 0x000e680000000200 */
[----:B------:R-:W1:Y:S02]  /*a040*/  LDSM.16.MT88.4 R132, [R2+0xd000] ;  /* 0x00d000000284783b */ /* 0x000e640000004200 */
[-C--:B----4-:R-:W-:Y:S02]  /*a050*/  HMMA.16816.F32 R20, R32, R36.reuse, RZ ;  /* 0x000000242014723c */ /* 0x090fe400000018ff */
[----:B------:R-:W-:Y:S04]  /*a060*/  LDSM.16.M88.4 R136, [R144+0x16000] ;  /* 0x016000009088783b */ /* 0x000fe80000000200 */
[----:B------:R-:W-:Y:S02]  /*a070*/  LDSM.16.MT88.4 R140, [R2+0xd800] ;  /* 0x00d80000028c783b */ /* 0x000fe40000004200 */
        /* <DEDUP_REMOVED lines=45> */
[-C--:B------:R-:W-:Y:S04]  /*a350*/  HMMA.16816.F32 R20, R40, R60.reuse, R20 ;  /* 0x0000003c2814723c */ /* 0x080fe80000001814 */
[C---:B-----5:R-:W-:Y:S04]  /*a360*/  LEA R197, P2, R149.reuse, R154, 0x2 ;  /* 0x0000009a95c57211 */ /* 0x060fe800078410ff */
[C---:B------:R-:W-:Y:S04]  /*a370*/  HMMA.16816.F32 R24, R52.reuse, R60, R24 ;  /* 0x0000003c3418723c */ /* 0x040fe80000001818 */
[----:B------:R-:W-:Y:S01]  /*a380*/  LEA.HI.X.SX32 R195, R149, R155, 0x2, P2 ;  /* 0x0000009b95c37211 */ /* 0x000fe200010f16ff */
[----:B------:R-:W-:Y:S03]  /*a390*/  IMAD.MOV.U32 R149, RZ, RZ, c[0x0][0x22c] ;  /* 0x00008b00ff957624 */ /* 0x000fe600078e00ff */
[-C--:B------:R-:W-:Y:S01]  /*a3a0*/  HMMA.16816.F32 R28, R52, R62.reuse, R28 ;  /* 0x0000003e341c723c */ /* 0x080fe2000000181c */
[----:B------:R5:W-:Y:S03]  /*a3b0*/  LDSM.16.MT88.4 R52, [R0+0xf800] ;  /* 0x00f800000034783b */ /* 0x000be60000004200 */
[----:B------:R-:W-:Y:S04]  /*a3c0*/  IMAD R149, R149, c[0x0][0x1c0], RZ ;  /* 0x0000700095957a24 */ /* 0x000fe800078e02ff */
[----:B------:R-:W-:Y:S01]  /*a3d0*/  HMMA.16816.F32 R32, R40, R62, R32 ;  /* 0x0000003e2820723c */ /* 0x000fe20000001820 */
[----:B------:R-:W1:Y:S03]  /*a3e0*/  LDSM.16.M88.4 R40, [R144+0x18000] ;  /* 0x018000009028783b */ /* 0x000e660000000200 */
[----:B------:R-:W-:Y:S01]  /*a3f0*/  IMAD.SHL.U32 R149, R149, 0x8, RZ ;  /* 0x0000000895957824 */ /* 0x000fe200078e00ff */
[----:B------:R2:W-:Y:S03]  /*a400*/  LDSM.16.MT88.4 R60, [R2+0xf800] ;  /* 0x00f80000023c783b */ /* 0x0005e60000004200 */
[-C--:B----4-:R-:W-:Y:S08]  /*a410*/  HMMA.16816.F32 R4, R44, R56.reuse, R4 ;  /* 0x000000382c04723c */ /* 0x090ff00000001804 */
[C---:B------:R-:W-:Y:S01]  /*a420*/  HMMA.16816.F32 R8, R64.reuse, R56, R8 ;  /* 0x000000384008723c */ /* 0x040fe20000001808 */
[----:B-----5:R-:W-:Y:S04]  /*a430*/  IMAD.MOV.U32 R0, RZ, RZ, c[0x0][0x22c] ;  /* 0x00008b00ff007624 */ /* 0x020fe800078e00ff */
[----:B------:R-:W-:Y:S03]  /*a440*/  IMAD R0, R0, c[0x0][0x1c0], RZ ;  /* 0x0000700000007a24 */ /* 0x000fe600078e02ff */
[-C--:B------:R-:W-:Y:S04]  /*a450*/  HMMA.16816.F32 R12, R64, R58.reuse, R12 ;  /* 0x0000003a400c723c */ /* 0x080fe8000000180c */
[----:B------:R-:W-:Y:S02]  /*a460*/  IMAD R0, R0, 0x30, RZ ;  /* 0x0000003000007824 */ /* 0x000fe400078e02ff */
[----:B--2---:R-:W-:Y:S02]  /*a470*/  IMAD.MOV.U32 R2, RZ, RZ, c[0x0][0x22c] ;  /* 0x00008b00ff027624 */ /* 0x004fe400078e00ff */
        /* <DEDUP_REMOVED lines=9> */
[-C--:B-1----:R-:W-:Y:S05]  /*a510*/  HMMA.16816.F32 R4, R36, R48.reuse, R4 ;  /* 0x000000302404723c */ /* 0x082fea0000001804 */
        /* <DEDUP_REMOVED lines=11> */
[----:B------:R-:W-:Y:S04]  /*a5d0*/  @UP3 UIADD3 UR14, UP1, UR14, -0x200, URZ ;  /* 0xfffffe000e0e3890 */ /* 0x000fe8000ff3e03f */
[----:B------:R-:W-:Y:S01]  /*a5e0*/  @P0 IADD3.X R39, R156, UR13, RZ, P3, !PT ;  /* 0x0000000d9c270c10 */ /* 0x000fe20009ffe4ff */
[----:B------:R-:W-:Y:S01]  /*a5f0*/  IMAD.MOV.U32 R36, RZ, RZ, R197 ;  /* 0x000000ffff247224 */ /* 0x000fe200078e00c5 */
[----:B------:R-:W-:Y:S01]  /*a600*/  @UP3 UIADD3.X UR13, UR13, -0x1, URZ, UP1, !UPT ;  /* 0xffffffff0d0d3890 */ /* 0x000fe20008ffe43f */
[C---:B--2---:R-:W-:Y:S02]  /*a610*/  HMMA.16816.F32 R8, R56.reuse, R52, R8 ;  /* 0x000000343808723c */ /* 0x044fe40000001808 */
[----:B------:R-:W2:Y:S02]  /*a620*/  @P0 LDG.E R150, [R38.64+0x20] ;  /* 0x0000200426960981 */ /* 0x000ea4000c1e1900 */
[CC--:B------:R-:W-:Y:S01]  /*a630*/  LEA R50, P2, R149.reuse, R36.reuse, 0x2 ;  /* 0x0000002495327211 */ /* 0x0c0fe200078410ff */
[----:B------:R-:W-:Y:S01]  /*a640*/  IMAD.MOV.U32 R37, RZ, RZ, R195 ;  /* 0x000000ffff257224 */ /* 0x000fe200078e00c3 */
[----:B------:R-:W4:Y:S02]  /*a650*/  @P0 LDG.E R151, [R38.64+0x120] ;  /* 0x0001200426970981 */ /* 0x000f24000c1e1900 */
[-C--:B------:R-:W-:Y:S02]  /*a660*/  HMMA.16816.F32 R12, R56, R54.reuse, R12 ;  /* 0x00000036380c723c */ /* 0x080fe4000000180c */
[----:B------:R-:W5:Y:S02]  /*a670*/  @P0 LDG.E R152, [R38.64+0x100] ;  /* 0x0001000426980981 */ /* 0x000f64000c1e1900 */
[-C--:B------:R-:W-:Y:S02]  /*a680*/  LEA.HI.X.SX32 R51, R149, R37.reuse, 0x2, P2 ;  /* 0x0000002595337211 */ /* 0x080fe400010f16ff */
[----:B------:R-:W3:Y:S02]  /*a690*/  @P0 LDG.E R153, [R38.64] ;  /* 0x0000000426990981 */ /* 0x000ee4000c1e1900 */
        /* <DEDUP_REMOVED lines=11> */
[----:B----4-:R2:W-:Y:S04]  /*a750*/  @P0 STL [R1+0x1c], R151 ;  /* 0x00001c9701000387 */ /* 0x0105e80000100800 */
[----:B-----5:R4:W-:Y:S04]  /*a760*/  @P0 STL [R1+0x18], R152 ;  /* 0x0000189801000387 */ /* 0x0209e80000100800 */
[----:B---3--:R3:W-:Y:S04]  /*a770*/  @P0 STL [R1+0x20], R153 ;  /* 0x0000209901000387 */ /* 0x0087e80000100800 */
        /* <DEDUP_REMOVED lines=9> */
[----:B----4-:R-:W-:Y:S01]  /*a810*/  IMAD.MOV.U32 R152, RZ, RZ, c[0x0][0x22c] ;  /* 0x00008b00ff987624 */ /* 0x010fe200078e00ff */
[----:B------:R-:W4:Y:S01]  /*a820*/  LDL R54, [R1+0x34] ;  /* 0x0000340001367983 */ /* 0x000f220000100800 */
[----:B---3--:R-:W-:Y:S01]  /*a830*/  IMAD.MOV.U32 R153, RZ, RZ, c[0x0][0x22c] ;  /* 0x00008b00ff997624 */ /* 0x008fe200078e00ff */
[-C--:B------:R-:W-:Y:S01]  /*a840*/  LEA R44, P0, R150, R36.reuse, 0x2 ;  /* 0x00000024962c7211 */ /* 0x080fe200078010ff */
[----:B------:R-:W-:Y:S01]  /*a850*/  IMAD R152, R152, c[0x0][0x1c0], RZ ;  /* 0x0000700098987a24 */ /* 0x000fe200078e02ff */
[----:B------:R-:W4:Y:S01]  /*a860*/  LDL R53, [R1+0x30] ;  /* 0x0000300001357983 */ /* 0x000f220000100800 */
[----:B------:R-:W-:Y:S01]  /*a870*/  IMAD R153, R153, c[0x0][0x1c0], RZ ;  /* 0x0000700099997a24 */ /* 0x000fe200078e02ff */
[-C--:B------:R-:W-:Y:S01]  /*a880*/  LEA.HI.X.SX32 R45, R150, R37.reuse, 0x2, P0 ;  /* 0x00000025962d7211 */ /* 0x080fe200000f16ff */
[----:B------:R-:W-:Y:S01]  /*a890*/  IMAD.SHL.U32 R152, R152, 0x20, RZ ;  /* 0x0000002098987824 */ /* 0x000fe200078e00ff */
[----:B------:R-:W4:Y:S01]  /*a8a0*/  LDL R52, [R1+0x2c] ;  /* 0x00002c0001347983 */ /* 0x000f220000100800 */
        /* <DEDUP_REMOVED lines=63> */
[----:B------:R-:W3:Y:S01]  /*aca0*/  LDL R0, [R1+0x4c] ;  /* 0x00004c0001007983 */ /* 0x000ee20000100800 */
[-C--:B-1----:R-:W-:Y:S03]  /*acb0*/  LEA.HI.X.SX32 R17, R2, R37.reuse, 0x2, P2 ;  /* 0x0000002502117211 */ /* 0x082fe600010f16ff */
[----:B------:R-:W3:Y:S01]  /*acc0*/  LDL R2, [R1+0x28] ;  /* 0x0000280001027983 */ /* 0x000ee20000100800 */
        /* <DEDUP_REMOVED lines=34> */
[CC--:B----4-:R-:W-:Y:S02]  /*aef0*/  LEA R12, P5, R54.reuse, R36.reuse, 0x2 ;  /* 0x00000024360c7211 */ /* 0x0d0fe400078a10ff */
        /* <DEDUP_REMOVED lines=15> */
[CC--:B---3--:R-:W-:Y:S04]  /*aff0*/  LEA R4, P0, R0.reuse, R36.reuse, 0x2 ;  /* 0x0000002400047211 */ /* 0x0c8fe800078010ff */
        /* <DEDUP_REMOVED lines=237> */
.L_x_2266:
        /* <DEDUP_REMOVED lines=18> */
.L_x_2267:
        /* <DEDUP_REMOVED lines=47> */
.L_x_2269:
[----:B--234-:R-:W-:Y:S05]  /*c2e0*/  BSYNC B0 ;  /* 0x0000000000007941 */ /* 0x01cfea0003800000 */
.L_x_2268:
        /* <DEDUP_REMOVED lines=15> */
.L_x_2271:
[----:B------:R-:W-:Y:S05]  /*c3e0*/  BSYNC B0 ;  /* 0x0000000000007941 */ /* 0x000fea0003800000 */
.L_x_2270:
        /* <DEDUP_REMOVED lines=15> */
.L_x_2273:
[----:B------:R-:W-:Y:S05]  /*c4e0*/  BSYNC B0 ;  /* 0x0000000000007941 */ /* 0x000fea0003800000 */
.L_x_2272:
        /* <DEDUP_REMOVED lines=14> */
.L_x_2275:
[----:B------:R-:W-:Y:S05]  /*c5d0*/  BSYNC B0 ;  /* 0x0000000000007941 */ /* 0x000fea0003800000 */
.L_x_2274:
        /* <DEDUP_REMOVED lines=24> */
.L_x_2277:
[----:B------:R-:W-:Y:S05]  /*c760*/  BSYNC B0 ;  /* 0x0000000000007941 */ /* 0x000fea0003800000 */
.L_x_2276:
        /* <DEDUP_REMOVED lines=13> */
.L_x_2279:
[----:B------:R-:W-:Y:S05]  /*c840*/  BSYNC B0 ;  /* 0x0000000000007941 */ /* 0x000fea0003800000 */
.L_x_2278:
        /* <DEDUP_REMOVED lines=13> */
.L_x_2281:
[----:B------:R-:W-:Y:S05]  /*c920*/  BSYNC B0 ;  /* 0x0000000000007941 */ /* 0x000fea0003800000 */
.L_x_2280:
        /* <DEDUP_REMOVED lines=11> */
.L_x_2260:
[----:B------:R-:W-:Y:S05]  /*c9e0*/  BSYNC B1 ;  /* 0x0000000000017941 */ /* 0x000fea0003800000 */
.L_x_2238:
        /* <DEDUP_REMOVED lines=11> */
.L_x_2282:
[----:B------:R-:W-:Y:S05]  /*caa0*/  EXIT ;  /* 0x000000000000794d */ /* 0x000fea0003800000 */
.L_x_2284:
        /* <DEDUP_REMOVED lines=13> */
.L_x_2494:


//--------------------- .text._ZN5flash44flash_bwd_dq_dk_dv_loop_seqk_parallel_kernelI23Flash_bwd_kernel_traitsILi64ELi128ELi128ELi8ELi4ELi4ELi4ELb0ELb0EN7cutlass6half_tE19Flash_kernel_traitsILi64ELi128ELi128ELi8ES3_EELb1ELb0ELb1ELb1ELb0ELb0ELb0EEEvNS_16Flash_bwd_paramsE --------------------------
	.section	.text._ZN5flash44flash_bwd_dq_dk_dv_loop_seqk_parallel_kernelI23Flash_bwd_kernel_traitsILi64ELi128ELi128ELi8ELi4ELi4ELi4ELb0ELb0EN7cutlass6half_tE19Flash_kernel_traitsILi64ELi128ELi128ELi8ES3_EELb1ELb0ELb1ELb1ELb0ELb0ELb0EEEvNS_16Flash_bwd_paramsE,"ax",@progbits
	.sectioninfo	@"SHI_REGISTERS=255"
	.align	128
        .global         _ZN5flash44flash_bwd_dq_dk_dv_loop_seqk_parallel_kernelI23Flash_bwd_kernel_traitsILi64ELi128ELi128ELi8ELi4ELi4ELi4ELb0ELb0EN7cutlass6half_tE19Flash_kernel_traitsILi64ELi128ELi128ELi8ES3_EELb1ELb0ELb1ELb1ELb0ELb0ELb0EEEvNS_16Flash_bwd_paramsE
        .type           _ZN5flash44flash_bwd_dq_dk_dv_loop_seqk_parallel_kernelI23Flash_bwd_kernel_traitsILi64ELi128ELi128ELi8ELi4ELi4ELi4ELb0ELb0EN7cutlass6half_tE19Flash_kernel_traitsILi64ELi128ELi128ELi8ES3_EELb1ELb0ELb1ELb1ELb0ELb0ELb0EEEvNS_16Flash_bwd_paramsE,@function
        .size           _ZN5flash44flash_bwd_dq_dk_dv_loop_seqk_parallel_kernelI23Flash_bwd_kernel_traitsILi64ELi128ELi128ELi8ELi4ELi4ELi4ELb0ELb0EN7cutlass6half_tE19Flash_kernel_traitsILi64ELi128ELi128ELi8ES3_EELb1ELb0ELb1ELb1ELb0ELb0ELb0EEEvNS_16Flash_bwd_paramsE,(.L_x_2495 - _ZN5flash44flash_bwd_dq_dk_dv_loop_seqk_parallel_kernelI23Flash_bwd_kernel_traitsILi64ELi128ELi128ELi8ELi4ELi4ELi4ELb0ELb0EN7cutlass6half_tE19Flash_kernel_traitsILi64ELi128ELi128ELi8ES3_EELb1ELb0ELb1ELb1ELb0ELb0ELb0EEEvNS_16Flash_bwd_paramsE)
        .other          _ZN5flash44flash_bwd_dq_dk_dv_loop_seqk_parallel_kernelI23Flash_bwd_kernel_traitsILi64ELi128ELi128ELi8ELi4ELi4ELi4ELb0ELb0EN7cutlass6half_tE19Flash_kernel_traitsILi64ELi128ELi128ELi8ES3_EELb1ELb0ELb1ELb1ELb0ELb0ELb0EEEvNS_16Flash_bwd_paramsE,@"STO_CUDA_ENTRY STV_DEFAULT"
_ZN5flash44flash_bwd_dq_dk_dv_loop_seqk_parallel_kernelI23Flash_bwd_kernel_traitsILi64ELi128ELi128ELi8ELi4ELi4ELi4ELb0ELb0EN7cutlass6half_tE19Flash_kernel_traitsILi64ELi128ELi128ELi8ES3_EELb1ELb0ELb1ELb1ELb0ELb0ELb0EEEvNS_16Flash_bwd_paramsE:
.text._ZN5flash44flash_bwd_dq_dk_dv_loop_seqk_parallel_kernelI23Flash_bwd_kernel_traitsILi64ELi128ELi128ELi8ELi4ELi4ELi4ELb0ELb0EN7cutlass6half_tE19Flash_kernel_traitsILi64ELi128ELi128ELi8ES3_EELb1ELb0ELb1ELb1ELb0ELb0ELb0EEEvNS_16Flash_bwd_paramsE:
        /* <DEDUP_REMOVED lines=25> */
[----:B------:R-:W-:Y:S02]  /*0190*/  UISETP.NE.AND UP6, UPT, UR9, URZ, UPT ;  /* 0x0000003f0900728c */ /* 0x000fe4000bfc5270 */
[----:B------:R-:W-:Y:S01]  /*01a0*/  ULDC.U8 UR8, c[0x0][0x328] ;  /* 0x0000ca0000087ab9 */ /* 0x000fe20000000000 */
[----:B-1----:R-:W-:Y:S01]  /*01b0*/  SHF.R.S32.HI R5, RZ, 0x1f, R10 ;  /* 0x0000001fff057819 */ /* 0x002fe2000001140a */
[----:B--2---:R-:W-:-:S02]  /*01c0*/  ULOP3.LUT UR4, UR40, UR11, URZ, 0x3c, !UPT ;  /* 0x0000000b28047292 */ /* 0x004fc4000f8e3c3f */
[----:B------:R-:W-:Y:S01]  /*01d0*/  USHF.R.S32.HI UR9, URZ, 0x1f, UR40 ;  /* 0x0000001f3f097899 */ /* 0x000fe20008011428 */
[CC--:B------:R-:W-:Y:S01]  /*01e0*/  LEA.HI R0, R5.reuse, R10.reuse, RZ, 0x4 ;  /* 0x0000000a05007211 */ /* 0x0c0fe200078f20ff */
[----:B------:R-:W-:Y:S01]  /*01f0*/  UISETP.NE.AND UP5, UPT, UR8, URZ, UPT ;  /* 0x0000003f0800728c */ /* 0x000fe2000bfa5270 */
[CC--:B------:R-:W-:Y:S01]  /*0200*/  LEA.HI R250, R5.reuse, R10.reuse, RZ, 0x7 ;  /* 0x0000000a05fa7211 */ /* 0x0c0fe200078f38ff */
[----:B------:R-:W-:Y:S01]  /*0210*/  ULDC UR51, c[0x0][0x22c] ;  /* 0x00008b0000337ab9 */ /* 0x000fe20000000800 */
[CC--:B------:R-:W-:Y:S01]  /*0220*/  LEA.HI R2, R5.reuse, R10.reuse, RZ, 0x5 ;  /* 0x0000000a05027211 */ /* 0x0c0fe200078f28ff */
[----:B---3--:R-:W-:Y:S01]  /*0230*/  UIMAD UR5, UR39, UR7, UR40 ;  /* 0x00000007270572a4 */ /* 0x008fe2000f8e0228 */
[CC--:B------:R-:W-:Y:S01]  /*0240*/  LEA.HI R9, R5.reuse, R10.reuse, RZ, 0x3 ;  /* 0x0000000a05097211 */ /* 0x0c0fe200078f18ff */
[----:B------:R-:W-:Y:S01]  /*0250*/  UIMAD UR7, UR13, 0xc0, URZ ;  /* 0x000000c00d0778a4 */ /* 0x000fe2000f8e023f */
[CC--:B------:R-:W-:Y:S01]  /*0260*/  LEA.HI R13, R5.reuse, R10.reuse, RZ, 0x6 ;  /* 0x0000000a050d7211 */ /* 0x0c0fe200078f30ff */
[----:B------:R-:W-:Y:S01]  /*0270*/  ULDC UR42, c[0x0][0x1c0] ;  /* 0x00007000002a7ab9 */ /* 0x000fe20000000800 */
[----:B------:R-:W-:Y:S01]  /*0280*/  LEA.HI R5, R5, R10, RZ, 0x2 ;  /* 0x0000000a05057211 */ /* 0x000fe200078f10ff */
[----:B------:R-:W-:Y:S01]  /*0290*/  ULDC UR10, c[0x0][0x1c0] ;  /* 0x00007000000a7ab9 */ /* 0x000fe20000000800 */
[----:B------:R-:W-:Y:S01]  /*02a0*/  LOP3.LUT R3, R0, 0xfffffff0, RZ, 0xc0, !PT ;  /* 0xfffffff000037812 */ /* 0x000fe200078ec0ff */
[----:B------:R-:W-:Y:S01]  /*02b0*/  ULDC UR14, c[0x0][0x1c0] ;  /* 0x00007000000e7ab9 */ /* 0x000fe20000000800 */
[----:B------:R-:W-:Y:S01]  /*02c0*/  LOP3.LUT R4, R5, 0x7ffffffc, RZ, 0xc0, !PT ;  /* 0x7ffffffc05047812 */ /* 0x000fe200078ec0ff */
[----:B------:R-:W-:Y:S01]  /*02d0*/  ULDC UR16, c[0x0][0x224] ;  /* 0x0000890000107ab9 */ /* 0x000fe20000000800 */
[----:B------:R-:W-:Y:S01]  /*02e0*/  LOP3.LUT R6, R2, 0xffffffe0, RZ, 0xc0, !PT ;  /* 0xffffffe002067812 */ /* 0x000fe200078ec0ff */
[C---:B------:R-:W-:Y:S01]  /*02f0*/  IMAD.IADD R8, R10.reuse, 0x1, -R3 ;  /* 0x000000010a087824 */ /* 0x040fe200078e0a03 */
[----:B------:R-:W-:Y:S01]  /*0300*/  SHF.R.S32.HI R3, RZ, 0x4, R0 ;  /* 0x00000004ff037819 */ /* 0x000fe20000011400 */
[C---:B------:R-:W-:Y:S01]  /*0310*/  IMAD.IADD R14, R10.reuse, 0x1, -R4 ;  /* 0x000000010a0e7824 */ /* 0x040fe200078e0a04 */
[----:B------:R-:W-:Y:S01]  /*0320*/  SHF.R.S32.HI R4, RZ, 0x5, R2 ;  /* 0x00000005ff047819 */ /* 0x000fe20000011402 */
[----:B------:R-:W-:Y:S01]  /*0330*/  IMAD.IADD R6, R10, 0x1, -R6 ;  /* 0x000000010a067824 */ /* 0x000fe200078e0a06 */
[----:B------:R-:W-:Y:S01]  /*0340*/  LEA.HI R0, R0, R3, RZ, 0x1 ;  /* 0x0000000300007211 */ /* 0x000fe200078f08ff */
[----:B------:R-:W-:Y:S01]  /*0350*/  UIMAD.WIDE UR42, UR51, UR42, URZ ;  /* 0x0000002a332a72a5 */ /* 0x000fe2000f8e023f */
[----:B------:R-:W-:Y:S01]  /*0360*/  SHF.R.S32.HI R2, RZ, 0x1f, R2 ;  /* 0x0000001fff027819 */ /* 0x000fe20000011402 */
[----:B------:R-:W-:Y:S01]  /*0370*/  UIMAD UR52, UR40, UR51, URZ ;  /* 0x00000033283472a4 */ /* 0x000fe2000f8e023f */
[----:B------:R-:W-:Y:S01]  /*0380*/  LOP3.LUT R7, R9, 0xfffffff8, RZ, 0xc0, !PT ;  /* 0xfffffff809077812 */ /* 0x000fe200078ec0ff */
[----:B------:R-:W-:Y:S01]  /*0390*/  UIMAD UR51, UR51, UR10, URZ ;  /* 0x0000000a333372a4 */ /* 0x000fe2000f8e023f */
        /* <DEDUP_REMOVED lines=9> */
[----:B------:R-:W-:Y:S01]  /*0430*/  ULDC UR15, c[0x0][0x1c0] ;  /* 0x00007000000f7ab9 */ /* 0x000fe20000000800 */
[----:B------:R-:W-:Y:S01]  /*0440*/  SHF.R.S32.HI R0, RZ, 0x1f, R5 ;  /* 0x0000001fff007819 */ /* 0x000fe20000011405 */
[----:B------:R-:W-:Y:S01]  /*0450*/  IMAD.IADD R15, R4, 0x1, -R2 ;  /* 0x00000001040f7824 */ /* 0x000fe200078e0a02 */
[----:B------:R-:W-:Y:S01]  /*0460*/  SHF.R.S32.HI R2, RZ, 0x1f, R6 ;  /* 0x0000001fff027819 */ /* 0x000fe20000011406 */
[----:B------:R-:W-:Y:S01]  /*0470*/  UIMAD.WIDE.U32 UR48, UR39, UR16, URZ ;  /* 0x00000010273072a5 */ /* 0x000fe2000f8e003f */
[----:B------:R-:W-:Y:S01]  /*0480*/  LEA.HI R0, R0, R3, RZ, 0x3 ;  /* 0x0000000300007211 */ /* 0x000fe200078f18ff */
[----:B------:R-:W-:Y:S01]  /*0490*/  USHF.L.U32 UR50, UR51, 0x7, URZ ;  /* 0x0000000733327899 */ /* 0x000fe2000800063f */
        /* <DEDUP_REMOVED lines=22> */
[C---:B------:R-:W-:Y:S01]  /*0600*/  LOP3.LUT P3, RZ, R7.reuse, 0x4, RZ, 0xc0, !PT ;  /* 0x0000000407ff7812 */ /* 0x040fe2000786c0ff */
[----:B------:R-:W-:Y:S01]  /*0610*/  IMAD.IADD R12, R8, 0x1, -R0 ;  /* 0x00000001080c7824 */ /* 0x000fe200078e0a00 */
[----:B------:R-:W-:Y:S01]  /*0620*/  LOP3.LUT R4, R6, 0x1, RZ, 0xc0, !PT ;  /* 0x0000000106047812 */ /* 0x000fe200078ec0ff */
[----:B------:R-:W-:Y:S01]  /*0630*/  IMAD.SHL.U32 R0, R7, 0x40, RZ ;  /* 0x0000004007007824 */ /* 0x000fe200078e00ff */
[----:B------:R-:W-:Y:S01]  /*0640*/  LOP3.LUT R2, R3, 0xfffffe00, R2, 0xf8, !PT ;  /* 0xfffffe0003027812 */ /* 0x000fe200078ef802 */
[----:B------:R-:W-:Y:S01]  /*0650*/  IMAD.SHL.U32 R3, R10, 0x200, RZ ;  /* 0x000002000a037824 */ /* 0x000fe200078e00ff */
[----:B------:R-:W-:Y:S01]  /*0660*/  ISETP.NE.U32.AND P0, PT, R4, 0x1, PT ;  /* 0x000000010400780c */ /* 0x000fe20003f05070 */
[----:B------:R-:W-:Y:S01]  /*0670*/  IMAD.U32 R7, RZ, RZ, UR4 ;  /* 0x00000004ff077e24 */ /* 0x000fe2000f8e00ff */
[----:B------:R-:W-:Y:S01]  /*0680*/  LOP3.LUT R0, R0, 0x1c0, RZ, 0xc0, !PT ;  /* 0x000001c000007812 */ /* 0x000fe200078ec0ff */
[----:B------:R1:W-:Y:S01]  /*0690*/  STL [R1+0x4], R2 ;  /* 0x0000040201007387 */ /* 0x0003e20000100800 */
[----:B------:R-:W-:Y:S01]  /*06a0*/  UIMAD UR4, UR12, 0xc0, URZ ;  /* 0x000000c00c0478a4 */ /* 0x000fe2000f8e023f */
[----:B------:R-:W-:Y:S01]  /*06b0*/  R2P PR, R6, 0x6 ;  /* 0x0000000606007804 */ /* 0x000fe20000000000 */
[----:B------:R-:W-:Y:S01]  /*06c0*/  IMAD.SHL.U32 R8, R10, 0x10, RZ ;  /* 0x000000100a087824 */ /* 0x000fe200078e00ff */
[----:B------:R-:W-:Y:S01]  /*06d0*/  LOP3.LUT R159, R0, 0x8, R9, 0xf8, !PT ;  /* 0x00000008009f7812 */ /* 0x000fe200078ef809 */
[----:B------:R-:W-:Y:S01]  /*06e0*/  STL [R1+0x44], R7 ;  /* 0x0000440701007387 */ /* 0x000fe20000100800 */
[C---:B------:R-:W-:Y:S01]  /*06f0*/  SEL R161, R233.reuse, 0xffffffe0, !P4 ;  /* 0xffffffe0e9a17807 */ /* 0x040fe20006000000 */
[----:B------:R-:W-:Y:S01]  /*0700*/  UIMAD UR59, UR5, UR59, URZ ;  /* 0x0000003b053b72a4 */ /* 0x000fe2000f8e023f */
[----:B------:R-:W-:Y:S01]  /*0710*/  SEL R233, R233, 0xffffffe0, !P1 ;  /* 0xffffffe0e9e97807 */ /* 0x000fe20004800000 */
[----:B------:R-:W-:Y:S01]  /*0720*/  UIMAD UR56, UR43, UR48, URZ ;  /* 0x000000302b3872a4 */ /* 0x000fe2000f8e023f */
[----:B------:R-:W-:Y:S01]  /*0730*/  SEL R231, R231, 0x10, !P0 ;  /* 0x00000010e7e77807 */ /* 0x000fe20004000000 */
[----:B------:R-:W-:-:S02]  /*0740*/  USHF.R.S32.HI UR57, URZ, 0x1f, UR52 ;  /* 0x0000001f3f397899 */ /* 0x000fc40008011434 */
[----:B------:R-:W-:Y:S02]  /*0750*/  UIMAD.WIDE.U32 UR46, UR42, UR48, URZ ;  /* 0x000000302a2e72a5 */ /* 0x000fe4000f8e003f */
        /* <DEDUP_REMOVED lines=22> */
[----:B------:R-:W-:Y:S02]  /*08c0*/  IMAD.IADD R162, R159, 0x1, R161 ;  /* 0x000000019fa27824 */ /* 0x000fe400078e02a1 */
        /* <DEDUP_REMOVED lines=28> */
[----:B------:R-:W-:Y:S01]  /*0a90*/  LOP3.LUT R5, R2, 0x8, R5, 0xf8, !PT ;  /* 0x0000000802057812 */ /* 0x000fe200078ef805 */
[----:B------:R-:W-:Y:S01]  /*0aa0*/  ULDC.64 UR8, c[0x0][0x118] ;  /* 0x0000460000087ab9 */ /* 0x000fe20000000a00 */
[----:B------:R-:W-:-:S02]  /*0ab0*/  SHF.R.U32.HI R4, RZ, 0x3, R2 ;  /* 0x00000003ff047819 */ /* 0x000fc40000011602 */
        /* <DEDUP_REMOVED lines=48> */
.L_x_2363:
        /* <DEDUP_REMOVED lines=54> */
.L_x_2285:
        /* <DEDUP_REMOVED lines=30> */
[----:B------:R-:W-:Y:S02]  /*1300*/  ULDC UR10, c[0x0][0x2e4] ;  /* 0x0000b900000a7ab9 */ /* 0x000fe40000000800 */
[----:B------:R-:W-:Y:S02]  /*1310*/  @UP3 UIADD3 UR30, UR13, UR4, URZ ;  /* 0x000000040d1e3290 */ /* 0x000fe4000fffe03f */
[----:B------:R-:W-:-:S02]  /*1320*/  UIADD3 UR4, UR11, 0x7f, URZ ;  /* 0x0000007f0b047890 */ /* 0x000fc4000fffe03f */
[----:B-1----:R-:W-:Y:S02]  /*1330*/  UISETP.NE.AND UP0, UPT, UR38, -0x1, UPT ;  /* 0xffffffff2600788c */ /* 0x002fe4000bf05270 */
[----:B------:R-:W-:Y:S02]  /*1340*/  USHF.R.S32.HI UR7, URZ, 0x1f, UR4 ;  /* 0x0000001f3f077899 */ /* 0x000fe40008011404 */
[----:B------:R-:W-:Y:S02]  /*1350*/  USEL UR32, UR14, UR12, !UP3 ;  /* 0x0000000c0e207287 */ /* 0x000fe4000d800000 */
[----:B------:R-:W-:Y:S01]  /*1360*/  ULEA.HI UR16, UR7, UR4, URZ, 0x7 ;  /* 0x0000000407107291 */ /* 0x000fe2000f8f383f */
[----:B------:R-:W-:Y:S01]  /*1370*/  PLOP3.LUT P0, PT, PT, PT, UP0, 0x80, 0x0 ;  /* 0x000000000000781c */ /* 0x000fe20003f0f008 */
[----:B------:R-:W-:Y:S02]  /*1380*/  UIADD3 UR4, UR11, 0x80, UR20 ;  /* 0x000000800b047890 */ /* 0x000fe4000fffe014 */
[----:B------:R-:W-:-:S02]  /*1390*/  ULDC.64 UR14, c[0x0][0x198] ;  /* 0x00006600000e7ab9 */ /* 0x000fc40000000a00 */
[----:B------:R-:W-:-:S04]  /*13a0*/  UIADD3 UR4, UR4, UR10, -UR5 ;  /* 0x0000000a04047290 */ /* 0x000fc8000fffe805 */
[----:B------:R-:W-:-:S04]  /*13b0*/  UIADD3 UR4, UR4, 0x7f, URZ ;  /* 0x0000007f04047890 */ /* 0x000fc8000fffe03f */
[----:B------:R-:W-:-:S04]  /*13c0*/  USHF.R.S32.HI UR7, URZ, 0x1f, UR4 ;  /* 0x0000001f3f077899 */ /* 0x000fc80008011404 */
[----:B------:R-:W-:Y:S02]  /*13d0*/  ULEA.HI UR10, UR7, UR4, URZ, 0x7 ;  /* 0x00000004070a7291 */ /* 0x000fe4000f8f383f */
[----:B------:R-:W-:Y:S02]  /*13e0*/  @UP0 UIADD3 UR4, UR35, UR38, URZ ;  /* 0x0000002623040290 */ /* 0x000fe4000fffe03f */
[----:B------:R-:W-:Y:S02]  /*13f0*/  USHF.R.S32.HI UR7, URZ, 0x7, UR16 ;  /* 0x000000073f077899 */ /* 0x000fe40008011410 */
[----:B------:R-:W-:-:S04]  /*1400*/  @UP0 UIMAD.WIDE.U32 UR12, UR4, UR14, URZ ;  /* 0x0000000e040c02a5 */ /* 0x000fc8000f8e003f */
[----:B------:R-:W-:Y:S02]  /*1410*/  @UP0 UIMAD UR27, UR4, UR15, UR13 ;  /* 0x0000000f041b02a4 */ /* 0x000fe4000f8e020d */
        /* <DEDUP_REMOVED lines=19> */
.L_x_2287:
        /* <DEDUP_REMOVED lines=18> */
.L_x_2288:
        /* <DEDUP_REMOVED lines=41> */
[----:B------:R-:W-:Y:S02]  /*1900*/  UIMAD UR4, UR43, UR12, URZ ;  /* 0x0000000c2b0472a4 */ /* 0x000fe4000f8e023f */
[----:B------:R-:W-:Y:S02]  /*1910*/  UIMAD.WIDE.U32 UR12, UR42, UR12, URZ ;  /* 0x0000000c2a0c72a5 */ /* 0x000fe4000f8e003f */
[----:B------:R-:W-:Y:S02]  /*1920*/  UIMAD UR7, UR42, UR7, UR4 ;  /* 0x000000072a0772a4 */ /* 0x000fe4000f8e0204 */
[----:B------:R-:W-:Y:S02]  /*1930*/  @UP5 USEL UR4, UR61, UR18, !UP3 ;  /* 0x000000123d045287 */ /* 0x000fe4000d800000 */
        /* <DEDUP_REMOVED lines=28> */
.L_x_2289:
[----:B------:R-:W-:Y:S02]  /*1b00*/  UMOV UR10, UR59 ;  /* 0x0000003b000a7c82 */ /* 0x000fe40008000000 */
.L_x_2290:
        /* <DEDUP_REMOVED lines=13> */
[----:B------:R-:W-:Y:S02]  /*1be0*/  UMOV UR22, 0x4 ;  /* 0x0000000400167882 */ /* 0x000fe40000000000 */
[----:B------:R-:W-:-:S03]  /*1bf0*/  UIMAD UR16, UR40, UR13, UR4 ;  /* 0x0000000d281072a4 */ /* 0x000fc6000f8e0204 */
[----:B------:R-:W-:Y:S02]  /*1c00*/  ULDC.64 UR12, c[0x0][0x378] ;  /* 0x0000de00000c7ab9 */ /* 0x000fe40000000a00 */
[----:B------:R-:W-:Y:S01]  /*1c10*/  UIMAD UR4, UR9, UR12, URZ ;  /* 0x0000000c090472a4 */ /* 0x000fe2000f8e023f */
[----:B-1----:R-:W-:Y:S02]  /*1c20*/  SHF.R.S32.HI R20, RZ, 0x1f, R19 ;  /* 0x0000001fff147819 */ /* 0x002fe40000011413 */
[----:B------:R-:W-:Y:S02]  /*1c30*/  ULDC.64 UR8, c[0x0][0x3c8] ;  /* 0x0000f20000087ab9 */ /* 0x000fe40000000a00 */
[----:B------:R-:W-:Y:S01]  /*1c40*/  UIMAD UR14, UR40, UR13, UR4 ;  /* 0x0000000d280e72a4 */ /* 0x000fe2000f8e0204 */
[----:B------:R-:W-:Y:S02]  /*1c50*/  LEA.HI R0, R20, R19, RZ, 0x3 ;  /* 0x0000001314007211 */ /* 0x000fe400078f18ff */
[----:B------:R-:W-:-:S02]  /*1c60*/  ULDC.64 UR12, c[0x0][0x370] ;  /* 0x0000dc00000c7ab9 */ /* 0x000fc40000000a00 */
[----:B------:R-:W-:Y:S01]  /*1c70*/  SHF.R.S32.HI R0, RZ, 0x3, R0 ;  /* 0x00000003ff007819 */ /* 0x000fe20000011400 */
[----:B------:R-:W-:Y:S02]  /*1c80*/  UIMAD UR4, UR29, UR12, URZ ;  /* 0x0000000c1d0472a4 */ /* 0x000fe4000f8e023f */
[----:B------:R-:W-:Y:S01]  /*1c90*/  UIADD3 UR12, UR17, UR10, URZ ;  /* 0x0000000a110c7290 */ /* 0x000fe2000fffe03f */
[----:B------:R-:W-:Y:S01]  /*1ca0*/  SHF.R.S32.HI R18, RZ, 0x1f, R0 ;  /* 0x0000001fff127819 */ /* 0x000fe20000011400 */
[----:B------:R-:W-:Y:S01]  /*1cb0*/  UIMAD UR7, UR17, UR13, UR4 ;  /* 0x0000000d110772a4 */ /* 0x000fe2000f8e0204 */
[----:B------:R-:W-:Y:S01]  /*1cc0*/  IADD3 R2, P1, R0, UR17, RZ ;  /* 0x0000001100027c10 */ /* 0x000fe2000ff3e0ff */
[----:B------:R-:W-:Y:S02]  /*1cd0*/  UIADD3 UR4, -UR5, UR11, UR20 ;  /* 0x0000000b05047290 */ /* 0x000fe4000fffe114 */
[----:B------:R-:W-:Y:S01]  /*1ce0*/  UIMAD.WIDE UR12, UR12, UR22, UR8 ;  /* 0x000000160c0c72a5 */ /* 0x000fe2000f8e0208 */
[----:B------:R-:W-:Y:S01]  /*1cf0*/  IADD3.X R7, R18, UR29, RZ, P1, !PT ;  /* 0x0000001d12077c10 */ /* 0x000fe20008ffe4ff */
[----:B------:R-:W-:Y:S01]  /*1d00*/  IMAD.WIDE.U32 R4, R2, c[0x0][0x190], R238 ;  /* 0x0000640002047a25 */ /* 0x000fe200078e00ee */
[----:B------:R1:W2:Y:S01]  /*1d10*/  R2UR UR8, R8 ;  /* 0x00000000080873c2 */ /* 0x0002a200000e0000 */
[----:B------:R-:W-:-:S02]  /*1d20*/  UIADD3 UR10, UR17, UR15, URZ ;  /* 0x0000000f110a7290 */ /* 0x000fc4000fffe03f */
[----:B------:R-:W-:Y:S01]  /*1d30*/  IMAD R7, R7, c[0x0][0x190], RZ ;  /* 0x0000640007077a24 */ /* 0x000fe200078e02ff */
[----:B------:R-:W-:Y:S01]  /*1d40*/  IADD3 R6, P1, R4, UR32, RZ ;  /* 0x0000002004067c10 */ /* 0x000fe2000ff3e0ff */
[----:B------:R-:W-:Y:S02]  /*1d50*/  ULDC UR32, c[0x0][0x2e8] ;  /* 0x0000ba0000207ab9 */ /* 0x000fe40000000800 */
[----:B------:R-:W-:Y:S01]  /*1d60*/  IMAD R2, R2, c[0x0][0x194], R7 ;  /* 0x0000650002027a24 */ /* 0x000fe200078e0207 */
[----:B------:R-:W-:Y:S01]  /*1d70*/  UIADD3 UR4, UR4, -UR32, URZ ;  /* 0x8000002004047290 */ /* 0x000fe2000fffe03f */
[----:B------:R3:W4:Y:S01]  /*1d80*/  R2UR UR9, R10 ;  /* 0x000000000a0973c2 */ /* 0x00072200000e0000 */
[----:B------:R-:W-:Y:S02]  /*1d90*/  UMOV UR29, UR13 ;  /* 0x0000000d001d7c82 */ /* 0x000fe40008000000 */
[----:B------:R-:W-:Y:S01]  /*1da0*/  IADD3.X R7, R5, UR30, R2, P1, !PT ;  /* 0x0000001e05077c10 */ /* 0x000fe20008ffe402 */
[----:B------:R-:W-:Y:S01]  /*1db0*/  USHF.R.S32.HI UR32, URZ, 0x1f, UR4 ;  /* 0x0000001f3f207899 */ /* 0x000fe20008011404 */
[----:B------:R-:W-:Y:S01]  /*1dc0*/  IADD3 R4, P1, R238, UR25, RZ ;  /* 0x00000019ee047c10 */ /* 0x000fe2000ff3e0ff */
[----:B------:R-:W-:-:S02]  /*1dd0*/  UMOV UR30, UR12 ;  /* 0x0000000c001e7c82 */ /* 0x000fc40008000000 */
[----:B------:R-:W-:Y:S01]  /*1de0*/  ULEA.HI UR32, UR32, UR4, URZ, 0x7 ;  /* 0x0000000420207291 */ /* 0x000fe2000f8f383f */
[----:B------:R-:W-:Y:S01]  /*1df0*/  IADD3.X R5, R239, UR28, RZ, P1, !PT ;  /* 0x0000001cef057c10 */ /* 0x000fe20008ffe4ff */
[----:B------:R-:W-:Y:S02]  /*1e00*/  ULDC.64 UR12, c[0x0][0x200] ;  /* 0x00008000000c7ab9 */ /* 0x000fe40000000a00 */
[----:B------:R-:W-:Y:S01]  /*1e10*/  USHF.R.S32.HI UR32, URZ, 0x7, UR32 ;  /* 0x000000073f207899 */ /* 0x000fe20008011420 */
[----:B-1----:R-:W-:Y:S01]  /*1e20*/  LEA.HI R8, R20, R19, RZ, 0x5 ;  /* 0x0000001314087211 */ /* 0x002fe200078f28ff */
[----:B------:R-:W-:Y:S02]  /*1e30*/  IMAD.WIDE.U32 R4, R9, c[0x0][0x370], R4 ;  /* 0x0000dc0009047a25 */ /* 0x000fe400078e0004 */
[----:B------:R-:W-:Y:S01]  /*1e40*/  UISETP.LT.AND UP1, UPT, URZ, UR32, UPT ;  /* 0x000000203f00728c */ /* 0x000fe2000bf21270 */
[----:B------:R-:W-:Y:S01]  /*1e50*/  LOP3.LUT R2, R8, 0xffffffe0, RZ, 0xc0, !PT ;  /* 0xffffffe008027812 */ /* 0x000fe200078ec0ff */
[----:B------:R-:W-:Y:S01]  /*1e60*/  UIMAD.WIDE UR12, UR10, UR22, UR12 ;  /* 0x000000160a0c72a5 */ /* 0x000fe2000f8e020c */
[----:B------:R-:W-:Y:S01]  /*1e70*/  SHF.R.S32.HI R8, RZ, 0x5, R8 ;  /* 0x00000005ff087819 */ /* 0x000fe20000011408 */
[----:B------:R-:W-:Y:S01]  /*1e80*/  USEL UR32, URZ, UR32, !UP1 ;  /* 0x000000203f207287 */ /* 0x000fe2000c800000 */
[----:B------:R-:W-:Y:S01]  /*1e90*/  IADD3 R5, R5, UR7, RZ ;  /* 0x0000000705057c10 */ /* 0x000fe2000fffe0ff */
[----:B------:R-:W-:Y:S01]  /*1ea0*/  IMAD.IADD R14, R19, 0x1, -R2 ;  /* 0x00000001130e7824 */ /* 0x000fe200078e0a02 */
[----:B------:R-:W-:-:S02]  /*1eb0*/  UIADD3 UR7, UR31, -0x1, URZ ;  /* 0xffffffff1f077890 */ /* 0x000fc4000fffe03f */
[----:B------:R-:W-:Y:S01]  /*1ec0*/  UISETP.GT.AND UP1, UPT, UR31, UR32, UPT ;  /* 0x000000201f00728c */ /* 0x000fe2000bf24270 */
[----:B------:R-:W-:-:S05]  /*1ed0*/  IMAD R2, R8, UR51, R14 ;  /* 0x0000003308027c24 */ /* 0x000fca000f8e020e */
        /* <DEDUP_REMOVED lines=37> */
.L_x_2292:
        /* <DEDUP_REMOVED lines=11> */
[----:B------:R-:W-:-:S04]  /*21e0*/  UIMAD.WIDE.U32 UR10, UR35, UR10, URZ ;  /* 0x0000000a230a72a5 */ /* 0x000fc8000f8e003f */
[----:B------:R-:W-:Y:S02]  /*21f0*/  UIADD3 UR11, UR11, UR4, URZ ;  /* 0x000000040b0b7290 */ /* 0x000fe4000fffe03f */
[----:B------:R-:W-:Y:S02]  /*2200*/  UIMAD UR4, UR33, UR12, URZ ;  /* 0x0000000c210472a4 */ /* 0x000fe4000f8e023f */
[----:B------:R-:W-:Y:S02]  /*2210*/  UIMAD.WIDE.U32 UR10, UR39, UR12, UR10 ;  /* 0x0000000c270a72a5 */ /* 0x000fe4000f8e000a */
[----:B------:R-:W-:-:S04]  /*2220*/  UIMAD UR4, UR39, UR13, UR4 ;  /* 0x0000000d270472a4 */ /* 0x000fc8000f8e0204 */
[----:B------:R-:W-:Y:S02]  /*2230*/  UIADD3 UR13, UR11, UR4, URZ ;  /* 0x000000040b0d7290 */ /* 0x000fe4000fffe03f */
[----:B------:R-:W-:Y:S02]  /*2240*/  UMOV UR7, UR10 ;  /* 0x0000000a00077c82 */ /* 0x000fe40008000000 */
.L_x_2293:
        /* <DEDUP_REMOVED lines=29> */
.L_x_2295:
[----:B------:R-:W-:Y:S05]  /*2420*/  BSYNC B0 ;  /* 0x0000000000007941 */ /* 0x000fea0003800000 */
.L_x_2294:
        /* <DEDUP_REMOVED lines=15> */
.L_x_2297:
[----:B------:R-:W-:Y:S05]  /*2520*/  BSYNC B0 ;  /* 0x0000000000007941 */ /* 0x000fea0003800000 */
.L_x_2296:
        /* <DEDUP_REMOVED lines=15> */
.L_x_2299:
[----:B------:R-:W-:Y:S05]  /*2620*/  BSYNC B0 ;  /* 0x0000000000007941 */ /* 0x000fea0003800000 */
.L_x_2298:
        /* <DEDUP_REMOVED lines=14> */
.L_x_2301:
[----:B------:R-:W-:Y:S05]  /*2710*/  BSYNC B0 ;  /* 0x0000000000007941 */ /* 0x000fea0003800000 */
.L_x_2300:
        /* <DEDUP_REMOVED lines=25> */
.L_x_2303:
[----:B------:R-:W-:Y:S05]  /*28b0*/  BSYNC B0 ;  /* 0x0000000000007941 */ /* 0x000fea0003800000 */
.L_x_2302:
        /* <DEDUP_REMOVED lines=13> */
.L_x_2305:
[----:B------:R-:W-:Y:S05]  /*2990*/  BSYNC B0 ;  /* 0x0000000000007941 */ /* 0x000fea0003800000 */
.L_x_2304:
        /* <DEDUP_REMOVED lines=13> */
.L_x_2307:
[----:B------:R-:W-:Y:S05]  /*2a70*/  BSYNC B0 ;  /* 0x0000000000007941 */ /* 0x000fea0003800000 */
.L_x_2306:
        /* <DEDUP_REMOVED lines=12> */
.L_x_2291:
[----:B------:R-:W2:Y:S01]  /*2b40*/  LDL R7, [R1+0x4] ;  /* 0x0000040001077983 */ /* 0x000ea20000100800 */
        /* <DEDUP_REMOVED lines=21> */
.L_x_2310:
[----:B------:R-:W-:Y:S05]  /*2ca0*/  BSYNC B0 ;  /* 0x0000000000007941 */ /* 0x000fea0003800000 */
.L_x_2309:
        /* <DEDUP_REMOVED lines=16> */
.L_x_2312:
[----:B------:R-:W-:Y:S05]  /*2db0*/  BSYNC B0 ;  /* 0x0000000000007941 */ /* 0x000fea0003800000 */
.L_x_2311:
        /* <DEDUP_REMOVED lines=16> */
.L_x_2314:
[----:B------:R-:W-:Y:S05]  /*2ec0*/  BSYNC B0 ;  /* 0x0000000000007941 */ /* 0x000fea0003800000 */
.L_x_2313:
        /* <DEDUP_REMOVED lines=19> */
.L_x_2316:
[----:B------:R-:W-:Y:S05]  /*3000*/  BSYNC B0 ;  /* 0x0000000000007941 */ /* 0x000fea0003800000 */
.L_x_2315:
        /* <DEDUP_REMOVED lines=22> */
.L_x_2318:
[----:B------:R-:W-:Y:S05]  /*3170*/  BSYNC B0 ;  /* 0x0000000000007941 */ /* 0x000fea0003800000 */
.L_x_2317:
        /* <DEDUP_REMOVED lines=20> */
.L_x_2320:
[----:B------:R-:W-:Y:S05]  /*32c0*/  BSYNC B0 ;  /* 0x0000000000007941 */ /* 0x000fea0003800000 */
.L_x_2319:
        /* <DEDUP_REMOVED lines=20> */
.L_x_2322:
[----:B------:R-:W-:Y:S05]  /*3410*/  BSYNC B0 ;  /* 0x0000000000007941 */ /* 0x000fea0003800000 */
.L_x_2321:
        /* <DEDUP_REMOVED lines=23> */
.L_x_2324:
[----:B------:R-:W-:Y:S05]  /*3590*/  BSYNC B0 ;  /* 0x0000000000007941 */ /* 0x000fea0003800000 */
.L_x_2323:
        /* <DEDUP_REMOVED lines=51> */
.L_x_2326:
[----:B-1----:R-:W-:Y:S05]  /*38d0*/  BSYNC B0 ;  /* 0x0000000000007941 */ /* 0x002fea0003800000 */
.L_x_2325:
        /* <DEDUP_REMOVED lines=21> */
.L_x_2328:
[----:B------:R-:W-:Y:S05]  /*3a30*/  BSYNC B0 ;  /* 0x0000000000007941 */ /* 0x000fea0003800000 */
.L_x_2327:
        /* <DEDUP_REMOVED lines=21> */
.L_x_2330:
[----:B------:R-:W-:Y:S05]  /*3b90*/  BSYNC B0 ;  /* 0x0000000000007941 */ /* 0x000fea0003800000 */
.L_x_2329:
        /* <DEDUP_REMOVED lines=21> */
.L_x_2332:
[----:B------:R-:W-:Y:S05]  /*3cf0*/  BSYNC B0 ;  /* 0x0000000000007941 */ /* 0x000fea0003800000 */
.L_x_2331:
        /* <DEDUP_REMOVED lines=29> */
.L_x_2334:
[----:B------:R-:W-:Y:S05]  /*3ed0*/  BSYNC B0 ;  /* 0x0000000000007941 */ /* 0x000fea0003800000 */
.L_x_2333:
        /* <DEDUP_REMOVED lines=20> */
.L_x_2336:
[----:B------:R-:W-:Y:S05]  /*4020*/  BSYNC B0 ;  /* 0x0000000000007941 */ /* 0x000fea0003800000 */
.L_x_2335:
        /* <DEDUP_REMOVED lines=20> */
.L_x_2338:
[----:B------:R-:W-:Y:S05]  /*4170*/  BSYNC B0 ;  /* 0x0000000000007941 */ /* 0x000fea0003800000 */
.L_x_2337:
        /* <DEDUP_REMOVED lines=19> */
.L_x_2340:
[----:B------:R-:W-:Y:S05]  /*42b0*/  BSYNC B0 ;  /* 0x0000000000007941 */ /* 0x000fea0003800000 */
.L_x_2339:
[----:B------:R-:W-:Y:S01]  /*42c0*/  ULDC.64 UR16, c[0x0][0x318] ;  /* 0x0000c60000107ab9 */ /* 0x000fe20000000a00 */
[----:B------:R-:W1:Y:S01]  /*42d0*/  S2R R0, SR_TID.X ;  /* 0x0000000000007919 */ /* 0x000e620000002100 */
[----:B------:R-:W-:Y:S02]  /*42e0*/  UISETP.NE.U32.AND UP1, UPT, URZ, UR16, UPT ;  /* 0x000000103f00728c */ /* 0x000fe4000bf25070 */
[----:B------:R-:W-:Y:S02]  /*42f0*/  USHF.R.S32.HI UR10, URZ, 0x1f, UR40 ;  /* 0x0000001f3f0a7899 */ /* 0x000fe40008011428 */
[----:B------:R-:W-:Y:S01]  /*4300*/  ULDC.64 UR18, c[0x0][0x320] ;  /* 0x0000c80000127ab9 */ /* 0x000fe20000000a00 */
[----:B--2---:R-:W-:Y:S01]  /*4310*/  IMAD.MOV.U32 R8, RZ, RZ, c[0x0][0x308] ;  /* 0x0000c200ff087624 */ /* 0x004fe200078e00ff */
[----:B------:R-:W-:Y:S01]  /*4320*/  UISETP.NE.AND.EX UP1, UPT, URZ, UR17, UPT, UP1 ;  /* 0x000000113f00728c */ /* 0x000fe2000bf25310 */
[----:B------:R-:W-:Y:S01]  /*4330*/  IMAD.MOV.U32 R9, RZ, RZ, c[0x0][0x30c] ;  /* 0x0000c300ff097624 */ /* 0x000fe200078e00ff */
[----:B------:R-:W0:Y:S04]  /*4340*/  LDGDEPBAR ;  /* 0x00000000000079af */ /* 0x000e280000000000 */
[----:B------:R-:W-:-:S05]  /*4350*/  PLOP3.LUT P0, PT, PT, PT, UP1, 0x80, 0x0 ;  /* 0x000000000000781c */ /* 0x000fca0003f0f018 */
[----:B------:R-:W-:Y:S02]  /*4360*/  @UP1 UIMAD UR4, UR33, UR18, URZ ;  /* 0x00000012210412a4 */ /* 0x000fe4000f8e023f */
[----:B------:R-:W-:Y:S02]  /*4370*/  @UP1 UMOV UR14, UR40 ;  /* 0x00000028000e1c82 */ /* 0x000fe40008000000 */
[----:B------:R-:W-:Y:S02]  /*4380*/  @UP1 UMOV UR15, UR10 ;  /* 0x0000000a000f1c82 */ /* 0x000fe40008000000 */
[----:B------:R-:W-:Y:S01]  /*4390*/  @UP1 UIMAD.WIDE.U32 UR14, UR39, UR18, UR14 ;  /* 0x00000012270e12a5 */ /* 0x000fe2000f8e000e */
[----:B-1----:R-:W-:Y:S01]  /*43a0*/  IMAD.SHL.U32 R0, R0, 0x2, RZ ;  /* 0x0000000200007824 */ /* 0x002fe200078e00ff */
[----:B------:R-:W-:Y:S02]  /*43b0*/  @UP1 UIMAD UR19, UR39, UR19, UR4 ;  /* 0x00000013271312a4 */ /* 0x000fe4000f8e0204 */
[----:B------:R-:W-:-:S02]  /*43c0*/  @UP1 ULEA UR16, UP0, UR14, UR16, 0x2 ;  /* 0x000000100e101291 */ /* 0x000fc4000f80103f */
[----:B------:R-:W-:Y:S01]  /*43d0*/  @UP1 UIADD3 UR19, UR15, UR19, URZ ;  /* 0x000000130f131290 */ /* 0x000fe2000fffe03f */
[----:B------:R-:W-:-:S03]  /*43e0*/  LOP3.LUT R0, R0, 0x6, RZ, 0xc0, !PT ;  /* 0x0000000600007812 */ /* 0x000fc600078ec0ff */
[----:B------:R-:W-:Y:S01]  /*43f0*/  @UP1 ULEA.HI.X UR17, UR14, UR17, UR19, 0x2, UP0 ;  /* 0x000000110e111291 */ /* 0x000fe200080f1413 */
[----:B------:R-:W-:Y:S02]  /*4400*/  IMAD.U32 R4, RZ, RZ, UR16 ;  /* 0x00000010ff047e24 */ /* 0x000fe4000f8e00ff */
[----:B------:R-:W-:-:S03]  /*4410*/  IMAD R0, R250, 0x40, R0 ;  /* 0x00000040fa007824 */ /* 0x000fc600078e0200 */
[----:B------:R-:W-:Y:S02]  /*4420*/  IMAD.U32 R5, RZ, RZ, UR17 ;  /* 0x00000011ff057e24 */ /* 0x000fe4000f8e00ff */
[----:B------:R-:W-:-:S03]  /*4430*/  IADD3 R7, R243, -UR20, -R0 ;  /* 0x80000014f3077c10 */ /* 0x000fc6000fffe800 */
[----:B------:R-:W2:Y:S01]  /*4440*/  @P0 LDG.E R4, [R4.64] ;  /* 0x0000002404040981 */ /* 0x000ea2000c1e1900 */
[----:B------:R-:W2:Y:S01]  /*4450*/  @P0 MUFU.RCP R0, c[0x0][0x238] ;  /* 0x00008e0000000b08 */ /* 0x000ea20000001000 */
[----:B------:R-:W-:Y:S02]  /*4460*/  IMAD.U32 R6, RZ, RZ, UR5 ;  /* 0x00000005ff067e24 */ /* 0x000fe4000f8e00ff */
[----:B------:R-:W-:Y:S02]  /*4470*/  IMAD.MOV.U32 R165, RZ, RZ, 0x20 ;  /* 0x00000020ffa57424 */ /* 0x000fe400078e00ff */
[----:B------:R-:W-:Y:S02]  /*4480*/  IMAD.MOV.U32 R157, RZ, RZ, 0x40 ;  /* 0x00000040ff9d7424 */ /* 0x000fe400078e00ff */
[----:B------:R-:W-:Y:S01]  /*4490*/  IMAD.MOV.U32 R252, RZ, RZ, 0x40 ;  /* 0x00000040fffc7424 */ /* 0x000fe200078e00ff */
        /* <DEDUP_REMOVED lines=33> */
[----:B------:R-:W-:Y:S01]  /*46b0*/  UMOV UR4, URZ ;  /* 0x0000003f00047c82 */ /* 0x000fe20008000000 */
[----:B--2---:R-:W-:-:S04]  /*46c0*/  @P0 FMUL.FTZ R4, R4, R0 ;  /* 0x0000000004040220 */ /* 0x004fc80000410000 */
[----:B------:R1:W2:Y:S02]  /*46d0*/  @P0 R2UR UR10, R4 ;  /* 0x00000000040a03c2 */ /* 0x0002a400000e0000 */
[----:B-1-3--:R1:W3:Y:S01]  /*46e0*/  LDG.E.64 R4, [R8.64+0x8] ;  /* 0x0000082408047981 */ /* 0x00a2e2000c1e1b00 */
[----:B------:R-:W-:Y:S01]  /*46f0*/  LEA.HI R0, R20, R19, RZ, 0x4 ;  /* 0x0000001314007211 */ /* 0x000fe200078f20ff */
[----:B--2---:R-:W-:Y:S02]  /*4700*/  @UP1 UMOV UR4, UR10 ;  /* 0x0000000a00041c82 */ /* 0x004fe40008000000 */
[----:B-1----:R-:W2:Y:S01]  /*4710*/  LDG.E.64 R8, [R8.64] ;  /* 0x0000002408087981 */ /* 0x002ea2000c1e1b00 */
[----:B------:R-:W-:-:S05]  /*4720*/  LOP3.LUT R0, R0, 0xfffffff0, RZ, 0xc0, !PT ;  /* 0xfffffff000007812 */ /* 0x000fca00078ec0ff */
[----:B------:R-:W-:Y:S01]  /*4730*/  IMAD.IADD R0, R19, 0x1, -R0 ;  /* 0x0000000113007824 */ /* 0x000fe200078e0a00 */
[----:B------:R-:W-:-:S04]  /*4740*/  IADD3 R6, R6, -UR11, R7 ;  /* 0x8000000b06067c10 */ /* 0x000fc8000fffe007 */
[----:B----4-:R-:W-:-:S04]  /*4750*/  SHF.R.S32.HI R2, RZ, 0x1f, R0 ;  /* 0x0000001fff027819 */ /* 0x010fc80000011400 */
[----:B------:R-:W-:Y:S01]  /*4760*/  LEA.HI R2, R2, R0, RZ, 0x3 ;  /* 0x0000000002027211 */ /* 0x000fe200078f18ff */
[----:B------:R1:W-:Y:S03]  /*4770*/  STL [R1], R6 ;  /* 0x0000000601007387 */ /* 0x0003e60000100800 */
[----:B------:R-:W-:-:S05]  /*4780*/  LOP3.LUT R2, R2, 0xfffffff8, RZ, 0xc0, !PT ;  /* 0xfffffff802027812 */ /* 0x000fca00078ec0ff */
[----:B------:R-:W-:Y:S01]  /*4790*/  IMAD.IADD R0, R0, 0x1, -R2 ;  /* 0x0000000100007824 */ /* 0x000fe200078e0a02 */
[----:B------:R-:W-:-:S04]  /*47a0*/  SHF.R.S32.HI R2, RZ, 0x1f, R14 ;  /* 0x0000001fff027819 */ /* 0x000fc8000001140e */
[C---:B------:R-:W-:Y:S02]  /*47b0*/  LOP3.LUT P0, RZ, R0.reuse, 0x2, RZ, 0xc0, !PT ;  /* 0x0000000200ff7812 */ /* 0x040fe4000780c0ff */
[----:B------:R-:W-:Y:S02]  /*47c0*/  LOP3.LUT P4, RZ, R0, 0x4, RZ, 0xc0, !PT ;  /* 0x0000000400ff7812 */ /* 0x000fe4000788c0ff */
[----:B------:R-:W-:Y:S02]  /*47d0*/  IADD3 R0, R166, 0x2000, RZ ;  /* 0x00002000a6007810 */ /* 0x000fe40007ffe0ff */
[----:B------:R-:W-:Y:S02]  /*47e0*/  SEL R165, R165, 0xffffffe0, !P0 ;  /* 0xffffffe0a5a57807 */ /* 0x000fe40004000000 */
[----:B------:R-:W-:Y:S02]  /*47f0*/  SEL R0, R0, R166, !P1 ;  /* 0x000000a600007207 */ /* 0x000fe40004800000 */
[----:B------:R-:W-:Y:S01]  /*4800*/  SEL R157, R157, 0xffffffc0, !P4 ;  /* 0xffffffc09d9d7807 */ /* 0x000fe20006000000 */
[----:B------:R-:W-:Y:S01]  /*4810*/  IMAD.IADD R164, R158, 0x1, R165 ;  /* 0x000000019ea47824 */ /* 0x000fe200078e02a5 */
[----:B------:R-:W-:Y:S01]  /*4820*/  SEL R252, R252, 0xffffffc0, !P4 ;  /* 0xffffffc0fcfc7807 */ /* 0x000fe20006000000 */
[----:B------:R-:W-:Y:S01]  /*4830*/  IMAD.SHL.U32 R156, R0, 0x2, RZ ;  /* 0x00000002009c7824 */ /* 0x000fe200078e00ff */
[----:B------:R-:W-:Y:S01]  /*4840*/  ULDC UR27, c[0x0][0x2e4] ;  /* 0x0000b900001b7ab9 */ /* 0x000fe20000000800 */
[----:B---3--:R-:W-:-:S04]  /*4850*/  IADD3 R251, P3, P2, R4, UR45, R14 ;  /* 0x0000002d04fb7c10 */ /* 0x008fc8000fa7e00e */
[----:B------:R-:W-:Y:S02]  /*4860*/  IADD3.X R4, R5, UR53, R2, P3, P2 ;  /* 0x0000003505047c10 */ /* 0x000fe40009fe4402 */
[----:B------:R-:W-:Y:S01]  /*4870*/  IADD3 R2, R167, 0x2000, RZ ;  /* 0x00002000a7027810 */ /* 0x000fe20007ffe0ff */
[----:B--2---:R-:W2:Y:S08]  /*4880*/  R2UR UR17, R8 ;  /* 0x00000000081173c2 */ /* 0x004eb000000e0000 */
[----:B------:R-:W3:Y:S01]  /*4890*/  R2UR UR31, R9 ;  /* 0x00000000091f73c2 */ /* 0x000ee200000e0000 */
[----:B------:R-:W-:-:S05]  /*48a0*/  SEL R2, R2, R167, !P1 ;  /* 0x000000a702027207 */ /* 0x000fca0004800000 */
[----:B------:R-:W-:Y:S01]  /*48b0*/  IMAD.SHL.U32 R163, R2, 0x2, RZ ;  /* 0x0000000202a37824 */ /* 0x000fe200078e00ff */
[----:B--2---:R-:W-:Y:S01]  /*48c0*/  LOP3.LUT R249, R4, UR17, RZ, 0x3c, !PT ;  /* 0x0000001104f97c12 */ /* 0x004fe2000f8e3cff */
[----:B------:R-:W-:Y:S02]  /*48d0*/  UIADD3 UR26, UR17, -0x61c88647, URZ ;  /* 0x9e3779b9111a7890 */ /* 0x000fe4000fffe03f */
[----:B------:R-:W-:Y:S02]  /*48e0*/  UIADD3 UR25, UR17, 0x3c6ef372, URZ ;  /* 0x3c6ef37211197890 */ /* 0x000fe4000fffe03f */
[----:B------:R-:W-:Y:S02]  /*48f0*/  UIADD3 UR23, UR17, -0x255992d5, URZ ;  /* 0xdaa66d2b11177890 */ /* 0x000fe4000fffe03f */
[----:B------:R-:W-:Y:S02]  /*4900*/  UIADD3 UR21, UR17, 0x78dde6e4, URZ ;  /* 0x78dde6e411157890 */ /* 0x000fe4000fffe03f */
[----:B------:R-:W-:-:S02]  /*4910*/  UIADD3 UR19, UR17, 0x1715609d, URZ ;  /* 0x1715609d11137890 */ /* 0x000fc4000fffe03f */
[----:B------:R-:W-:Y:S02]  /*4920*/  UIADD3 UR17, UR17, -0x4ab325aa, URZ ;  /* 0xb54cda5611117890 */ /* 0x000fe4000fffe03f */
[----:B---3--:R-:W-:Y:S02]  /*4930*/  UIADD3 UR33, UR31, -0x4498517b, URZ ;  /* 0xbb67ae851f217890 */ /* 0x008fe4000fffe03f */
[----:B------:R-:W-:Y:S02]  /*4940*/  UIADD3 UR24, UR31, 0x76cf5d0a, URZ ;  /* 0x76cf5d0a1f187890 */ /* 0x000fe4000fffe03f */
[----:B------:R-:W-:Y:S02]  /*4950*/  UIADD3 UR22, UR31, 0x32370b8f, URZ ;  /* 0x32370b8f1f167890 */ /* 0x000fe4000fffe03f */
[----:B------:R-:W-:Y:S02]  /*4960*/  UIADD3 UR20, UR31, -0x126145ec, URZ ;  /* 0xed9eba141f147890 */ /* 0x000fe4000fffe03f */
[----:B------:R-:W-:-:S02]  /*4970*/  UIADD3 UR18, UR31, -0x56f99767, URZ ;  /* 0xa90668991f127890 */ /* 0x000fc4000fffe03f */
[----:B-1----:R-:W-:Y:S02]  /*4980*/  UIADD3 UR16, UR31, 0x646e171e, URZ ;  /* 0x646e171e1f107890 */ /* 0x002fe4000fffe03f */
.L_x_2345:
[----:B------:R-:W2:Y:S01]  /*4990*/  LDL R2, [R1] ;  /* 0x0000000001027983 */ /* 0x000ea20000100800 */
[----:B------:R-:W-:Y:S01]  /*49a0*/  IMAD.IADD R0, R163, 0x1, R165 ;  /* 0x00000001a3007824 */ /* 0x000fe200078e02a5 */
[----:B------:R-:W-:Y:S02]  /*49b0*/  USHF.L.U32 UR14, UR34, 0x7, URZ ;  /* 0x00000007220e7899 */ /* 0x000fe4000800063f */
[----:B------:R-:W0:Y:S02]  /*49c0*/  LDGDEPBAR ;  /* 0x00000000000079af */ /* 0x000e240000000000 */
[----:B------:R-:W-:Y:S04]  /*49d0*/  UIADD3 UR28, UR14, UR11, URZ ;  /* 0x0000000b0e1c7290 */ /* 0x000fe8000fffe03f */
[----:B------:R-:W-:Y:S04]  /*49e0*/  UIADD3 UR10, -UR5, 0x80, UR28 ;  /* 0x00000080050a7890 */ /* 0x000fe8000fffe11c */
[----:B------:R-:W-:Y:S02]  /*49f0*/  UIADD3 UR15, UR10, -UR44, URZ ;  /* 0x8000002c0a0f7290 */ /* 0x000fe4000fffe03f */
[----:B------:R-:W-:Y:S04]  /*4a00*/  USHF.L.U32 UR10, UR7, 0x7, URZ ;  /* 0x00000007070a7899 */ /* 0x000fe8000800063f */
[----:B------:R-:W-:Y:S03]  /*4a10*/  UISETP.GE.AND UP0, UPT, UR10, UR15, UPT ;  /* 0x0000000f0a00728c */ /* 0x000fe6000bf06270 */
[----:B------:R-:W-:Y:S01]  /*4a20*/  ULDC UR15, c[0x0][0x2e4] ;  /* 0x0000b900000f7ab9 */ /* 0x000fe20000000800 */
[----:B--2---:R-:W-:Y:S01]  /*4a30*/  IADD3 R2, R2, UR10, RZ ;  /* 0x0000000a02027c10 */ /* 0x004fe2000fffe0ff */
[----:B------:R-:W-:Y:S04]  /*4a40*/  DEPBAR.LE SB0, 0x0 ;  /* 0x000080000000791a */ /* 0x000fe80000000000 */
[----:B------:R-:W-:Y:S01]  /*4a50*/  BAR.SYNC.DEFER_BLOCKING 0x0 ;  /* 0x0000000000007b1d */ /* 0x000fe20000010000 */
[C---:B------:R-:W-:Y:S02]  /*4a60*/  IADD3 R168, R2.reuse, 0x8, RZ ;  /* 0x0000000802a87810 */ /* 0x040fe40007ffe0ff */
[----:B------:R-:W-:Y:S02]  /*4a70*/  IADD3 R170, R2, 0x7, RZ ;  /* 0x0000000702aa7810 */ /* 0x000fe40007ffe0ff */
[----:B------:R-:W-:Y:S02]  /*4a80*/  ISETP.GE.AND P1, PT, R168, RZ, PT ;  /* 0x000000ffa800720c */ /* 0x000fe40003f26270 */
[C---:B------:R-:W-:Y:S02]  /*4a90*/  IADD3 R169, R2.reuse, 0x47, RZ ;  /* 0x0000004702a97810 */ /* 0x040fe40007ffe0ff */
[C---:B------:R-:W-:Y:S02]  /*4aa0*/  IADD3 R175, R2.reuse, 0x40, RZ ;  /* 0x0000004002af7810 */ /* 0x040fe40007ffe0ff */
[C---:B------:R-:W-:Y:S02]  /*4ab0*/  IADD3 R176, R2.reuse, 0x2f, RZ ;  /* 0x0000002f02b07810 */ /* 0x040fe40007ffe0ff */
[----:B------:R-:W-:Y:S04]  /*4ac0*/  IADD3 R174, R2, 0x48, RZ ;  /* 0x0000004802ae7810 */ /* 0x000fe80007ffe0ff */
[----:B------:R-:W-:Y:S02]  /*4ad0*/  ISETP.GE.AND P2, PT, R174, RZ, PT ;  /* 0x000000ffae00720c */ /* 0x000fe40003f46270 */
[C---:B------:R-:W-:Y:S02]  /*4ae0*/  @!P1 IADD3 R168, -R2.reuse, -0x8, RZ ;  /* 0xfffffff802a89810 */ /* 0x040fe40007ffe1ff */
[----:B------:R-:W-:Y:S01]  /*4af0*/  ISETP.GE.AND P1, PT, R169, RZ, PT ;  /* 0x000000ffa900720c */ /* 0x000fe20003f26270 */
[----:B------:R-:W-:Y:S01]  /*4b00*/  LDSM.16.M88.4 R64, [R163] ;  /* 0x00000000a340783b */ /* 0x000fe20000000200 */
[----:B------:R-:W-:Y:S07]  /*4b10*/  I2F R195, R168 ;  /* 0x000000a800c37306 */ /* 0x000fee0000201400 */
[C---:B------:R-:W-:Y:S01]  /*4b20*/  @!P2 IADD3 R174, -R2.reuse, -0x48, RZ ;  /* 0xffffffb802aea810 */ /* 0x040fe20007ffe1ff */
[----:B------:R-:W1:Y:S03]  /*4b30*/  LDSM.16.M88.4 R16, [R159+0xc000] ;  /* 0x00c000009f10783b */ /* 0x000e660000000200 */
[C---:B------:R-:W-:Y:S01]  /*4b40*/  @!P1 IADD3 R169, -R2.reuse, -0x47, RZ ;  /* 0xffffffb902a99810 */ /* 0x040fe20007ffe1ff */
[----:B------:R2:W-:Y:S04]  /*4b50*/  I2F R196, R174 ;  /* 0x000000ae00c47306 */ /* 0x0005e80000201400 */
[----:B------:R-:W3:Y:S06]  /*4b60*/  LDSM.16.M88.4 R60, [R163+0x2000] ;  /* 0x00200000a33c783b */ /* 0x000eec0000000200 */
[----:B------:R-:W-:Y:S02]  /*4b70*/  I2F R197, R169 ;  /* 0x000000a900c57306 */ /* 0x000fe40000201400 */
[----:B------:R-:W4:Y:S08]  /*4b80*/  LDSM.16.M88.4 R32, [R159+0xc800] ;  /* 0x00c800009f20783b */ /* 0x000f300000000200 */
[----:B------:R-:W4:Y:S01]  /*4b90*/  LDSM.16.M88.4 R48, [R159+0xd000] ;  /* 0x00d000009f30783b */ /* 0x000f220000000200 */
[C---:B--2---:R-:W-:Y:S07]  /*4ba0*/  IADD3 R174, R2.reuse, 0x28, RZ ;  /* 0x0000002802ae7810 */ /* 0x044fee0007ffe0ff */
[----:B------:R-:W2:Y:S01]  /*4bb0*/  LDSM.16.M88.4 R132, [R159+0xd800] ;  /* 0x00d800009f84783b */ /* 0x000ea20000000200 */
[-C--:B-1----:R-:W-:Y:S07]  /*4bc0*/  HMMA.16816.F32 R4, R64, R16.reuse, RZ ;  /* 0x000000104004723c */ /* 0x082fee00000018ff */
[----:B------:R-:W-:Y:S01]  /*4bd0*/  LDSM.16.M88.4 R136, [R0] ;  /* 0x000000000088783b */ /* 0x000fe20000000200 */
[C---:B---3--:R-:W-:Y:S07]  /*4be0*/  HMMA.16816.F32 R8, R60.reuse, R16, RZ ;  /* 0x000000103c08723c */ /* 0x048fee00000018ff */
[----:B------:R-:W1:Y:S01]  /*4bf0*/  LDSM.16.M88.4 R140, [R162+0xc000] ;  /* 0x00c00000a28c783b */ /* 0x000e620000000200 */
[-C--:B------:R-:W-:Y:S07]  /*4c00*/  HMMA.16816.F32 R12, R60, R18.reuse, RZ ;  /* 0x000000123c0c723c */ /* 0x080fee00000018ff */
[----:B------:R-:W3:Y:S01]  /*4c10*/  LDSM.16.M88.4 R144, [R0+0x2000] ;  /* 0x002000000090783b */ /* 0x000ee20000000200 */
[C---:B------:R-:W-:Y:S07]  /*4c20*/  HMMA.16816.F32 R16, R64.reuse, R18, RZ ;  /* 0x000000124010723c */ /* 0x040fee00000018ff */
[----:B------:R-:W1:Y:S01]  /*4c30*/  LDSM.16.M88.4 R148, [R162+0xc800] ;  /* 0x00c80000a294783b */ /* 0x000e620000000200 */
[-C--:B----4-:R-:W-:Y:S07]  /*4c40*/  HMMA.16816.F32 R20, R64, R32.reuse, RZ ;  /* 0x000000204014723c */ /* 0x090fee00000018ff */
[----:B------:R-:W4:Y:S01]  /*4c50*/  LDSM.16.M88.4 R152, [R162+0xd000] ;  /* 0x00d00000a298783b */ /* 0x000f220000000200 */
        /* <DEDUP_REMOVED lines=11> */
[----:B------:R-:W2:Y:S07]  /*4d10*/  LDSM.16.M88.4 R132, [R162+0xd800] ;  /* 0x00d80000a284783b */ /* 0x000eae0000000200 */
[-C--:B-1----:R-:W-:Y:S08]  /*4d20*/  HMMA.16816.F32 R4, R136, R140.reuse, R4 ;  /* 0x0000008c8804723c */ /* 0x082ff00000001804 */
[C---:B---3--:R-:W-:Y:S07]  /*4d30*/  HMMA.16816.F32 R8, R144.reuse, R140, R8 ;  /* 0x0000008c9008723c */ /* 0x048fee0000001808 */
[----:B------:R-:W-:Y:S01]  /*4d40*/  IABS R140, R2 ;  /* 0x00000002008c7213 */ /* 0x000fe20000000000 */
[-C--:B------:R-:W-:Y:S03]  /*4d50*/  HMMA.16816.F32 R12, R144, R142.reuse, R12 ;  /* 0x0000008e900c723c */ /* 0x080fe6000000180c */
[----:B------:R1:W-:Y:S05]  /*4d60*/  I2F R198, R140 ;  /* 0x0000008c00c67306 */ /* 0x0003ea0000201400 */
[C---:B------:R-:W-:Y:S08]  /*4d70*/  HMMA.16816.F32 R16, R136.reuse, R142, R16 ;  /* 0x0000008e8810723c */ /* 0x040ff00000001810 */
[-C--:B------:R-:W-:Y:S08]  /*4d80*/  HMMA.16816.F32 R20, R136, R148.reuse, R20 ;  /* 0x000000948814723c */ /* 0x080ff00000001814 */
[C---:B------:R-:W-:Y:S08]  /*4d90*/  HMMA.16816.F32 R24, R144.reuse, R148, R24 ;  /* 0x000000949018723c */ /* 0x040ff00000001818 */
[-C--:B------:R-:W-:Y:S08]  /*4da0*/  HMMA.16816.F32 R28, R144, R150.reuse, R28 ;  /* 0x00000096901c723c */ /* 0x080ff0000000181c */
[C---:B------:R-:W-:Y:S01]  /*4db0*/  HMMA.16816.F32 R32, R136.reuse, R150, R32 ;  /* 0x000000968820723c */ /* 0x040fe20000001820 */
[----:B------:R-:W-:Y:S07]  /*4dc0*/  LDSM.16.M88.4 R148, [R160+0xc000] ;  /* 0x00c00000a094783b */ /* 0x000fee0000000200 */
[-C--:B----4-:R-:W-:Y:S08]  /*4dd0*/  HMMA.16816.F32 R36, R136, R152.reuse, R36 ;  /* 0x000000988824723c */ /* 0x090ff00000001824 */
[C---:B------:R-:W-:Y:S07]  /*4de0*/  HMMA.16816.F32 R40, R144.reuse, R152, R40 ;  /* 0x000000989028723c */ /* 0x040fee0000001828 */
[C---:B------:R-:W-:Y:S01]  /*4df0*/  IADD3 R153, R2.reuse, -0x1, RZ ;  /* 0xffffffff02997810 */ /* 0x040fe20007ffe0ff */
[-C--:B------:R-:W-:Y:S03]  /*4e00*/  HMMA.16816.F32 R44, R144, R154.reuse, R44 ;  /* 0x0000009a902c723c */ /* 0x080fe6000000182c */
[----:B------:R-:W-:Y:S01]  /*4e10*/  ISETP.GE.AND P0, PT, R153, RZ, PT ;  /* 0x000000ff9900720c */ /* 0x000fe20003f06270 */
[--C-:B------:R-:W-:Y:S04]  /*4e20*/  IMAD.IADD R152, R163, 0x1, R157.reuse ;  /* 0x00000001a3987824 */ /* 0x100fe800078e029d */
[C---:B------:R-:W-:Y:S01]  /*4e30*/  HMMA.16816.F32 R48, R136.reuse, R154, R48 ;  /* 0x0000009a8830723c */ /* 0x040fe20000001830 */
[----:B-1----:R-:W1:Y:S07]  /*4e40*/  LDSM.16.M88.4 R140, [R152] ;  /* 0x00000000988c783b */ /* 0x002e6e0000000200 */
[----:B------:R-:W-:Y:S01]  /*4e50*/  @!P0 IADD3 R153, -R2, 0x1, RZ ;  /* 0x0000000102998810 */ /* 0x000fe20007ffe1ff */
[-C--:B--2---:R-:W-:Y:S03]  /*4e60*/  HMMA.16816.F32 R52, R136, R132.reuse, R52 ;  /* 0x000000848834723c */ /* 0x084fe60000001834 */
[----:B------:R2:W3:Y:S01]  /*4e70*/  I2F R193, R153 ;  /* 0x0000009900c17306 */ /* 0x0004e20000201400 */
[----:B------:R-:W-:Y:S04]  /*4e80*/  ISETP.GE.AND P0, PT, R170, RZ, PT ;  /* 0x000000ffaa00720c */ /* 0x000fe80003f06270 */
[C---:B------:R-:W-:Y:S07]  /*4e90*/  HMMA.16816.F32 R56, R144.reuse, R132, R56 ;  /* 0x000000849038723c */ /* 0x040fee0000001838 */
[----:B------:R-:W-:Y:S01]  /*4ea0*/  IMAD.U32 R132, RZ, RZ, UR30 ;  /* 0x0000001eff847e24 */ /* 0x000fe2000f8e00ff */
[-C--:B------:R-:W-:Y:S01]  /*4eb0*/  HMMA.16816.F32 R60, R144, R134.reuse, R60 ;  /* 0x00000086903c723c */ /* 0x080fe2000000183c */
[----:B------:R-:W-:Y:S01]  /*4ec0*/  IMAD.U32 R133, RZ, RZ, UR29 ;  /* 0x0000001dff857e24 */ /* 0x000fe2000f8e00ff */
[----:B------:R-:W-:Y:S02]  /*4ed0*/  LDSM.16.M88.4 R144, [R160+0xc800] ;  /* 0x00c80000a090783b */ /* 0x000fe40000000200 */
[C---:B------:R-:W-:Y:S02]  /*4ee0*/  @!P0 IADD3 R170, -R2.reuse, -0x7, RZ ;  /* 0xfffffff902aa8810 */ /* 0x040fe40007ffe1ff */
[C---:B------:R-:W-:Y:S02]  /*4ef0*/  LEA R132, P0, R243.reuse, R132, 0x2 ;  /* 0x00000084f3847211 */ /* 0x040fe400078010ff */
[----:B------:R4:W3:Y:S01]  /*4f00*/  I2F R194, R170 ;  /* 0x000000aa00c27306 */ /* 0x0008e20000201400 */
[----:B------:R-:W-:Y:S01]  /*4f10*/  HMMA.16816.F32 R64, R136, R134, R64 ;  /* 0x000000868840723c */ /* 0x000fe20000001840 */
[----:B--2---:R-:W2:Y:S03]  /*4f20*/  LDSM.16.M88.4 R152, [R152+0x2000] ;  /* 0x002000009898783b */ /* 0x004ea60000000200 */
[----:B------:R-:W-:Y:S02]  /*4f30*/  LEA.HI.X.SX32 R133, R243, R133, 0x2, P0 ;  /* 0x00000085f3857211 */ /* 0x000fe400000f16ff */
[----:B------:R-:W-:Y:S02]  /*4f40*/  ISETP.GE.AND P0, PT, R175, RZ, PT ;  /* 0x000000ffaf00720c */ /* 0x000fe40003f06270 */
[-C--:B-1----:R-:W-:Y:S01]  /*4f50*/  HMMA.16816.F32 R4, R140, R148.reuse, R4 ;  /* 0x000000948c04723c */ /* 0x082fe20000001804 */
[----:B-----5:R1:W5:Y:S04]  /*4f60*/  LDG.E R171, [R132.64] ;  /* 0x0000002484ab7981 */ /* 0x020368000c1e1900 */
[C---:B------:R-:W-:Y:S01]  /*4f70*/  IADD3 R136, R2.reuse, 0x38, RZ ;  /* 0x0000003802887810 */ /* 0x040fe20007ffe0ff */
[----:B------:R1:W5:Y:S01]  /*4f80*/  LDG.E R169, [R132.64+0x100] ;  /* 0x0001002484a97981 */ /* 0x000362000c1e1900 */
[C---:B------:R-:W-:Y:S03]  /*4f90*/  IADD3 R137, R2.reuse, 0x37, RZ ;  /* 0x0000003702897810 */ /* 0x040fe60007ffe0ff */
[----:B------:R1:W5:Y:S02]  /*4fa0*/  LDG.E R168, [R132.64+0x120] ;  /* 0x0001202484a87981 */ /* 0x000364000c1e1900 */
[----:B------:R-:W-:Y:S02]  /*4fb0*/  @!P0 IADD3 R175, -R2, -0x40, RZ ;  /* 0xffffffc002af8810 */ /* 0x000fe40007ffe1ff */
[----:B------:R-:W-:Y:S01]  /*4fc0*/  ISETP.GE.AND P0, PT, R136, RZ, PT ;  /* 0x000000ff8800720c */ /* 0x000fe20003f06270 */
[----:B----4-:R1:W5:Y:S01]  /*4fd0*/  LDG.E R170, [R132.64+0x20] ;  /* 0x0000202484aa7981 */ /* 0x010362000c1e1900 */
[----:B------:R4:W1:Y:S11]  /*4fe0*/  I2F R191, R175 ;  /* 0x000000af00bf7306 */ /* 0x0008760000201400 */
[C---:B------:R-:W-:Y:S04]  /*4ff0*/  @!P0 IADD3 R136, -R2.reuse, -0x38, RZ ;  /* 0xffffffc802888810 */ /* 0x040fe80007ffe1ff */
[----:B------:R-:W-:Y:S01]  /*5000*/  I2F R192, R136 ;  /* 0x0000008800c07306 */ /* 0x000fe20000201400 */
[C---:B--2---:R-:W-:Y:S04]  /*5010*/  HMMA.16816.F32 R8, R152.reuse, R148, R8 ;  /* 0x000000949808723c */ /* 0x044fe80000001808 */
[----:B-1----:R-:W-:Y:S04]  /*5020*/  IADD3 R132, R2, 0x3f, RZ ;  /* 0x0000003f02847810 */ /* 0x002fe80007ffe0ff */
[-C--:B------:R-:W-:Y:S03]  /*5030*/  HMMA.16816.F32 R12, R152, R150.reuse, R12 ;  /* 0x00000096980c723c */ /* 0x080fe6000000180c */
[----:B------:R-:W-:Y:S02]  /*5040*/  ISETP.GE.AND P1, PT, R132, RZ, PT ;  /* 0x000000ff8400720c */ /* 0x000fe40003f26270 */
[C---:B------:R-:W-:Y:S02]  /*5050*/  IADD3 R148, R2.reuse, -0x8, RZ ;  /* 0xfffffff802947810 */ /* 0x040fe40007ffe0ff */
[----:B----4-:R-:W-:Y:S01]  /*5060*/  IADD3 R175, R2, 0x30, RZ ;  /* 0x0000003002af7810 */ /* 0x010fe20007ffe0ff */
[C---:B------:R-:W-:Y:S04]  /*5070*/  HMMA.16816.F32 R16, R140.reuse, R150, R16 ;  /* 0x000000968c10723c */ /* 0x040fe80000001810 */
[----:B------:R-:W-:Y:S04]  /*5080*/  ISETP.GE.AND P0, PT, R148, RZ, PT ;  /* 0x000000ff9400720c */ /* 0x000fe80003f06270 */
[C---:B------:R-:W-:Y:S01]  /*5090*/  @!P1 IADD3 R132, -R2.reuse, -0x3f, RZ ;  /* 0xffffffc102849810 */ /* 0x040fe20007ffe1ff */
[-C--:B------:R-:W-:Y:S03]  /*50a0*/  HMMA.16816.F32 R20, R140, R144.reuse, R20 ;  /* 0x000000908c14723c */ /* 0x080fe60000001814 */
[----:B------:R1:W2:Y:S01]  /*50b0*/  I2F R189, R132 ;  /* 0x0000008400bd7306 */ /* 0x0002a20000201400 */
[----:B------:R-:W-:Y:S04]  /*50c0*/  ISETP.GE.AND P1, PT, R137, RZ, PT ;  /* 0x000000ff8900720c */ /* 0x000fe80003f26270 */
[C---:B------:R-:W-:Y:S04]  /*50d0*/  HMMA.16816.F32 R24, R152.reuse, R144, R24 ;  /* 0x000000909818723c */ /* 0x040fe80000001818 */
[C---:B------:R-:W-:Y:S03]  /*50e0*/  @!P0 IADD3 R148, -R2.reuse, 0x8, RZ ;  /* 0x0000000802948810 */ /* 0x040fe60007ffe1ff */
[C---:B------:R-:W-:Y:S01]  /*50f0*/  IADD3 R145, R2.reuse, -0x9, RZ ;  /* 0xfffffff702917810 */ /* 0x040fe20007ffe0ff */
[----:B------:R4:W-:Y:S01]  /*5100*/  I2F R187, R148 ;  /* 0x0000009400bb7306 */ /* 0x0009e20000201400 */
[C---:B------:R-:W-:Y:S01]  /*5110*/  @!P1 IADD3 R137, -R2.reuse, -0x37, RZ ;  /* 0xffffffc902899810 */ /* 0x040fe20007ffe1ff */
[-C--:B------:R-:W-:Y:S03]  /*5120*/  HMMA.16816.F32 R28, R152, R146.reuse, R28 ;  /* 0x00000092981c723c */ /* 0x080fe6000000181c */
[----:B------:R-:W-:Y:S02]  /*5130*/  ISETP.GE.AND P1, PT, R145, RZ, PT ;  /* 0x000000ff9100720c */ /* 0x000fe40003f26270 */
[----:B------:R-:W-:Y:S03]  /*5140*/  IADD3 R144, R2, -0x10, RZ ;  /* 0xfffffff002907810 */ /* 0x000fe60007ffe0ff */
[----:B------:R2:W2:Y:S01]  /*5150*/  I2F R190, R137 ;  /* 0x0000008900be7306 */ /* 0x0004a20000201400 */
[----:B-1----:R-:W1:Y:S01]  /*5160*/  LDSM.16.M88.4 R132, [R160+0xd000] ;  /* 0x00d00000a084783b */ /* 0x002e620000000200 */
[C---:B------:R-:W-:Y:S04]  /*5170*/  HMMA.16816.F32 R32, R140.reuse, R146, R32 ;  /* 0x000000928c20723c */ /* 0x040fe80000001820 */
[----:B------:R-:W-:Y:S02]  /*5180*/  ISETP.GE.AND P0, PT, R144, RZ, PT ;  /* 0x000000ff9000720c */ /* 0x000fe40003f06270 */
[C---:B------:R-:W-:Y:S02]  /*5190*/  @!P1 IADD3 R145, -R2.reuse, 0x9, RZ ;  /* 0x0000000902919810 */ /* 0x040fe40007ffe1ff */
[----:B------:R-:W-:Y:S02]  /*51a0*/  IADD3 R146, R2, -0x11, RZ ;  /* 0xffffffef02927810 */ /* 0x000fe40007ffe0ff */
[----:B------:R-:W1:Y:S02]  /*51b0*/  I2F R185, R145 ;  /* 0x0000009100b97306 */ /* 0x000e640000201400 */
[----:B------:R-:W-:Y:S01]  /*51c0*/  ISETP.GE.AND P1, PT, R146, RZ, PT ;  /* 0x000000ff9200720c */ /* 0x000fe20003f26270 */
[----:B----4-:R-:W-:Y:S04]  /*51d0*/  LDSM.16.M88.4 R148, [R161+0xc000] ;  /* 0x00c00000a194783b */ /* 0x010fe80000000200 */
[C---:B------:R-:W-:Y:S02]  /*51e0*/  @!P0 IADD3 R144, -R2.reuse, 0x10, RZ ;  /* 0x0000001002908810 */ /* 0x040fe40007ffe1ff */
[----:B------:R-:W-:Y:S02]  /*51f0*/  ISETP.GE.AND P0, PT, R175, RZ, PT ;  /* 0x000000ffaf00720c */ /* 0x000fe40003f06270 */
[----:B------:R-:W4:Y:S01]  /*5200*/  I2F R188, R144 ;  /* 0x0000009000bc7306 */ /* 0x000f220000201400 */
[----:B--2---:R-:W2:Y:S03]  /*5210*/  LDSM.16.M88.4 R136, [R160+0xd800] ;  /* 0x00d80000a088783b */ /* 0x004ea60000000200 */
[----:B------:R-:W-:Y:S02]  /*5220*/  @!P1 IADD3 R146, -R2, 0x11, RZ ;  /* 0x0000001102929810 */ /* 0x000fe40007ffe1ff */
[----:B------:R-:W-:Y:S04]  /*5230*/  ISETP.GE.AND P1, PT, R176, RZ, PT ;  /* 0x000000ffb000720c */ /* 0x000fe80003f26270 */
[----:B------:R3:W2:Y:S01]  /*5240*/  I2F R186, R146 ;  /* 0x0000009200ba7306 */ /* 0x0006a20000201400 */
[----:B------:R-:W-:Y:S02]  /*5250*/  @!P0 IADD3 R175, -R2, -0x30, RZ ;  /* 0xffffffd002af8810 */ /* 0x000fe40007ffe1ff */
[----:B------:R-:W-:Y:S01]  /*5260*/  ISETP.GE.AND P0, PT, R174, RZ, PT ;  /* 0x000000ffae00720c */ /* 0x000fe20003f06270 */
[-C--:B-1----:R-:W-:Y:S06]  /*5270*/  HMMA.16816.F32 R36, R140, R132.reuse, R36 ;  /* 0x000000848c24723c */ /* 0x082fec0000001824 */
[----:B------:R1:W1:Y:S01]  /*5280*/  I2F R183, R175 ;  /* 0x000000af00b77306 */ /* 0x0002620000201400 */
[C---:B------:R-:W-:Y:S01]  /*5290*/  @!P1 IADD3 R176, -R2.reuse, -0x2f, RZ ;  /* 0xffffffd102b09810 */ /* 0x040fe20007ffe1ff */
[C---:B------:R-:W-:Y:S08]  /*52a0*/  HMMA.16816.F32 R40, R152.reuse, R132, R40 ;  /* 0x000000849828723c */ /* 0x040ff00000001828 */
[----:B------:R-:W4:Y:S01]  /*52b0*/  I2F R182, R176 ;  /* 0x000000b000b67306 */ /* 0x000f220000201400 */
[----:B------:R-:W-:Y:S03]  /*52c0*/  @!P0 IADD3 R174, -R2, -0x28, RZ ;  /* 0xffffffd802ae8810 */ /* 0x000fe60007ffe1ff */
[----:B------:R-:W-:Y:S01]  /*52d0*/  IMAD.IADD R132, R0, 0x1, R157 ;  /* 0x0000000100847824 */ /* 0x000fe200078e029d */
[-C--:B------:R-:W-:Y:S04]  /*52e0*/  HMMA.16816.F32 R44, R152, R134.reuse, R44 ;  /* 0x00000086982c723c */ /* 0x080fe8000000182c */
[----:B---3--:R-:W3:Y:S01]  /*52f0*/  LDSM.16.M88.4 R144, [R132] ;  /* 0x000000008490783b */ /* 0x008ee20000000200 */
[----:B------:R-:W-:Y:S01]  /*5300*/  IADD3 R0, R2, 0x27, RZ ;  /* 0x0000002702007810 */ /* 0x000fe20007ffe0ff */
[----:B------:R-:W3:Y:S02]  /*5310*/  I2F R184, R174 ;  /* 0x000000ae00b87306 */ /* 0x000ee40000201400 */
[C---:B------:R-:W-:Y:S04]  /*5320*/  HMMA.16816.F32 R48, R140.reuse, R134, R48 ;  /* 0x000000868c30723c */ /* 0x040fe80000001830 */
[----:B------:R-:W4:Y:S01]  /*5330*/  LDSM.16.M88.4 R132, [R132+0x2000] ;  /* 0x002000008484783b */ /* 0x000f220000000200 */
[----:B------:R-:W-:Y:S02]  /*5340*/  ISETP.GE.AND P1, PT, R0, RZ, PT ;  /* 0x000000ff0000720c */ /* 0x000fe40003f26270 */
[C---:B-1----:R-:W-:Y:S01]  /*5350*/  IADD3 R175, R2.reuse, -0x18, RZ ;  /* 0xffffffe802af7810 */ /* 0x042fe20007ffe0ff */
[-C--:B--2---:R-:W-:Y:S03]  /*5360*/  HMMA.16816.F32 R52, R140, R136.reuse, R52 ;  /* 0x000000888c34723c */ /* 0x084fe60000001834 */
[----:B------:R-:W-:Y:S05]  /*5370*/  ISETP.GE.AND P0, PT, R175, RZ, PT ;  /* 0x000000ffaf00720c */ /* 0x000fea0003f06270 */
[C---:B------:R-:W-:Y:S04]  /*5380*/  HMMA.16816.F32 R56, R152.reuse, R136, R56 ;  /* 0x000000889838723c */ /* 0x040fe80000001838 */
[C---:B------:R-:W-:Y:S04]  /*5390*/  @!P1 IADD3 R0, -R2.reuse, -0x27, RZ ;  /* 0xffffffd902009810 */ /* 0x040fe80007ffe1ff */
[----:B------:R1:W2:Y:S01]  /*53a0*/  I2F R181, R0 ;  /* 0x0000000000b57306 */ /* 0x0002a20000201400 */
[-C--:B------:R-:W-:Y:S03]  /*53b0*/  HMMA.16816.F32 R60, R152, R138.reuse, R60 ;  /* 0x0000008a983c723c */ /* 0x080fe6000000183c */
[C---:B------:R-:W-:Y:S04]  /*53c0*/  @!P0 IADD3 R175, -R2.reuse, 0x18, RZ ;  /* 0x0000001802af8810 */ /* 0x040fe80007ffe1ff */
[----:B------:R-:W-:Y:S01]  /*53d0*/  IADD3 R152, R2, -0x19, RZ ;  /* 0xffffffe702987810 */ /* 0x000fe20007ffe0ff */
[----:B------:R-:W-:Y:S01]  /*53e0*/  HMMA.16816.F32 R64, R140, R138, R64 ;  /* 0x0000008a8c40723c */ /* 0x000fe20000001840 */
[----:B------:R-:W1:Y:S01]  /*53f0*/  I2F R179, R175 ;  /* 0x000000af00b37306 */ /* 0x000e620000201400 */
[----:B------:R-:W2:Y:S02]  /*5400*/  LDSM.16.M88.4 R136, [R161+0xc800] ;  /* 0x00c80000a188783b */ /* 0x000ea40000000200 */
[----:B------:R-:W-:Y:S02]  /*5410*/  ISETP.GE.AND P1, PT, R152, RZ, PT ;  /* 0x000000ff9800720c */ /* 0x000fe40003f26270 */
[C---:B------:R-:W-:Y:S02]  /*5420*/  IADD3 R153, R2.reuse, -0x39, RZ ;  /* 0xffffffc702997810 */ /* 0x040fe40007ffe0ff */
[-C--:B---3--:R-:W-:Y:S05]  /*5430*/  HMMA.16816.F32 R4, R144, R148.reuse, R4 ;  /* 0x000000949004723c */ /* 0x088fea0000001804 */
[C---:B------:R-:W-:Y:S02]  /*5440*/  IADD3 R141, R2.reuse, -0x20, RZ ;  /* 0xffffffe0028d7810 */ /* 0x040fe40007ffe0ff */
[C---:B------:R-:W-:Y:S01]  /*5450*/  IADD3 R140, R2.reuse, -0x21, RZ ;  /* 0xffffffdf028c7810 */ /* 0x040fe20007ffe0ff */
[C---:B----4-:R-:W-:Y:S04]  /*5460*/  HMMA.16816.F32 R8, R132.reuse, R148, R8 ;  /* 0x000000948408723c */ /* 0x050fe80000001808 */
[----:B------:R-:W-:Y:S02]  /*5470*/  ISETP.GE.AND P0, PT, R141, RZ, PT ;  /* 0x000000ff8d00720c */ /* 0x000fe40003f06270 */
[----:B------:R-:W-:Y:S02]  /*5480*/  @!P1 IADD3 R152, -R2, 0x19, RZ ;  /* 0x0000001902989810 */ /* 0x000fe40007ffe1ff */
[-C--:B------:R-:W-:Y:S02]  /*5490*/  HMMA.16816.F32 R12, R132, R150.reuse, R12 ;  /* 0x00000096840c723c */ /* 0x080fe4000000180c */
[----:B------:R-:W3:Y:S01]  /*54a0*/  I2F R177, R152 ;  /* 0x0000009800b17306 */ /* 0x000ee20000201400 */
[----:B------:R-:W-:Y:S02]  /*54b0*/  ISETP.GE.AND P1, PT, R140, RZ, PT ;  /* 0x000000ff8c00720c */ /* 0x000fe40003f26270 */
[C---:B-1----:R-:W-:Y:S02]  /*54c0*/  IADD3 R0, R2.reuse, 0x20, RZ ;  /* 0x0000002002007810 */ /* 0x042fe40007ffe0ff */
[C---:B------:R-:W-:Y:S01]  /*54d0*/  IADD3 R149, R2.reuse, 0x1f, RZ ;  /* 0x0000001f02957810 */ /* 0x040fe20007ffe0ff */
[C---:B------:R-:W-:Y:S04]  /*54e0*/  HMMA.16816.F32 R16, R144.reuse, R150, R16 ;  /* 0x000000969010723c */ /* 0x040fe80000001810 */
[----:B------:R-:W-:Y:S01]  /*54f0*/  @!P0 IADD3 R141, -R2, 0x20, RZ ;  /* 0x00000020028d8810 */ /* 0x000fe20007ffe1ff */
[----:B------:R-:W-:Y:S01]  /*5500*/  FFMA.FTZ R5, R193, -UR4, R5 ;  /* 0x80000004c1057c23 */ /* 0x000fe20008010005 */
[----:B------:R-:W-:Y:S01]  /*5510*/  ISETP.GE.AND P0, PT, R0, RZ, PT ;  /* 0x000000ff0000720c */ /* 0x000fe20003f06270 */
[----:B------:R-:W-:Y:S01]  /*5520*/  FFMA.FTZ R6, R195, -UR4, R6 ;  /* 0x80000004c3067c23 */ /* 0x000fe20008010006 */
[----:B------:R-:W1:Y:S01]  /*5530*/  I2F R180, R141 ;  /* 0x0000008d00b47306 */ /* 0x000e620000201400 */
[C---:B------:R-:W-:Y:S01]  /*5540*/  @!P1 IADD3 R140, -R2.reuse, 0x21, RZ ;  /* 0x00000021028c9810 */ /* 0x040fe20007ffe1ff */
[-C--:B--2---:R-:W-:Y:S03]  /*5550*/  HMMA.16816.F32 R20, R144, R136.reuse, R20 ;  /* 0x000000889014723c */ /* 0x084fe60000001814 */
[----:B------:R-:W-:Y:S01]  /*5560*/  IADD3 R148, R2, 0x18, RZ ;  /* 0x0000001802947810 */ /* 0x000fe20007ffe0ff */
[----:B------:R-:W-:Y:S01]  /*5570*/  FFMA.FTZ R7, R194, -UR4, R7 ;  /* 0x80000004c2077c23 */ /* 0x000fe20008010007 */
[----:B------:R-:W-:Y:S01]  /*5580*/  ISETP.GE.AND P1, PT, R149, RZ, PT ;  /* 0x000000ff9500720c */ /* 0x000fe20003f26270 */
[----:B------:R-:W-:Y:S01]  /*5590*/  FFMA.FTZ R4, R198, -UR4, R4 ;  /* 0x80000004c6047c23 */ /* 0x000fe20008010004 */
[C---:B------:R-:W-:Y:S01]  /*55a0*/  IADD3 R150, R2.reuse, 0x10, RZ ;  /* 0x0000001002967810 */ /* 0x040fe20007ffe0ff */
[----:B------:R2:W4:Y:S01]  /*55b0*/  I2F R178, R140 ;  /* 0x0000008c00b27306 */ /* 0x0005220000201400 */
[----:B------:R-:W-:Y:S01]  /*55c0*/  @!P0 IADD3 R0, -R2, -0x20, RZ ;  /* 0xffffffe002008810 */ /* 0x000fe20007ffe1ff */
[C---:B------:R-:W-:Y:S04]  /*55d0*/  HMMA.16816.F32 R24, R132.reuse, R136, R24 ;  /* 0x000000888418723c */ /* 0x040fe80000001818 */
[----:B------:R-:W-:Y:S01]  /*55e0*/  ISETP.GE.AND P0, PT, R148, RZ, PT ;  /* 0x000000ff9400720c */ /* 0x000fe20003f06270 */
[----:B------:R-:W-:Y:S01]  /*55f0*/  FFMA.FTZ R11, R197, -UR4, R11 ;  /* 0x80000004c50b7c23 */ /* 0x000fe2000801000b */
[----:B------:R-:W-:Y:S01]  /*5600*/  IADD3 R151, R2, 0xf, RZ ;  /* 0x0000000f02977810 */ /* 0x000fe20007ffe0ff */
[----:B------:R-:W-:Y:S01]  /*5610*/  FFMA.FTZ R10, R196, -UR4, R10 ;  /* 0x80000004c40a7c23 */ /* 0x000fe2000801000a */
[----:B------:R1:W1:Y:S01]  /*5620*/  I2F R175, R0 ;  /* 0x0000000000af7306 */ /* 0x0002620000201400 */
[----:B------:R-:W-:Y:S01]  /*5630*/  FFMA.FTZ R8, R191, -UR4, R8 ;  /* 0x80000004bf087c23 */ /* 0x000fe20008010008 */
[-C--:B------:R-:W-:Y:S03]  /*5640*/  HMMA.16816.F32 R28, R132, R138.reuse, R28 ;  /* 0x0000008a841c723c */ /* 0x080fe6000000181c */
[----:B------:R-:W-:Y:S01]  /*5650*/  FFMA.FTZ R9, R189, -UR4, R9 ;  /* 0x80000004bd097c23 */ /* 0x000fe20008010009 */
[C---:B------:R-:W-:Y:S01]  /*5660*/  IADD3 R137, R2.reuse, 0x17, RZ ;  /* 0x0000001702897810 */ /* 0x040fe20007ffe0ff */
[----:B------:R-:W-:Y:S01]  /*5670*/  FFMA.FTZ R14, R191, -UR4, R14 ;  /* 0x80000004bf0e7c23 */ /* 0x000fe2000801000e */
[C---:B------:R-:W-:Y:S01]  /*5680*/  IADD3 R136, R2.reuse, -0x28, RZ ;  /* 0xffffffd802887810 */ /* 0x040fe20007ffe0ff */
[----:B------:R-:W-:Y:S01]  /*5690*/  FFMA.FTZ R15, R189, -UR4, R15 ;  /* 0x80000004bd0f7c23 */ /* 0x000fe2000801000f */
[----:B------:R-:W-:Y:S01]  /*56a0*/  @!P1 IADD3 R149, -R2, -0x1f, RZ ;  /* 0xffffffe102959810 */ /* 0x000fe20007ffe1ff */
[C---:B------:R-:W-:Y:S03]  /*56b0*/  HMMA.16816.F32 R32, R144.reuse, R138, R32 ;  /* 0x0000008a9020723c */ /* 0x040fe60000001820 */
[----:B------:R3:W3:Y:S01]  /*56c0*/  I2F R174, R149 ;  /* 0x0000009500ae7306 */ /* 0x0006e20000201400 */
[----:B------:R-:W-:Y:S01]  /*56d0*/  FFMA.FTZ R12, R192, -UR4, R12 ;  /* 0x80000004c00c7c23 */ /* 0x000fe2000801000c */
[----:B------:R-:W-:Y:S01]  /*56e0*/  ISETP.GE.AND P1, PT, R137, RZ, PT ;  /* 0x000000ff8900720c */ /* 0x000fe20003f26270 */
[----:B------:R-:W-:Y:S01]  /*56f0*/  FFMA.FTZ R13, R190, -UR4, R13 ;  /* 0x80000004be0d7c23 */ /* 0x000fe2000801000d */
[----:B------:R-:W-:Y:S01]  /*5700*/  @!P0 IADD3 R148, -R2, -0x18, RZ ;  /* 0xffffffe802948810 */ /* 0x000fe20007ffe1ff */
[----:B------:R-:W-:Y:S01]  /*5710*/  FFMA.FTZ R19, R193, -UR4, R19 ;  /* 0x80000004c1137c23 */ /* 0x000fe20008010013 */
[----:B------:R-:W-:Y:S01]  /*5720*/  ISETP.GE.AND P0, PT, R136, RZ, PT ;  /* 0x000000ff8800720c */ /* 0x000fe20003f06270 */
[----:B--2---:R-:W2:Y:S01]  /*5730*/  LDSM.16.M88.4 R140, [R161+0xd000] ;  /* 0x00d00000a18c783b */ /* 0x004ea20000000200 */
[----:B------:R-:W-:Y:S01]  /*5740*/  ISETP.GE.AND P2, PT, R153, RZ, PT ;  /* 0x000000ff9900720c */ /* 0x000fe20003f46270 */
[----:B------:R-:W-:Y:S01]  /*5750*/  FFMA.FTZ R18, R198, -UR4, R18 ;  /* 0x80000004c6127c23 */ /* 0x000fe20008010012 */
[----:B------:R4:W2:Y:S01]  /*5760*/  I2F R176, R148 ;  /* 0x0000009400b07306 */ /* 0x0008a20000201400 */
[----:B------:R-:W-:Y:S01]  /*5770*/  FFMA.FTZ R16, R187, -UR4, R16 ;  /* 0x80000004bb107c23 */ /* 0x000fe20008010010 */
[C---:B-1----:R-:W-:Y:S01]  /*5780*/  IADD3 R0, R2.reuse, -0x29, RZ ;  /* 0xffffffd702007810 */ /* 0x042fe20007ffe0ff */
[----:B------:R-:W-:Y:S01]  /*5790*/  FFMA.FTZ R17, R185, -UR4, R17 ;  /* 0x80000004b9117c23 */ /* 0x000fe20008010011 */
[C---:B------:R-:W-:Y:S01]  /*57a0*/  IADD3 R152, R2.reuse, -0x38, RZ ;  /* 0xffffffc802987810 */ /* 0x040fe20007ffe0ff */
[----:B------:R-:W-:Y:S01]  /*57b0*/  FFMA.FTZ R22, R187, -UR4, R22 ;  /* 0x80000004bb167c23 */ /* 0x000fe20008010016 */
[----:B------:R-:W-:Y:S01]  /*57c0*/  @!P1 IADD3 R137, -R2, -0x17, RZ ;  /* 0xffffffe902899810 */ /* 0x000fe20007ffe1ff */
[----:B------:R-:W-:Y:S01]  /*57d0*/  FFMA.FTZ R23, R185, -UR4, R23 ;  /* 0x80000004b9177c23 */ /* 0x000fe20008010017 */
[----:B------:R-:W-:Y:S01]  /*57e0*/  ISETP.GE.AND P6, PT, R0, RZ, PT ;  /* 0x000000ff0000720c */ /* 0x000fe20003fc6270 */
[----:B------:R-:W-:Y:S01]  /*57f0*/  FFMA.FTZ R20, R188, -UR4, R20 ;  /* 0x80000004bc147c23 */ /* 0x000fe20008010014 */
[----:B------:R-:W1:Y:S01]  /*5800*/  I2F R155, R137 ;  /* 0x00000089009b7306 */ /* 0x000e620000201400 */
[----:B------:R-:W-:Y:S01]  /*5810*/  FFMA.FTZ R21, R186, -UR4, R21 ;  /* 0x80000004ba157c23 */ /* 0x000fe20008010015 */
[----:B------:R-:W-:Y:S01]  /*5820*/  @!P0 IADD3 R136, -R2, 0x28, RZ ;  /* 0x0000002802888810 */ /* 0x000fe20007ffe1ff */
[----:B------:R-:W-:Y:S01]  /*5830*/  FFMA.FTZ R26, R192, -UR4, R26 ;  /* 0x80000004c01a7c23 */ /* 0x000fe2000801001a */
[----:B---3--:R-:W-:Y:S01]  /*5840*/  IADD3 R149, R2, -0x31, RZ ;  /* 0xffffffcf02957810 */ /* 0x008fe20007ffe0ff */
[----:B------:R-:W-:Y:S01]  /*5850*/  FFMA.FTZ R27, R190, -UR4, R27 ;  /* 0x80000004be1b7c23 */ /* 0x000fe2000801001b */
[----:B------:R-:W-:Y:S01]  /*5860*/  ISETP.GE.AND P1, PT, R150, RZ, PT ;  /* 0x000000ff9600720c */ /* 0x000fe20003f26270 */
[----:B------:R-:W-:Y:S01]  /*5870*/  FFMA.FTZ R24, R183, -UR4, R24 ;  /* 0x80000004b7187c23 */ /* 0x000fe20008010018 */
[----:B------:R-:W-:Y:S01]  /*5880*/  ISETP.GE.AND P4, PT, R149, RZ, PT ;  /* 0x000000ff9500720c */ /* 0x000fe20003f86270 */
[C---:B------:R-:W-:Y:S01]  /*5890*/  FFMA.FTZ R25, R182.reuse, -UR4, R25 ;  /* 0x80000004b6197c23 */ /* 0x040fe20008010019 */
[----:B------:R3:W1:Y:S01]  /*58a0*/  I2F R154, R136 ;  /* 0x00000088009a7306 */ /* 0x0006620000201400 */
[----:B------:R-:W-:Y:S01]  /*58b0*/  FFMA.FTZ R30, R183, -UR4, R30 ;  /* 0x80000004b71e7c23 */ /* 0x000fe2000801001e */
[----:B------:R-:W-:Y:S01]  /*58c0*/  ISETP.GE.AND P0, PT, R151, RZ, PT ;  /* 0x000000ff9700720c */ /* 0x000fe20003f06270 */
[----:B------:R-:W-:Y:S01]  /*58d0*/  FFMA.FTZ R31, R182, -UR4, R31 ;  /* 0x80000004b61f7c23 */ /* 0x000fe2000801001f */
[----:B----4-:R-:W-:Y:S01]  /*58e0*/  IADD3 R148, R2, -0x30, RZ ;  /* 0xffffffd002947810 */ /* 0x010fe20007ffe0ff */
[----:B------:R-:W-:Y:S01]  /*58f0*/  FFMA.FTZ R28, R184, -UR4, R28 ;  /* 0x80000004b81c7c23 */ /* 0x000fe2000801001c */
[----:B------:R-:W-:Y:S01]  /*5900*/  ISETP.GE.AND P3, PT, R152, RZ, PT ;  /* 0x000000ff9800720c */ /* 0x000fe20003f66270 */
[----:B------:R-:W-:Y:S01]  /*5910*/  FFMA.FTZ R29, R181, -UR4, R29 ;  /* 0x80000004b51d7c23 */ /* 0x000fe2000801001d */
[----:B------:R-:W-:Y:S01]  /*5920*/  ISETP.GE.AND P5, PT, R148, RZ, PT ;  /* 0x000000ff9400720c */ /* 0x000fe20003fa6270 */
[----:B------:R-:W-:Y:S01]  /*5930*/  FFMA.FTZ R34, R188, -UR4, R34 ;  /* 0x80000004bc227c23 */ /* 0x000fe20008010022 */
[----:B------:R-:W-:Y:S01]  /*5940*/  @!P6 IADD3 R0, -R2, 0x29, RZ ;  /* 0x000000290200e810 */ /* 0x000fe20007ffe1ff */
[----:B------:R-:W-:Y:S01]  /*5950*/  FFMA.FTZ R35, R186, -UR4, R35 ;  /* 0x80000004ba237c23 */ /* 0x000fe20008010023 */
[C---:B------:R-:W-:Y:S01]  /*5960*/  @!P4 IADD3 R149, -R2.reuse, 0x31, RZ ;  /* 0x000000310295c810 */ /* 0x040fe20007ffe1ff */
[----:B------:R-:W-:Y:S01]  /*5970*/  FFMA.FTZ R32, R179, -UR4, R32 ;  /* 0x80000004b3207c23 */ /* 0x000fe20008010020 */
[C---:B------:R-:W-:Y:S01]  /*5980*/  @!P1 IADD3 R150, -R2.reuse, -0x10, RZ ;  /* 0xfffffff002969810 */ /* 0x040fe20007ffe1ff */
[----:B------:R-:W-:Y:S01]  /*5990*/  FFMA.FTZ R33, R177, -UR4, R33 ;  /* 0x80000004b1217c23 */ /* 0x000fe20008010021 */
[----:B------:R-:W4:Y:S01]  /*59a0*/  I2F R0, R0 ;  /* 0x0000000000007306 */ /* 0x000f220000201400 */
[-C--:B--2---:R-:W-:Y:S03]  /*59b0*/  HMMA.16816.F32 R36, R144, R140.reuse, R36 ;  /* 0x0000008c9024723c */ /* 0x084fe60000001824 */
[C---:B------:R-:W-:Y:S02]  /*59c0*/  @!P0 IADD3 R151, -R2.reuse, -0xf, RZ ;  /* 0xfffffff102978810 */ /* 0x040fe40007ffe1ff */
[C---:B------:R-:W-:Y:S01]  /*59d0*/  @!P5 IADD3 R148, -R2.reuse, 0x30, RZ ;  /* 0x000000300294d810 */ /* 0x040fe20007ffe1ff */
[----:B---3--:R-:W2:Y:S02]  /*59e0*/  LDSM.16.M88.4 R136, [R161+0xd800] ;  /* 0x00d80000a188783b */ /* 0x008ea40000000200 */
[C---:B------:R-:W-:Y:S01]  /*59f0*/  HMMA.16816.F32 R40, R132.reuse, R140, R40 ;  /* 0x0000008c8428723c */ /* 0x040fe20000001828 */
[----:B------:R-:W-:Y:S01]  /*5a00*/  I2F R149, R149 ;  /* 0x0000009500957306 */ /* 0x000fe20000201400 */
[----:B------:R-:W-:Y:S02]  /*5a10*/  PLOP3.LUT P0, PT, PT, PT, UP0, 0x80, 0x0 ;  /* 0x000000000000781c */ /* 0x000fe40003f0f008 */
[C---:B------:R-:W-:Y:S02]  /*5a20*/  @!P3 IADD3 R152, -R2.reuse, 0x38, RZ ;  /* 0x000000380298b810 */ /* 0x040fe40007ffe1ff */
[----:B------:R-:W-:Y:S02]  /*5a30*/  @!P2 IADD3 R153, -R2, 0x39, RZ ;  /* 0x000000390299a810 */ /* 0x000fe40007ffe1ff */
[-C--:B------:R-:W-:Y:S03]  /*5a40*/  HMMA.16816.F32 R44, R132, R142.reuse, R44 ;  /* 0x0000008e842c723c */ /* 0x080fe6000000182c */
[----:B------:R-:W3:Y:S05]  /*5a50*/  I2F R148, R148 ;  /* 0x0000009400947306 */ /* 0x000eea0000201400 */
[----:B------:R-:W-:Y:S01]  /*5a60*/  FFMA.FTZ R38, R179, -UR4, R38 ;  /* 0x80000004b3267c23 */ /* 0x000fe20008010026 */
[C---:B------:R-:W-:Y:S04]  /*5a70*/  HMMA.16816.F32 R48, R144.reuse, R142, R48 ;  /* 0x0000008e9030723c */ /* 0x040fe80000001830 */
[----:B------:R-:W-:Y:S01]  /*5a80*/  FFMA.FTZ R39, R177, -UR4, R39 ;  /* 0x80000004b1277c23 */ /* 0x000fe20008010027 */
[----:B------:R-:W3:Y:S01]  /*5a90*/  I2F R150, R150 ;  /* 0x0000009600967306 */ /* 0x000ee20000201400 */
[----:B------:R-:W-:Y:S02]  /*5aa0*/  FFMA.FTZ R36, R180, -UR4, R36 ;  /* 0x80000004b4247c23 */ /* 0x000fe40008010024 */
[----:B------:R-:W-:Y:S04]  /*5ab0*/  FFMA.FTZ R37, R178, -UR4, R37 ;  /* 0x80000004b2257c23 */ /* 0x000fe80008010025 */
[----:B------:R-:W-:Y:S02]  /*5ac0*/  FFMA.FTZ R42, R184, -UR4, R42 ;  /* 0x80000004b82a7c23 */ /* 0x000fe4000801002a */
[----:B------:R-:W-:Y:S01]  /*5ad0*/  FFMA.FTZ R43, R181, -UR4, R43 ;  /* 0x80000004b52b7c23 */ /* 0x000fe2000801002b */
[----:B------:R-:W3:Y:S01]  /*5ae0*/  I2F R151, R151 ;  /* 0x0000009700977306 */ /* 0x000ee20000201400 */
[C---:B------:R-:W-:Y:S02]  /*5af0*/  FFMA.FTZ R40, R175.reuse, -UR4, R40 ;  /* 0x80000004af287c23 */ /* 0x040fe40008010028 */
[C---:B------:R-:W-:Y:S02]  /*5b00*/  FFMA.FTZ R41, R174.reuse, -UR4, R41 ;  /* 0x80000004ae297c23 */ /* 0x040fe40008010029 */
[----:B------:R-:W-:Y:S02]  /*5b10*/  FFMA.FTZ R46, R175, -UR4, R46 ;  /* 0x80000004af2e7c23 */ /* 0x000fe4000801002e */
[----:B------:R-:W-:Y:S01]  /*5b20*/  FFMA.FTZ R47, R174, -UR4, R47 ;  /* 0x80000004ae2f7c23 */ /* 0x000fe2000801002f */
[-C--:B--2---:R-:W-:Y:S02]  /*5b30*/  HMMA.16816.F32 R52, R144, R136.reuse, R52 ;  /* 0x000000889034723c */ /* 0x084fe40000001834 */
[----:B------:R-:W2:Y:S01]  /*5b40*/  I2F R152, R152 ;  /* 0x0000009800987306 */ /* 0x000ea20000201400 */
[----:B------:R-:W-:Y:S02]  /*5b50*/  FFMA.FTZ R44, R176, -UR4, R44 ;  /* 0x80000004b02c7c23 */ /* 0x000fe4000801002c */
[----:B-1----:R-:W-:Y:S02]  /*5b60*/  FFMA.FTZ R45, R155, -UR4, R45 ;  /* 0x800000049b2d7c23 */ /* 0x002fe4000801002d */
[----:B------:R-:W-:Y:S01]  /*5b70*/  FFMA.FTZ R50, R180, -UR4, R50 ;  /* 0x80000004b4327c23 */ /* 0x000fe20008010032 */
[C---:B------:R-:W-:Y:S04]  /*5b80*/  HMMA.16816.F32 R56, R132.reuse, R136, R56 ;  /* 0x000000888438723c */ /* 0x040fe80000001838 */
[----:B------:R-:W-:Y:S01]  /*5b90*/  FFMA.FTZ R51, R178, -UR4, R51 ;  /* 0x80000004b2337c23 */ /* 0x000fe20008010033 */
[----:B------:R-:W1:Y:S01]  /*5ba0*/  I2F R153, R153 ;  /* 0x0000009900997306 */ /* 0x000e620000201400 */
[----:B------:R-:W-:Y:S02]  /*5bb0*/  FFMA.FTZ R48, R154, -UR4, R48 ;  /* 0x800000049a307c23 */ /* 0x000fe40008010030 */
[----:B----4-:R-:W-:Y:S01]  /*5bc0*/  FFMA.FTZ R49, R0, -UR4, R49 ;  /* 0x8000000400317c23 */ /* 0x010fe20008010031 */
[-C--:B------:R-:W-:Y:S07]  /*5bd0*/  HMMA.16816.F32 R60, R132, R138.reuse, R60 ;  /* 0x0000008a843c723c */ /* 0x080fee000000183c */
[----:B------:R-:W-:Y:S01]  /*5be0*/  FFMA.FTZ R54, R154, -UR4, R54 ;  /* 0x800000049a367c23 */ /* 0x000fe20008010036 */
[----:B------:R-:W-:Y:S04]  /*5bf0*/  HMMA.16816.F32 R64, R144, R138, R64 ;  /* 0x0000008a9040723c */ /* 0x000fe80000001840 */
[----:B------:R-:W-:Y:S02]  /*5c00*/  FFMA.FTZ R55, R0, -UR4, R55 ;  /* 0x8000000400377c23 */ /* 0x000fe40008010037 */
[----:B---3--:R-:W-:Y:S02]  /*5c10*/  FFMA.FTZ R52, R148, -UR4, R52 ;  /* 0x8000000494347c23 */ /* 0x008fe40008010034 */
[----:B------:R-:W-:Y:S04]  /*5c20*/  FFMA.FTZ R53, R149, -UR4, R53 ;  /* 0x8000000495357c23 */ /* 0x000fe80008010035 */
[----:B------:R-:W-:Y:S02]  /*5c30*/  FFMA.FTZ R58, R176, -UR4, R58 ;  /* 0x80000004b03a7c23 */ /* 0x000fe4000801003a */
        /* <DEDUP_REMOVED lines=9> */
[----:B--2---:R-:W-:Y:S02]  /*5cd0*/  FFMA.FTZ R64, R152, -UR4, R64 ;  /* 0x8000000498407c23 */ /* 0x004fe40008010040 */
[----:B-1----:R-:W-:Y:S01]  /*5ce0*/  FFMA.FTZ R65, R153, -UR4, R65 ;  /* 0x8000000499417c23 */ /* 0x002fe20008010041 */
[----:B------:R-:W-:-:S05]  /*5cf0*/  @!P0 BRA `(.L_x_2341) ;  /* 0x000000a000008947 */ /* 0x000fca0003800000 */
[----:B------:R-:W-:Y:S02]  /*5d00*/  UIADD3 UR28, UR27, UR28, -UR5 ;  /* 0x0000001c1b1c7290 */ /* 0x000fe4000fffe805 */
[----:B------:R-:W-:Y:S04]  /*5d10*/  UIADD3 UR15, UR10, 0x80, URZ ;  /* 0x000000800a0f7890 */ /* 0x000fe8000fffe03f */
[----:B------:R-:W-:Y:S02]  /*5d20*/  UISETP.GE.AND UP0, UPT, UR15, UR28, UPT ;  /* 0x0000001c0f00728c */ /* 0x000fe4000bf06270 */
[----:B------:R-:W-:Y:S04]  /*5d30*/  UIADD3 UR15, UR14, 0x80, URZ ;  /* 0x000000800e0f7890 */ /* 0x000fe8000fffe03f */
[----:B------:R-:W-:Y:S02]  /*5d40*/  PLOP3.LUT P1, PT, PT, PT, UP0, 0x80, 0x0 ;  /* 0x000000000000781c */ /* 0x000fe40003f2f008 */
[----:B------:R-:W-:Y:S01]  /*5d50*/  IMAD.U32 R0, RZ, RZ, UR15 ;  /* 0x0000000fff007e24 */ /* 0x000fe2000f8e00ff */
[----:B------:R-:W-:Y:S04]  /*5d60*/  UMOV UR15, UR27 ;  /* 0x0000001b000f7c82 */ /* 0x000fe80008000000 */
[----:B------:R-:W-:Y:S11]  /*5d70*/  ISETP.LT.AND P0, PT, R0, UR5, PT ;  /* 0x0000000500007c0c */ /* 0x000ff6000bf01270 */
[----:B------:R-:W-:Y:S02]  /*5d80*/  @!UPT UIADD3 URZ, URZ, URZ, URZ ;  /* 0x0000003f3f3ff290 */ /* 0x000fe4000fffe03f */
[----:B------:R-:W-:-:S05]  /*5d90*/  @!P1 BRA P0, `(.L_x_2342) ;  /* 0x00000ec000009947 */ /* 0x000fca0000000000 */
.L_x_2341:
[----:B------:R-:W-:Y:S01]  /*5da0*/  IADD3 R0, R243, UR10, RZ ;  /* 0x0000000af3007c10 */ /* 0x000fe2000fffe0ff */
[----:B------:R-:W1:Y:S01]  /*5db0*/  S2R R140, SR_TID.X ;  /* 0x00000000008c7919 */ /* 0x000e620000002100 */
[----:B------:R-:W-:Y:S02]  /*5dc0*/  UIADD3 UR10, -UR15, UR5, -UR11 ;  /* 0x000000050f0a7290 */ /* 0x000fe4000fffe90b */
[C---:B------:R-:W-:Y:S01]  /*5dd0*/  IADD3 R133, R0.reuse, 0x8, RZ ;  /* 0x0000000800857810 */ /* 0x040fe20007ffe0ff */
[----:B------:R-:W-:Y:S01]  /*5de0*/  UMOV UR27, UR15 ;  /* 0x0000000f001b7c82 */ /* 0x000fe20008000000 */
[C---:B------:R-:W-:Y:S02]  /*5df0*/  IADD3 R132, R0.reuse, 0x40, RZ ;  /* 0x0000004000847810 */ /* 0x040fe40007ffe0ff */
[C---:B------:R-:W-:Y:S02]  /*5e00*/  IADD3 R2, R0.reuse, 0x48, RZ ;  /* 0x0000004800027810 */ /* 0x040fe40007ffe0ff */
[----:B------:R-:W-:Y:S02]  /*5e10*/  IADD3 R138, R0, UR10, RZ ;  /* 0x0000000a008a7c10 */ /* 0x000fe4000fffe0ff */
[C---:B------:R-:W-:Y:S02]  /*5e20*/  IADD3 R136, R133.reuse, UR10, RZ ;  /* 0x0000000a85887c10 */ /* 0x040fe4000fffe0ff */
[----:B------:R-:W-:Y:S02]  /*5e30*/  IADD3 R134, R132, UR10, RZ ;  /* 0x0000000a84867c10 */ /* 0x000fe4000fffe0ff */
[----:B------:R-:W-:Y:S01]  /*5e40*/  IADD3 R135, R2, UR10, RZ ;  /* 0x0000000a02877c10 */ /* 0x000fe2000fffe0ff */
[----:B------:R-:W-:Y:S01]  /*5e50*/  UIADD3 UR10, UR5, 0x1, -UR11 ;  /* 0x00000001050a7890 */ /* 0x000fe2000fffe80b */
[----:B------:R-:W-:Y:S02]  /*5e60*/  IMNMX R138, RZ, R138, !PT ;  /* 0x0000008aff8a7217 */ /* 0x000fe40007800200 */
[----:B------:R-:W-:Y:S01]  /*5e70*/  IMNMX R136, RZ, R136, !PT ;  /* 0x00000088ff887217 */ /* 0x000fe20007800200 */
[----:B------:R-:W-:Y:S01]  /*5e80*/  UIADD3 UR10, UR10, UR41, URZ ;  /* 0x000000290a0a7290 */ /* 0x000fe2000fffe03f */
[----:B------:R-:W-:Y:S05]  /*5e90*/  IMNMX R134, RZ, R134, !PT ;  /* 0x00000086ff867217 */ /* 0x000fea0007800200 */
[----:B------:R-:W-:Y:S01]  /*5ea0*/  IADD3 R137, R0, UR10, RZ ;  /* 0x0000000a00897c10 */ /* 0x000fe2000fffe0ff */
[----:B-1----:R-:W-:Y:S01]  /*5eb0*/  IMAD.SHL.U32 R0, R140, 0x2, RZ ;  /* 0x000000028c007824 */ /* 0x002fe200078e00ff */
[----:B------:R-:W-:Y:S02]  /*5ec0*/  IADD3 R139, R133, UR10, RZ ;  /* 0x0000000a858b7c10 */ /* 0x000fe4000fffe0ff */
[----:B------:R-:W-:Y:S02]  /*5ed0*/  IMNMX R137, R137, UR5, PT ;  /* 0x0000000589897c17 */ /* 0x000fe4000b800200 */
[----:B------:R-:W-:Y:S02]  /*5ee0*/  LOP3.LUT R0, R0, 0x6, RZ, 0xc0, !PT ;  /* 0x0000000600007812 */ /* 0x000fe400078ec0ff */
[----:B------:R-:W-:Y:S02]  /*5ef0*/  IADD3 R133, R132, UR10, RZ ;  /* 0x0000000a84857c10 */ /* 0x000fe4000fffe0ff */
[----:B------:R-:W-:Y:S01]  /*5f00*/  IADD3 R2, R2, UR10, RZ ;  /* 0x0000000a02027c10 */ /* 0x000fe2000fffe0ff */
[----:B------:R-:W-:Y:S01]  /*5f10*/  IMAD R0, R250, 0x40, R0 ;  /* 0x00000040fa007824 */ /* 0x000fe200078e0200 */
[----:B------:R-:W-:Y:S02]  /*5f20*/  IMNMX R132, RZ, R135, !PT ;  /* 0x00000087ff847217 */ /* 0x000fe40007800200 */
[----:B------:R-:W-:Y:S02]  /*5f30*/  IMNMX R135, R139, UR5, PT ;  /* 0x000000058b877c17 */ /* 0x000fe4000b800200 */
[----:B------:R-:W-:Y:S02]  /*5f40*/  IADD3 R0, R0, UR14, RZ ;  /* 0x0000000e00007c10 */ /* 0x000fe4000fffe0ff */
[----:B------:R-:W-:Y:S02]  /*5f50*/  IMNMX R133, R133, UR5, PT ;  /* 0x0000000585857c17 */ /* 0x000fe4000b800200 */
[C---:B------:R-:W-:Y:S02]  /*5f60*/  ISETP.GE.AND P0, PT, R0.reuse, R138, PT ;  /* 0x0000008a0000720c */ /* 0x040fe40003f06270 */
[C---:B------:R-:W-:Y:S02]  /*5f70*/  IADD3 R152, R0.reuse, 0x1, RZ ;  /* 0x0000000100987810 */ /* 0x040fe40007ffe0ff */
[C---:B------:R-:W-:Y:S02]  /*5f80*/  IADD3 R151, R0.reuse, 0x8, RZ ;  /* 0x0000000800977810 */ /* 0x040fe40007ffe0ff */
[C---:B------:R-:W-:Y:S02]  /*5f90*/  IADD3 R150, R0.reuse, 0x9, RZ ;  /* 0x0000000900967810 */ /* 0x040fe40007ffe0ff */
[C---:B------:R-:W-:Y:S02]  /*5fa0*/  IADD3 R149, R0.reuse, 0x10, RZ ;  /* 0x0000001000957810 */ /* 0x040fe40007ffe0ff */
[----:B------:R-:W-:Y:S02]  /*5fb0*/  ISETP.GE.OR P0, PT, R0, R137, !P0 ;  /* 0x000000890000720c */ /* 0x000fe40004706670 */
[----:B------:R-:W-:Y:S02]  /*5fc0*/  IMNMX R2, R2, UR5, PT ;  /* 0x0000000502027c17 */ /* 0x000fe4000b800200 */
        /* <DEDUP_REMOVED lines=201> */
.L_x_2342:
        /* <DEDUP_REMOVED lines=21> */
[----:B------:R-:W-:Y:S02]  /*6db0*/  IMAD.U32 R5, RZ, RZ, UR7 ;  /* 0x00000007ff057e24 */ /* 0x000fe4000f8e00ff */
[--C-:B------:R-:W-:Y:S02]  /*6dc0*/  FFMA.FTZ R32, R32, c[0x0][0x23c], -R132.reuse ;  /* 0x00008f0020207a23 */ /* 0x100fe40000010884 */
[--C-:B------:R-:W-:Y:S01]  /*6dd0*/  FFMA.FTZ R36, R36, c[0x0][0x23c], -R132.reuse ;  /* 0x00008f0024247a23 */ /* 0x100fe20000010884 */
[----:B------:R-:W-:Y:S01]  /*6de0*/  MUFU.EX2 R224, R64 ;  /* 0x0000004000e07308 */ /* 0x000fe20000000800 */
[--C-:B------:R-:W-:Y:S02]  /*6df0*/  FFMA.FTZ R176, R37, c[0x0][0x23c], -R132.reuse ;  /* 0x00008f0025b07a23 */ /* 0x100fe40000010884 */
[----:B------:R-:W-:Y:S01]  /*6e00*/  FFMA.FTZ R52, R52, c[0x0][0x23c], -R132 ;  /* 0x00008f0034347a23 */ /* 0x000fe20000010884 */
[----:B-1----:R-:W-:Y:S01]  /*6e10*/  FSEL R16, R0, RZ, P0 ;  /* 0x000000ff00107208 */ /* 0x002fe20000000000 */
[----:B------:R-:W-:Y:S01]  /*6e20*/  FMUL.FTZ R0, R245, 1.4426950216293334961 ;  /* 0x3fb8aa3bf5007820 */ /* 0x000fe20000410000 */
[----:B------:R-:W-:Y:S01]  /*6e30*/  FSETP.NEU.FTZ.AND P0, PT, R244, -INF , PT ;  /* 0xff800000f400780b */ /* 0x000fe20003f1d000 */
[----:B------:R-:W-:Y:S02]  /*6e40*/  IMAD.MOV.U32 R248, RZ, RZ, c[0x0][0x22c] ;  /* 0x00008b00fff87624 */ /* 0x000fe400078e00ff */
[--C-:B------:R-:W-:Y:S01]  /*6e50*/  FFMA.FTZ R51, R51, c[0x0][0x23c], -R16.reuse ;  /* 0x00008f0033337a23 */ /* 0x100fe20000010810 */
[----:B------:R-:W-:Y:S01]  /*6e60*/  FSEL R2, R2, RZ, P0 ;  /* 0x000000ff02027208 */ /* 0x000fe20000000000 */
[----:B------:R1:W-:Y:S01]  /*6e70*/  MUFU.EX2 R199, R4 ;  /* 0x0000000400c77308 */ /* 0x0003e20000000800 */
[----:B------:R-:W-:Y:S01]  /*6e80*/  FSETP.NEU.FTZ.AND P0, PT, R245, -INF , PT ;  /* 0xff800000f500780b */ /* 0x000fe20003f1d000 */
[----:B------:R-:W-:Y:S02]  /*6e90*/  FFMA.FTZ R19, R19, c[0x0][0x23c], -R16 ;  /* 0x00008f0013137a23 */ /* 0x000fe40000010810 */
[----:B------:R-:W-:Y:S01]  /*6ea0*/  FFMA.FTZ R12, R12, c[0x0][0x23c], -R2 ;  /* 0x00008f000c0c7a23 */ /* 0x000fe20000010802 */
[----:B------:R-:W-:Y:S01]  /*6eb0*/  FSEL R0, R0, RZ, P0 ;  /* 0x000000ff00007208 */ /* 0x000fe20000000000 */
[--C-:B------:R-:W-:Y:S02]  /*6ec0*/  FFMA.FTZ R7, R7, c[0x0][0x23c], -R16.reuse ;  /* 0x00008f0007077a23 */ /* 0x100fe40000010810 */
[----:B------:R-:W-:Y:S02]  /*6ed0*/  FFMA.FTZ R23, R23, c[0x0][0x23c], -R16 ;  /* 0x00008f0017177a23 */ /* 0x000fe40000010810 */
[----:B------:R3:W-:Y:S01]  /*6ee0*/  MUFU.EX2 R201, R12 ;  /* 0x0000000c00c97308 */ /* 0x0007e20000000800 */
[----:B------:R-:W-:Y:S02]  /*6ef0*/  FFMA.FTZ R15, R15, c[0x0][0x23c], -R0 ;  /* 0x00008f000f0f7a23 */ /* 0x000fe40000010800 */
[----:B------:R-:W-:Y:S02]  /*6f00*/  FFMA.FTZ R18, R18, c[0x0][0x23c], -R16 ;  /* 0x00008f0012127a23 */ /* 0x000fe40000010810 */
[----:B------:R-:W-:Y:S02]  /*6f10*/  FFMA.FTZ R150, R25, c[0x0][0x23c], -R2 ;  /* 0x00008f0019967a23 */ /* 0x000fe40000010802 */
[----:B------:R-:W-:Y:S02]  /*6f20*/  FFMA.FTZ R25, R14, c[0x0][0x23c], -R0 ;  /* 0x00008f000e197a23 */ /* 0x000fe40000010800 */
[----:B------:R-:W-:Y:S01]  /*6f30*/  FFMA.FTZ R28, R28, c[0x0][0x23c], -R2 ;  /* 0x00008f001c1c7a23 */ /* 0x000fe20000010802 */
[----:B------:R4:W2:Y:S01]  /*6f40*/  MUFU.EX2 R209, R19 ;  /* 0x0000001300d17308 */ /* 0x0008a20000000800 */
[----:B------:R-:W-:Y:S02]  /*6f50*/  FFMA.FTZ R30, R30, c[0x0][0x23c], -R0 ;  /* 0x00008f001e1e7a23 */ /* 0x000fe40000010800 */
[--C-:B------:R-:W-:Y:S02]  /*6f60*/  FFMA.FTZ R34, R34, c[0x0][0x23c], -R16.reuse ;  /* 0x00008f0022227a23 */ /* 0x100fe40000010810 */
[----:B-1----:R-:W-:Y:S02]  /*6f70*/  IMAD.U32 R4, RZ, RZ, UR34 ;  /* 0x00000022ff047e24 */ /* 0x002fe4000f8e00ff */
[----:B------:R-:W-:Y:S02]  /*6f80*/  FFMA.FTZ R35, R35, c[0x0][0x23c], -R16 ;  /* 0x00008f0023237a23 */ /* 0x000fe40000010810 */
[----:B------:R-:W-:Y:S01]  /*6f90*/  IMAD R4, R4, 0x2, R250 ;  /* 0x0000000204047824 */ /* 0x000fe200078e02fa */
[----:B------:R1:W-:Y:S01]  /*6fa0*/  MUFU.EX2 R205, R20 ;  /* 0x0000001400cd7308 */ /* 0x0003e20000000800 */
[----:B------:R-:W-:Y:S02]  /*6fb0*/  FFMA.FTZ R31, R31, c[0x0][0x23c], -R0 ;  /* 0x00008f001f1f7a23 */ /* 0x000fe40000010800 */
[----:B------:R-:W-:Y:S02]  /*6fc0*/  IMAD.SHL.U32 R4, R4, 0x2, RZ ;  /* 0x0000000204047824 */ /* 0x000fe400078e00ff */
[----:B---3--:R-:W-:Y:S02]  /*6fd0*/  FFMA.FTZ R12, R6, c[0x0][0x23c], -R16 ;  /* 0x00008f00060c7a23 */ /* 0x008fe40000010810 */
[----:B------:R-:W-:Y:S02]  /*6fe0*/  FFMA.FTZ R24, R24, c[0x0][0x23c], -R2 ;  /* 0x00008f0018187a23 */ /* 0x000fe40000010802 */
[----:B------:R-:W-:Y:S01]  /*6ff0*/  FFMA.FTZ R27, R27, c[0x0][0x23c], -R0 ;  /* 0x00008f001b1b7a23 */ /* 0x000fe20000010800 */
[----:B------:R3:W-:Y:S01]  /*7000*/  MUFU.EX2 R200, R7 ;  /* 0x0000000700c87308 */ /* 0x0007e20000000800 */
[--C-:B------:R-:W-:Y:S02]  /*7010*/  FFMA.FTZ R50, R50, c[0x0][0x23c], -R16.reuse ;  /* 0x00008f0032327a23 */ /* 0x100fe40000010810 */
[----:B------:R-:W-:Y:S02]  /*7020*/  FFMA.FTZ R67, R67, c[0x0][0x23c], -R16 ;  /* 0x00008f0043437a23 */ /* 0x000fe40000010810 */
[----:B----4-:R-:W-:Y:S02]  /*7030*/  FFMA.FTZ R19, R17, c[0x0][0x23c], -R132 ;  /* 0x00008f0011137a23 */ /* 0x010fe40000010884 */
[----:B------:R-:W-:Y:S02]  /*7040*/  FFMA.FTZ R60, R60, c[0x0][0x23c], -R2 ;  /* 0x00008f003c3c7a23 */ /* 0x000fe40000010802 */
[----:B------:R-:W-:Y:S01]  /*7050*/  FFMA.FTZ R63, R63, c[0x0][0x23c], -R0 ;  /* 0x00008f003f3f7a23 */ /* 0x000fe20000010800 */
[----:B------:R-:W-:Y:S01]  /*7060*/  MUFU.EX2 R202, R15 ;  /* 0x0000000f00ca7308 */ /* 0x000fe20000000800 */
[--C-:B------:R-:W-:Y:S02]  /*7070*/  FFMA.FTZ R17, R8, c[0x0][0x23c], -R2.reuse ;  /* 0x00008f0008117a23 */ /* 0x100fe40000010802 */
[----:B------:R-:W-:Y:S02]  /*7080*/  FFMA.FTZ R148, R13, c[0x0][0x23c], -R2 ;  /* 0x00008f000d947a23 */ /* 0x000fe40000010802 */
[----:B-1----:R-:W-:Y:S04]  /*7090*/  IMAD.WIDE.U32 R20, R251, -0x2daee0ad, RZ ;  /* 0xd2511f53fb147825 */ /* 0x002fe800078e00ff */
[----:B------:R-:W-:Y:S01]  /*70a0*/  FFMA.FTZ R147, R10, c[0x0][0x23c], -R0 ;  /* 0x00008f000a937a23 */ /* 0x000fe20000010800 */
[----:B------:R-:W-:Y:S01]  /*70b0*/  LOP3.LUT R8, R21, UR31, R4, 0x96, !PT ;  /* 0x0000001f15087c12 */ /* 0x000fe2000f8e9604 */
[----:B------:R1:W-:Y:S01]  /*70c0*/  MUFU.EX2 R204, R23 ;  /* 0x0000001700cc7308 */ /* 0x0003e20000000800 */
[----:B------:R-:W-:Y:S01]  /*70d0*/  LOP3.LUT R6, R20, UR33, RZ, 0x3c, !PT ;  /* 0x0000002114067c12 */ /* 0x000fe2000f8e3cff */
[--C-:B------:R-:W-:Y:S01]  /*70e0*/  FFMA.FTZ R145, R9, c[0x0][0x23c], -R2.reuse ;  /* 0x00008f0009917a23 */ /* 0x100fe20000010802 */
[----:B---3--:R-:W-:Y:S01]  /*70f0*/  IADD3 R7, R4, 0x1, RZ ;  /* 0x0000000104077810 */ /* 0x008fe20007ffe0ff */
[----:B------:R-:W-:Y:S02]  /*7100*/  FFMA.FTZ R184, R29, c[0x0][0x23c], -R2 ;  /* 0x00008f001db87a23 */ /* 0x000fe40000010802 */
[--C-:B------:R-:W-:Y:S01]  /*7110*/  FFMA.FTZ R38, R38, c[0x0][0x23c], -R16.reuse ;  /* 0x00008f0026267a23 */ /* 0x100fe20000010810 */
[----:B------:R-:W-:Y:S01]  /*7120*/  LOP3.LUT R7, R21, UR31, R7, 0x96, !PT ;  /* 0x0000001f15077c12 */ /* 0x000fe2000f8e9607 */
[----:B------:R-:W-:Y:S02]  /*7130*/  FFMA.FTZ R39, R39, c[0x0][0x23c], -R16 ;  /* 0x00008f0027277a23 */ /* 0x000fe40000010810 */
[----:B------:R-:W-:Y:S01]  /*7140*/  MUFU.EX2 R203, R18 ;  /* 0x0000001200cb7308 */ /* 0x000fe20000000800 */
[----:B------:R-:W-:Y:S02]  /*7150*/  FFMA.FTZ R44, R44, c[0x0][0x23c], -R2 ;  /* 0x00008f002c2c7a23 */ /* 0x000fe40000010802 */
[----:B------:R-:W-:Y:S02]  /*7160*/  FFMA.FTZ R47, R47, c[0x0][0x23c], -R0 ;  /* 0x00008f002f2f7a23 */ /* 0x000fe40000010800 */
[----:B------:R-:W-:Y:S02]  /*7170*/  FFMA.FTZ R40, R40, c[0x0][0x23c], -R2 ;  /* 0x00008f0028287a23 */ /* 0x000fe40000010802 */
[--C-:B------:R-:W-:Y:S02]  /*7180*/  FFMA.FTZ R43, R43, c[0x0][0x23c], -R0.reuse ;  /* 0x00008f002b2b7a23 */ /* 0x100fe40000010800 */
[----:B------:R-:W-:Y:S01]  /*7190*/  FFMA.FTZ R46, R46, c[0x0][0x23c], -R0 ;  /* 0x00008f002e2e7a23 */ /* 0x000fe20000010800 */
[----:B------:R-:W-:Y:S01]  /*71a0*/  MUFU.EX2 R185, R12 ;  /* 0x0000000c00b97308 */ /* 0x000fe20000000800 */
[----:B------:R-:W-:Y:S02]  /*71b0*/  FFMA.FTZ R55, R55, c[0x0][0x23c], -R16 ;  /* 0x00008f0037377a23 */ /* 0x000fe40000010810 */
[----:B------:R-:W-:Y:S02]  /*71c0*/  FFMA.FTZ R45, R45, c[0x0][0x23c], -R2 ;  /* 0x00008f002d2d7a23 */ /* 0x000fe40000010802 */
[--C-:B-1----:R-:W-:Y:S02]  /*71d0*/  FFMA.FTZ R23, R11, c[0x0][0x23c], -R0.reuse ;  /* 0x00008f000b177a23 */ /* 0x102fe40000010800 */
[----:B------:R-:W-:Y:S03]  /*71e0*/  IMAD.WIDE.U32 R10, R8, -0x326172a9, RZ ;  /* 0xcd9e8d57080a7825 */ /* 0x000fe600078e00ff */
[----:B------:R-:W-:Y:S01]  /*71f0*/  MUFU.EX2 R198, R19 ;  /* 0x0000001300c67308 */ /* 0x000fe20000000800 */
[----:B------:R-:W-:Y:S04]  /*7200*/  IMAD.WIDE.U32 R8, R7, -0x326172a9, RZ ;  /* 0xcd9e8d5707087825 */ /* 0x000fe800078e00ff */
[----:B------:R-:W-:Y:S02]  /*7210*/  FFMA.FTZ R42, R42, c[0x0][0x23c], -R0 ;  /* 0x00008f002a2a7a23 */ /* 0x000fe40000010800 */
[----:B------:R-:W-:Y:S02]  /*7220*/  FFMA.FTZ R54, R54, c[0x0][0x23c], -R16 ;  /* 0x00008f0036367a23 */ /* 0x000fe40000010810 */
[--C-:B------:R-:W-:Y:S01]  /*7230*/  FFMA.FTZ R41, R41, c[0x0][0x23c], -R2.reuse ;  /* 0x00008f0029297a23 */ /* 0x100fe20000010802 */
[----:B------:R-:W-:Y:S01]  /*7240*/  MUFU.EX2 R215, R28 ;  /* 0x0000001c00d77308 */ /* 0x000fe20000000800 */
[--C-:B------:R-:W-:Y:S02]  /*7250*/  FFMA.FTZ R56, R56, c[0x0][0x23c], -R2.reuse ;  /* 0x00008f0038387a23 */ /* 0x100fe40000010802 */
[--C-:B------:R-:W-:Y:S02]  /*7260*/  FFMA.FTZ R57, R57, c[0x0][0x23c], -R2.reuse ;  /* 0x00008f0039397a23 */ /* 0x100fe40000010802 */
[----:B------:R-:W-:Y:S02]  /*7270*/  FFMA.FTZ R2, R61, c[0x0][0x23c], -R2 ;  /* 0x00008f003d027a23 */ /* 0x000fe40000010802 */
[--C-:B------:R-:W-:Y:S02]  /*7280*/  FFMA.FTZ R59, R59, c[0x0][0x23c], -R0.reuse ;  /* 0x00008f003b3b7a23 */ /* 0x100fe40000010800 */
[----:B------:R-:W-:Y:S01]  /*7290*/  FFMA.FTZ R58, R58, c[0x0][0x23c], -R0 ;  /* 0x00008f003a3a7a23 */ /* 0x000fe20000010800 */
[----:B------:R-:W-:Y:S01]  /*72a0*/  MUFU.EX2 R210, R30 ;  /* 0x0000001e00d27308 */ /* 0x000fe20000000800 */
[----:B------:R-:W-:Y:S09]  /*72b0*/  IMAD R248, R248, c[0x0][0x1c0], RZ ;  /* 0x00007000f8f87a24 */ /* 0x000ff200078e02ff */
        /* <DEDUP_REMOVED lines=66> */
[C---:B------:R-:W-:Y:S02]  /*76e0*/  LOP3.LUT R7, R6.reuse, R19, RZ, 0x3c, !PT ;  /* 0x0000001306077212 */ /* 0x040fe400078e3cff */
        /* <DEDUP_REMOVED lines=30> */
[----:B-1----:R-:W-:Y:S01]  /*78d0*/  IMAD.WIDE.U32 R24, R24, -0x326172a9, RZ ;  /* 0xcd9e8d5718187825 */ /* 0x002fe200078e00ff */
        /* <DEDUP_REMOVED lines=40> */
[----:B----4-:R-:W-:Y:S01]  /*7b60*/  LOP3.LUT R34, R8, 0xffff, RZ, 0xc0, !PT ;  /* 0x0000ffff08227812 */ /* 0x010fe200078ec0ff */
[----:B------:R-:W-:Y:S01]  /*7b70*/  IMAD.WIDE.U32 R12, R13, -0x326172a9, RZ ;  /* 0xcd9e8d570d0c7825 */ /* 0x000fe200078e00ff */
[----:B------:R-:W-:Y:S02]  /*7b80*/  LOP3.LUT R14, R10, 0xff, RZ, 0xc0, !PT ;  /* 0x000000ff0a0e7812 */ /* 0x000fe400078ec0ff */
[----:B------:R-:W-:Y:S02]  /*7b90*/  SHF.R.U32.HI R8, RZ, 0x18, R4 ;  /* 0x00000018ff087819 */ /* 0x000fe40000011604 */
[----:B------:R-:W-:Y:S02]  /*7ba0*/  LOP3.LUT R23, R13, UR19, R20, 0x96, !PT ;  /* 0x000000130d177c12 */ /* 0x000fe4000f8e9614 */
[----:B------:R-:W-:Y:S02]  /*7bb0*/  LOP3.LUT R20, R9, UR17, R22, 0x96, !PT ;  /* 0x0000001109147c12 */ /* 0x000fe4000f8e9616 */
[C---:B------:R-:W-:Y:S02]  /*7bc0*/  LOP3.LUT R9, R4.reuse, 0xff, RZ, 0xc0, !PT ;  /* 0x000000ff04097812 */ /* 0x040fe400078ec0ff */
[----:B------:R-:W-:Y:S02]  /*7bd0*/  SHF.R.U32.HI R32, RZ, 0x10, R4 ;  /* 0x00000010ff207819 */ /* 0x000fe40000011604 */
[----:B------:R-:W-:Y:S02]  /*7be0*/  LOP3.LUT R36, R4, 0xffff, RZ, 0xc0, !PT ;  /* 0x0000ffff04247812 */ /* 0x000fe400078ec0ff */
        /* <DEDUP_REMOVED lines=411> */
[----:B------:R-:W-:Y:S01]  /*95a0*/  LEA R172, P0, R8, R172, 0x2 ;  /* 0x000000ac08ac7211 */ /* 0x000fe200078010ff */
        /* <DEDUP_REMOVED lines=341> */
.L_x_2343:
        /* <DEDUP_REMOVED lines=212> */
.L_x_2344:
        /* <DEDUP_REMOVED lines=520> */
.L_x_2346:
        /* <DEDUP_REMOVED lines=19> */
.L_x_2347:
        /* <DEDUP_REMOVED lines=45> */
.L_x_2349:
[----:B------:R-:W-:Y:S05]  /*dcc0*/  BSYNC B0 ;  /* 0x0000000000007941 */ /* 0x000fea0003800000 */
.L_x_2348:
        /* <DEDUP_REMOVED lines=15> */
.L_x_2351:
[----:B------:R-:W-:Y:S05]  /*ddc0*/  BSYNC B0 ;  /* 0x0000000000007941 */ /* 0x000fea0003800000 */
.L_x_2350:
        /* <DEDUP_REMOVED lines=15> */
.L_x_2353:
[----:B------:R-:W-:Y:S05]  /*dec0*/  BSYNC B0 ;  /* 0x0000000000007941 */ /* 0x000fea0003800000 */
.L_x_2352:
        /* <DEDUP_REMOVED lines=14> */
.L_x_2355:
[----:B------:R-:W-:Y:S05]  /*dfb0*/  BSYNC B0 ;  /* 0x0000000000007941 */ /* 0x000fea0003800000 */
.L_x_2354:
        /* <DEDUP_REMOVED lines=25> */
.L_x_2357:
[----:B------:R-:W-:Y:S05]  /*e150*/  BSYNC B0 ;  /* 0x0000000000007941 */ /* 0x000fea0003800000 */
.L_x_2356:
        /* <DEDUP_REMOVED lines=13> */
.L_x_2359:
[----:B------:R-:W-:Y:S05]  /*e230*/  BSYNC B0 ;  /* 0x0000000000007941 */ /* 0x000fea0003800000 */
.L_x_2358:
        /* <DEDUP_REMOVED lines=13> */
.L_x_2361:
[----:B------:R-:W-:Y:S05]  /*e310*/  BSYNC B0 ;  /* 0x0000000000007941 */ /* 0x000fea0003800000 */
.L_x_2360:
        /* <DEDUP_REMOVED lines=11> */
.L_x_2308:
[----:B------:R-:W-:Y:S05]  /*e3d0*/  BSYNC B1 ;  /* 0x0000000000017941 */ /* 0x000fea0003800000 */
.L_x_2286:
        /* <DEDUP_REMOVED lines=11> */
.L_x_2362:
[----:B------:R-:W-:Y:S05]  /*e490*/  EXIT ;  /* 0x000000000000794d */ /* 0x000fea0003800000 */
.L_x_2364:
        /* <DEDUP_REMOVED lines=14> */
.L_x_2495:


//--------------------- .text._ZN5flash44flash_bwd_dq_dk_dv_loop_seqk_parallel_kernelI23Flash_bwd_kernel_traitsILi64ELi128ELi128ELi8ELi4ELi4ELi4ELb0ELb0EN7cutlass6half_tE19Flash_kernel_traitsILi64ELi128ELi128ELi8ES3_EELb0ELb0ELb1ELb1ELb0ELb0ELb1EEEvNS_16Flash_bwd_paramsE --------------------------
	.section	.text._ZN5flash44flash_bwd_dq_dk_dv_loop_seqk_parallel_kernelI23Flash_bwd_kernel_traitsILi64ELi128ELi128ELi8ELi4ELi4ELi4ELb0ELb0EN7cutlass6half_tE19Flash_kernel_traitsILi64ELi128ELi128ELi8ES3_EELb0ELb0ELb1ELb1ELb0ELb0ELb1EEEvNS_16Flash_bwd_paramsE,"ax",@progbits
	.sectioninfo	@"SHI_REGISTERS=255"
	.align	128
        .global         _ZN5flash44flash_bwd_dq_dk_dv_loop_seqk_parallel_kernelI23Flash_bwd_kernel_traitsILi64ELi128ELi128ELi8ELi4ELi4ELi4ELb0ELb0EN7cutlass6half_tE19Flash_kernel_traitsILi64ELi128ELi128ELi8ES3_EELb0ELb0ELb1ELb1ELb0ELb0ELb1EEEvNS_16Flash_bwd_paramsE
        .type           _ZN5flash44flash_bwd_dq_dk_dv_loop_seqk_parallel_kernelI23Flash_bwd_kernel_traitsILi64ELi128ELi128ELi8ELi4ELi4ELi4ELb0ELb0EN7cutlass6half_tE19Flash_kernel_traitsILi64ELi128ELi128ELi8ES3_EELb0ELb0ELb1ELb1ELb0ELb0ELb1EEEvNS_16Flash_bwd_paramsE,@function
        .size           _ZN5flash44flash_bwd_dq_dk_dv_loop_seqk_parallel_kernelI23Flash_bwd_kernel_traitsILi64ELi128ELi128ELi8ELi4ELi4ELi4ELb0ELb0EN7cutlass6half_tE19Flash_kernel_traitsILi64ELi128ELi128ELi8ES3_EELb0ELb0ELb1ELb1ELb0ELb0ELb1EEEvNS_16Flash_bwd_paramsE,(.L_x_2496 - _ZN5flash44flash_bwd_dq_dk_dv_loop_seqk_parallel_kernelI23Flash_bwd_kernel_traitsILi64ELi128ELi128ELi8ELi4ELi4ELi4ELb0ELb0EN7cutlass6half_tE19Flash_kernel_traitsILi64ELi128ELi128ELi8ES3_EELb0ELb0ELb1ELb1ELb0ELb0ELb1EEEvNS_16Flash_bwd_paramsE)
        .other          _ZN5flash44flash_bwd_dq_dk_dv_loop_seqk_parallel_kernelI23Flash_bwd_kernel_traitsILi64ELi128ELi128ELi8ELi4ELi4ELi4ELb0ELb0EN7cutlass6half_tE19Flash_kernel_traitsILi64ELi128ELi128ELi8ES3_EELb0ELb0ELb1ELb1ELb0ELb0ELb1EEEvNS_16Flash_bwd_paramsE,@"STO_CUDA_ENTRY STV_DEFAULT"
_ZN5flash44flash_bwd_dq_dk_dv_loop_seqk_parallel_kernelI23Flash_bwd_kernel_traitsILi64ELi128ELi128ELi8ELi4ELi4ELi4ELb0ELb0EN7cutlass6half_tE19Flash_kernel_traitsILi64ELi128ELi128ELi8ES3_EELb0ELb0ELb1ELb1ELb0ELb0ELb1EEEvNS_16Flash_bwd_paramsE:
.text._ZN5flash44flash_bwd_dq_dk_dv_loop_seqk_parallel_kernelI23Flash_bwd_kernel_traitsILi64ELi128ELi128ELi8ELi4ELi4ELi4ELb0ELb0EN7cutlass6half_tE19Flash_kernel_traitsILi64ELi128ELi128ELi8ES3_EELb0ELb0ELb1ELb1ELb0ELb0ELb1EEEvNS_16Flash_bwd_paramsE:
        /* <DEDUP_REMOVED lines=32> */
[-C--:B------:R-:W-:Y:S01]  /*0200*/  LEA.HI R9, R6, R11.reuse, RZ, 0x3 ;  /* 0x0000000b06097211 */ /* 0x080fe200078f18ff */
[----:B------:R-:W-:Y:S01]  /*0210*/  ULDC UR52, c[0x0][0x22c] ;  /* 0x00008b0000347ab9 */ /* 0x000fe20000000800 */
[----:B------:R-:W-:Y:S01]  /*0220*/  LOP3.LUT R2, R0, 0xffffffe0, RZ, 0xc0, !PT ;  /* 0xffffffe000027812 */ /* 0x000fe200078ec0ff */
[----:B------:R-:W-:Y:S01]  /*0230*/  ULDC UR40, c[0x0][0x1c0] ;  /* 0x0000700000287ab9 */ /* 0x000fe20000000800 */
[--C-:B------:R-:W-:Y:S01]  /*0240*/  SHF.R.S32.HI R4, RZ, 0x5, R0.reuse ;  /* 0x00000005ff047819 */ /* 0x100fe20000011400 */
[----:B------:R-:W-:Y:S01]  /*0250*/  ULDC UR13, c[0x0][0x1c0] ;  /* 0x00007000000d7ab9 */ /* 0x000fe20000000800 */
[----:B------:R-:W-:Y:S01]  /*0260*/  SHF.R.S32.HI R0, RZ, 0x1f, R0 ;  /* 0x0000001fff007819 */ /* 0x000fe20000011400 */
[----:B------:R-:W-:Y:S01]  /*0270*/  IMAD.IADD R5, R11, 0x1, -R2 ;  /* 0x000000010b057824 */ /* 0x000fe200078e0a02 */
[CC--:B------:R-:W-:Y:S01]  /*0280*/  LEA.HI R3, R6.reuse, R11.reuse, RZ, 0x4 ;  /* 0x0000000b06037211 */ /* 0x0c0fe200078f20ff */
[----:B------:R-:W-:Y:S01]  /*0290*/  UIMAD.WIDE UR40, UR52, UR40, URZ ;  /* 0x00000028342872a5 */ /* 0x000fe2000f8e023f */
[CC--:B------:R-:W-:Y:S01]  /*02a0*/  LEA.HI R14, R6.reuse, R11.reuse, RZ, 0x7 ;  /* 0x0000000b060e7211 */ /* 0x0c0fe200078f38ff */
[----:B------:R-:W-:Y:S01]  /*02b0*/  UIMAD UR53, UR39, UR52, URZ ;  /* 0x00000034273572a4 */ /* 0x000fe2000f8e023f */
[CC--:B------:R-:W-:Y:S01]  /*02c0*/  LEA.HI R13, R6.reuse, R11.reuse, RZ, 0x6 ;  /* 0x0000000b060d7211 */ /* 0x0c0fe200078f30ff */
[----:B------:R-:W-:Y:S01]  /*02d0*/  UIMAD UR52, UR52, UR13, URZ ;  /* 0x0000000d343472a4 */ /* 0x000fe2000f8e023f */
[----:B------:R-:W-:Y:S01]  /*02e0*/  LEA.HI R6, R6, R11, RZ, 0x2 ;  /* 0x0000000b06067211 */ /* 0x000fe200078f10ff */
[----:B------:R-:W-:Y:S01]  /*02f0*/  ULDC UR16, c[0x0][0x1c0] ;  /* 0x0000700000107ab9 */ /* 0x000fe20000000800 */
[----:B------:R-:W-:Y:S01]  /*0300*/  LEA.HI R0, R0, R4, RZ, 0x2 ;  /* 0x0000000400007211 */ /* 0x000fe200078f10ff */
[----:B------:R-:W-:Y:S01]  /*0310*/  ULDC UR12, c[0x0][0x1c0] ;  /* 0x00007000000c7ab9 */ /* 0x000fe20000000800 */
[----:B------:R-:W-:Y:S01]  /*0320*/  LOP3.LUT R7, R9, 0xfffffff8, RZ, 0xc0, !PT ;  /* 0xfffffff809077812 */ /* 0x000fe200078ec0ff */
[----:B---3--:R-:W-:Y:S01]  /*0330*/  UIMAD.WIDE.U32 UR50, UR36, UR17, URZ ;  /* 0x00000011243272a5 */ /* 0x008fe2000f8e003f */
[----:B------:R-:W-:Y:S01]  /*0340*/  LOP3.LUT R8, R3, 0xfffffff0, RZ, 0xc0, !PT ;  /* 0xfffffff003087812 */ /* 0x000fe200078ec0ff */
[----:B------:R-:W-:Y:S01]  /*0350*/  USHF.L.U32 UR47, UR52, 0x7, URZ ;  /* 0x00000007342f7899 */ /* 0x000fe2000800063f */
[----:B------:R-:W-:Y:S01]  /*0360*/  LOP3.LUT R10, R6, 0x7ffffffc, RZ, 0xc0, !PT ;  /* 0x7ffffffc060a7812 */ /* 0x000fe200078ec0ff */
[C---:B------:R-:W-:Y:S01]  /*0370*/  IMAD.IADD R7, R11.reuse, 0x1, -R7 ;  /* 0x000000010b077824 */ /* 0x040fe200078e0a07 */
[----:B------:R-:W-:Y:S01]  /*0380*/  LOP3.LUT R0, R0, 0xfffffffc, RZ, 0xc0, !PT ;  /* 0xfffffffc00007812 */ /* 0x000fe200078ec0ff */
[C---:B------:R-:W-:Y:S01]  /*0390*/  IMAD.IADD R8, R11.reuse, 0x1, -R8 ;  /* 0x000000010b087824 */ /* 0x040fe200078e0a08 */
[----:B------:R-:W-:Y:S01]  /*03a0*/  SHF.R.S32.HI R2, RZ, 0x4, R3 ;  /* 0x00000004ff027819 */ /* 0x000fe20000011403 */
[----:B------:R-:W-:Y:S01]  /*03b0*/  IMAD.IADD R15, R11, 0x1, -R10 ;  /* 0x000000010b0f7824 */ /* 0x000fe200078e0a0a */
[----:B------:R-:W-:Y:S01]  /*03c0*/  LOP3.LUT P4, RZ, R7, 0x2, RZ, 0xc0, !PT ;  /* 0x0000000207ff7812 */ /* 0x000fe2000788c0ff */
[----:B------:R-:W-:Y:S01]  /*03d0*/  IMAD.IADD R11, R4, 0x1, -R0 ;  /* 0x00000001040b7824 */ /* 0x000fe200078e0a00 */
[----:B------:R-:W-:Y:S01]  /*03e0*/  LEA.HI R0, R3, R2, RZ, 0x1 ;  /* 0x0000000203007211 */ /* 0x000fe200078f08ff */
[----:B------:R-:W-:Y:S01]  /*03f0*/  IMAD.SHL.U32 R16, R7, 0x8, RZ ;  /* 0x0000000807107824 */ /* 0x000fe200078e00ff */
[----:B------:R-:W-:Y:S01]  /*0400*/  SHF.R.S32.HI R3, RZ, 0x1f, R5 ;  /* 0x0000001fff037819 */ /* 0x000fe20000011405 */
[----:B------:R-:W-:Y:S01]  /*0410*/  ULDC UR55, c[0x0][0x214] ;  /* 0x0000850000377ab9 */ /* 0x000fe20000000800 */
[----:B------:R-:W-:Y:S01]  /*0420*/  LOP3.LUT R0, R0, 0xfffffffe, RZ, 0xc0, !PT ;  /* 0xfffffffe00007812 */ /* 0x000fe200078ec0ff */
[----:B------:R-:W-:Y:S01]  /*0430*/  ULDC.U8 UR11, c[0x0][0x3d0] ;  /* 0x0000f400000b7ab9 */ /* 0x000fe20000000000 */
[----:B------:R-:W-:Y:S01]  /*0440*/  SHF.R.S32.HI R4, RZ, 0x2, R6 ;  /* 0x00000002ff047819 */ /* 0x000fe20000011406 */
[----:B------:R1:W-:Y:S01]  /*0450*/  STL [R1+0x40], R16 ;  /* 0x0000401001007387 */ /* 0x0003e20000100800 */
[----:B------:R-:W-:Y:S01]  /*0460*/  LEA.HI R5, R3, R5, RZ, 0x2 ;  /* 0x0000000503057211 */ /* 0x000fe200078f10ff */
[----:B------:R-:W-:Y:S01]  /*0470*/  IMAD.IADD R12, R2, 0x1, -R0 ;  /* 0x00000001020c7824 */ /* 0x000fe200078e0a00 */
[----:B------:R-:W-:Y:S01]  /*0480*/  SHF.R.S32.HI R2, RZ, 0x3, R9 ;  /* 0x00000003ff027819 */ /* 0x000fe20000011409 */
[----:B------:R-:W-:Y:S01]  /*0490*/  ULDC UR56, c[0x0][0x224] ;  /* 0x0000890000387ab9 */ /* 0x000fe20000000800 */
[----:B------:R-:W-:Y:S01]  /*04a0*/  SHF.R.S32.HI R0, RZ, 0x1f, R6 ;  /* 0x0000001fff007819 */ /* 0x000fe20000011406 */
[----:B------:R-:W-:Y:S01]  /*04b0*/  @UP5 UIMAD UR60, UR36, UR55, URZ ;  /* 0x00000037243c52a4 */ /* 0x000fe2000f8e023f */
[----:B------:R-:W-:Y:S01]  /*04c0*/  LOP3.LUT P3, RZ, R7, 0x4, RZ, 0xc0, !PT ;  /* 0x0000000407ff7812 */ /* 0x000fe2000786c0ff */
[----:B------:R-:W-:Y:S01]  /*04d0*/  IMAD.SHL.U32 R2, R2, 0x40, RZ ;  /* 0x0000004002027824 */ /* 0x000fe200078e00ff */
[----:B------:R-:W-:Y:S01]  /*04e0*/  LEA.HI R3, R0, R4, RZ, 0x3 ;  /* 0x0000000400037211 */ /* 0x000fe200078f18ff */
[----:B------:R-:W-:Y:S01]  /*04f0*/  ULDC UR46, c[0x0][0x2e8] ;  /* 0x0000ba00002e7ab9 */ /* 0x000fe20000000800 */
[----:B------:R-:W-:Y:S01]  /*0500*/  SHF.R.S32.HI R6, RZ, 0x7, R14 ;  /* 0x00000007ff067819 */ /* 0x000fe2000001140e */
[----:B------:R-:W-:Y:S01]  /*0510*/  ULDC UR45, c[0x0][0x2e8] ;  /* 0x0000ba00002d7ab9 */ /* 0x000fe20000000800 */
[----:B------:R-:W-:Y:S01]  /*0520*/  LOP3.LUT R0, R2, 0x1c0, RZ, 0xc0, !PT ;  /* 0x000001c002007812 */ /* 0x000fe200078ec0ff */
[----:B------:R-:W-:Y:S01]  /*0530*/  ULDC.64 UR6, c[0x0][0x118] ;  /* 0x0000460000067ab9 */ /* 0x000fe20000000a00 */
[----:B------:R-:W-:Y:S01]  /*0540*/  LOP3.LUT R2, R3, 0xfffffff8, RZ, 0xc0, !PT ;  /* 0xfffffff803027812 */ /* 0x000fe200078ec0ff */
[----:B------:R-:W-:Y:S01]  /*0550*/  UISETP.NE.AND UP6, UPT, UR11, URZ, UPT ;  /* 0x0000003f0b00728c */ /* 0x000fe2000bfc5270 */
[----:B------:R-:W-:Y:S01]  /*0560*/  SHF.R.U32.HI R3, RZ, 0x3, R0 ;  /* 0x00000003ff037819 */ /* 0x000fe20000011600 */
[----:B------:R-:W-:Y:S01]  /*0570*/  UIMAD.WIDE.U32 UR48, UR40, UR50, URZ ;  /* 0x00000032283072a5 */ /* 0x000fe2000f8e003f */
[----:B------:R-:W-:Y:S01]  /*0580*/  LOP3.LUT R0, R0, 0x38, R16, 0xf8, !PT ;  /* 0x0000003800007812 */ /* 0x000fe200078ef810 */
[----:B------:R-:W-:Y:S01]  /*0590*/  IMAD.IADD R4, R4, 0x1, -R2 ;  /* 0x0000000104047824 */ /* 0x000fe200078e0a02 */
[----:B------:R-:W-:Y:S01]  /*05a0*/  SEL R160, R229, 0xffffffe0, !P4 ;  /* 0xffffffe0e5a07807 */ /* 0x000fe20006000000 */
[----:B------:R-:W-:Y:S01]  /*05b0*/  IMAD.SHL.U32 R2, R13, 0x8, RZ ;  /* 0x000000080d027824 */ /* 0x000fe200078e00ff */
[----:B------:R-:W-:Y:S01]  /*05c0*/  LOP3.LUT R0, R0, R3, RZ, 0x3c, !PT ;  /* 0x0000000300007212 */ /* 0x000fe200078e3cff */
[----:B------:R-:W-:Y:S01]  /*05d0*/  UIMAD UR57, UR41, UR50, URZ ;  /* 0x00000032293972a4 */ /* 0x000fe2000f8e023f */
[----:B------:R-:W-:Y:S01]  /*05e0*/  SHF.R.S32.HI R3, RZ, 0x1f, R8 ;  /* 0x0000001fff037819 */ /* 0x000fe20000011408 */
[----:B------:R-:W-:Y:S01]  /*05f0*/  USHF.R.S32.HI UR59, URZ, 0x1f, UR53 ;  /* 0x0000001f3f3b7899 */ /* 0x000fe20008011435 */
[----:B------:R-:W-:Y:S01]  /*0600*/  LOP3.LUT R0, R0, 0xfffffe00, R2, 0xf8, !PT ;  /* 0xfffffe0000007812 */ /* 0x000fe200078ef802 */
[----:B------:R-:W-:Y:S01]  /*0610*/  USHF.R.S32.HI UR54, URZ, 0x1f, UR47 ;  /* 0x0000001f3f367899 */ /* 0x000fe2000801142f */
[----:B------:R-:W-:Y:S01]  /*0620*/  LEA.HI R10, R3, R8, RZ, 0x3 ;  /* 0x00000008030a7211 */ /* 0x000fe200078f18ff */
[----:B------:R-:W-:Y:S01]  /*0630*/  IMAD.U32 R3, RZ, RZ, UR5 ;  /* 0x00000005ff037e24 */ /* 0x000fe2000f8e00ff */
[----:B------:R-:W-:Y:S01]  /*0640*/  USHF.R.S32.HI UR5, URZ, 0x1f, UR17 ;  /* 0x0000001f3f057899 */ /* 0x000fe20008011411 */
[----:B------:R2:W-:Y:S01]  /*0650*/  STL [R1+0xa4], R0 ;  /* 0x0000a40001007387 */ /* 0x0005e20000100800 */
[----:B------:R-:W-:Y:S01]  /*0660*/  LOP3.LUT R2, R10, 0xfffffff8, RZ, 0xc0, !PT ;  /* 0xfffffff80a027812 */ /* 0x000fe200078ec0ff */
[----:B------:R-:W-:-:S02]  /*0670*/  UMOV UR44, 0xffffc000 ;  /* 0xffffc000002c7882 */ /* 0x000fc40000000000 */
[----:B------:R-:W-:Y:S02]  /*0680*/  UIMAD UR58, UR5, UR36, URZ ;  /* 0x00000024053a72a4 */ /* 0x000fe4000f8e023f */
[----:B-1----:R-:W-:Y:S01]  /*0690*/  IMAD.IADD R16, R8, 0x1, -R2 ;  /* 0x0000000108107824 */ /* 0x002fe200078e0a02 */
[----:B------:R-:W-:Y:S01]  /*06a0*/  @!UP5 UIMAD UR5, UR36, UR16, UR39 ;  /* 0x000000102405d2a4 */ /* 0x000fe2000f8e0227 */
[----:B------:R-:W-:-:S03]  /*06b0*/  IMAD.SHL.U32 R2, R11, 0x10, RZ ;  /* 0x000000100b027824 */ /* 0x000fc600078e00ff */
[----:B------:R-:W-:Y:S01]  /*06c0*/  STL [R1+0xac], R16 ;  /* 0x0000ac1001007387 */ /* 0x000fe20000100800 */
[----:B------:R-:W-:Y:S01]  /*06d0*/  @!UP5 UIMAD UR55, UR5, UR55, URZ ;  /* 0x000000370537d2a4 */ /* 0x000fe2000f8e023f */
[----:B------:R-:W-:Y:S01]  /*06e0*/  LEA.HI.SX32 R13, R5, R2, 0x1e ;  /* 0x00000002050d7211 */ /* 0x000fe200078ff2ff */
[----:B------:R-:W-:Y:S01]  /*06f0*/  IMAD.SHL.U32 R5, R12, 0x200, RZ ;  /* 0x000002000c057824 */ /* 0x000fe200078e00ff */
[----:B------:R1:W-:Y:S04]  /*0700*/  STL [R1+0xec], R3 ;  /* 0x0000ec0301007387 */ /* 0x0003e80000100800 */
[----:B------:R-:W-:Y:S01]  /*0710*/  STL [R1+0x6c], R13 ;  /* 0x00006c0d01007387 */ /* 0x000fe20000100800 */
[----:B--2---:R-:W-:Y:S02]  /*0720*/  IMAD.SHL.U32 R0, R7, 0x40, RZ ;  /* 0x0000004007007824 */ /* 0x004fe400078e00ff */
[----:B------:R-:W-:Y:S01]  /*0730*/  IMAD.U32 R7, RZ, RZ, UR4 ;  /* 0x00000004ff077e24 */ /* 0x000fe2000f8e00ff */
[----:B------:R-:W-:-:S02]  /*0740*/  USHF.L.U32 UR4, UR36, 0x7, URZ ;  /* 0x0000000724047899 */ /* 0x000fc4000800063f */
[----:B------:R-:W-:-:S04]  /*0750*/  LOP3.LUT R0, R0, 0x1c0, RZ, 0xc0, !PT ;  /* 0x000001c000007812 */ /* 0x000fc800078ec0ff */
[----:B------:R-:W-:Y:S01]  /*0760*/  LOP3.LUT R7, R0, 0x30, R2, 0xf8, !PT ;  /* 0x0000003000077812 */ /* 0x000fe200078ef802 */
[----:B------:R-:W-:Y:S01]  /*0770*/  IMAD R2, R6, 0x1000, R5 ;  /* 0x0000100006027824 */ /* 0x000fe200078e0205 */
[----:B------:R-:W-:Y:S02]  /*0780*/  LOP3.LUT R158, R0, 0x8, R9, 0xf8, !PT ;  /* 0x00000008009e7812 */ /* 0x000fe400078ef809 */
[----:B------:R-:W-:Y:S02]  /*0790*/  SHF.R.U32.HI R0, RZ, 0x3, R0 ;  /* 0x00000003ff007819 */ /* 0x000fe40000011600 */
[----:B-1----:R-:W-:Y:S02]  /*07a0*/  LOP3.LUT R3, R4, 0x1, RZ, 0xc0, !PT ;  /* 0x0000000104037812 */ /* 0x002fe400078ec0ff */
[----:B------:R-:W-:Y:S02]  /*07b0*/  LOP3.LUT R158, R158, R0, RZ, 0x3c, !PT ;  /* 0x000000009e9e7212 */ /* 0x000fe400078e3cff */
[----:B------:R-:W-:-:S02]  /*07c0*/  ISETP.NE.U32.AND P0, PT, R3, 0x1, PT ;  /* 0x000000010300780c */ /* 0x000fc40003f05070 */
[----:B------:R-:W-:Y:S01]  /*07d0*/  LOP3.LUT R3, R7, 0x8, R9, 0xf8, !PT ;  /* 0x0000000807037812 */ /* 0x000fe200078ef809 */
[----:B------:R-:W-:Y:S01]  /*07e0*/  IMAD.IADD R158, R2, 0x1, R158 ;  /* 0x00000001029e7824 */ /* 0x000fe200078e029e */
[C---:B------:R-:W-:Y:S01]  /*07f0*/  R2P PR, R4.reuse, 0x6 ;  /* 0x0000000604007804 */ /* 0x040fe20000000000 */
[----:B------:R-:W-:Y:S01]  /*0800*/  IMAD.U32 R2, RZ, RZ, UR4 ;  /* 0x00000004ff027e24 */ /* 0x000fe2000f8e00ff */
[----:B------:R-:W-:Y:S01]  /*0810*/  LOP3.LUT R5, R5, R3, R0, 0xf6, !PT ;  /* 0x0000000305057212 */ /* 0x000fe200078ef600 */
[----:B------:R-:W-:Y:S01]  /*0820*/  IMAD.SHL.U32 R0, R4, 0x40, RZ ;  /* 0x0000004004007824 */ /* 0x000fe200078e00ff */
[----:B------:R-:W-:Y:S01]  /*0830*/  SEL R227, R227, 0x10, !P0 ;  /* 0x00000010e3e37807 */ /* 0x000fe20004000000 */
[----:B------:R-:W-:Y:S01]  /*0840*/  IMAD.SHL.U32 R2, R6, 0x8, RZ ;  /* 0x0000000806027824 */ /* 0x000fe200078e00ff */
[----:B------:R-:W-:Y:S01]  /*0850*/  SEL R229, R229, 0xffffffe0, !P1 ;  /* 0xffffffe0e5e57807 */ /* 0x000fe20004800000 */
[----:B------:R-:W-:Y:S01]  /*0860*/  IMAD.SHL.U32 R4, R15, 0x2, RZ ;  /* 0x000000020f047824 */ /* 0x000fe200078e00ff */
[----:B------:R-:W-:Y:S01]  /*0870*/  LOP3.LUT R0, R0, 0x1c0, RZ, 0xc0, !PT ;  /* 0x000001c000007812 */ /* 0x000fe200078ec0ff */
[----:B------:R-:W-:Y:S01]  /*0880*/  IMAD.SHL.U32 R7, R12, 0x10, RZ ;  /* 0x000000100c077824 */ /* 0x000fe200078e00ff */
[----:B------:R-:W-:Y:S01]  /*0890*/  LOP3.LUT R2, R2, 0x8, RZ, 0xc0, !PT ;  /* 0x0000000802027812 */ /* 0x000fe200078ec0ff */
[----:B------:R-:W-:Y:S01]  /*08a0*/  IMAD R8, R6, 0x2000, R4 ;  /* 0x0000200006087824 */ /* 0x000fe200078e0204 */
[----:B------:R-:W-:Y:S01]  /*08b0*/  SHF.R.U32.HI R3, RZ, 0x3, R0 ;  /* 0x00000003ff037819 */ /* 0x000fe20000011600 */
[----:B------:R-:W-:Y:S01]  /*08c0*/  IMAD.SHL.U32 R158, R158, 0x2, RZ ;  /* 0x000000029e9e7824 */ /* 0x000fe200078e00ff */
[----:B------:R-:W-:Y:S01]  /*08d0*/  LOP3.LUT R9, R2, 0x10, R7, 0xf8, !PT ;  /* 0x0000001002097812 */ /* 0x000fe200078ef807 */
[----:B------:R-:W-:Y:S01]  /*08e0*/  IMAD.SHL.U32 R7, R12, 0x8, RZ ;  /* 0x000000080c077824 */ /* 0x000fe200078e00ff */
[-C--:B------:R-:W-:Y:S01]  /*08f0*/  LOP3.LUT R6, R3, R0.reuse, R2, 0x1e, !PT ;  /* 0x0000000003067212 */ /* 0x080fe200078e1e02 */
[----:B------:R-:W-:Y:S01]  /*0900*/  IMAD R2, R11, 0x400, R8 ;  /* 0x000004000b027824 */ /* 0x000fe200078e0208 */
[----:B------:R-:W-:Y:S01]  /*0910*/  LOP3.LUT R3, R3, R0, RZ, 0xfc, !PT ;  /* 0x0000000003037212 */ /* 0x000fe200078efcff */
[----:B------:R-:W-:Y:S01]  /*0920*/  IMAD R0, R11, 0x400, R4 ;  /* 0x000004000b007824 */ /* 0x000fe200078e0204 */
[----:B------:R-:W-:Y:S01]  /*0930*/  UIMAD UR4, UR36, UR12, UR39 ;  /* 0x0000000c240472a4 */ /* 0x000fe2000f8e0227 */
[----:B------:R-:W-:-:S02]  /*0940*/  IMAD.IADD R161, R158, 0x1, R160 ;  /* 0x000000019ea17824 */ /* 0x000fc400078e02a0 */
[----:B------:R-:W-:Y:S01]  /*0950*/  IMAD.IADD R225, R3, 0x1, R2 ;  /* 0x0000000103e17824 */ /* 0x000fe200078e0202 */
[----:B------:R-:W-:Y:S01]  /*0960*/  UIMAD UR56, UR4, UR56, URZ ;  /* 0x00000038043872a4 */ /* 0x000fe2000f8e023f */
[----:B------:R-:W-:Y:S01]  /*0970*/  IMAD.U32 R2, RZ, RZ, UR8 ;  /* 0x00000008ff027e24 */ /* 0x000fe2000f8e00ff */
[----:B------:R-:W-:Y:S01]  /*0980*/  USHF.R.S32.HI UR8, URZ, 0x1f, UR36 ;  /* 0x0000001f3f087899 */ /* 0x000fe20008011424 */
[----:B------:R-:W-:Y:S02]  /*0990*/  IMAD.U32 R3, RZ, RZ, UR9 ;  /* 0x00000009ff037e24 */ /* 0x000fe4000f8e00ff */
[----:B------:R-:W-:Y:S01]  /*09a0*/  IMAD.IADD R8, R0, 0x1, R6 ;  /* 0x0000000100087824 */ /* 0x000fe200078e0206 */
[----:B------:R1:W-:Y:S01]  /*09b0*/  STL [R1+0xe8], R2 ;  /* 0x0000e80201007387 */ /* 0x0003e20000100800 */
[----:B------:R-:W-:Y:S02]  /*09c0*/  IMAD.SHL.U32 R0, R10, 0x40, RZ ;  /* 0x000000400a007824 */ /* 0x000fe400078e00ff */
[----:B------:R-:W-:Y:S01]  /*09d0*/  IMAD.U32 R4, RZ, RZ, UR8 ;  /* 0x00000008ff047e24 */ /* 0x000fe2000f8e00ff */
[----:B------:R2:W-:Y:S01]  /*09e0*/  STL [R1+0xe4], R3 ;  /* 0x0000e40301007387 */ /* 0x0005e20000100800 */
[----:B------:R-:W-:Y:S01]  /*09f0*/  LEA R8, R8, 0xc000, 0x1 ;  /* 0x0000c00008087811 */ /* 0x000fe200078e08ff */
[----:B------:R-:W-:Y:S01]  /*0a00*/  USHF.R.S32.HI UR8, URZ, 0x1f, UR39 ;  /* 0x0000001f3f087899 */ /* 0x000fe20008011427 */
[----:B------:R-:W-:Y:S01]  /*0a10*/  LOP3.LUT R0, R0, 0xfffffe00, RZ, 0xc0, !PT ;  /* 0xfffffe0000007812 */ /* 0x000fe200078ec0ff */
[----:B------:R-:W-:Y:S01]  /*0a20*/  IMAD.SHL.U32 R225, R225, 0x2, RZ ;  /* 0x00000002e1e17824 */ /* 0x000fe200078e00ff */
[----:B------:R-:W-:-:S02]  /*0a30*/  IADD3 R14, R8, 0x420, RZ ;  /* 0x00000420080e7810 */ /* 0x000fc40007ffe0ff */
[C---:B------:R-:W-:Y:S01]  /*0a40*/  @P1 IADD3 R14, R8.reuse, 0x3e0, RZ ;  /* 0x000003e0080e1810 */ /* 0x040fe20007ffe0ff */
[----:B------:R-:W-:Y:S01]  /*0a50*/  IMAD.U32 R10, RZ, RZ, UR8 ;  /* 0x00000008ff0a7e24 */ /* 0x000fe2000f8e00ff */
[C---:B------:R-:W-:Y:S01]  /*0a60*/  IADD3 R10, R8.reuse, 0x2020, RZ ;  /* 0x00002020080a7810 */ /* 0x040fe20007ffe0ff */
[C---:B------:R-:W-:Y:S01]  /*0a70*/  IMAD.IADD R228, R225.reuse, 0x1, R227 ;  /* 0x00000001e1e47824 */ /* 0x040fe200078e02e3 */
[----:B------:R-:W-:Y:S01]  /*0a80*/  @P1 IADD3 R10, R8, 0x1fe0, RZ ;  /* 0x00001fe0080a1810 */ /* 0x000fe20007ffe0ff */
[--C-:B------:R-:W-:Y:S02]  /*0a90*/  IMAD.IADD R232, R225, 0x1, R229.reuse ;  /* 0x00000001e1e87824 */ /* 0x100fe400078e02e5 */
[----:B------:R-:W-:Y:S02]  /*0aa0*/  IMAD.IADD R231, R228, 0x1, R229 ;  /* 0x00000001e4e77824 */ /* 0x000fe400078e02e5 */
[----:B-1----:R-:W-:Y:S01]  /*0ab0*/  IMAD.SHL.U32 R2, R16, 0x40, RZ ;  /* 0x0000004010027824 */ /* 0x002fe200078e00ff */
[----:B--2---:R-:W-:-:S04]  /*0ac0*/  IADD3 R3, R13, -0x80, RZ ;  /* 0xffffff800d037810 */ /* 0x004fc80007ffe0ff */
[----:B------:R-:W-:Y:S02]  /*0ad0*/  LOP3.LUT R2, R2, 0x1c0, RZ, 0xc0, !PT ;  /* 0x000001c002027812 */ /* 0x000fe400078ec0ff */
[----:B------:R-:W-:Y:S02]  /*0ae0*/  SHF.R.S32.HI R4, RZ, 0x1f, R3 ;  /* 0x0000001fff047819 */ /* 0x000fe40000011403 */
[--C-:B------:R-:W-:Y:S02]  /*0af0*/  SHF.R.U32.HI R6, RZ, 0x3, R2.reuse ;  /* 0x00000003ff067819 */ /* 0x100fe40000011602 */
[----:B------:R-:W-:Y:S02]  /*0b00*/  LOP3.LUT R7, R2, 0x8, R7, 0xf8, !PT ;  /* 0x0000000802077812 */ /* 0x000fe400078ef807 */
[----:B------:R-:W-:Y:S02]  /*0b10*/  LOP3.LUT R2, R6, R9, R2, 0x1e, !PT ;  /* 0x0000000906027212 */ /* 0x000fe400078e1e02 */
[----:B------:R-:W-:Y:S01]  /*0b20*/  SHF.L.U64.HI R3, R3, 0x2, R4 ;  /* 0x0000000203037819 */ /* 0x000fe20000010204 */
[----:B------:R-:W-:Y:S01]  /*0b30*/  IMAD R4, R11, 0x400, R0 ;  /* 0x000004000b047824 */ /* 0x000fe200078e0200 */
[----:B------:R-:W-:Y:S01]  /*0b40*/  LOP3.LUT R165, R2, R0, RZ, 0xfc, !PT ;  /* 0x0000000002a57212 */ /* 0x000fe200078efcff */
[----:B------:R-:W-:Y:S01]  /*0b50*/  IMAD.MOV.U32 R2, RZ, RZ, 0x40 ;  /* 0x00000040ff027424 */ /* 0x000fe200078e00ff */
[C---:B------:R-:W-:Y:S01]  /*0b60*/  IADD3 R13, R8.reuse, 0x2420, RZ ;  /* 0x00002420080d7810 */ /* 0x040fe20007ffe0ff */
[----:B------:R1:W-:Y:S01]  /*0b70*/  STL [R1+0xa8], R3 ;  /* 0x0000a80301007387 */ /* 0x0003e20000100800 */
[----:B------:R-:W-:Y:S01]  /*0b80*/  IMAD.MOV.U32 R0, RZ, RZ, 0x440 ;  /* 0x00000440ff007424 */ /* 0x000fe200078e00ff */
[----:B------:R-:W-:-:S02]  /*0b90*/  @P1 IADD3 R13, R8, 0x23e0, RZ ;  /* 0x000023e0080d1810 */ /* 0x000fc40007ffe0ff */
[C---:B------:R-:W-:Y:S01]  /*0ba0*/  SEL R159, R2.reuse, 0xffffffc0, !P3 ;  /* 0xffffffc0029f7807 */ /* 0x040fe20005800000 */
[----:B------:R-:W-:Y:S01]  /*0bb0*/  STL [R1+0xb0], R8 ;  /* 0x0000b00801007387 */ /* 0x000fe20000100800 */
[----:B------:R-:W-:Y:S02]  /*0bc0*/  SEL R2, R2, 0xffffffc0, !P2 ;  /* 0xffffffc002027807 */ /* 0x000fe40005000000 */
[----:B------:R-:W-:Y:S01]  /*0bd0*/  SEL R0, R0, 0x3c0, !P2 ;  /* 0x000003c000007807 */ /* 0x000fe20005000000 */
[----:B------:R-:W-:Y:S02]  /*0be0*/  IMAD.IADD R159, R158, 0x1, R159 ;  /* 0x000000019e9f7824 */ /* 0x000fe400078e029f */
[C---:B------:R-:W-:Y:S02]  /*0bf0*/  IMAD.IADD R12, R2.reuse, 0x1, R8 ;  /* 0x00000001020c7824 */ /* 0x040fe400078e0208 */
[----:B------:R-:W-:Y:S02]  /*0c00*/  IMAD.IADD R226, R225, 0x1, R2 ;  /* 0x00000001e1e27824 */ /* 0x000fe400078e0202 */
[----:B------:R-:W-:Y:S01]  /*0c10*/  IMAD.IADD R2, R2, 0x1, R10 ;  /* 0x0000000102027824 */ /* 0x000fe200078e020a */
[----:B------:R-:W-:Y:S01]  /*0c20*/  STL [R1+0xc4], R12 ;  /* 0x0000c40c01007387 */ /* 0x000fe20000100800 */
[----:B------:R-:W-:-:S02]  /*0c30*/  IMAD.IADD R227, R227, 0x1, R226 ;  /* 0x00000001e3e37824 */ /* 0x000fc400078e02e2 */
[----:B------:R-:W-:Y:S02]  /*0c40*/  IMAD.IADD R230, R229, 0x1, R226 ;  /* 0x00000001e5e67824 */ /* 0x000fe400078e02e2 */
[----:B------:R-:W-:Y:S01]  /*0c50*/  IMAD.IADD R160, R160, 0x1, R159 ;  /* 0x00000001a0a07824 */ /* 0x000fe200078e029f */
[----:B-1----:R-:W-:Y:S02]  /*0c60*/  LOP3.LUT R3, R7, R6, RZ, 0x3c, !PT ;  /* 0x0000000607037212 */ /* 0x002fe400078e3cff */
[C---:B------:R-:W-:Y:S02]  /*0c70*/  IADD3 R6, R8.reuse, 0x2040, RZ ;  /* 0x0000204008067810 */ /* 0x040fe40007ffe0ff */
[----:B------:R-:W-:Y:S01]  /*0c80*/  @P2 IADD3 R6, R8, 0x1fc0, RZ ;  /* 0x00001fc008062810 */ /* 0x000fe20007ffe0ff */
[----:B------:R-:W-:Y:S02]  /*0c90*/  IMAD.IADD R164, R4, 0x1, R3 ;  /* 0x0000000104a47824 */ /* 0x000fe400078e0203 */
[----:B------:R-:W-:-:S02]  /*0ca0*/  IMAD.SHL.U32 R3, R5, 0x2, RZ ;  /* 0x0000000205037824 */ /* 0x000fc400078e00ff */
[----:B------:R-:W-:Y:S02]  /*0cb0*/  IMAD.IADD R5, R229, 0x1, R8 ;  /* 0x00000001e5057824 */ /* 0x000fe400078e0208 */
[----:B------:R-:W-:Y:S02]  /*0cc0*/  IMAD.IADD R4, R8, 0x1, R0 ;  /* 0x0000000108047824 */ /* 0x000fe400078e0200 */
[----:B------:R-:W-:Y:S01]  /*0cd0*/  IMAD.IADD R0, R0, 0x1, R10 ;  /* 0x0000000100007824 */ /* 0x000fe200078e020a */
[----:B------:R1:W-:Y:S04]  /*0ce0*/  STL [R1+0xe0], R5 ;  /* 0x0000e00501007387 */ /* 0x0003e80000100800 */
[----:B------:R2:W-:Y:S04]  /*0cf0*/  STL [R1+0xc0], R4 ;  /* 0x0000c00401007387 */ /* 0x0005e80000100800 */
[----:B------:R-:W-:Y:S04]  /*0d00*/  STL [R1+0xcc], R14 ;  /* 0x0000cc0e01007387 */ /* 0x000fe80000100800 */
[----:B------:R-:W-:Y:S04]  /*0d10*/  STL [R1+0xb4], R10 ;  /* 0x0000b40a01007387 */ /* 0x000fe80000100800 */
[----:B------:R-:W-:Y:S04]  /*0d20*/  STL [R1+0xc8], R13 ;  /* 0x0000c80d01007387 */ /* 0x000fe80000100800 */
[----:B------:R-:W-:Y:S01]  /*0d30*/  STL [R1+0xbc], R6 ;  /* 0x0000bc0601007387 */ /* 0x000fe20000100800 */
[----:B-1----:R-:W-:-:S02]  /*0d40*/  IADD3 R5, R8, 0x2440, RZ ;  /* 0x0000244008057810 */ /* 0x002fc40007ffe0ff */
        /* <DEDUP_REMOVED lines=9> */
.L_x_2443:
        /* <DEDUP_REMOVED lines=12> */
[----:B-123--:R-:W-:Y:S01]  /*0ea0*/  IMAD.U32 R4, RZ, RZ, UR13 ;  /* 0x0000000dff047e24 */ /* 0x00efe2000f8e00ff */
        /* <DEDUP_REMOVED lines=41> */
.L_x_2365:
        /* <DEDUP_REMOVED lines=67> */
.L_x_2367:
        /* <DEDUP_REMOVED lines=18> */
.L_x_2368:
        /* <DEDUP_REMOVED lines=73> */
.L_x_2369:
[----:B------:R-:W-:Y:S02]  /*1b20*/  UMOV UR13, UR56 ;  /* 0x00000038000d7c82 */ /* 0x000fe40008000000 */
.L_x_2370:
        /* <DEDUP_REMOVED lines=108> */
.L_x_2372:
        /* <DEDUP_REMOVED lines=18> */
.L_x_2373:
        /* <DEDUP_REMOVED lines=29> */
.L_x_2375:
[----:B------:R-:W-:Y:S05]  /*24e0*/  BSYNC B0 ;  /* 0x0000000000007941 */ /* 0x000fea0003800000 */
.L_x_2374:
        /* <DEDUP_REMOVED lines=15> */
.L_x_2377:
[----:B------:R-:W-:Y:S05]  /*25e0*/  BSYNC B0 ;  /* 0x0000000000007941 */ /* 0x000fea0003800000 */
.L_x_2376:
        /* <DEDUP_REMOVED lines=15> */
.L_x_2379:
[----:B------:R-:W-:Y:S05]  /*26e0*/  BSYNC B0 ;  /* 0x0000000000007941 */ /* 0x000fea0003800000 */
.L_x_2378:
        /* <DEDUP_REMOVED lines=14> */
.L_x_2381:
[----:B------:R-:W-:Y:S05]  /*27d0*/  BSYNC B0 ;  /* 0x0000000000007941 */ /* 0x000fea0003800000 */
.L_x_2380:
[----:B------:R-:W-:Y:S01]  /*27e0*/  ULDC.64 UR4, c[0x0][0x3a8] ;  /* 0x0000ea0000047ab9 */ /* 0x000fe20000000a00 */
[----:B-1----:R-:W-:Y:S01]  /*27f0*/  IMAD.U32 R4, RZ, RZ, UR22 ;  /* 0x00000016ff047e24 */ /* 0x002fe2000f8e00ff */
        /* <DEDUP_REMOVED lines=24> */
.L_x_2383:
[----:B------:R-:W-:Y:S05]  /*2980*/  BSYNC B0 ;  /* 0x0000000000007941 */ /* 0x000fea0003800000 */
.L_x_2382:
        /* <DEDUP_REMOVED lines=13> */
.L_x_2385:
[----:B------:R-:W-:Y:S05]  /*2a60*/  BSYNC B0 ;  /* 0x0000000000007941 */ /* 0x000fea0003800000 */
.L_x_2384:
        /* <DEDUP_REMOVED lines=13> */
.L_x_2387:
[----:B------:R-:W-:Y:S05]  /*2b40*/  BSYNC B0 ;  /* 0x0000000000007941 */ /* 0x000fea0003800000 */
.L_x_2386:
        /* <DEDUP_REMOVED lines=12> */
.L_x_2371:
        /* <DEDUP_REMOVED lines=22> */
.L_x_2390:
[----:B------:R-:W-:Y:S05]  /*2d70*/  BSYNC B0 ;  /* 0x0000000000007941 */ /* 0x000fea0003800000 */
.L_x_2389:
        /* <DEDUP_REMOVED lines=16> */
.L_x_2392:
[----:B------:R-:W-:Y:S05]  /*2e80*/  BSYNC B0 ;  /* 0x0000000000007941 */ /* 0x000fea0003800000 */
.L_x_2391:
        /* <DEDUP_REMOVED lines=16> */
.L_x_2394:
[----:B------:R-:W-:Y:S05]  /*2f90*/  BSYNC B0 ;  /* 0x0000000000007941 */ /* 0x000fea0003800000 */
.L_x_2393:
        /* <DEDUP_REMOVED lines=19> */
.L_x_2396:
[----:B------:R-:W-:Y:S05]  /*30d0*/  BSYNC B0 ;  /* 0x0000000000007941 */ /* 0x000fea0003800000 */
.L_x_2395:
        /* <DEDUP_REMOVED lines=22> */
.L_x_2398:
[----:B------:R-:W-:Y:S05]  /*3240*/  BSYNC B0 ;  /* 0x0000000000007941 */ /* 0x000fea0003800000 */
.L_x_2397:
        /* <DEDUP_REMOVED lines=20> */
.L_x_2400:
[----:B------:R-:W-:Y:S05]  /*3390*/  BSYNC B0 ;  /* 0x0000000000007941 */ /* 0x000fea0003800000 */
.L_x_2399:
        /* <DEDUP_REMOVED lines=20> */
.L_x_2402:
[----:B------:R-:W-:Y:S05]  /*34e0*/  BSYNC B0 ;  /* 0x0000000000007941 */ /* 0x000fea0003800000 */
.L_x_2401:
        /* <DEDUP_REMOVED lines=23> */
.L_x_2404:
[----:B------:R-:W-:Y:S05]  /*3660*/  BSYNC B0 ;  /* 0x0000000000007941 */ /* 0x000fea0003800000 */
.L_x_2403:
[----:B--2---:R-:W2:Y:S01]  /*3670*/  LDL R20, [R1+0x6c] ;  /* 0x00006c0001147983 */ /* 0x004ea20000100800 */
[----:B------:R-:W-:Y:S01]  /*3680*/  ULDC.64 UR12, c[0x0][0x198] ;  /* 0x00006600000c7ab9 */ /* 0x000fe20000000a00 */
[----:B-1----:R-:W-:Y:S01]  /*3690*/  IMAD.U32 R4, RZ, RZ, UR22 ;  /* 0x00000016ff047e24 */ /* 0x002fe2000f8e00ff */
[----:B------:R-:W-:Y:S01]  /*36a0*/  UIMAD UR9, UR19, UR12, URZ ;  /* 0x0000000c130972a4 */ /* 0x000fe2000f8e023f */
[----:B------:R-:W-:Y:S02]  /*36b0*/  IMAD.MOV.U32 R21, RZ, RZ, 0x7f800000 ;  /* 0x7f800000ff157424 */ /* 0x000fe400078e00ff */
[----:B------:R-:W-:Y:S01]  /*36c0*/  IMAD.WIDE.U32 R4, R4, c[0x0][0x198], R22 ;  /* 0x0000660004047a25 */ /* 0x000fe200078e0016 */
        /* <DEDUP_REMOVED lines=9> */
[----:B------:R-:W-:Y:S02]  /*3760*/  IADD3 R5, R20, 0x8, RZ ;  /* 0x0000000814057810 */ /* 0x000fe40007ffe0ff */
        /* <DEDUP_REMOVED lines=44> */
.L_x_2406:
[----:B------:R-:W-:Y:S05]  /*3a30*/  BSYNC B0 ;  /* 0x0000000000007941 */ /* 0x000fea0003800000 */
.L_x_2405:
        /* <DEDUP_REMOVED lines=21> */
.L_x_2408:
[----:B------:R-:W-:Y:S05]  /*3b90*/  BSYNC B0 ;  /* 0x0000000000007941 */ /* 0x000fea0003800000 */
.L_x_2407:
        /* <DEDUP_REMOVED lines=21> */
.L_x_2410:
[----:B------:R-:W-:Y:S05]  /*3cf0*/  BSYNC B0 ;  /* 0x0000000000007941 */ /* 0x000fea0003800000 */
.L_x_2409:
        /* <DEDUP_REMOVED lines=21> */
.L_x_2412:
[----:B------:R-:W-:Y:S05]  /*3e50*/  BSYNC B0 ;  /* 0x0000000000007941 */ /* 0x000fea0003800000 */
.L_x_2411:
[----:B------:R-:W-:Y:S01]  /*3e60*/  ULDC.64 UR12, c[0x0][0x1a0] ;  /* 0x00006800000c7ab9 */ /* 0x000fe20000000a00 */
[----:B-1----:R-:W-:Y:S01]  /*3e70*/  MOV R4, UR22 ;  /* 0x0000001600047c02 */ /* 0x002fe20008000f00 */
[----:B------:R-:W-:Y:S01]  /*3e80*/  UIMAD UR4, UR19, UR12, URZ ;  /* 0x0000000c130472a4 */ /* 0x000fe2000f8e023f */
[----:B------:R1:W-:Y:S01]  /*3e90*/  @P5 STS.128 [R2+0x10000], RZ ;  /* 0x010000ff02005388 */ /* 0x0003e20000000c00 */
[----:B------:R-:W-:Y:S02]  /*3ea0*/  BSSY B0, `(.L_x_2413) ;  /* 0x000001a000007945 */ /* 0x000fe40003800000 */
[----:B------:R-:W-:Y:S01]  /*3eb0*/  UIMAD UR4, UR22, UR13, UR4 ;  /* 0x0000000d160472a4 */ /* 0x000fe2000f8e0204 */
[----:B------:R-:W-:-:S05]  /*3ec0*/  IMAD.WIDE.U32 R4, R4, c[0x0][0x1a0], R22 ;  /* 0x0000680004047a25 */ /* 0x000fca00078e0016 */
[----:B------:R-:W-:Y:S02]  /*3ed0*/  IADD3 R4, P1, R4, UR21, RZ ;  /* 0x0000001504047c10 */ /* 0x000fe4000ff3e0ff */
[----:B------:R-:W-:-:S04]  /*3ee0*/  MOV R6, UR4 ;  /* 0x0000000400067c02 */ /* 0x000fc80008000f00 */
[----:B------:R-:W-:Y:S01]  /*3ef0*/  IADD3.X R5, R5, UR24, R6, P1, !PT ;  /* 0x0000001805057c10 */ /* 0x000fe20008ffe406 */
[----:B------:R-:W-:-:S04]  /*3f00*/  IMAD R6, R13, c[0x0][0x1b8], RZ ;  /* 0x00006e000d067a24 */ /* 0x000fc800078e02ff */
        /* <DEDUP_REMOVED lines=19> */
.L_x_2414:
[----:B-1----:R-:W-:Y:S05]  /*4040*/  BSYNC B0 ;  /* 0x0000000000007941 */ /* 0x002fea0003800000 */
.L_x_2413:
        /* <DEDUP_REMOVED lines=20> */
.L_x_2416:
[----:B------:R-:W-:Y:S05]  /*4190*/  BSYNC B0 ;  /* 0x0000000000007941 */ /* 0x000fea0003800000 */
.L_x_2415:
        /* <DEDUP_REMOVED lines=20> */
.L_x_2418:
[----:B------:R-:W-:Y:S05]  /*42e0*/  BSYNC B0 ;  /* 0x0000000000007941 */ /* 0x000fea0003800000 */
.L_x_2417:
        /* <DEDUP_REMOVED lines=19> */
.L_x_2420:
[----:B------:R-:W-:Y:S05]  /*4420*/  BSYNC B0 ;  /* 0x0000000000007941 */ /* 0x000fea0003800000 */
.L_x_2419:
[----:B------:R-:W-:Y:S02]  /*4430*/  ULDC.64 UR20, c[0x0][0x318] ;  /* 0x0000c60000147ab9 */ /* 0x000fe40000000a00 */
[----:B------:R-:W-:Y:S02]  /*4440*/  USHF.R.S32.HI UR9, URZ, 0x1f, UR39 ;  /* 0x0000001f3f097899 */ /* 0x000fe40008011427 */
[----:B------:R-:W-:Y:S01]  /*4450*/  ULDC.64 UR24, c[0x0][0x320] ;  /* 0x0000c80000187ab9 */ /* 0x000fe20000000a00 */
[----:B-1234-:R-:W-:Y:S01]  /*4460*/  IMAD.U32 R2, RZ, RZ, UR37 ;  /* 0x00000025ff027e24 */ /* 0x01efe2000f8e00ff */
        /* <DEDUP_REMOVED lines=12> */
[----:B------:R-:W-:-:S05]  /*4530*/  IMAD.U32 R4, RZ, RZ, UR20 ;  /* 0x00000014ff047e24 */ /* 0x000fca000f8e00ff */
[----:B------:R-:W-:-:S05]  /*4540*/  IMAD.U32 R5, RZ, RZ, UR21 ;  /* 0x00000015ff057e24 */ /* 0x000fca000f8e00ff */
[----:B------:R-:W2:Y:S01]  /*4550*/  @P1 LDG.E R4, [R4.64] ;  /* 0x0000001a04041981 */ /* 0x000ea2000c1e1900 */
[----:B------:R-:W2:Y:S01]  /*4560*/  @P1 MUFU.RCP R0, c[0x0][0x238] ;  /* 0x00008e0000001b08 */ /* 0x000ea20000001000 */
[----:B------:R-:W-:Y:S01]  /*4570*/  SHF.L.U64.HI R6, R20, 0x2, R14 ;  /* 0x0000000214067819 */ /* 0x000fe2000001020e */
[----:B------:R-:W-:Y:S01]  /*4580*/  CS2R R126, SRZ ;  /* 0x00000000007e7805 */ /* 0x000fe2000001ff00 */
[----:B------:R-:W-:Y:S01]  /*4590*/  STL [R1+0x48], R173 ;  /* 0x000048ad01007387 */ /* 0x000fe20000100800 */
        /* <DEDUP_REMOVED lines=33> */
[----:B------:R-:W-:Y:S01]  /*47b0*/  IMAD.SHL.U32 R163, R164, 0x2, RZ ;  /* 0x00000002a4a37824 */ /* 0x000fe200078e00ff */
[----:B------:R-:W-:-:S02]  /*47c0*/  UMOV UR4, URZ ;  /* 0x0000003f00047c82 */ /* 0x000fc40008000000 */
[----:B------:R-:W-:Y:S02]  /*47d0*/  UIADD3 UR19, UR22, 0x80, URZ ;  /* 0x0000008016137890 */ /* 0x000fe4000fffe03f */
[----:B------:R-:W-:Y:S01]  /*47e0*/  ULDC UR13, c[0x0][0x2e4] ;  /* 0x0000b900000d7ab9 */ /* 0x000fe20000000800 */
[----:B--2---:R-:W-:Y:S01]  /*47f0*/  @P1 FMUL.FTZ R4, R4, R0 ;  /* 0x0000000004041220 */ /* 0x004fe20000410000 */
[----:B------:R-:W-:-:S03]  /*4800*/  LEA.HI R0, R19, R18, RZ, 0x7 ;  /* 0x0000001213007211 */ /* 0x000fc600078f38ff */
[----:B------:R1:W2:Y:S01]  /*4810*/  @P1 R2UR UR9, R4 ;  /* 0x00000000040913c2 */ /* 0x0002a200000e0000 */
[----:B------:R-:W-:Y:S02]  /*4820*/  SHF.R.S32.HI R0, RZ, 0x7, R0 ;  /* 0x00000007ff007819 */ /* 0x000fe40000011400 */
[----:B-1----:R-:W-:Y:S01]  /*4830*/  SHF.L.U32 R4, R18, 0x1, RZ ;  /* 0x0000000112047819 */ /* 0x002fe200000006ff */
[----:B--2---:R-:W-:-:S03]  /*4840*/  @UP1 UMOV UR4, UR9 ;  /* 0x0000000900041c82 */ /* 0x004fc60008000000 */
[----:B------:R-:W-:-:S05]  /*4850*/  LOP3.LUT R4, R4, 0x6, RZ, 0xc0, !PT ;  /* 0x0000000604047812 */ /* 0x000fca00078ec0ff */
[----:B------:R-:W-:-:S05]  /*4860*/  IMAD R0, R0, 0x40, R4 ;  /* 0x0000004000007824 */ /* 0x000fca00078e0204 */
[----:B------:R-:W-:Y:S02]  /*4870*/  LEA R172, R2, R0, 0x7 ;  /* 0x0000000002ac7211 */ /* 0x000fe400078e38ff */
[----:B------:R-:W-:Y:S02]  /*4880*/  IADD3 R2, R164, 0x2000, RZ ;  /* 0x00002000a4027810 */ /* 0x000fe40007ffe0ff */
[----:B------:R-:W-:Y:S02]  /*4890*/  IADD3 R0, R165, 0x2000, RZ ;  /* 0x00002000a5007810 */ /* 0x000fe40007ffe0ff */
[----:B------:R-:W-:Y:S02]  /*48a0*/  SEL R2, R2, R164, !P0 ;  /* 0x000000a402027207 */ /* 0x000fe40004000000 */
[----:B------:R-:W-:-:S03]  /*48b0*/  SEL R0, R0, R165, !P0 ;  /* 0x000000a500007207 */ /* 0x000fc60004000000 */
[----:B------:R-:W-:Y:S01]  /*48c0*/  IMAD.SHL.U32 R162, R2, 0x2, RZ ;  /* 0x0000000202a27824 */ /* 0x000fe200078e00ff */
[----:B------:R-:W-:Y:S01]  /*48d0*/  MOV R2, c[0x0][0x22c] ;  /* 0x00008b0000027a02 */ /* 0x000fe20000000f00 */
[----:B------:R-:W-:-:S04]  /*48e0*/  IMAD.SHL.U32 R156, R0, 0x2, RZ ;  /* 0x00000002009c7824 */ /* 0x000fc800078e00ff */
[----:B------:R-:W-:-:S04]  /*48f0*/  IMAD R2, R2, c[0x0][0x1c0], RZ ;  /* 0x0000700002027a24 */ /* 0x000fc800078e02ff */
[C---:B------:R-:W-:Y:S02]  /*4900*/  IMAD.SHL.U32 R5, R2.reuse, 0x10, RZ ;  /* 0x0000001002057824 */ /* 0x040fe400078e00ff */
[----:B------:R-:W-:-:S03]  /*4910*/  IMAD.SHL.U32 R4, R2, 0x8, RZ ;  /* 0x0000000802047824 */ /* 0x000fc600078e00ff */
[----:B------:R-:W-:Y:S02]  /*4920*/  IADD3 R0, R5, 0x20, RZ ;  /* 0x0000002005007810 */ /* 0x000fe40007ffe0ff */
[----:B------:R-:W-:Y:S02]  /*4930*/  SHF.L.U32 R5, R20, 0x2, RZ ;  /* 0x0000000214057819 */ /* 0x000fe400000006ff */
[----:B------:R-:W-:-:S05]  /*4940*/  IADD3 R0, R4, R0, RZ ;  /* 0x0000000004007210 */ /* 0x000fca0007ffe0ff */
[----:B------:R-:W-:-:S04]  /*4950*/  IMAD.IADD R0, R4, 0x1, R0 ;  /* 0x0000000104007824 */ /* 0x000fc800078e0200 */
[----:B------:R-:W-:-:S05]  /*4960*/  IMAD.IADD R0, R4, 0x1, R0 ;  /* 0x0000000104007824 */ /* 0x000fca00078e0200 */
[----:B------:R-:W-:-:S05]  /*4970*/  IADD3 R0, R4, R0, RZ ;  /* 0x0000000004007210 */ /* 0x000fca0007ffe0ff */
[----:B------:R1:W-:Y:S02]  /*4980*/  STL [R1+0x90], R0 ;  /* 0x0000900001007387 */ /* 0x0003e40000100800 */
[----:B-1----:R-:W-:-:S04]  /*4990*/  IMAD.IADD R0, R4, 0x1, R0 ;  /* 0x0000000104007824 */ /* 0x002fc800078e0200 */
[----:B------:R-:W-:Y:S01]  /*49a0*/  IMAD.IADD R2, R4, 0x1, R0 ;  /* 0x0000000104027824 */ /* 0x000fe200078e0200 */
[----:B------:R1:W-:Y:S04]  /*49b0*/  STL [R1+0x8c], R0 ;  /* 0x00008c0001007387 */ /* 0x0003e80000100800 */
[----:B------:R-:W-:Y:S04]  /*49c0*/  STL [R1+0x9c], R6 ;  /* 0x00009c0601007387 */ /* 0x000fe80000100800 */
[----:B------:R2:W-:Y:S04]  /*49d0*/  STL [R1+0x88], R2 ;  /* 0x0000880201007387 */ /* 0x0005e80000100800 */
[----:B------:R3:W-:Y:S01]  /*49e0*/  STL [R1+0xa0], R5 ;  /* 0x0000a00501007387 */ /* 0x0007e20000100800 */
[----:B-1----:R-:W-:Y:S01]  /*49f0*/  IADD3 R0, R20, -0x80, RZ ;  /* 0xffffff8014007810 */ /* 0x002fe20007ffe0ff */
[----:B--2---:R-:W-:-:S05]  /*4a00*/  IMAD.IADD R2, R4, 0x1, R2 ;  /* 0x0000000104027824 */ /* 0x004fca00078e0202 */
        /* <DEDUP_REMOVED lines=15> */
.L_x_2425:
[----:B------:R-:W2:Y:S01]  /*4b00*/  LDL R52, [R1+0x6c] ;  /* 0x00006c0001347983 */ /* 0x000ea20000100800 */
[----:B------:R-:W-:Y:S03]  /*4b10*/  UIADD3 UR11, UR22, UR10, URZ ;  /* 0x0000000a160b7290 */ /* 0x000fe6000fffe03f */
[----:B-1----:R-:W3:Y:S01]  /*4b20*/  LDL R0, [R1+0xac] ;  /* 0x0000ac0001007983 */ /* 0x002ee20000100800 */
[----:B------:R-:W-:Y:S03]  /*4b30*/  UIADD3 UR9, -UR5, 0x80, UR11 ;  /* 0x0000008005097890 */ /* 0x000fe6000fffe10b */
[----:B------:R-:W0:Y:S01]  /*4b40*/  LDGDEPBAR ;  /* 0x00000000000079af */ /* 0x000e220000000000 */
[----:B------:R-:W-:Y:S02]  /*4b50*/  UIADD3 UR12, UR9, -UR46, URZ ;  /* 0x8000002e090c7290 */ /* 0x000fe4000fffe03f */
[----:B------:R-:W-:Y:S04]  /*4b60*/  USHF.L.U32 UR9, UR8, 0x7, URZ ;  /* 0x0000000708097899 */ /* 0x000fe8000800063f */
[----:B------:R-:W-:Y:S01]  /*4b70*/  UISETP.GE.AND UP0, UPT, UR9, UR12, UPT ;  /* 0x0000000c0900728c */ /* 0x000fe2000bf06270 */
[----:B------:R-:W4:Y:S01]  /*4b80*/  LDL R234, [R1+0xa0] ;  /* 0x0000a00001ea7983 */ /* 0x000f220000100800 */
[----:B------:R-:W-:Y:S01]  /*4b90*/  MOV R168, UR9 ;  /* 0x0000000900a87c02 */ /* 0x000fe20008000f00 */
[----:B------:R-:W-:Y:S02]  /*4ba0*/  ULDC UR12, c[0x0][0x2e4] ;  /* 0x0000b900000c7ab9 */ /* 0x000fe40000000800 */
        /* <DEDUP_REMOVED lines=8> */
[----:B------:R-:W2:Y:S08]  /*4c30*/  LDSM.16.M88.4 R132, [R158+0xd800] ;  /* 0x00d800009e84783b */ /* 0x000eb00000000200 */
[----:B------:R-:W-:Y:S01]  /*4c40*/  LDSM.16.M88.4 R140, [R161+0xc000] ;  /* 0x00c00000a18c783b */ /* 0x000fe20000000200 */
        /* <DEDUP_REMOVED lines=11> */
[C---:B------:R-:W-:Y:S04]  /*4d00*/  HMMA.16816.F32 R48, R64.reuse, R50, RZ ;  /* 0x000000324030723c */ /* 0x040fe800000018ff */
[----:B--2---:R-:W-:Y:S04]  /*4d10*/  IADD3 R56, R52, -UR10, -R172 ;  /* 0x8000000a34387c10 */ /* 0x004fe8000fffe8ac */
[-C--:B------:R-:W-:Y:S01]  /*4d20*/  HMMA.16816.F32 R52, R64, R132.reuse, RZ ;  /* 0x000000844034723c */ /* 0x080fe200000018ff */
[----:B------:R-:W-:Y:S02]  /*4d30*/  IADD3 R168, R168, UR5, R56 ;  /* 0x00000005a8a87c10 */ /* 0x000fe4000fffe038 */
[----:B---3--:R-:W-:Y:S02]  /*4d40*/  R2P PR, R0, 0x6 ;  /* 0x0000000600007804 */ /* 0x008fe40000000000 */
[----:B------:R-:W-:Y:S03]  /*4d50*/  IADD3 R151, R168, 0x40, RZ ;  /* 0x00000040a8977810 */ /* 0x000fe60007ffe0ff */
[C---:B------:R-:W-:Y:S04]  /*4d60*/  HMMA.16816.F32 R56, R60.reuse, R132, RZ ;  /* 0x000000843c38723c */ /* 0x040fe800000018ff */
[----:B------:R-:W-:Y:S02]  /*4d70*/  SEL R2, R167, 0xffffffe0, !P1 ;  /* 0xffffffe0a7027807 */ /* 0x000fe40004800000 */
[----:B------:R-:W-:Y:S02]  /*4d80*/  SEL R157, R166, 0xffffffc0, !P2 ;  /* 0xffffffc0a69d7807 */ /* 0x000fe40005000000 */
[C---:B------:R-:W-:Y:S01]  /*4d90*/  IADD3 R0, R162.reuse, R2, RZ ;  /* 0x00000002a2007210 */ /* 0x040fe20007ffe0ff */
[-C--:B------:R-:W-:Y:S03]  /*4da0*/  HMMA.16816.F32 R60, R60, R134.reuse, RZ ;  /* 0x000000863c3c723c */ /* 0x080fe600000018ff */
[----:B------:R-:W-:Y:S01]  /*4db0*/  IABS R132, R168 ;  /* 0x000000a800847213 */ /* 0x000fe20000000000 */
[----:B------:R-:W1:Y:S01]  /*4dc0*/  LDSM.16.M88.4 R136, [R0] ;  /* 0x000000000088783b */ /* 0x000e620000000200 */
[-C--:B------:R-:W-:Y:S02]  /*4dd0*/  IADD3 R152, R162, R157.reuse, RZ ;  /* 0x0000009da2987210 */ /* 0x080fe40007ffe0ff */
[----:B------:R2:W-:Y:S01]  /*4de0*/  I2F R197, R132 ;  /* 0x0000008400c57306 */ /* 0x0005e20000201400 */
[----:B------:R-:W-:Y:S04]  /*4df0*/  HMMA.16816.F32 R64, R64, R134, RZ ;  /* 0x000000864040723c */ /* 0x000fe800000018ff */
[----:B------:R-:W3:Y:S01]  /*4e00*/  LDSM.16.M88.4 R144, [R0+0x2000] ;  /* 0x002000000090783b */ /* 0x000ee20000000200 */
[C---:B------:R-:W-:Y:S02]  /*4e10*/  IADD3 R171, R168.reuse, 0x2f, RZ ;  /* 0x0000002fa8ab7810 */ /* 0x040fe40007ffe0ff */
[C---:B------:R-:W-:Y:S02]  /*4e20*/  IADD3 R150, R168.reuse, 0x8, RZ ;  /* 0x00000008a8967810 */ /* 0x040fe40007ffe0ff */
[----:B------:R-:W-:Y:S02]  /*4e30*/  IADD3 R170, R168, -0x11, RZ ;  /* 0xffffffefa8aa7810 */ /* 0x000fe40007ffe0ff */
[----:B------:R-:W-:Y:S02]  /*4e40*/  ISETP.GE.AND P1, PT, R150, RZ, PT ;  /* 0x000000ff9600720c */ /* 0x000fe40003f26270 */
[C---:B------:R-:W-:Y:S02]  /*4e50*/  IADD3 R169, R168.reuse, 0x30, RZ ;  /* 0x00000030a8a97810 */ /* 0x040fe40007ffe0ff */
[C---:B------:R-:W-:Y:S02]  /*4e60*/  IADD3 R148, R168.reuse, -0x1, RZ ;  /* 0xffffffffa8947810 */ /* 0x040fe40007ffe0ff */
[----:B------:R-:W-:Y:S02]  /*4e70*/  IADD3 R149, R168, 0x7, RZ ;  /* 0x00000007a8957810 */ /* 0x000fe40007ffe0ff */
[----:B------:R-:W-:Y:S01]  /*4e80*/  ISETP.GE.AND P0, PT, R148, RZ, PT ;  /* 0x000000ff9400720c */ /* 0x000fe20003f06270 */
[----:B--2---:R-:W2:Y:S04]  /*4e90*/  LDSM.16.M88.4 R132, [R161+0xc800] ;  /* 0x00c80000a184783b */ /* 0x004ea80000000200 */
[C---:B------:R-:W-:Y:S04]  /*4ea0*/  @!P1 IADD3 R150, -R168.reuse, -0x8, RZ ;  /* 0xfffffff8a8969810 */ /* 0x040fe80007ffe1ff */
[----:B------:R4:W-:Y:S04]  /*4eb0*/  I2F R199, R150 ;  /* 0x0000009600c77306 */ /* 0x0009e80000201400 */
[C---:B------:R-:W-:Y:S02]  /*4ec0*/  @!P0 IADD3 R148, -R168.reuse, 0x1, RZ ;  /* 0x00000001a8948810 */ /* 0x040fe40007ffe1ff */
[----:B------:R-:W-:Y:S01]  /*4ed0*/  ISETP.GE.AND P0, PT, R149, RZ, PT ;  /* 0x000000ff9500720c */ /* 0x000fe20003f06270 */
[-C--:B-1----:R-:W-:Y:S03]  /*4ee0*/  HMMA.16816.F32 R4, R136, R140.reuse, R4 ;  /* 0x0000008c8804723c */ /* 0x082fe60000001804 */
[----:B------:R1:W-:Y:S05]  /*4ef0*/  I2F R196, R148 ;  /* 0x0000009400c47306 */ /* 0x0003ea0000201400 */
[C---:B---3--:R-:W-:Y:S04]  /*4f00*/  HMMA.16816.F32 R8, R144.reuse, R140, R8 ;  /* 0x0000008c9008723c */ /* 0x048fe80000001808 */
[C---:B------:R-:W-:Y:S04]  /*4f10*/  @!P0 IADD3 R149, -R168.reuse, -0x7, RZ ;  /* 0xfffffff9a8958810 */ /* 0x040fe80007ffe1ff */
[----:B------:R3:W-:Y:S01]  /*4f20*/  I2F R198, R149 ;  /* 0x0000009500c67306 */ /* 0x0007e20000201400 */
[-C--:B------:R-:W-:Y:S03]  /*4f30*/  HMMA.16816.F32 R12, R144, R142.reuse, R12 ;  /* 0x0000008e900c723c */ /* 0x080fe6000000180c */
[----:B----4-:R-:W-:Y:S04]  /*4f40*/  IADD3 R150, R168, 0x47, RZ ;  /* 0x00000047a8967810 */ /* 0x010fe80007ffe0ff */
[----:B------:R-:W-:Y:S01]  /*4f50*/  ISETP.GE.AND P0, PT, R150, RZ, PT ;  /* 0x000000ff9600720c */ /* 0x000fe20003f06270 */
[C---:B------:R-:W-:Y:S01]  /*4f60*/  HMMA.16816.F32 R16, R136.reuse, R142, R16 ;  /* 0x0000008e8810723c */ /* 0x040fe20000001810 */
[----:B------:R-:W4:Y:S03]  /*4f70*/  LDSM.16.M88.4 R140, [R161+0xd000] ;  /* 0x00d00000a18c783b */ /* 0x000f260000000200 */
[----:B-1----:R-:W-:Y:S04]  /*4f80*/  IADD3 R148, R168, 0x48, RZ ;  /* 0x00000048a8947810 */ /* 0x002fe80007ffe0ff */
[-C--:B--2---:R-:W-:Y:S03]  /*4f90*/  HMMA.16816.F32 R20, R136, R132.reuse, R20 ;  /* 0x000000848814723c */ /* 0x084fe60000001814 */
[----:B------:R-:W-:Y:S02]  /*4fa0*/  ISETP.GE.AND P1, PT, R148, RZ, PT ;  /* 0x000000ff9400720c */ /* 0x000fe40003f26270 */
[C---:B------:R-:W-:Y:S02]  /*4fb0*/  @!P0 IADD3 R150, -R168.reuse, -0x47, RZ ;  /* 0xffffffb9a8968810 */ /* 0x040fe40007ffe1ff */
[C---:B---3--:R-:W-:Y:S01]  /*4fc0*/  IADD3 R149, R168.reuse, 0x3f, RZ ;  /* 0x0000003fa8957810 */ /* 0x048fe20007ffe0ff */
[C---:B------:R-:W-:Y:S01]  /*4fd0*/  HMMA.16816.F32 R24, R144.reuse, R132, R24 ;  /* 0x000000849018723c */ /* 0x040fe20000001818 */
[----:B------:R1:W-:Y:S03]  /*4fe0*/  I2F R223, R150 ;  /* 0x0000009600df7306 */ /* 0x0003e60000201400 */
[----:B------:R-:W-:Y:S04]  /*4ff0*/  ISETP.GE.AND P0, PT, R149, RZ, PT ;  /* 0x000000ff9500720c */ /* 0x000fe80003f06270 */
[-C--:B------:R-:W-:Y:S04]  /*5000*/  HMMA.16816.F32 R28, R144, R134.reuse, R28 ;  /* 0x00000086901c723c */ /* 0x080fe8000000181c */
[C---:B------:R-:W-:Y:S02]  /*5010*/  @!P1 IADD3 R148, -R168.reuse, -0x48, RZ ;  /* 0xffffffb8a8949810 */ /* 0x040fe40007ffe1ff */
[----:B------:R-:W-:Y:S02]  /*5020*/  ISETP.GE.AND P1, PT, R151, RZ, PT ;  /* 0x000000ff9700720c */ /* 0x000fe40003f26270 */
[----:B------:R2:W-:Y:S01]  /*5030*/  I2F R224, R148 ;  /* 0x0000009400e07306 */ /* 0x0005e20000201400 */
[C---:B------:R-:W-:Y:S01]  /*5040*/  HMMA.16816.F32 R32, R136.reuse, R134, R32 ;  /* 0x000000868820723c */ /* 0x040fe20000001820 */
[----:B------:R-:W3:Y:S03]  /*5050*/  LDSM.16.M88.4 R132, [R161+0xd800] ;  /* 0x00d80000a184783b */ /* 0x000ee60000000200 */
[C---:B------:R-:W-:Y:S04]  /*5060*/  @!P0 IADD3 R149, -R168.reuse, -0x3f, RZ ;  /* 0xffffffc1a8958810 */ /* 0x040fe80007ffe1ff */
[-C--:B----4-:R-:W-:Y:S01]  /*5070*/  HMMA.16816.F32 R36, R136, R140.reuse, R36 ;  /* 0x0000008c8824723c */ /* 0x090fe20000001824 */
[----:B------:R4:W-:Y:S03]  /*5080*/  I2F R189, R149 ;  /* 0x0000009500bd7306 */ /* 0x0009e60000201400 */
[C---:B------:R-:W-:Y:S02]  /*5090*/  @!P1 IADD3 R151, -R168.reuse, -0x40, RZ ;  /* 0xffffffc0a8979810 */ /* 0x040fe40007ffe1ff */
[----:B-1----:R-:W-:Y:S02]  /*50a0*/  IADD3 R150, R168, 0x37, RZ ;  /* 0x00000037a8967810 */ /* 0x002fe40007ffe0ff */
[C---:B------:R-:W-:Y:S03]  /*50b0*/  HMMA.16816.F32 R40, R144.reuse, R140, R40 ;  /* 0x0000008c9028723c */ /* 0x040fe60000001828 */
[----:B------:R-:W-:Y:S01]  /*50c0*/  I2F R191, R151 ;  /* 0x0000009700bf7306 */ /* 0x000fe20000201400 */
[----:B------:R-:W-:Y:S02]  /*50d0*/  ISETP.GE.AND P0, PT, R150, RZ, PT ;  /* 0x000000ff9600720c */ /* 0x000fe40003f06270 */
[----:B--2---:R-:W-:Y:S02]  /*50e0*/  IADD3 R148, R168, 0x38, RZ ;  /* 0x00000038a8947810 */ /* 0x004fe40007ffe0ff */
[-C--:B------:R-:W-:Y:S03]  /*50f0*/  HMMA.16816.F32 R44, R144, R142.reuse, R44 ;  /* 0x0000008e902c723c */ /* 0x080fe6000000182c */
[----:B------:R-:W-:Y:S05]  /*5100*/  ISETP.GE.AND P1, PT, R148, RZ, PT ;  /* 0x000000ff9400720c */ /* 0x000fea0003f26270 */
[C---:B------:R-:W-:Y:S01]  /*5110*/  HMMA.16816.F32 R48, R136.reuse, R142, R48 ;  /* 0x0000008e8830723c */ /* 0x040fe20000001830 */
[----:B------:R-:W-:Y:S03]  /*5120*/  LDSM.16.M88.4 R140, [R152] ;  /* 0x00000000988c783b */ /* 0x000fe60000000200 */
[C---:B----4-:R-:W-:Y:S02]  /*5130*/  IADD3 R149, R168.reuse, -0x8, RZ ;  /* 0xfffffff8a8957810 */ /* 0x050fe40007ffe0ff */
[C---:B------:R-:W-:Y:S02]  /*5140*/  @!P0 IADD3 R150, -R168.reuse, -0x37, RZ ;  /* 0xffffffc9a8968810 */ /* 0x040fe40007ffe1ff */
[C---:B------:R-:W-:Y:S01]  /*5150*/  @!P1 IADD3 R148, -R168.reuse, -0x38, RZ ;  /* 0xffffffc8a8949810 */ /* 0x040fe20007ffe1ff */
[----:B------:R-:W-:Y:S01]  /*5160*/  LDSM.16.M88.4 R152, [R152+0x2000] ;  /* 0x002000009898783b */ /* 0x000fe20000000200 */
[----:B------:R1:W-:Y:S01]  /*5170*/  I2F R194, R150 ;  /* 0x0000009600c27306 */ /* 0x0003e20000201400 */
[-C--:B---3--:R-:W-:Y:S03]  /*5180*/  HMMA.16816.F32 R52, R136, R132.reuse, R52 ;  /* 0x000000848834723c */ /* 0x088fe60000001834 */
[----:B------:R-:W-:Y:S05]  /*5190*/  ISETP.GE.AND P1, PT, R149, RZ, PT ;  /* 0x000000ff9500720c */ /* 0x000fea0003f26270 */
[C---:B------:R-:W-:Y:S01]  /*51a0*/  HMMA.16816.F32 R56, R144.reuse, R132, R56 ;  /* 0x000000849038723c */ /* 0x040fe20000001838 */
[----:B------:R2:W-:Y:S07]  /*51b0*/  I2F R195, R148 ;  /* 0x0000009400c37306 */ /* 0x0005ee0000201400 */
[C---:B------:R-:W-:Y:S01]  /*51c0*/  @!P1 IADD3 R149, -R168.reuse, 0x8, RZ ;  /* 0x00000008a8959810 */ /* 0x040fe20007ffe1ff */
[-C--:B------:R-:W-:Y:S03]  /*51d0*/  HMMA.16816.F32 R60, R144, R134.reuse, R60 ;  /* 0x00000086903c723c */ /* 0x080fe6000000183c */
[----:B------:R-:W-:Y:S01]  /*51e0*/  I2F R190, R149 ;  /* 0x0000009500be7306 */ /* 0x000fe20000201400 */
[----:B-1----:R-:W-:Y:S04]  /*51f0*/  IADD3 R150, R168, -0x10, RZ ;  /* 0xfffffff0a8967810 */ /* 0x002fe80007ffe0ff */
[----:B------:R-:W-:Y:S01]  /*5200*/  HMMA.16816.F32 R64, R136, R134, R64 ;  /* 0x000000868840723c */ /* 0x000fe20000001840 */
[----:B------:R-:W-:Y:S03]  /*5210*/  LDSM.16.M88.4 R132, [R159+0xc800] ;  /* 0x00c800009f84783b */ /* 0x000fe60000000200 */
[----:B------:R-:W-:Y:S02]  /*5220*/  ISETP.GE.AND P1, PT, R150, RZ, PT ;  /* 0x000000ff9600720c */ /* 0x000fe40003f26270 */
[C---:B------:R-:W-:Y:S02]  /*5230*/  IADD3 R146, R168.reuse, -0x20, RZ ;  /* 0xffffffe0a8927810 */ /* 0x040fe40007ffe0ff */
[----:B--2---:R-:W-:Y:S04]  /*5240*/  IADD3 R148, R168, -0x9, RZ ;  /* 0xfffffff7a8947810 */ /* 0x004fe80007ffe0ff */
[----:B------:R-:W-:Y:S02]  /*5250*/  ISETP.GE.AND P0, PT, R148, RZ, PT ;  /* 0x000000ff9400720c */ /* 0x000fe40003f06270 */
[C---:B------:R-:W-:Y:S02]  /*5260*/  IADD3 R136, R168.reuse, -0x18, RZ ;  /* 0xffffffe8a8887810 */ /* 0x040fe40007ffe0ff */
[C---:B------:R-:W-:Y:S02]  /*5270*/  IADD3 R144, R168.reuse, -0x19, RZ ;  /* 0xffffffe7a8907810 */ /* 0x040fe40007ffe0ff */
[C---:B------:R-:W-:Y:S02]  /*5280*/  @!P1 IADD3 R150, -R168.reuse, 0x10, RZ ;  /* 0x00000010a8969810 */ /* 0x040fe40007ffe1ff */
[----:B------:R-:W-:Y:S02]  /*5290*/  ISETP.GE.AND P1, PT, R169, RZ, PT ;  /* 0x000000ffa900720c */ /* 0x000fe40003f26270 */
[----:B------:R-:W-:Y:S01]  /*52a0*/  I2F R193, R150 ;  /* 0x0000009600c17306 */ /* 0x000fe20000201400 */
[C---:B------:R-:W-:Y:S02]  /*52b0*/  IADD3 R145, R168.reuse, 0x27, RZ ;  /* 0x00000027a8917810 */ /* 0x040fe40007ffe0ff */
[----:B------:R-:W-:Y:S02]  /*52c0*/  @!P0 IADD3 R148, -R168, 0x9, RZ ;  /* 0x00000009a8948810 */ /* 0x000fe40007ffe1ff */
[----:B------:R-:W-:Y:S05]  /*52d0*/  ISETP.GE.AND P0, PT, R170, RZ, PT ;  /* 0x000000ffaa00720c */ /* 0x000fea0003f06270 */
[----:B------:R1:W-:Y:S01]  /*52e0*/  I2F R188, R148 ;  /* 0x0000009400bc7306 */ /* 0x0003e20000201400 */
[C---:B------:R-:W-:Y:S07]  /*52f0*/  @!P1 IADD3 R169, -R168.reuse, -0x30, RZ ;  /* 0xffffffd0a8a99810 */ /* 0x040fee0007ffe1ff */
[C---:B------:R-:W-:Y:S02]  /*5300*/  @!P0 IADD3 R170, -R168.reuse, 0x11, RZ ;  /* 0x00000011a8aa8810 */ /* 0x040fe40007ffe1ff */
[----:B------:R2:W-:Y:S01]  /*5310*/  I2F R185, R169 ;  /* 0x000000a900b97306 */ /* 0x0005e20000201400 */
[----:B------:R-:W-:Y:S09]  /*5320*/  ISETP.GE.AND P0, PT, R171, RZ, PT ;  /* 0x000000ffab00720c */ /* 0x000ff20003f06270 */
[----:B------:R3:W-:Y:S01]  /*5330*/  I2F R192, R170 ;  /* 0x000000aa00c07306 */ /* 0x0007e20000201400 */
[----:B-1----:R-:W1:Y:S03]  /*5340*/  LDSM.16.M88.4 R148, [R159+0xc000] ;  /* 0x00c000009f94783b */ /* 0x002e660000000200 */
[C---:B------:R-:W-:Y:S02]  /*5350*/  @!P0 IADD3 R171, -R168.reuse, -0x2f, RZ ;  /* 0xffffffd1a8ab8810 */ /* 0x040fe40007ffe1ff */
[----:B------:R-:W-:Y:S04]  /*5360*/  ISETP.GE.AND P0, PT, R145, RZ, PT ;  /* 0x000000ff9100720c */ /* 0x000fe80003f06270 */
[----:B------:R-:W-:Y:S01]  /*5370*/  I2F R182, R171 ;  /* 0x000000ab00b67306 */ /* 0x000fe20000201400 */
[C---:B--2---:R-:W-:Y:S08]  /*5380*/  IADD3 R169, R168.reuse, 0x10, RZ ;  /* 0x00000010a8a97810 */ /* 0x044ff00007ffe0ff */
[----:B------:R-:W-:Y:S02]  /*5390*/  @!P0 IADD3 R145, -R168, -0x27, RZ ;  /* 0xffffffd9a8918810 */ /* 0x000fe40007ffe1ff */
[----:B------:R-:W-:Y:S02]  /*53a0*/  ISETP.GE.AND P0, PT, R144, RZ, PT ;  /* 0x000000ff9000720c */ /* 0x000fe40003f06270 */
[----:B------:R2:W-:Y:S01]  /*53b0*/  I2F R186, R145 ;  /* 0x0000009100ba7306 */ /* 0x0005e20000201400 */
[----:B---3--:R-:W-:Y:S04]  /*53c0*/  IADD3 R170, R168, 0x28, RZ ;  /* 0x00000028a8aa7810 */ /* 0x008fe80007ffe0ff */
[----:B------:R-:W-:Y:S06]  /*53d0*/  ISETP.GE.AND P1, PT, R170, RZ, PT ;  /* 0x000000ffaa00720c */ /* 0x000fec0003f26270 */
[C---:B------:R-:W-:Y:S04]  /*53e0*/  @!P0 IADD3 R144, -R168.reuse, 0x19, RZ ;  /* 0x00000019a8908810 */ /* 0x040fe80007ffe1ff */
[----:B------:R3:W-:Y:S03]  /*53f0*/  I2F R178, R144 ;  /* 0x0000009000b27306 */ /* 0x0007e60000201400 */
[----:B------:R-:W-:Y:S01]  /*5400*/  @!P1 IADD3 R170, -R168, -0x28, RZ ;  /* 0xffffffd8a8aa9810 */ /* 0x000fe20007ffe1ff */
[-C--:B-1----:R-:W-:Y:S06]  /*5410*/  HMMA.16816.F32 R4, R140, R148.reuse, R4 ;  /* 0x000000948c04723c */ /* 0x082fec0000001804 */
[----:B------:R-:W-:Y:S01]  /*5420*/  I2F R187, R170 ;  /* 0x000000aa00bb7306 */ /* 0x000fe20000201400 */
[----:B------:R-:W-:Y:S01]  /*5430*/  ISETP.GE.AND P1, PT, R136, RZ, PT ;  /* 0x000000ff8800720c */ /* 0x000fe20003f26270 */
[C---:B------:R-:W-:Y:S04]  /*5440*/  HMMA.16816.F32 R8, R152.reuse, R148, R8 ;  /* 0x000000949808723c */ /* 0x040fe80000001808 */
[----:B--2---:R-:W-:Y:S03]  /*5450*/  IADD3 R145, R168, -0x21, RZ ;  /* 0xffffffdfa8917810 */ /* 0x004fe60007ffe0ff */
[----:B------:R-:W-:Y:S01]  /*5460*/  IADD3 R148, R0, R157, RZ ;  /* 0x0000009d00947210 */ /* 0x000fe20007ffe0ff */
[-C--:B------:R-:W-:Y:S03]  /*5470*/  HMMA.16816.F32 R12, R152, R150.reuse, R12 ;  /* 0x00000096980c723c */ /* 0x080fe6000000180c */
[----:B------:R-:W-:Y:S02]  /*5480*/  ISETP.GE.AND P0, PT, R145, RZ, PT ;  /* 0x000000ff9100720c */ /* 0x000fe40003f06270 */
[C---:B------:R-:W-:Y:S02]  /*5490*/  @!P1 IADD3 R136, -R168.reuse, 0x18, RZ ;  /* 0x00000018a8889810 */ /* 0x040fe40007ffe1ff */
[----:B------:R-:W-:Y:S01]  /*54a0*/  IADD3 R149, R168, -0x29, RZ ;  /* 0xffffffd7a8957810 */ /* 0x000fe20007ffe0ff */
[C---:B------:R-:W-:Y:S01]  /*54b0*/  HMMA.16816.F32 R16, R140.reuse, R150, R16 ;  /* 0x000000968c10723c */ /* 0x040fe20000001810 */
[----:B------:R1:W-:Y:S03]  /*54c0*/  I2F R180, R136 ;  /* 0x0000008800b47306 */ /* 0x0003e60000201400 */
[----:B------:R-:W-:Y:S02]  /*54d0*/  ISETP.GE.AND P1, PT, R146, RZ, PT ;  /* 0x000000ff9200720c */ /* 0x000fe40003f26270 */
[C---:B---3--:R-:W-:Y:S02]  /*54e0*/  IADD3 R144, R168.reuse, 0x20, RZ ;  /* 0x00000020a8907810 */ /* 0x048fe40007ffe0ff */
[-C--:B------:R-:W-:Y:S04]  /*54f0*/  HMMA.16816.F32 R20, R140, R132.reuse, R20 ;  /* 0x000000848c14723c */ /* 0x080fe80000001814 */
[C---:B------:R-:W-:Y:S02]  /*5500*/  IADD3 R150, R168.reuse, -0x28, RZ ;  /* 0xffffffd8a8967810 */ /* 0x040fe40007ffe0ff */
[C---:B------:R-:W-:Y:S02]  /*5510*/  @!P0 IADD3 R145, -R168.reuse, 0x21, RZ ;  /* 0x00000021a8918810 */ /* 0x040fe40007ffe1ff */
[C---:B------:R-:W-:Y:S02]  /*5520*/  HMMA.16816.F32 R24, R152.reuse, R132, R24 ;  /* 0x000000849818723c */ /* 0x040fe40000001818 */
[----:B------:R2:W-:Y:S02]  /*5530*/  I2F R183, R145 ;  /* 0x0000009100b77306 */ /* 0x0005e40000201400 */
[----:B------:R-:W-:Y:S02]  /*5540*/  @!P1 IADD3 R146, -R168, 0x20, RZ ;  /* 0x00000020a8929810 */ /* 0x000fe40007ffe1ff */
[----:B------:R-:W-:Y:S02]  /*5550*/  ISETP.GE.AND P1, PT, R144, RZ, PT ;  /* 0x000000ff9000720c */ /* 0x000fe40003f26270 */
[-C--:B------:R-:W-:Y:S01]  /*5560*/  HMMA.16816.F32 R28, R152, R134.reuse, R28 ;  /* 0x00000086981c723c */ /* 0x080fe2000000181c */
[----:B-1----:R-:W1:Y:S03]  /*5570*/  LDSM.16.M88.4 R136, [R159+0xd000] ;  /* 0x00d000009f88783b */ /* 0x002e660000000200 */
[----:B------:R3:W-:Y:S01]  /*5580*/  I2F R184, R146 ;  /* 0x0000009200b87306 */ /* 0x0007e20000201400 */
[C---:B------:R-:W-:Y:S02]  /*5590*/  IADD3 R0, R168.reuse, -0x31, RZ ;  /* 0xffffffcfa8007810 */ /* 0x040fe40007ffe0ff */
[C---:B------:R-:W-:Y:S01]  /*55a0*/  IADD3 R170, R168.reuse, -0x30, RZ ;  /* 0xffffffd0a8aa7810 */ /* 0x040fe20007ffe0ff */
[C---:B------:R-:W-:Y:S01]  /*55b0*/  HMMA.16816.F32 R32, R140.reuse, R134, R32 ;  /* 0x000000868c20723c */ /* 0x040fe20000001820 */
[----:B------:R-:W4:Y:S03]  /*55c0*/  LDSM.16.M88.4 R132, [R159+0xd800] ;  /* 0x00d800009f84783b */ /* 0x000f260000000200 */
[C---:B------:R-:W-:Y:S04]  /*55d0*/  @!P1 IADD3 R144, -R168.reuse, -0x20, RZ ;  /* 0xffffffe0a8909810 */ /* 0x040fe80007ffe1ff */
[----:B------:R1:W-:Y:S01]  /*55e0*/  I2F R176, R144 ;  /* 0x0000009000b07306 */ /* 0x0003e20000201400 */
[C---:B--2---:R-:W-:Y:S04]  /*55f0*/  IADD3 R145, R168.reuse, 0x18, RZ ;  /* 0x00000018a8917810 */ /* 0x044fe80007ffe0ff */
[----:B------:R-:W-:Y:S02]  /*5600*/  ISETP.GE.AND P1, PT, R145, RZ, PT ;  /* 0x000000ff9100720c */ /* 0x000fe40003f26270 */
[----:B---3--:R-:W-:Y:S04]  /*5610*/  IADD3 R146, R168, 0x1f, RZ ;  /* 0x0000001fa8927810 */ /* 0x008fe80007ffe0ff */
[----:B------:R-:W-:Y:S07]  /*5620*/  ISETP.GE.AND P0, PT, R146, RZ, PT ;  /* 0x000000ff9200720c */ /* 0x000fee0003f06270 */
[----:B------:R-:W-:Y:S02]  /*5630*/  @!P1 IADD3 R145, -R168, -0x18, RZ ;  /* 0xffffffe8a8919810 */ /* 0x000fe40007ffe1ff */
[----:B------:R-:W-:Y:S02]  /*5640*/  ISETP.GE.AND P1, PT, R150, RZ, PT ;  /* 0x000000ff9600720c */ /* 0x000fe40003f26270 */
[----:B------:R-:W-:Y:S01]  /*5650*/  I2F R181, R145 ;  /* 0x0000009100b57306 */ /* 0x000fe20000201400 */
[-C--:B-1----:R-:W-:Y:S03]  /*5660*/  HMMA.16816.F32 R36, R140, R136.reuse, R36 ;  /* 0x000000888c24723c */ /* 0x082fe60000001824 */
[C---:B------:R-:W-:Y:S02]  /*5670*/  @!P0 IADD3 R146, -R168.reuse, -0x1f, RZ ;  /* 0xffffffe1a8928810 */ /* 0x040fe40007ffe1ff */
[C---:B------:R-:W-:Y:S03]  /*5680*/  IADD3 R144, R168.reuse, 0x17, RZ ;  /* 0x00000017a8907810 */ /* 0x040fe60007ffe0ff */
[C---:B------:R-:W-:Y:S01]  /*5690*/  HMMA.16816.F32 R40, R152.reuse, R136, R40 ;  /* 0x000000889828723c */ /* 0x040fe20000001828 */
[----:B------:R-:W-:Y:S03]  /*56a0*/  I2F R175, R146 ;  /* 0x0000009200af7306 */ /* 0x000fe60000201400 */
[----:B------:R-:W-:Y:S02]  /*56b0*/  @!P1 IADD3 R150, -R168, 0x28, RZ ;  /* 0x00000028a8969810 */ /* 0x000fe40007ffe1ff */
[----:B------:R-:W-:Y:S02]  /*56c0*/  ISETP.GE.AND P0, PT, R144, RZ, PT ;  /* 0x000000ff9000720c */ /* 0x000fe40003f06270 */
[-C--:B------:R-:W-:Y:S03]  /*56d0*/  HMMA.16816.F32 R44, R152, R138.reuse, R44 ;  /* 0x0000008a982c723c */ /* 0x080fe6000000182c */
[----:B------:R-:W-:Y:S01]  /*56e0*/  I2F R174, R150 ;  /* 0x0000009600ae7306 */ /* 0x000fe20000201400 */
[----:B------:R-:W-:Y:S04]  /*56f0*/  ISETP.GE.AND P1, PT, R170, RZ, PT ;  /* 0x000000ffaa00720c */ /* 0x000fe80003f26270 */
[C---:B------:R-:W-:Y:S01]  /*5700*/  HMMA.16816.F32 R48, R140.reuse, R138, R48 ;  /* 0x0000008a8c30723c */ /* 0x040fe20000001830 */
[----:B------:R-:W-:Y:S03]  /*5710*/  LDSM.16.M88.4 R136, [R148] ;  /* 0x000000009488783b */ /* 0x000fe60000000200 */
[C---:B------:R-:W-:Y:S02]  /*5720*/  @!P0 IADD3 R144, -R168.reuse, -0x17, RZ ;  /* 0xffffffe9a8908810 */ /* 0x040fe40007ffe1ff */
[----:B------:R-:W-:Y:S02]  /*5730*/  ISETP.GE.AND P0, PT, R149, RZ, PT ;  /* 0x000000ff9500720c */ /* 0x000fe40003f06270 */
[----:B------:R1:W-:Y:S01]  /*5740*/  I2F R179, R144 ;  /* 0x0000009000b37306 */ /* 0x0003e20000201400 */
[-C--:B----4-:R-:W-:Y:S03]  /*5750*/  HMMA.16816.F32 R52, R140, R132.reuse, R52 ;  /* 0x000000848c34723c */ /* 0x090fe60000001834 */
[C---:B------:R-:W-:Y:S02]  /*5760*/  @!P1 IADD3 R170, -R168.reuse, 0x30, RZ ;  /* 0x00000030a8aa9810 */ /* 0x040fe40007ffe1ff */
[----:B------:R-:W-:Y:S03]  /*5770*/  ISETP.GE.AND P1, PT, R169, RZ, PT ;  /* 0x000000ffa900720c */ /* 0x000fe60003f26270 */
[C---:B------:R-:W-:Y:S01]  /*5780*/  HMMA.16816.F32 R56, R152.reuse, R132, R56 ;  /* 0x000000849838723c */ /* 0x040fe20000001838 */
[----:B------:R-:W-:Y:S03]  /*5790*/  I2F R177, R170 ;  /* 0x000000aa00b17306 */ /* 0x000fe60000201400 */
[----:B------:R-:W-:Y:S02]  /*57a0*/  @!P0 IADD3 R149, -R168, 0x29, RZ ;  /* 0x00000029a8958810 */ /* 0x000fe40007ffe1ff */
[----:B------:R-:W-:Y:S02]  /*57b0*/  ISETP.GE.AND P0, PT, R0, RZ, PT ;  /* 0x000000ff0000720c */ /* 0x000fe40003f06270 */
[-C--:B------:R-:W-:Y:S03]  /*57c0*/  HMMA.16816.F32 R60, R152, R134.reuse, R60 ;  /* 0x00000086983c723c */ /* 0x080fe6000000183c */
[----:B------:R2:W-:Y:S01]  /*57d0*/  I2F R171, R149 ;  /* 0x0000009500ab7306 */ /* 0x0005e20000201400 */
[C---:B------:R-:W-:Y:S02]  /*57e0*/  IADD3 R133, R168.reuse, 0xf, RZ ;  /* 0x0000000fa8857810 */ /* 0x040fe40007ffe0ff */
[C---:B------:R-:W-:Y:S01]  /*57f0*/  @!P1 IADD3 R169, -R168.reuse, -0x10, RZ ;  /* 0xfffffff0a8a99810 */ /* 0x040fe20007ffe1ff */
[----:B-1----:R-:W1:Y:S01]  /*5800*/  LDSM.16.M88.4 R144, [R160+0xc000] ;  /* 0x00c00000a090783b */ /* 0x002e620000000200 */
[----:B------:R-:W-:Y:S04]  /*5810*/  HMMA.16816.F32 R64, R140, R134, R64 ;  /* 0x000000868c40723c */ /* 0x000fe80000001840 */
[C---:B------:R-:W-:Y:S01]  /*5820*/  @!P0 IADD3 R0, -R168.reuse, 0x31, RZ ;  /* 0x00000031a8008810 */ /* 0x040fe20007ffe1ff */
[----:B------:R-:W-:Y:S01]  /*5830*/  I2F R134, R169 ;  /* 0x000000a900867306 */ /* 0x000fe20000201400 */
[----:B------:R-:W-:Y:S02]  /*5840*/  ISETP.GE.AND P0, PT, R133, RZ, PT ;  /* 0x000000ff8500720c */ /* 0x000fe40003f06270 */
[----:B------:R-:W-:Y:S04]  /*5850*/  IADD3 R132, R168, -0x38, RZ ;  /* 0xffffffc8a8847810 */ /* 0x000fe80007ffe0ff */
[----:B------:R-:W-:Y:S03]  /*5860*/  ISETP.GE.AND P2, PT, R132, RZ, PT ;  /* 0x000000ff8400720c */ /* 0x000fe60003f46270 */
[----:B------:R3:W-:Y:S01]  /*5870*/  I2F R170, R0 ;  /* 0x0000000000aa7306 */ /* 0x0007e20000201400 */
[----:B--2---:R-:W2:Y:S03]  /*5880*/  LDSM.16.M88.4 R148, [R148+0x2000] ;  /* 0x002000009494783b */ /* 0x004ea60000000200 */
[C---:B------:R-:W-:Y:S06]  /*5890*/  @!P0 IADD3 R133, -R168.reuse, -0xf, RZ ;  /* 0xfffffff1a8858810 */ /* 0x040fec0007ffe1ff */
[C---:B------:R-:W-:Y:S01]  /*58a0*/  @!P2 IADD3 R132, -R168.reuse, 0x38, RZ ;  /* 0x00000038a884a810 */ /* 0x040fe20007ffe1ff */
[----:B------:R-:W-:Y:S10]  /*58b0*/  I2F R133, R133 ;  /* 0x0000008500857306 */ /* 0x000ff40000201400 */
[----:B------:R-:W-:Y:S01]  /*58c0*/  I2F R211, R132 ;  /* 0x0000008400d37306 */ /* 0x000fe20000201400 */
[-C--:B-1----:R-:W-:Y:S05]  /*58d0*/  HMMA.16816.F32 R4, R136, R144.reuse, R4 ;  /* 0x000000908804723c */ /* 0x082fea0000001804 */
[----:B---3--:R-:W-:Y:S04]  /*58e0*/  IADD3 R0, R168, -0x39, RZ ;  /* 0xffffffc7a8007810 */ /* 0x008fe80007ffe0ff */
[----:B------:R-:W-:Y:S01]  /*58f0*/  ISETP.GE.AND P1, PT, R0, RZ, PT ;  /* 0x000000ff0000720c */ /* 0x000fe20003f26270 */
[C---:B--2---:R-:W-:Y:S11]  /*5900*/  HMMA.16816.F32 R8, R148.reuse, R144, R8 ;  /* 0x000000909408723c */ /* 0x044ff60000001808 */
[----:B------:R-:W-:Y:S03]  /*5910*/  @!UPT UIADD3 URZ, URZ, URZ, URZ ;  /* 0x0000003f3f3ff290 */ /* 0x000fe6000fffe03f */
[----:B------:R-:W-:Y:S01]  /*5920*/  FMUL.FTZ R5, R5, c[0x0][0x2ec] ;  /* 0x0000bb0005057a20 */ /* 0x000fe20000410000 */
[----:B------:R-:W-:Y:S01]  /*5930*/  @!P1 IADD3 R0, -R168, 0x39, RZ ;  /* 0x00000039a8009810 */ /* 0x000fe20007ffe1ff */
[----:B------:R-:W-:Y:S02]  /*5940*/  FMUL.FTZ R6, R6, c[0x0][0x2ec] ;  /* 0x0000bb0006067a20 */ /* 0x000fe40000410000 */
[----:B------:R-:W-:Y:S01]  /*5950*/  MUFU.TANH R218, R5 ;  /* 0x0000000500da7308 */ /* 0x000fe20000002400 */
[----:B------:R-:W-:Y:S01]  /*5960*/  FMUL.FTZ R7, R7, c[0x0][0x2ec] ;  /* 0x0000bb0007077a20 */ /* 0x000fe20000410000 */
[-C--:B------:R-:W-:Y:S03]  /*5970*/  HMMA.16816.F32 R12, R148, R146.reuse, R12 ;  /* 0x00000092940c723c */ /* 0x080fe6000000180c */
[----:B------:R-:W-:Y:S05]  /*5980*/  FMUL.FTZ R4, R4, c[0x0][0x2ec] ;  /* 0x0000bb0004047a20 */ /* 0x000fea0000410000 */
[----:B------:R-:W-:Y:S01]  /*5990*/  MUFU.TANH R217, R6 ;  /* 0x0000000600d97308 */ /* 0x000fe20000002400 */
[C---:B------:R-:W-:Y:S04]  /*59a0*/  HMMA.16816.F32 R16, R136.reuse, R146, R16 ;  /* 0x000000928810723c */ /* 0x040fe80000001810 */
[----:B------:R-:W-:Y:S02]  /*59b0*/  FMUL.FTZ R10, R10, c[0x0][0x2ec] ;  /* 0x0000bb000a0a7a20 */ /* 0x000fe40000410000 */
[----:B------:R-:W-:Y:S03]  /*59c0*/  FMUL.FTZ R11, R11, c[0x0][0x2ec] ;  /* 0x0000bb000b0b7a20 */ /* 0x000fe60000410000 */
[----:B------:R-:W-:Y:S03]  /*59d0*/  MUFU.TANH R216, R7 ;  /* 0x0000000700d87308 */ /* 0x000fe60000002400 */
        /* <DEDUP_REMOVED lines=10> */
[----:B------:R-:W-:Y:S10]  /*5a80*/  MUFU.TANH R219, R10 ;  /* 0x0000000a00db7308 */ /* 0x000ff40000002400 */
[----:B------:R-:W2:Y:S01]  /*5a90*/  MUFU.TANH R213, R11 ;  /* 0x0000000b00d57308 */ /* 0x000ea20000002400 */
[----:B-1----:R-:W1:Y:S09]  /*5aa0*/  LDSM.16.M88.4 R4, [R160+0xc800] ;  /* 0x00c80000a004783b */ /* 0x002e720000000200 */
[----:B------:R-:W-:Y:S10]  /*5ab0*/  MUFU.TANH R214, R8 ;  /* 0x0000000800d67308 */ /* 0x000ff40000002400 */
[----:B------:R3:W-:Y:S10]  /*5ac0*/  MUFU.TANH R215, R9 ;  /* 0x0000000900d77308 */ /* 0x0007f40000002400 */
[----:B------:R4:W-:Y:S10]  /*5ad0*/  MUFU.TANH R209, R12 ;  /* 0x0000000c00d17308 */ /* 0x0009f40000002400 */
[----:B------:R2:W-:Y:S01]  /*5ae0*/  MUFU.TANH R208, R13 ;  /* 0x0000000d00d07308 */ /* 0x0005e20000002400 */
[----:B---3--:R-:W3:Y:S01]  /*5af0*/  LDSM.16.M88.4 R8, [R160+0xd000] ;  /* 0x00d00000a008783b */ /* 0x008ee20000000200 */
[-C--:B-1----:R-:W-:Y:S08]  /*5b00*/  HMMA.16816.F32 R20, R136, R4.reuse, R20 ;  /* 0x000000048814723c */ /* 0x082ff00000001814 */
[----:B------:R-:W-:Y:S01]  /*5b10*/  MUFU.TANH R207, R14 ;  /* 0x0000000e00cf7308 */ /* 0x000fe20000002400 */
[C---:B------:R-:W-:Y:S04]  /*5b20*/  HMMA.16816.F32 R24, R148.reuse, R4, R24 ;  /* 0x000000049418723c */ /* 0x040fe80000001818 */
[----:B----4-:R-:W-:Y:S05]  /*5b30*/  IADD3 R12, P0, R234, UR17, RZ ;  /* 0x00000011ea0c7c10 */ /* 0x010fea000ff1e0ff */
[----:B------:R-:W-:Y:S01]  /*5b40*/  I2F R212, R0 ;  /* 0x0000000000d47306 */ /* 0x000fe20000201400 */
[-C--:B------:R-:W-:Y:S03]  /*5b50*/  HMMA.16816.F32 R28, R148, R6.reuse, R28 ;  /* 0x00000006941c723c */ /* 0x080fe6000000181c */
[----:B--2---:R-:W-:Y:S02]  /*5b60*/  IADD3.X R13, R233, UR16, RZ, P0, !PT ;  /* 0x00000010e90d7c10 */ /* 0x004fe400087fe4ff */
[----:B------:R-:W-:Y:S03]  /*5b70*/  PLOP3.LUT P0, PT, PT, PT, UP0, 0x80, 0x0 ;  /* 0x000000000000781c */ /* 0x000fe60003f0f008 */
[C---:B------:R-:W-:Y:S01]  /*5b80*/  HMMA.16816.F32 R32, R136.reuse, R6, R32 ;  /* 0x000000068820723c */ /* 0x040fe20000001820 */
[----:B------:R-:W-:Y:S01]  /*5b90*/  MUFU.TANH R206, R15 ;  /* 0x0000000f00ce7308 */ /* 0x000fe20000002400 */
[----:B------:R-:W1:Y:S02]  /*5ba0*/  LDSM.16.M88.4 R4, [R160+0xd800] ;  /* 0x00d80000a004783b */ /* 0x000e640000000200 */
[----:B------:R-:W-:Y:S02]  /*5bb0*/  FMUL.FTZ R20, R20, c[0x0][0x2ec] ;  /* 0x0000bb0014147a20 */ /* 0x000fe40000410000 */
[----:B------:R-:W-:Y:S02]  /*5bc0*/  FMUL.FTZ R21, R21, c[0x0][0x2ec] ;  /* 0x0000bb0015157a20 */ /* 0x000fe40000410000 */
[----:B------:R-:W-:Y:S02]  /*5bd0*/  FMUL.FTZ R22, R22, c[0x0][0x2ec] ;  /* 0x0000bb0016167a20 */ /* 0x000fe40000410000 */
[----:B------:R2:W5:Y:S01]  /*5be0*/  LDG.E R155, [R12.64] ;  /* 0x0000001a0c9b7981 */ /* 0x000562000c1e1900 */
[----:B------:R-:W-:Y:S01]  /*5bf0*/  MUFU.TANH R205, R17 ;  /* 0x0000001100cd7308 */ /* 0x000fe20000002400 */
[----:B------:R-:W-:Y:S02]  /*5c00*/  FMUL.FTZ R27, R27, c[0x0][0x2ec] ;  /* 0x0000bb001b1b7a20 */ /* 0x000fe40000410000 */
[----:B------:R2:W5:Y:S01]  /*5c10*/  LDG.E R154, [R12.64+0x20] ;  /* 0x0000201a0c9a7981 */ /* 0x000562000c1e1900 */
[-C--:B---3--:R-:W-:Y:S03]  /*5c20*/  HMMA.16816.F32 R36, R136, R8.reuse, R36 ;  /* 0x000000088824723c */ /* 0x088fe60000001824 */
[----:B------:R2:W5:Y:S01]  /*5c30*/  LDG.E R153, [R12.64+0x100] ;  /* 0x0001001a0c997981 */ /* 0x000562000c1e1900 */
[----:B------:R-:W-:Y:S02]  /*5c40*/  FMUL.FTZ R31, R31, c[0x0][0x2ec] ;  /* 0x0000bb001f1f7a20 */ /* 0x000fe40000410000 */
[----:B------:R-:W-:Y:S01]  /*5c50*/  MUFU.TANH R200, R27 ;  /* 0x0000001b00c87308 */ /* 0x000fe20000002400 */
[----:B------:R2:W5:Y:S01]  /*5c60*/  LDG.E R152, [R12.64+0x120] ;  /* 0x0001201a0c987981 */ /* 0x000562000c1e1900 */
[C---:B------:R-:W-:Y:S04]  /*5c70*/  HMMA.16816.F32 R40, R148.reuse, R8, R40 ;  /* 0x000000089428723c */ /* 0x040fe80000001828 */
[----:B------:R-:W-:Y:S02]  /*5c80*/  FMUL.FTZ R32, R32, c[0x0][0x2ec] ;  /* 0x0000bb0020207a20 */ /* 0x000fe40000410000 */
[----:B------:R-:W-:Y:S02]  /*5c90*/  FMUL.FTZ R35, R35, c[0x0][0x2ec] ;  /* 0x0000bb0023237a20 */ /* 0x000fe40000410000 */
[----:B------:R-:W-:Y:S01]  /*5ca0*/  MUFU.TANH R132, R20 ;  /* 0x0000001400847308 */ /* 0x000fe20000002400 */
[-C--:B------:R-:W-:Y:S03]  /*5cb0*/  HMMA.16816.F32 R44, R148, R10.reuse, R44 ;  /* 0x0000000a942c723c */ /* 0x080fe6000000182c */
[----:B------:R-:W-:Y:S02]  /*5cc0*/  FMUL.FTZ R33, R33, c[0x0][0x2ec] ;  /* 0x0000bb0021217a20 */ /* 0x000fe40000410000 */
[----:B------:R-:W-:Y:S02]  /*5cd0*/  FMUL.FTZ R34, R34, c[0x0][0x2ec] ;  /* 0x0000bb0022227a20 */ /* 0x000fe40000410000 */
[----:B------:R-:W-:Y:S01]  /*5ce0*/  FMUL.FTZ R39, R39, c[0x0][0x2ec] ;  /* 0x0000bb0027277a20 */ /* 0x000fe20000410000 */
[C---:B------:R-:W-:Y:S01]  /*5cf0*/  HMMA.16816.F32 R48, R136.reuse, R10, R48 ;  /* 0x0000000a8830723c */ /* 0x040fe20000001830 */
[----:B------:R3:W-:Y:S03]  /*5d00*/  MUFU.TANH R142, R35 ;  /* 0x00000023008e7308 */ /* 0x0007e60000002400 */
[----:B------:R-:W-:Y:S02]  /*5d10*/  FMUL.FTZ R37, R37, c[0x0][0x2ec] ;  /* 0x0000bb0025257a20 */ /* 0x000fe40000410000 */
[----:B------:R-:W-:Y:S02]  /*5d20*/  FMUL.FTZ R29, R29, c[0x0][0x2ec] ;  /* 0x0000bb001d1d7a20 */ /* 0x000fe40000410000 */
[-C--:B-1----:R-:W-:Y:S03]  /*5d30*/  HMMA.16816.F32 R52, R136, R4.reuse, R52 ;  /* 0x000000048834723c */ /* 0x082fe60000001834 */
[----:B------:R1:W-:Y:S01]  /*5d40*/  MUFU.TANH R169, R29 ;  /* 0x0000001d00a97308 */ /* 0x0003e20000002400 */
[----:B------:R-:W-:Y:S02]  /*5d50*/  FMUL.FTZ R43, R43, c[0x0][0x2ec] ;  /* 0x0000bb002b2b7a20 */ /* 0x000fe40000410000 */
[----:B------:R-:W-:Y:S02]  /*5d60*/  FMUL.FTZ R42, R42, c[0x0][0x2ec] ;  /* 0x0000bb002a2a7a20 */ /* 0x000fe40000410000 */
[C---:B------:R-:W-:Y:S04]  /*5d70*/  HMMA.16816.F32 R56, R148.reuse, R4, R56 ;  /* 0x000000049438723c */ /* 0x040fe80000001838 */
[----:B------:R-:W-:Y:S01]  /*5d80*/  FMUL.FTZ R46, R46, c[0x0][0x2ec] ;  /* 0x0000bb002e2e7a20 */ /* 0x000fe20000410000 */
[----:B------:R-:W-:Y:S01]  /*5d90*/  MUFU.TANH R20, R43 ;  /* 0x0000002b00147308 */ /* 0x000fe20000002400 */
[----:B------:R-:W-:Y:S02]  /*5da0*/  FMUL.FTZ R47, R47, c[0x0][0x2ec] ;  /* 0x0000bb002f2f7a20 */ /* 0x000fe40000410000 */
[-C--:B------:R-:W-:Y:S04]  /*5db0*/  HMMA.16816.F32 R60, R148, R6.reuse, R60 ;  /* 0x00000006943c723c */ /* 0x080fe8000000183c */
[----:B---3--:R-:W-:Y:S02]  /*5dc0*/  FMUL.FTZ R35, R45, c[0x0][0x2ec] ;  /* 0x0000bb002d237a20 */ /* 0x008fe40000410000 */
[----:B------:R-:W-:Y:S01]  /*5dd0*/  FMUL.FTZ R50, R50, c[0x0][0x2ec] ;  /* 0x0000bb0032327a20 */ /* 0x000fe20000410000 */
[----:B------:R-:W3:Y:S01]  /*5de0*/  MUFU.TANH R210, R19 ;  /* 0x0000001300d27308 */ /* 0x000ee20000002400 */
[----:B------:R-:W-:Y:S01]  /*5df0*/  FMUL.FTZ R55, R55, c[0x0][0x2ec] ;  /* 0x0000bb0037377a20 */ /* 0x000fe20000410000 */
[----:B------:R-:W-:Y:S04]  /*5e00*/  HMMA.16816.F32 R64, R136, R6, R64 ;  /* 0x000000068840723c */ /* 0x000fe80000001840 */
        /* <DEDUP_REMOVED lines=21> */
[----:B-1----:R-:W-:Y:S02]  /*5f60*/  FFMA.FTZ R29, R223, -UR4, R213 ;  /* 0x80000004df1d7c23 */ /* 0x002fe400080100d5 */
[----:B---3--:R-:W-:Y:S02]  /*5f70*/  FFMA.FTZ R17, -R210, R210, 1 ;  /* 0x3f800000d2117423 */ /* 0x008fe400000101d2 */
[----:B------:R-:W-:Y:S02]  /*5f80*/  FMUL.FTZ R25, R25, c[0x0][0x2ec] ;  /* 0x0000bb0019197a20 */ /* 0x000fe40000410000 */
[----:B------:R-:W-:Y:S01]  /*5f90*/  FFMA.FTZ R0, -R218, R218, 1 ;  /* 0x3f800000da007423 */ /* 0x000fe200000101da */
[----:B------:R-:W-:Y:S01]  /*5fa0*/  MUFU.TANH R202, R24 ;  /* 0x0000001800ca7308 */ /* 0x000fe20000002400 */
[----:B------:R-:W-:Y:S02]  /*5fb0*/  FMUL.FTZ R23, R23, c[0x0][0x2ec] ;  /* 0x0000bb0017177a20 */ /* 0x000fe40000410000 */
[----:B------:R-:W-:Y:S02]  /*5fc0*/  FFMA.FTZ R4, -R216, R216, 1 ;  /* 0x3f800000d8047423 */ /* 0x000fe400000101d8 */
[----:B------:R-:W-:Y:S02]  /*5fd0*/  FFMA.FTZ R5, -R217, R217, 1 ;  /* 0x3f800000d9057423 */ /* 0x000fe400000101d9 */
[----:B------:R-:W-:Y:S02]  /*5fe0*/  FMUL.FTZ R30, R30, c[0x0][0x2ec] ;  /* 0x0000bb001e1e7a20 */ /* 0x000fe40000410000 */
[----:B--2---:R-:W-:Y:S01]  /*5ff0*/  FFMA.FTZ R12, R199, -UR4, R217 ;  /* 0x80000004c70c7c23 */ /* 0x004fe200080100d9 */
[----:B------:R-:W-:Y:S01]  /*6000*/  MUFU.TANH R203, R23 ;  /* 0x0000001700cb7308 */ /* 0x000fe20000002400 */
[----:B------:R-:W-:Y:S02]  /*6010*/  FMUL.FTZ R26, R26, c[0x0][0x2ec] ;  /* 0x0000bb001a1a7a20 */ /* 0x000fe40000410000 */
[----:B------:R-:W-:Y:S02]  /*6020*/  FFMA.FTZ R7, R196, -UR4, R218 ;  /* 0x80000004c4077c23 */ /* 0x000fe400080100da */
[----:B------:R-:W-:Y:S02]  /*6030*/  FMUL.FTZ R218, R17, c[0x0][0x2ec] ;  /* 0x0000bb0011da7a20 */ /* 0x000fe40000410000 */
[----:B------:R-:W-:Y:S02]  /*6040*/  FFMA.FTZ R17, -R200, R200, 1 ;  /* 0x3f800000c8117423 */ /* 0x000fe400000101c8 */
[----:B------:R-:W-:Y:S01]  /*6050*/  FFMA.FTZ R6, -R220, R220, 1 ;  /* 0x3f800000dc067423 */ /* 0x000fe200000101dc */
[----:B------:R-:W1:Y:S01]  /*6060*/  MUFU.TANH R201, R26 ;  /* 0x0000001a00c97308 */ /* 0x000e620000002400 */
[----:B------:R-:W-:Y:S02]  /*6070*/  FFMA.FTZ R11, R198, -UR4, R216 ;  /* 0x80000004c60b7c23 */ /* 0x000fe400080100d8 */
[----:B------:R-:W-:Y:S02]  /*6080*/  FFMA.FTZ R9, -R213, R213, 1 ;  /* 0x3f800000d5097423 */ /* 0x000fe400000101d5 */
[----:B------:R-:W-:Y:S02]  /*6090*/  FMUL.FTZ R213, R4, c[0x0][0x2ec] ;  /* 0x0000bb0004d57a20 */ /* 0x000fe40000410000 */
[----:B------:R-:W-:Y:S02]  /*60a0*/  FFMA.FTZ R4, -R208, R208, 1 ;  /* 0x3f800000d0047423 */ /* 0x000fe400000101d0 */
[----:B------:R-:W-:Y:S01]  /*60b0*/  FFMA.FTZ R13, -R214, R214, 1 ;  /* 0x3f800000d60d7423 */ /* 0x000fe200000101d6 */
[----:B------:R2:W-:Y:S01]  /*60c0*/  MUFU.TANH R24, R25 ;  /* 0x0000001900187308 */ /* 0x0005e20000002400 */
[----:B------:R-:W-:Y:S02]  /*60d0*/  FMUL.FTZ R216, R0, c[0x0][0x2ec] ;  /* 0x0000bb0000d87a20 */ /* 0x000fe40000410000 */
[----:B------:R-:W-:Y:S02]  /*60e0*/  FMUL.FTZ R151, R6, c[0x0][0x2ec] ;  /* 0x0000bb0006977a20 */ /* 0x000fe40000410000 */
[----:B------:R-:W-:Y:S02]  /*60f0*/  FFMA.FTZ R6, -R207, R207, 1 ;  /* 0x3f800000cf067423 */ /* 0x000fe400000101cf */
[----:B------:R-:W-:Y:S02]  /*6100*/  FMUL.FTZ R150, R67, c[0x0][0x2ec] ;  /* 0x0000bb0043967a20 */ /* 0x000fe40000410000 */
[----:B------:R-:W-:Y:S01]  /*6110*/  FFMA.FTZ R0, -R215, R215, 1 ;  /* 0x3f800000d7007423 */ /* 0x000fe200000101d7 */
[----:B------:R3:W-:Y:S01]  /*6120*/  MUFU.TANH R22, R36 ;  /* 0x0000002400167308 */ /* 0x0007e20000002400 */
[----:B------:R-:W-:Y:S02]  /*6130*/  FFMA.FTZ R15, R189, -UR4, R215 ;  /* 0x80000004bd0f7c23 */ /* 0x000fe400080100d7 */
[----:B------:R-:W-:Y:S02]  /*6140*/  FFMA.FTZ R43, R194, -UR4, R208 ;  /* 0x80000004c22b7c23 */ /* 0x000fe400080100d0 */
[----:B-1----:R-:W-:Y:S02]  /*6150*/  FFMA.FTZ R26, R195, -UR4, R201 ;  /* 0x80000004c31a7c23 */ /* 0x002fe400080100c9 */
[----:B------:R-:W-:Y:S02]  /*6160*/  FFMA.FTZ R16, R191, -UR4, R214 ;  /* 0x80000004bf107c23 */ /* 0x000fe400080100d6 */
[----:B------:R-:W-:Y:S01]  /*6170*/  FMUL.FTZ R214, R5, c[0x0][0x2ec] ;  /* 0x0000bb0005d67a20 */ /* 0x000fe20000410000 */
[----:B------:R-:W-:Y:S01]  /*6180*/  MUFU.TANH R140, R46 ;  /* 0x0000002e008c7308 */ /* 0x000fe20000002400 */
[----:B------:R-:W-:Y:S02]  /*6190*/  FFMA.FTZ R27, R189, -UR4, R206 ;  /* 0x80000004bd1b7c23 */ /* 0x000fe400080100ce */
[----:B------:R-:W-:Y:S02]  /*61a0*/  FFMA.FTZ R5, -R206, R206, 1 ;  /* 0x3f800000ce057423 */ /* 0x000fe400000101ce */
[----:B--2---:R-:W-:Y:S02]  /*61b0*/  FFMA.FTZ R25, R194, -UR4, R200 ;  /* 0x80000004c2197c23 */ /* 0x004fe400080100c8 */
[----:B------:R-:W-:Y:S02]  /*61c0*/  FMUL.FTZ R189, R0, c[0x0][0x2ec] ;  /* 0x0000bb0000bd7a20 */ /* 0x000fe40000410000 */
[----:B------:R-:W-:Y:S01]  /*61d0*/  FFMA.FTZ R0, -R209, R209, 1 ;  /* 0x3f800000d1007423 */ /* 0x000fe200000101d1 */
[----:B------:R-:W-:Y:S01]  /*61e0*/  MUFU.TANH R46, R55 ;  /* 0x00000037002e7308 */ /* 0x000fe20000002400 */
[----:B------:R-:W-:Y:S02]  /*61f0*/  FFMA.FTZ R10, -R219, R219, 1 ;  /* 0x3f800000db0a7423 */ /* 0x000fe400000101db */
[----:B------:R-:W-:Y:S02]  /*6200*/  FMUL.FTZ R208, R0, c[0x0][0x2ec] ;  /* 0x0000bb0000d07a20 */ /* 0x000fe40000410000 */
[----:B---3--:R-:W-:Y:S02]  /*6210*/  FMUL.FTZ R36, R44, c[0x0][0x2ec] ;  /* 0x0000bb002c247a20 */ /* 0x008fe40000410000 */
[----:B------:R-:W-:Y:S02]  /*6220*/  FFMA.FTZ R0, -R205, R205, 1 ;  /* 0x3f800000cd007423 */ /* 0x000fe400000101cd */
[----:B------:R-:W-:Y:S01]  /*6230*/  FFMA.FTZ R44, R195, -UR4, R209 ;  /* 0x80000004c32c7c23 */ /* 0x000fe200080100d1 */
[----:B------:R-:W1:Y:S01]  /*6240*/  MUFU.TANH R204, R21 ;  /* 0x0000001500cc7308 */ /* 0x000e620000002400 */
[----:B------:R-:W-:Y:S02]  /*6250*/  FFMA.FTZ R28, R191, -UR4, R207 ;  /* 0x80000004bf1c7c23 */ /* 0x000fe400080100cf */
[----:B------:R-:W-:Y:S02]  /*6260*/  FMUL.FTZ R209, R5, c[0x0][0x2ec] ;  /* 0x0000bb0005d17a20 */ /* 0x000fe40000410000 */
[----:B------:R-:W-:Y:S02]  /*6270*/  FFMA.FTZ R5, -R14, R14, 1 ;  /* 0x3f8000000e057423 */ /* 0x000fe4000001010e */
[----:B------:R-:W-:Y:S02]  /*6280*/  FMUL.FTZ R215, R0, c[0x0][0x2ec] ;  /* 0x0000bb0000d77a20 */ /* 0x000fe40000410000 */
[----:B------:R-:W-:Y:S01]  /*6290*/  FMUL.FTZ R217, R5, c[0x0][0x2ec] ;  /* 0x0000bb0005d97a20 */ /* 0x000fe20000410000 */
[----:B------:R-:W2:Y:S01]  /*62a0*/  MUFU.TANH R147, R31 ;  /* 0x0000001f00937308 */ /* 0x000ea20000002400 */
[----:B------:R-:W-:Y:S02]  /*62b0*/  FMUL.FTZ R207, R10, c[0x0][0x2ec] ;  /* 0x0000bb000acf7a20 */ /* 0x000fe40000410000 */
[----:B------:R-:W-:Y:S02]  /*62c0*/  FFMA.FTZ R5, -R202, R202, 1 ;  /* 0x3f800000ca057423 */ /* 0x000fe400000101ca */
[----:B------:R-:W-:Y:S02]  /*62d0*/  FFMA.FTZ R0, -R132, R132, 1 ;  /* 0x3f80000084007423 */ /* 0x000fe40000010184 */
[----:B------:R-:W-:Y:S02]  /*62e0*/  FMUL.FTZ R223, R5, c[0x0][0x2ec] ;  /* 0x0000bb0005df7a20 */ /* 0x000fe40000410000 */
[----:B------:R-:W-:Y:S01]  /*62f0*/  FMUL.FTZ R191, R13, c[0x0][0x2ec] ;  /* 0x0000bb000dbf7a20 */ /* 0x000fe20000410000 */
[----:B------:R3:W-:Y:S01]  /*6300*/  MUFU.TANH R31, R42 ;  /* 0x0000002a001f7308 */ /* 0x0007e20000002400 */
[----:B------:R-:W-:Y:S02]  /*6310*/  FFMA.FTZ R10, R197, -UR4, R19 ;  /* 0x80000004c50a7c23 */ /* 0x000fe40008010013 */
[----:B------:R-:W-:Y:S02]  /*6320*/  FFMA.FTZ R13, R188, -UR4, R205 ;  /* 0x80000004bc0d7c23 */ /* 0x000fe400080100cd */
[----:B------:R-:W-:Y:S02]  /*6330*/  FMUL.FTZ R205, R4, c[0x0][0x2ec] ;  /* 0x0000bb0004cd7a20 */ /* 0x000fe40000410000 */
[----:B-1----:R-:W-:Y:S02]  /*6340*/  FFMA.FTZ R4, -R204, R204, 1 ;  /* 0x3f800000cc047423 */ /* 0x002fe400000101cc */
[----:B------:R-:W-:Y:S01]  /*6350*/  FFMA.FTZ R67, R192, -UR4, R204 ;  /* 0x80000004c0437c23 */ /* 0x000fe200080100cc */
[----:B------:R1:W-:Y:S01]  /*6360*/  MUFU.TANH R145, R33 ;  /* 0x0000002100917308 */ /* 0x0003e20000002400 */
[----:B------:R-:W-:Y:S02]  /*6370*/  FFMA.FTZ R19, -R19, R19, 1 ;  /* 0x3f80000013137423 */ /* 0x000fe40000010113 */
[----:B------:R-:W-:Y:S02]  /*6380*/  FMUL.FTZ R200, R4, c[0x0][0x2ec] ;  /* 0x0000bb0004c87a20 */ /* 0x000fe40000410000 */
[----:B------:R-:W-:Y:S02]  /*6390*/  FFMA.FTZ R4, -R169, R169, 1 ;  /* 0x3f800000a9047423 */ /* 0x000fe400000101a9 */
[----:B------:R-:W-:Y:S02]  /*63a0*/  FMUL.FTZ R206, R9, c[0x0][0x2ec] ;  /* 0x0000bb0009ce7a20 */ /* 0x000fe40000410000 */
[----:B------:R-:W-:Y:S01]  /*63b0*/  FFMA.FTZ R9, R196, -UR4, R210 ;  /* 0x80000004c4097c23 */ /* 0x000fe200080100d2 */
[----:B------:R4:W-:Y:S01]  /*63c0*/  MUFU.TANH R144, R38 ;  /* 0x0000002600907308 */ /* 0x0009e20000002400 */
[----:B------:R-:W-:Y:S02]  /*63d0*/  FMUL.FTZ R210, R6, c[0x0][0x2ec] ;  /* 0x0000bb0006d27a20 */ /* 0x000fe40000410000 */
[----:B------:R-:W-:Y:S02]  /*63e0*/  FFMA.FTZ R6, -R203, R203, 1 ;  /* 0x3f800000cb067423 */ /* 0x000fe400000101cb */
[----:B---3--:R-:W-:Y:S02]  /*63f0*/  FFMA.FTZ R42, R185, -UR4, R202 ;  /* 0x80000004b92a7c23 */ /* 0x008fe400080100ca */
[----:B------:R-:W-:Y:S02]  /*6400*/  FMUL.FTZ R204, R6, c[0x0][0x2ec] ;  /* 0x0000bb0006cc7a20 */ /* 0x000fe40000410000 */
[----:B--2---:R-:W-:Y:S01]  /*6410*/  FFMA.FTZ R6, -R147, R147, 1 ;  /* 0x3f80000093067423 */ /* 0x004fe20000010193 */
[----:B------:R-:W2:Y:S01]  /*6420*/  MUFU.TANH R141, R39 ;  /* 0x00000027008d7308 */ /* 0x000ea20000002400 */
[----:B------:R-:W-:Y:S02]  /*6430*/  FFMA.FTZ R55, R188, -UR4, R203 ;  /* 0x80000004bc377c23 */ /* 0x000fe400080100cb */
[----:B------:R-:W-:Y:S02]  /*6440*/  FMUL.FTZ R234, R6, c[0x0][0x2ec] ;  /* 0x0000bb0006ea7a20 */ /* 0x000fe40000410000 */
[----:B-1----:R-:W-:Y:S02]  /*6450*/  FMUL.FTZ R33, R57, c[0x0][0x2ec] ;  /* 0x0000bb0039217a20 */ /* 0x002fe40000410000 */
[----:B------:R-:W-:Y:S02]  /*6460*/  FMUL.FTZ R57, R64, c[0x0][0x2ec] ;  /* 0x0000bb0040397a20 */ /* 0x000fe40000410000 */
[----:B------:R-:W-:Y:S01]  /*6470*/  FFMA.FTZ R64, R184, -UR4, R22 ;  /* 0x80000004b8407c23 */ /* 0x000fe20008010016 */
[----:B------:R-:W1:Y:S01]  /*6480*/  MUFU.TANH R21, R37 ;  /* 0x0000002500157308 */ /* 0x000e620000002400 */
[----:B------:R-:W-:Y:S02]  /*6490*/  FMUL.FTZ R203, R19, c[0x0][0x2ec] ;  /* 0x0000bb0013cb7a20 */ /* 0x000fe40000410000 */
[----:B------:R-:W-:Y:S02]  /*64a0*/  FFMA.FTZ R19, -R201, R201, 1 ;  /* 0x3f800000c9137423 */ /* 0x000fe400000101c9 */
[----:B----4-:R-:W-:Y:S02]  /*64b0*/  FMUL.FTZ R38, R40, c[0x0][0x2ec] ;  /* 0x0000bb0028267a20 */ /* 0x010fe40000410000 */
[----:B------:R-:W-:Y:S02]  /*64c0*/  FFMA.FTZ R40, R187, -UR4, R168 ;  /* 0x80000004bb287c23 */ /* 0x000fe400080100a8 */
[----:B------:R-:W-:Y:S01]  /*64d0*/  FMUL.FTZ R201, R0, c[0x0][0x2ec] ;  /* 0x0000bb0000c97a20 */ /* 0x000fe20000410000 */
[----:B------:R-:W3:Y:S01]  /*64e0*/  MUFU.TANH R35, R35 ;  /* 0x0000002300237308 */ /* 0x000ee20000002400 */
[----:B------:R-:W-:Y:S02]  /*64f0*/  FFMA.FTZ R0, -R24, R24, 1 ;  /* 0x3f80000018007423 */ /* 0x000fe40000010118 */
[----:B------:R-:W-:Y:S02]  /*6500*/  FMUL.FTZ R233, R19, c[0x0][0x2ec] ;  /* 0x0000bb0013e97a20 */ /* 0x000fe40000410000 */
[----:B--2---:R-:W-:Y:S02]  /*6510*/  FFMA.FTZ R6, -R141, R141, 1 ;  /* 0x3f8000008d067423 */ /* 0x004fe4000001018d */
[----:B------:R-:W-:Y:S02]  /*6520*/  FMUL.FTZ R202, R0, c[0x0][0x2ec] ;  /* 0x0000bb0000ca7a20 */ /* 0x000fe40000410000 */
[----:B------:R-:W-:Y:S01]  /*6530*/  FMUL.FTZ R243, R6, c[0x0][0x2ec] ;  /* 0x0000bb0006f37a20 */ /* 0x000fe20000410000 */
[----:B------:R-:W2:Y:S01]  /*6540*/  MUFU.TANH R139, R50 ;  /* 0x00000032008b7308 */ /* 0x000ea20000002400 */
[----:B------:R-:W-:Y:S02]  /*6550*/  FFMA.FTZ R0, -R168, R168, 1 ;  /* 0x3f800000a8007423 */ /* 0x000fe400000101a8 */
[----:B------:R-:W-:Y:S02]  /*6560*/  FMUL.FTZ R168, R4, c[0x0][0x2ec] ;  /* 0x0000bb0004a87a20 */ /* 0x000fe40000410000 */
[----:B-1----:R-:W-:Y:S02]  /*6570*/  FFMA.FTZ R4, -R21, R21, 1 ;  /* 0x3f80000015047423 */ /* 0x002fe40000010115 */
[----:B------:R-:W-:Y:S02]  /*6580*/  FMUL.FTZ R37, R41, c[0x0][0x2ec] ;  /* 0x0000bb0029257a20 */ /* 0x000fe40000410000 */
[----:B------:R-:W-:Y:S01]  /*6590*/  FMUL.FTZ R238, R4, c[0x0][0x2ec] ;  /* 0x0000bb0004ee7a20 */ /* 0x000fe20000410000 */
[----:B------:R1:W-:Y:S01]  /*65a0*/  MUFU.TANH R23, R30 ;  /* 0x0000001e00177308 */ /* 0x0003e20000002400 */
[----:B------:R-:W-:Y:S02]  /*65b0*/  FFMA.FTZ R39, R186, -UR4, R169 ;  /* 0x80000004ba277c23 */ /* 0x000fe400080100a9 */
[----:B------:R-:W-:Y:S02]  /*65c0*/  FMUL.FTZ R169, R0, c[0x0][0x2ec] ;  /* 0x0000bb0000a97a20 */ /* 0x000fe40000410000 */
[----:B---3--:R-:W-:Y:S02]  /*65d0*/  FFMA.FTZ R4, -R35, R35, 1 ;  /* 0x3f80000023047423 */ /* 0x008fe40000010123 */
[----:B------:R-:W-:Y:S02]  /*65e0*/  FFMA.FTZ R0, -R145, R145, 1 ;  /* 0x3f80000091007423 */ /* 0x000fe40000010191 */
[----:B------:R-:W-:Y:S01]  /*65f0*/  FMUL.FTZ R247, R4, c[0x0][0x2ec] ;  /* 0x0000bb0004f77a20 */ /* 0x000fe20000410000 */
[----:B------:R-:W3:Y:S01]  /*6600*/  MUFU.TANH R146, R32 ;  /* 0x0000002000927308 */ /* 0x000ee20000002400 */
[----:B------:R-:W-:Y:S02]  /*6610*/  FMUL.FTZ R235, R0, c[0x0][0x2ec] ;  /* 0x0000bb0000eb7a20 */ /* 0x000fe40000410000 */
[----:B------:R-:W-:Y:S02]  /*6620*/  FFMA.FTZ R0, -R22, R22, 1 ;  /* 0x3f80000016007423 */ /* 0x000fe40000010116 */
[----:B------:R-:W-:Y:S02]  /*6630*/  FFMA.FTZ R22, R187, -UR4, R31 ;  /* 0x80000004bb167c23 */ /* 0x000fe4000801001f */
[----:B------:R-:W-:Y:S02]  /*6640*/  FFMA.FTZ R31, -R31, R31, 1 ;  /* 0x3f8000001f1f7423 */ /* 0x000fe4000001011f */
[----:B------:R-:W-:Y:S01]  /*6650*/  FMUL.FTZ R241, R0, c[0x0][0x2ec] ;  /* 0x0000bb0000f17a20 */ /* 0x000fe20000410000 */
[----:B------:R-:W4:Y:S01]  /*6660*/  MUFU.TANH R38, R38 ;  /* 0x0000002600267308 */ /* 0x000f220000002400 */
[----:B------:R-:W-:Y:S02]  /*6670*/  FMUL.FTZ R246, R31, c[0x0][0x2ec] ;  /* 0x0000bb001ff67a20 */ /* 0x000fe40000410000 */
[----:B--2---:R-:W-:Y:S02]  /*6680*/  FFMA.FTZ R31, -R139, R139, 1 ;  /* 0x3f8000008b1f7423 */ /* 0x004fe4000001018b */
[----:B-1----:R-:W-:Y:S02]  /*6690*/  FFMA.FTZ R30, R224, -UR4, R219 ;  /* 0x80000004e01e7c23 */ /* 0x002fe400080100db */
[----:B------:R-:W-:Y:S02]  /*66a0*/  FMUL.FTZ R4, R31, c[0x0][0x2ec] ;  /* 0x0000bb001f047a20 */ /* 0x000fe40000410000 */
[----:B------:R-:W-:Y:S01]  /*66b0*/  FMUL.FTZ R224, R17, c[0x0][0x2ec] ;  /* 0x0000bb0011e07a20 */ /* 0x000fe20000410000 */
[----:B------:R-:W1:Y:S01]  /*66c0*/  MUFU.TANH R37, R37 ;  /* 0x0000002500257308 */ /* 0x000e620000002400 */
[----:B------:R-:W-:Y:S01]  /*66d0*/  FFMA.FTZ R17, -R142, R142, 1 ;  /* 0x3f8000008e117423 */ /* 0x000fe2000001018e */
[----:B------:R2:W-:Y:S01]  /*66e0*/  STL [R1+0x24], R4 ;  /* 0x0000240401007387 */ /* 0x0005e20000100800 */
[----:B------:R-:W-:Y:S02]  /*66f0*/  FMUL.FTZ R50, R63, c[0x0][0x2ec] ;  /* 0x0000bb003f327a20 */ /* 0x000fe40000410000 */
[----:B---3--:R-:W-:Y:S02]  /*6700*/  FFMA.FTZ R5, -R146, R146, 1 ;  /* 0x3f80000092057423 */ /* 0x008fe40000010192 */
[----:B------:R-:W-:Y:S02]  /*6710*/  FMUL.FTZ R239, R17, c[0x0][0x2ec] ;  /* 0x0000bb0011ef7a20 */ /* 0x000fe40000410000 */
[----:B------:R-:W-:Y:S01]  /*6720*/  FFMA.FTZ R17, -R20, R20, 1 ;  /* 0x3f80000014117423 */ /* 0x000fe20000010114 */
[----:B------:R-:W3:Y:S01]  /*6730*/  MUFU.TANH R135, R47 ;  /* 0x0000002f00877308 */ /* 0x000ee20000002400 */
[----:B------:R-:W-:Y:S02]  /*6740*/  FMUL.FTZ R237, R5, c[0x0][0x2ec] ;  /* 0x0000bb0005ed7a20 */ /* 0x000fe40000410000 */
[----:B------:R-:W-:Y:S02]  /*6750*/  FMUL.FTZ R249, R17, c[0x0][0x2ec] ;  /* 0x0000bb0011f97a20 */ /* 0x000fe40000410000 */
[----:B----4-:R-:W-:Y:S02]  /*6760*/  FFMA.FTZ R5, -R38, R38, 1 ;  /* 0x3f80000026057423 */ /* 0x010fe40000010126 */
[----:B------:R-:W-:Y:S02]  /*6770*/  FMUL.FTZ R149, R65, c[0x0][0x2ec] ;  /* 0x0000bb0041957a20 */ /* 0x000fe40000410000 */
[----:B------:R-:W-:Y:S01]  /*6780*/  FMUL.FTZ R245, R5, c[0x0][0x2ec] ;  /* 0x0000bb0005f57a20 */ /* 0x000fe20000410000 */
[----:B------:R-:W4:Y:S01]  /*6790*/  MUFU.TANH R47, R51 ;  /* 0x00000033002f7308 */ /* 0x000f220000002400 */
[----:B------:R-:W-:Y:S02]  /*67a0*/  FFMA.FTZ R63, R183, -UR4, R21 ;  /* 0x80000004b73f7c23 */ /* 0x000fe40008010015 */
[----:B------:R-:W-:Y:S02]  /*67b0*/  FFMA.FTZ R21, R186, -UR4, R20 ;  /* 0x80000004ba157c23 */ /* 0x000fe40008010014 */
[----:B-1----:R-:W-:Y:S02]  /*67c0*/  FFMA.FTZ R0, -R37, R37, 1 ;  /* 0x3f80000025007423 */ /* 0x002fe40000010125 */
[----:B------:R-:W-:Y:S02]  /*67d0*/  FFMA.FTZ R20, R176, -UR4, R140 ;  /* 0x80000004b0147c23 */ /* 0x000fe4000801008c */
[----:B------:R-:W-:Y:S01]  /*67e0*/  FMUL.FTZ R242, R0, c[0x0][0x2ec] ;  /* 0x0000bb0000f27a20 */ /* 0x000fe20000410000 */
[----:B------:R-:W1:Y:S01]  /*67f0*/  MUFU.TANH R36, R36 ;  /* 0x0000002400247308 */ /* 0x000e620000002400 */
[----:B------:R-:W-:Y:S01]  /*6800*/  FFMA.FTZ R8, R197, -UR4, R220 ;  /* 0x80000004c5087c23 */ /* 0x000fe200080100dc */
[----:B------:R-:W-:Y:S01]  /*6810*/  MOV R220, R222 ;  /* 0x000000de00dc7202 */ /* 0x000fe20000000f00 */
[----:B------:R-:W-:Y:S02]  /*6820*/  FFMA.FTZ R14, R190, -UR4, R14 ;  /* 0x80000004be0e7c23 */ /* 0x000fe4000801000e */
[----:B---3--:R-:W-:Y:S02]  /*6830*/  FFMA.FTZ R6, -R135, R135, 1 ;  /* 0x3f80000087067423 */ /* 0x008fe40000010187 */
[----:B------:R-:W-:Y:S02]  /*6840*/  FFMA.FTZ R132, R193, -UR4, R132 ;  /* 0x80000004c1847c23 */ /* 0x000fe40008010084 */
[----:B------:R-:W-:Y:S01]  /*6850*/  FMUL.FTZ R250, R6, c[0x0][0x2ec] ;  /* 0x0000bb0006fa7a20 */ /* 0x000fe20000410000 */
[----:B------:R-:W3:Y:S01]  /*6860*/  MUFU.TANH R62, R48 ;  /* 0x00000030003e7308 */ /* 0x000ee20000002400 */
[----:B------:R-:W-:Y:S02]  /*6870*/  FFMA.FTZ R6, -R46, R46, 1 ;  /* 0x3f8000002e067423 */ /* 0x000fe4000001012e */
[----:B------:R-:W-:Y:S02]  /*6880*/  FFMA.FTZ R41, R182, -UR4, R24 ;  /* 0x80000004b6297c23 */ /* 0x000fe40008010018 */
[----:B----4-:R-:W-:Y:S02]  /*6890*/  FFMA.FTZ R17, -R47, R47, 1 ;  /* 0x3f8000002f117423 */ /* 0x010fe4000001012f */
[----:B------:R-:W-:Y:S02]  /*68a0*/  FFMA.FTZ R51, R178, -UR4, R141 ;  /* 0x80000004b2337c23 */ /* 0x000fe4000801008d */
[----:B------:R-:W-:Y:S01]  /*68b0*/  FMUL.FTZ R17, R17, c[0x0][0x2ec] ;  /* 0x0000bb0011117a20 */ /* 0x000fe20000410000 */
[----:B------:R-:W4:Y:S01]  /*68c0*/  MUFU.TANH R61, R49 ;  /* 0x00000031003d7308 */ /* 0x000f220000002400 */
[----:B------:R-:W-:Y:S02]  /*68d0*/  FFMA.FTZ R24, R185, -UR4, R23 ;  /* 0x80000004b9187c23 */ /* 0x000fe40008010017 */
[----:B------:R-:W-:Y:S01]  /*68e0*/  FFMA.FTZ R66, R180, -UR4, R146 ;  /* 0x80000004b4427c23 */ /* 0x000fe20008010092 */
[----:B------:R-:W-:Y:S01]  /*68f0*/  STL [R1+0x20], R17 ;  /* 0x0000201101007387 */ /* 0x000fe20000100800 */
[----:B-1----:R-:W-:Y:S02]  /*6900*/  FFMA.FTZ R0, -R36, R36, 1 ;  /* 0x3f80000024007423 */ /* 0x002fe40000010124 */
[----:B------:R-:W-:Y:S02]  /*6910*/  FFMA.FTZ R65, R178, -UR4, R145 ;  /* 0x80000004b2417c23 */ /* 0x000fe40008010091 */
[----:B------:R-:W-:Y:S01]  /*6920*/  FMUL.FTZ R248, R0, c[0x0][0x2ec] ;  /* 0x0000bb0000f87a20 */ /* 0x000fe20000410000 */
[----:B------:R-:W1:Y:S01]  /*6930*/  MUFU.TANH R32, R54 ;  /* 0x0000003600207308 */ /* 0x000e620000002400 */
[----:B------:R-:W-:Y:S02]  /*6940*/  FFMA.FTZ R38, R176, -UR4, R38 ;  /* 0x80000004b0267c23 */ /* 0x000fe40008010026 */
[----:B------:R-:W-:Y:S02]  /*6950*/  FFMA.FTZ R37, R175, -UR4, R37 ;  /* 0x80000004af257c23 */ /* 0x000fe40008010025 */
[----:B---3--:R-:W-:Y:S02]  /*6960*/  FFMA.FTZ R5, -R62, R62, 1 ;  /* 0x3f8000003e057423 */ /* 0x008fe4000001013e */
[----:B------:R-:W-:Y:S02]  /*6970*/  FFMA.FTZ R36, R181, -UR4, R36 ;  /* 0x80000004b5247c23 */ /* 0x000fe40008010024 */
[----:B------:R-:W-:Y:S01]  /*6980*/  FMUL.FTZ R5, R5, c[0x0][0x2ec] ;  /* 0x0000bb0005057a20 */ /* 0x000fe20000410000 */
[----:B------:R-:W3:Y:S01]  /*6990*/  MUFU.TANH R60, R52 ;  /* 0x00000034003c7308 */ /* 0x000ee20000002400 */
[----:B------:R-:W-:Y:S02]  /*69a0*/  FFMA.FTZ R35, R179, -UR4, R35 ;  /* 0x80000004b3237c23 */ /* 0x000fe40008010023 */
[----:B------:R-:W-:Y:S01]  /*69b0*/  FFMA.FTZ R62, R174, -UR4, R62 ;  /* 0x80000004ae3e7c23 */ /* 0x000fe2000801003e */
[----:B------:R3:W-:Y:S01]  /*69c0*/  STL [R1+0x8], R5 ;  /* 0x0000080501007387 */ /* 0x0007e20000100800 */
[----:B----4-:R-:W-:Y:S02]  /*69d0*/  FFMA.FTZ R0, -R61, R61, 1 ;  /* 0x3f8000003d007423 */ /* 0x010fe4000001013d */
[----:B------:R-:W-:Y:S02]  /*69e0*/  FFMA.FTZ R49, R183, -UR4, R47 ;  /* 0x80000004b7317c23 */ /* 0x000fe4000801002f */
[----:B--2---:R-:W-:Y:S01]  /*69f0*/  FMUL.FTZ R4, R0, c[0x0][0x2ec] ;  /* 0x0000bb0000047a20 */ /* 0x004fe20000410000 */
[----:B------:R2:W4:Y:S01]  /*6a00*/  MUFU.TANH R143, R34 ;  /* 0x00000022008f7308 */ /* 0x0005220000002400 */
[C---:B------:R-:W-:Y:S02]  /*6a10*/  FFMA.FTZ R47, R171.reuse, -UR4, R46 ;  /* 0x80000004ab2f7c23 */ /* 0x040fe4000801002e */
[----:B------:R-:W-:Y:S01]  /*6a20*/  FFMA.FTZ R61, R171, -UR4, R61 ;  /* 0x80000004ab3d7c23 */ /* 0x000fe2000801003d */
[----:B------:R4:W-:Y:S01]  /*6a30*/  STL [R1+0x4], R4 ;  /* 0x0000040401007387 */ /* 0x0009e20000100800 */
[----:B-1----:R-:W-:Y:S02]  /*6a40*/  FFMA.FTZ R48, R174, -UR4, R32 ;  /* 0x80000004ae307c23 */ /* 0x002fe40008010020 */
[----:B------:R-:W-:Y:S03]  /*6a50*/  FFMA.FTZ R32, -R32, R32, 1 ;  /* 0x3f80000020207423 */ /* 0x000fe60000010120 */
[----:B------:R-:W1:Y:S01]  /*6a60*/  MUFU.TANH R59, R53 ;  /* 0x00000035003b7308 */ /* 0x000e620000002400 */
[----:B------:R-:W-:Y:S02]  /*6a70*/  FMUL.FTZ R31, R32, c[0x0][0x2ec] ;  /* 0x0000bb00201f7a20 */ /* 0x000fe40000410000 */
[----:B---3--:R-:W-:Y:S03]  /*6a80*/  FFMA.FTZ R0, -R60, R60, 1 ;  /* 0x3f8000003c007423 */ /* 0x008fe6000001013c */
[----:B------:R-:W-:Y:S01]  /*6a90*/  STL [R1+0x38], R31 ;  /* 0x0000381f01007387 */ /* 0x000fe20000100800 */
[----:B------:R-:W-:Y:S02]  /*6aa0*/  FFMA.FTZ R52, R180, -UR4, R144 ;  /* 0x80000004b4347c23 */ /* 0x000fe40008010090 */
[----:B------:R-:W-:Y:S01]  /*6ab0*/  FMUL.FTZ R5, R6, c[0x0][0x2ec] ;  /* 0x0000bb0006057a20 */ /* 0x000fe20000410000 */
[----:B------:R-:W3:Y:S01]  /*6ac0*/  MUFU.TANH R58, R58 ;  /* 0x0000003a003a7308 */ /* 0x000ee20000002400 */
[----:B------:R-:W-:Y:S02]  /*6ad0*/  FMUL.FTZ R0, R0, c[0x0][0x2ec] ;  /* 0x0000bb0000007a20 */ /* 0x000fe40000410000 */
[----:B------:R-:W-:Y:S01]  /*6ae0*/  FFMA.FTZ R60, R177, -UR4, R60 ;  /* 0x80000004b13c7c23 */ /* 0x000fe2000801003c */
[----:B------:R3:W-:Y:S01]  /*6af0*/  STL [R1+0x34], R5 ;  /* 0x0000340501007387 */ /* 0x0007e20000100800 */
[----:B--2---:R-:W-:Y:S02]  /*6b00*/  FMUL.FTZ R34, R56, c[0x0][0x2ec] ;  /* 0x0000bb0038227a20 */ /* 0x004fe40000410000 */
[----:B----4-:R-:W-:Y:S01]  /*6b10*/  FFMA.FTZ R19, -R143, R143, 1 ;  /* 0x3f8000008f137423 */ /* 0x010fe2000001018f */
[----:B------:R-:W-:Y:S01]  /*6b20*/  STL [R1+0x28], R0 ;  /* 0x0000280001007387 */ /* 0x000fe20000100800 */
[----:B------:R-:W-:Y:S01]  /*6b30*/  FFMA.FTZ R56, R190, -UR4, R18 ;  /* 0x80000004be387c23 */ /* 0x000fe20008010012 */
[----:B------:R-:W2:Y:S01]  /*6b40*/  MUFU.TANH R45, R45 ;  /* 0x0000002d002d7308 */ /* 0x000ea20000002400 */
[----:B------:R-:W-:Y:S02]  /*6b50*/  FMUL.FTZ R240, R19, c[0x0][0x2ec] ;  /* 0x0000bb0013f07a20 */ /* 0x000fe40000410000 */
[----:B------:R-:W-:Y:S02]  /*6b60*/  FFMA.FTZ R19, R175, -UR4, R135 ;  /* 0x80000004af137c23 */ /* 0x000fe40008010087 */
[----:B-1----:R-:W-:Y:S02]  /*6b70*/  FFMA.FTZ R4, -R59, R59, 1 ;  /* 0x3f8000003b047423 */ /* 0x002fe4000001013b */
[----:B------:R-:W-:Y:S02]  /*6b80*/  FFMA.FTZ R18, -R18, R18, 1 ;  /* 0x3f80000012127423 */ /* 0x000fe40000010112 */
[----:B------:R-:W-:Y:S01]  /*6b90*/  FMUL.FTZ R4, R4, c[0x0][0x2ec] ;  /* 0x0000bb0004047a20 */ /* 0x000fe20000410000 */
[----:B------:R-:W1:Y:S01]  /*6ba0*/  MUFU.TANH R34, R34 ;  /* 0x0000002200227308 */ /* 0x000e620000002400 */
[----:B------:R-:W-:Y:S02]  /*6bb0*/  FMUL.FTZ R219, R18, c[0x0][0x2ec] ;  /* 0x0000bb0012db7a20 */ /* 0x000fe40000410000 */
[----:B------:R-:W-:Y:S01]  /*6bc0*/  FFMA.FTZ R18, -R23, R23, 1 ;  /* 0x3f80000017127423 */ /* 0x000fe20000010117 */
[----:B------:R4:W-:Y:S01]  /*6bd0*/  STL [R1+0x1c], R4 ;  /* 0x00001c0401007387 */ /* 0x0009e20000100800 */
[----:B---3--:R-:W-:Y:S02]  /*6be0*/  FFMA.FTZ R46, -R58, R58, 1 ;  /* 0x3f8000003a2e7423 */ /* 0x008fe4000001013a */
[----:B------:R-:W-:Y:S02]  /*6bf0*/  FMUL.FTZ R236, R18, c[0x0][0x2ec] ;  /* 0x0000bb0012ec7a20 */ /* 0x000fe40000410000 */
[----:B------:R-:W-:Y:S01]  /*6c00*/  FMUL.FTZ R46, R46, c[0x0][0x2ec] ;  /* 0x0000bb002e2e7a20 */ /* 0x000fe20000410000 */
[----:B------:R-:W3:Y:S01]  /*6c10*/  MUFU.TANH R33, R33 ;  /* 0x0000002100217308 */ /* 0x000ee20000002400 */
[----:B------:R-:W-:Y:S02]  /*6c20*/  FFMA.FTZ R18, -R144, R144, 1 ;  /* 0x3f80000090127423 */ /* 0x000fe40000010190 */
[----:B------:R-:W-:Y:S01]  /*6c30*/  FFMA.FTZ R23, R182, -UR4, R147 ;  /* 0x80000004b6177c23 */ /* 0x000fe20008010093 */
[----:B------:R-:W-:Y:S01]  /*6c40*/  STL [R1+0x30], R46 ;  /* 0x0000302e01007387 */ /* 0x000fe20000100800 */
[----:B--2---:R-:W-:Y:S02]  /*6c50*/  FFMA.FTZ R17, R179, -UR4, R45 ;  /* 0x80000004b3117c23 */ /* 0x004fe4000801002d */
[----:B------:R-:W-:Y:S02]  /*6c60*/  FFMA.FTZ R45, -R45, R45, 1 ;  /* 0x3f8000002d2d7423 */ /* 0x000fe4000001012d */
[----:B------:R-:W-:Y:S01]  /*6c70*/  FMUL.FTZ R244, R18, c[0x0][0x2ec] ;  /* 0x0000bb0012f47a20 */ /* 0x000fe20000410000 */
[----:B------:R-:W2:Y:S01]  /*6c80*/  MUFU.TANH R137, R137 ;  /* 0x0000008900897308 */ /* 0x000ea20000002400 */
[----:B------:R-:W-:Y:S02]  /*6c90*/  FMUL.FTZ R6, R45, c[0x0][0x2ec] ;  /* 0x0000bb002d067a20 */ /* 0x000fe40000410000 */
[----:B------:R-:W-:Y:S02]  /*6ca0*/  FFMA.FTZ R18, -R140, R140, 1 ;  /* 0x3f8000008c127423 */ /* 0x000fe4000001018c */
[----:B-1----:R-:W-:Y:S01]  /*6cb0*/  FFMA.FTZ R5, -R34, R34, 1 ;  /* 0x3f80000022057423 */ /* 0x002fe20000010122 */
[----:B------:R1:W-:Y:S01]  /*6cc0*/  STL [R1+0x2c], R6 ;  /* 0x00002c0601007387 */ /* 0x0003e20000100800 */
[----:B------:R-:W-:Y:S02]  /*6cd0*/  FFMA.FTZ R34, R134, -UR4, R34 ;  /* 0x8000000486227c23 */ /* 0x000fe40008010022 */
[----:B----4-:R-:W-:Y:S01]  /*6ce0*/  FMUL.FTZ R4, R5, c[0x0][0x2ec] ;  /* 0x0000bb0005047a20 */ /* 0x010fe20000410000 */
[----:B------:R-:W1:Y:S01]  /*6cf0*/  MUFU.TANH R141, R57 ;  /* 0x00000039008d7308 */ /* 0x000e620000002400 */
[----:B------:R-:W-:Y:S02]  /*6d00*/  FFMA.FTZ R54, R193, -UR4, R143 ;  /* 0x80000004c1367c23 */ /* 0x000fe4000801008f */
[----:B------:R-:W-:Y:S01]  /*6d10*/  FFMA.FTZ R53, R192, -UR4, R142 ;  /* 0x80000004c0357c23 */ /* 0x000fe2000801008e */
[----:B------:R4:W-:Y:S01]  /*6d20*/  STL [R1+0x18], R4 ;  /* 0x0000180401007387 */ /* 0x0009e20000100800 */
[----:B---3--:R-:W-:Y:S02]  /*6d30*/  FFMA.FTZ R0, -R33, R33, 1 ;  /* 0x3f80000021007423 */ /* 0x008fe40000010121 */
[----:B------:R-:W-:Y:S02]  /*6d40*/  FFMA.FTZ R33, R133, -UR4, R33 ;  /* 0x8000000485217c23 */ /* 0x000fe40008010021 */
[----:B------:R-:W-:Y:S01]  /*6d50*/  FMUL.FTZ R0, R0, c[0x0][0x2ec] ;  /* 0x0000bb0000007a20 */ /* 0x000fe20000410000 */
[----:B------:R3:W3:Y:S01]  /*6d60*/  MUFU.TANH R135, R50 ;  /* 0x0000003200877308 */ /* 0x0006e20000002400 */
[----:B------:R-:W-:Y:S02]  /*6d70*/  FMUL.FTZ R251, R18, c[0x0][0x2ec] ;  /* 0x0000bb0012fb7a20 */ /* 0x000fe40000410000 */
[----:B------:R-:W-:Y:S01]  /*6d80*/  FFMA.FTZ R59, R170, -UR4, R59 ;  /* 0x80000004aa3b7c23 */ /* 0x000fe2000801003b */
[----:B------:R4:W-:Y:S01]  /*6d90*/  STL [R1+0x14], R0 ;  /* 0x0000140001007387 */ /* 0x0009e20000100800 */
[----:B--2---:R-:W-:Y:S02]  /*6da0*/  FFMA.FTZ R134, R134, -UR4, R137 ;  /* 0x8000000486867c23 */ /* 0x004fe40008010089 */
[----:B------:R-:W-:Y:S02]  /*6db0*/  FFMA.FTZ R137, -R137, R137, 1 ;  /* 0x3f80000089897423 */ /* 0x000fe40000010189 */
[----:B------:R-:W-:Y:S01]  /*6dc0*/  FFMA.FTZ R18, R181, -UR4, R58 ;  /* 0x80000004b5127c23 */ /* 0x000fe2000801003a */
[----:B------:R-:W2:Y:S01]  /*6dd0*/  MUFU.TANH R57, R148 ;  /* 0x0000009400397308 */ /* 0x000ea20000002400 */
[----:B------:R-:W-:Y:S02]  /*6de0*/  FMUL.FTZ R137, R137, c[0x0][0x2ec] ;  /* 0x0000bb0089897a20 */ /* 0x000fe40000410000 */
[----:B-1----:R-:W-:Y:S02]  /*6df0*/  FFMA.FTZ R6, -R141, R141, 1 ;  /* 0x3f8000008d067423 */ /* 0x002fe4000001018d */
[----:B------:R-:W-:Y:S01]  /*6e00*/  FFMA.FTZ R58, R211, -UR4, R141 ;  /* 0x80000004d33a7c23 */ /* 0x000fe2000801008d */
[----:B------:R1:W-:Y:S01]  /*6e10*/  STL [R1+0xc], R137 ;  /* 0x00000c8901007387 */ /* 0x0003e20000100800 */
[----:B------:R-:W-:Y:S03]  /*6e20*/  FMUL.FTZ R6, R6, c[0x0][0x2ec] ;  /* 0x0000bb0006067a20 */ /* 0x000fe60000410000 */
[----:B------:R-:W1:Y:S02]  /*6e30*/  MUFU.TANH R138, R138 ;  /* 0x0000008a008a7308 */ /* 0x000e640000002400 */
[----:B------:R4:W-:Y:S01]  /*6e40*/  STL [R1], R6 ;  /* 0x0000000601007387 */ /* 0x0009e20000100800 */
[----:B---3--:R-:W-:Y:S02]  /*6e50*/  FFMA.FTZ R50, R184, -UR4, R139 ;  /* 0x80000004b8327c23 */ /* 0x008fe4000801008b */
[----:B------:R-:W-:Y:S02]  /*6e60*/  FFMA.FTZ R133, R133, -UR4, R135 ;  /* 0x8000000485857c23 */ /* 0x000fe40008010087 */
[----:B------:R-:W-:Y:S03]  /*6e70*/  FFMA.FTZ R135, -R135, R135, 1 ;  /* 0x3f80000087877423 */ /* 0x000fe60000010187 */
[----:B------:R-:W3:Y:S01]  /*6e80*/  MUFU.TANH R136, R136 ;  /* 0x0000008800887308 */ /* 0x000ee20000002400 */
[----:B------:R-:W-:Y:S02]  /*6e90*/  FMUL.FTZ R211, R135, c[0x0][0x2ec] ;  /* 0x0000bb0087d37a20 */ /* 0x000fe40000410000 */
[----:B--2---:R-:W-:Y:S02]  /*6ea0*/  FFMA.FTZ R5, -R57, R57, 1 ;  /* 0x3f80000039057423 */ /* 0x004fe40000010139 */
[----:B------:R-:W-:Y:S02]  /*6eb0*/  FFMA.FTZ R46, R177, -UR4, R57 ;  /* 0x80000004b12e7c23 */ /* 0x000fe40008010039 */
[----:B------:R-:W-:Y:S03]  /*6ec0*/  FMUL.FTZ R5, R5, c[0x0][0x2ec] ;  /* 0x0000bb0005057a20 */ /* 0x000fe60000410000 */
[----:B------:R-:W4:Y:S02]  /*6ed0*/  MUFU.TANH R140, R149 ;  /* 0x00000095008c7308 */ /* 0x000f240000002400 */
[----:B------:R2:W-:Y:S01]  /*6ee0*/  STL [R1+0x10], R5 ;  /* 0x0000100501007387 */ /* 0x0005e20000100800 */
[----:B-1----:R-:W-:Y:S02]  /*6ef0*/  FFMA.FTZ R32, R199, -UR4, R138 ;  /* 0x80000004c7207c23 */ /* 0x002fe4000801008a */
[----:B------:R-:W-:Y:S04]  /*6f00*/  FFMA.FTZ R138, -R138, R138, 1 ;  /* 0x3f8000008a8a7423 */ /* 0x000fe8000001018a */
[----:B------:R-:W-:Y:S01]  /*6f10*/  FMUL.FTZ R252, R138, c[0x0][0x2ec] ;  /* 0x0000bb008afc7a20 */ /* 0x000fe20000410000 */
[----:B------:R-:W1:Y:S01]  /*6f20*/  MUFU.TANH R139, R150 ;  /* 0x00000096008b7308 */ /* 0x000e620000002400 */
[----:B---3--:R-:W-:Y:S02]  /*6f30*/  FFMA.FTZ R31, R198, -UR4, R136 ;  /* 0x80000004c61f7c23 */ /* 0x008fe40008010088 */
[----:B------:R-:W-:Y:S04]  /*6f40*/  FFMA.FTZ R136, -R136, R136, 1 ;  /* 0x3f80000088887423 */ /* 0x000fe80000010188 */
[----:B------:R-:W-:Y:S02]  /*6f50*/  FMUL.FTZ R198, R136, c[0x0][0x2ec] ;  /* 0x0000bb0088c67a20 */ /* 0x000fe40000410000 */
[----:B----4-:R-:W-:Y:S02]  /*6f60*/  FFMA.FTZ R4, -R140, R140, 1 ;  /* 0x3f8000008c047423 */ /* 0x010fe4000001018c */
[----:B------:R-:W-:Y:S02]  /*6f70*/  FFMA.FTZ R57, R212, -UR4, R140 ;  /* 0x80000004d4397c23 */ /* 0x000fe4000801008c */
[----:B------:R-:W-:Y:S02]  /*6f80*/  FMUL.FTZ R199, R4, c[0x0][0x2ec] ;  /* 0x0000bb0004c77a20 */ /* 0x000fe40000410000 */
[----:B-1----:R-:W-:Y:S02]  /*6f90*/  FFMA.FTZ R0, -R139, R139, 1 ;  /* 0x3f8000008b007423 */ /* 0x002fe4000001018b */
[----:B------:R-:W-:Y:S02]  /*6fa0*/  FFMA.FTZ R45, R170, -UR4, R139 ;  /* 0x80000004aa2d7c23 */ /* 0x000fe4000801008b */
[----:B------:R-:W-:Y:S01]  /*6fb0*/  FMUL.FTZ R212, R0, c[0x0][0x2ec] ;  /* 0x0000bb0000d47a20 */ /* 0x000fe20000410000 */
[----:B------:R-:W-:-:S05]  /*6fc0*/  @!P0 BRA `(.L_x_2421) ;  /* 0x0000009000008947 */ /* 0x000fca0003800000 */
[----:B--2---:R-:W-:Y:S01]  /*6fd0*/  UIADD3 UR12, UR13, UR11, -UR5 ;  /* 0x0000000b0d0c7290 */ /* 0x004fe2000fffe805 */
        /* <DEDUP_REMOVED lines=8> */
.L_x_2421:
[C---:B--2---:R-:W-:Y:S01]  /*7060*/  IADD3 R148, R172.reuse, 0x1, RZ ;  /* 0x00000001ac947810 */ /* 0x044fe20007ffe0ff */
[----:B------:R-:W2:Y:S01]  /*7070*/  LDL R0, [R1+0x6c] ;  /* 0x00006c0001007983 */ /* 0x000ea20000100800 */
[C---:B------:R-:W-:Y:S01]  /*7080*/  IADD3 R147, R172.reuse, 0x8, RZ ;  /* 0x00000008ac937810 */ /* 0x040fe20007ffe0ff */
[----:B------:R-:W-:Y:S01]  /*7090*/  UIADD3 UR11, -UR12, UR5, -UR10 ;  /* 0x000000050c0b7290 */ /* 0x000fe2000fffe90a */
[C---:B------:R-:W-:Y:S01]  /*70a0*/  IADD3 R146, R172.reuse, 0x9, RZ ;  /* 0x00000009ac927810 */ /* 0x040fe20007ffe0ff */
[----:B------:R-:W-:Y:S01]  /*70b0*/  UMOV UR13, UR12 ;  /* 0x0000000c000d7c82 */ /* 0x000fe20008000000 */
[C---:B------:R-:W-:Y:S02]  /*70c0*/  IADD3 R145, R172.reuse, 0x10, RZ ;  /* 0x00000010ac917810 */ /* 0x040fe40007ffe0ff */
        /* <DEDUP_REMOVED lines=10> */
[----:B------:R-:W-:Y:S02]  /*7170*/  IADD3 R6, R172, 0x39, RZ ;  /* 0x00000039ac067810 */ /* 0x000fe40007ffe0ff */
[----:B--2---:R-:W-:Y:S01]  /*7180*/  IADD3 R5, R0, UR9, RZ ;  /* 0x0000000900057c10 */ /* 0x004fe2000fffe0ff */
[----:B------:R-:W-:Y:S03]  /*7190*/  UIADD3 UR9, UR5, 0x1, -UR10 ;  /* 0x0000000105097890 */ /* 0x000fe6000fffe80a */
[C---:B------:R-:W-:Y:S01]  /*71a0*/  IADD3 R4, R5.reuse, UR11, RZ ;  /* 0x0000000b05047c10 */ /* 0x040fe2000fffe0ff */
[----:B------:R-:W-:Y:S03]  /*71b0*/  UIADD3 UR9, UR9, UR45, URZ ;  /* 0x0000002d09097290 */ /* 0x000fe6000fffe03f */
[----:B------:R-:W-:Y:S03]  /*71c0*/  IMNMX R4, RZ, R4, !PT ;  /* 0x00000004ff047217 */ /* 0x000fe60007800200 */
[----:B------:R-:W-:Y:S02]  /*71d0*/  IADD3 R0, R5, UR9, RZ ;  /* 0x0000000905007c10 */ /* 0x000fe4000fffe0ff */
[-C--:B------:R-:W-:Y:S02]  /*71e0*/  ISETP.GE.AND P6, PT, R172, R4.reuse, PT ;  /* 0x00000004ac00720c */ /* 0x080fe40003fc6270 */
[----:B------:R-:W-:Y:S02]  /*71f0*/  IMNMX R0, R0, UR5, PT ;  /* 0x0000000500007c17 */ /* 0x000fe4000b800200 */
[----:B------:R-:W-:Y:S02]  /*7200*/  ISETP.GE.AND P5, PT, R148, R4, PT ;  /* 0x000000049400720c */ /* 0x000fe40003fa6270 */
[-C--:B------:R-:W-:Y:S02]  /*7210*/  ISETP.GE.OR P6, PT, R172, R0.reuse, !P6 ;  /* 0x00000000ac00720c */ /* 0x080fe400077c6670 */
[----:B------:R-:W-:Y:S02]  /*7220*/  ISETP.GE.OR P5, PT, R148, R0, !P5 ;  /* 0x000000009400720c */ /* 0x000fe40006fa6670 */
[-C--:B------:R-:W-:Y:S02]  /*7230*/  ISETP.GE.AND P4, PT, R147, R4.reuse, PT ;  /* 0x000000049300720c */ /* 0x080fe40003f86270 */
        /* <DEDUP_REMOVED lines=36> */
[----:B------:R-:W-:Y:S02]  /*7480*/  IADD3 R0, R5, 0x8, RZ ;  /* 0x0000000805007810 */ /* 0x000fe40007ffe0ff */
[----:B------:R-:W-:Y:S02]  /*7490*/  FSEL R63, R63, -INF , !P4 ;  /* 0xff8000003f3f7808 */ /* 0x000fe40006000000 */
[C---:B------:R-:W-:Y:S02]  /*74a0*/  IADD3 R4, R0.reuse, UR11, RZ ;  /* 0x0000000b00047c10 */ /* 0x040fe4000fffe0ff */
[----:B------:R-:W-:Y:S02]  /*74b0*/  IADD3 R0, R0, UR9, RZ ;  /* 0x0000000900007c10 */ /* 0x000fe4000fffe0ff */
[----:B------:R-:W-:Y:S02]  /*74c0*/  IMNMX R4, RZ, R4, !PT ;  /* 0x00000004ff047217 */ /* 0x000fe40007800200 */
[----:B------:R-:W-:Y:S02]  /*74d0*/  IMNMX R0, R0, UR5, PT ;  /* 0x0000000500007c17 */ /* 0x000fe4000b800200 */
        /* <DEDUP_REMOVED lines=102> */
[----:B------:R-:W-:Y:S02]  /*7b40*/  IADD3 R0, R5, UR9, RZ ;  /* 0x0000000905007c10 */ /* 0x000fe4000fffe0ff */
[----:B------:R-:W-:Y:S02]  /*7b50*/  IMNMX R4, RZ, R4, !PT ;  /* 0x00000004ff047217 */ /* 0x000fe40007800200 */
[----:B------:R-:W-:Y:S02]  /*7b60*/  IMNMX R0, R0, UR5, PT ;  /* 0x0000000500007c17 */ /* 0x000fe4000b800200 */
[----:B------:R-:W-:Y:S02]  /*7b70*/  FSEL R37, R37, -INF , !P0 ;  /* 0xff80000025257808 */ /* 0x000fe40004000000 */
[-C--:B------:R-:W-:Y:S02]  /*7b80*/  ISETP.GE.AND P0, PT, R148, R4.reuse, PT ;  /* 0x000000049400720c */ /* 0x080fe40003f06270 */
[----:B------:R-:W-:Y:S02]  /*7b90*/  FSEL R36, R36, -INF , !P6 ;  /* 0xff80000024247808 */ /* 0x000fe40007000000 */
[C---:B------:R-:W-:Y:S02]  /*7ba0*/  ISETP.GE.AND P6, PT, R147.reuse, R4, PT ;  /* 0x000000049300720c */ /* 0x040fe40003fc6270 */
        /* <DEDUP_REMOVED lines=51> */
.L_x_2422:
[----:B------:R-:W2:Y:S01]  /*7ee0*/  LDL R5, [R1+0x64] ;  /* 0x0000640001057983 */ /* 0x000ea20000100800 */
[----:B------:R-:W-:Y:S03]  /*7ef0*/  UISETP.GT.AND UP0, UPT, UR8, UR18, UPT ;  /* 0x000000120800728c */ /* 0x000fe6000bf04270 */
[----:B------:R-:W3:Y:S04]  /*7f00*/  LDL R4, [R1+0x68] ;  /* 0x0000680001047983 */ /* 0x000ee80000100800 */
        /* <DEDUP_REMOVED lines=33> */
[----:B------:R1:W-:Y:S01]  /*8120*/  STL [R1+0xf0], R3 ;  /* 0x0000f00301007387 */ /* 0x0003e20000100800 */
[C---:B--2---:R-:W-:Y:S01]  /*8130*/  FMUL.FTZ R6, R5.reuse, 1.4426950216293334961 ;  /* 0x3fb8aa3b05067820 */ /* 0x044fe20000410000 */
[----:B------:R-:W-:Y:S01]  /*8140*/  FSETP.NEU.FTZ.AND P0, PT, R5, -INF , PT ;  /* 0xff8000000500780b */ /* 0x000fe20003f1d000 */
[----:B---3--:R-:W-:Y:S03]  /*8150*/  FMUL.FTZ R5, R4, 1.4426950216293334961 ;  /* 0x3fb8aa3b04057820 */ /* 0x008fe60000410000 */
[----:B------:R-:W-:Y:S02]  /*8160*/  FSEL R6, R6, RZ, P0 ;  /* 0x000000ff06067208 */ /* 0x000fe40000000000 */
[----:B------:R-:W-:Y:S01]  /*8170*/  FSETP.NEU.FTZ.AND P0, PT, R4, -INF , PT ;  /* 0xff8000000400780b */ /* 0x000fe20003f1d000 */
[----:B----4-:R-:W-:Y:S02]  /*8180*/  FMUL.FTZ R4, R0, 1.4426950216293334961 ;  /* 0x3fb8aa3b00047820 */ /* 0x010fe40000410000 */
[--C-:B------:R-:W-:Y:S01]  /*8190*/  FFMA.FTZ R8, R8, c[0x0][0x23c], -R6.reuse ;  /* 0x00008f0008087a23 */ /* 0x100fe20000010806 */
[----:B------:R-:W-:Y:S01]  /*81a0*/  FSEL R5, R5, RZ, P0 ;  /* 0x000000ff05057208 */ /* 0x000fe20000000000 */
[--C-:B------:R-:W-:Y:S01]  /*81b0*/  FFMA.FTZ R7, R7, c[0x0][0x23c], -R6.reuse ;  /* 0x00008f0007077a23 */ /* 0x100fe20000010806 */
[----:B------:R-:W-:Y:S01]  /*81c0*/  FSETP.NEU.FTZ.AND P0, PT, R0, -INF , PT ;  /* 0xff8000000000780b */ /* 0x000fe20003f1d000 */
[----:B------:R-:W-:Y:S01]  /*81d0*/  MUFU.EX2 R144, R8 ;  /* 0x0000000800907308 */ /* 0x000fe20000000800 */
[--C-:B------:R-:W-:Y:S02]  /*81e0*/  FFMA.FTZ R132, R132, c[0x0][0x23c], -R6.reuse ;  /* 0x00008f0084847a23 */ /* 0x100fe40000010806 */
[--C-:B------:R-:W-:Y:S01]  /*81f0*/  FFMA.FTZ R67, R67, c[0x0][0x23c], -R6.reuse ;  /* 0x00008f0043437a23 */ /* 0x100fe20000010806 */
[----:B------:R-:W-:Y:S01]  /*8200*/  FSEL R4, R4, RZ, P0 ;  /* 0x000000ff04047208 */ /* 0x000fe20000000000 */
[--C-:B------:R-:W-:Y:S01]  /*8210*/  FFMA.FTZ R66, R66, c[0x0][0x23c], -R6.reuse ;  /* 0x00008f0042427a23 */ /* 0x100fe20000010806 */
[----:B------:R-:W-:Y:S01]  /*8220*/  FSETP.NEU.FTZ.AND P0, PT, R135, -INF , PT ;  /* 0xff8000008700780b */ /* 0x000fe20003f1d000 */
        /* <DEDUP_REMOVED lines=16> */
[--C-:B------:R-:W-:Y:S01]  /*8330*/  FFMA.FTZ R51, R51, c[0x0][0x23c], -R5.reuse ;  /* 0x00008f0033337a23 */ /* 0x100fe20000010805 */
[----:B--2---:R-:W-:Y:S01]  /*8340*/  F2FP.PACK_AB R7, R146, R144 ;  /* 0x000000909207723e */ /* 0x004fe200000000ff */
[--C-:B------:R-:W-:Y:S02]  /*8350*/  FFMA.FTZ R50, R50, c[0x0][0x23c], -R5.reuse ;  /* 0x00008f0032327a23 */ /* 0x100fe40000010805 */
[--C-:B------:R-:W-:Y:S02]  /*8360*/  FFMA.FTZ R49, R49, c[0x0][0x23c], -R5.reuse ;  /* 0x00008f0031317a23 */ /* 0x100fe40000010805 */
[----:B------:R2:W-:Y:S01]  /*8370*/  STS [R225+0x1c000], R7 ;  /* 0x01c00007e1007388 */ /* 0x0005e20000000800 */
[----:B------:R-:W3:Y:S01]  /*8380*/  MUFU.EX2 R175, R11 ;  /* 0x0000000b00af7308 */ /* 0x000ee20000000800 */
[--C-:B------:R-:W-:Y:S02]  /*8390*/  FFMA.FTZ R48, R48, c[0x0][0x23c], -R5.reuse ;  /* 0x00008f0030307a23 */ /* 0x100fe40000010805 */
[----:B------:R-:W-:Y:S02]  /*83a0*/  FMUL.FTZ R0, R135, 1.4426950216293334961 ;  /* 0x3fb8aa3b87007820 */ /* 0x000fe40000410000 */
[--C-:B------:R-:W-:Y:S02]  /*83b0*/  FFMA.FTZ R16, R16, c[0x0][0x23c], -R4.reuse ;  /* 0x00008f0010107a23 */ /* 0x100fe40000010804 */
[--C-:B------:R-:W-:Y:S01]  /*83c0*/  FFMA.FTZ R35, R35, c[0x0][0x23c], -R4.reuse ;  /* 0x00008f0023237a23 */ /* 0x100fe20000010804 */
[----:B------:R-:W-:Y:S01]  /*83d0*/  FSEL R0, R0, RZ, P0 ;  /* 0x000000ff00007208 */ /* 0x000fe20000000000 */
[--C-:B------:R-:W-:Y:S01]  /*83e0*/  FFMA.FTZ R34, R34, c[0x0][0x23c], -R4.reuse ;  /* 0x00008f0022227a23 */ /* 0x100fe20000010804 */
[----:B-1----:R3:W-:Y:S01]  /*83f0*/  MUFU.EX2 R3, R6 ;  /* 0x0000000600037308 */ /* 0x0027e20000000800 */
[--C-:B------:R-:W-:Y:S01]  /*8400*/  FFMA.FTZ R9, R9, c[0x0][0x23c], -R5.reuse ;  /* 0x00008f0009097a23 */ /* 0x100fe20000010805 */
[----:B------:R-:W-:Y:S01]  /*8410*/  PLOP3.LUT P0, PT, PT, PT, UP0, 0x80, 0x0 ;  /* 0x000000000000781c */ /* 0x000fe20003f0f008 */
        /* <DEDUP_REMOVED lines=9> */
[----:B------:R-:W-:Y:S01]  /*84b0*/  FFMA.FTZ R5, R45, c[0x0][0x23c], -R5 ;  /* 0x00008f002d057a23 */ /* 0x000fe20000010805 */
[----:B------:R-:W1:Y:S01]  /*84c0*/  MUFU.EX2 R187, R13 ;  /* 0x0000000d00bb7308 */ /* 0x000e620000000800 */
[--C-:B------:R-:W-:Y:S02]  /*84d0*/  FFMA.FTZ R33, R33, c[0x0][0x23c], -R4.reuse ;  /* 0x00008f0021217a23 */ /* 0x100fe40000010804 */
[----:B------:R-:W-:Y:S01]  /*84e0*/  FFMA.FTZ R32, R32, c[0x0][0x23c], -R4 ;  /* 0x00008f0020207a23 */ /* 0x000fe20000010804 */
[----:B---3--:R-:W-:Y:S01]  /*84f0*/  F2FP.PACK_AB R6, R175, R145 ;  /* 0x00000091af06723e */ /* 0x008fe200000000ff */
[--C-:B------:R-:W-:Y:S02]  /*8500*/  FFMA.FTZ R19, R19, c[0x0][0x23c], -R0.reuse ;  /* 0x00008f0013137a23 */ /* 0x100fe40000010800 */
[--C-:B------:R-:W-:Y:S02]  /*8510*/  FFMA.FTZ R18, R18, c[0x0][0x23c], -R0.reuse ;  /* 0x00008f0012127a23 */ /* 0x100fe40000010800 */
[----:B------:R-:W-:Y:S01]  /*8520*/  STS [R225+0x1c400], R6 ;  /* 0x01c40006e1007388 */ /* 0x000fe20000000800 */
[----:B------:R1:W-:Y:S01]  /*8530*/  MUFU.EX2 R166, R5 ;  /* 0x0000000500a67308 */ /* 0x0003e20000000800 */
        /* <DEDUP_REMOVED lines=9> */
[----:B------:R-:W-:Y:S02]  /*85d0*/  FFMA.FTZ R36, R36, c[0x0][0x23c], -R4 ;  /* 0x00008f0024247a23 */ /* 0x000fe40000010804 */
[----:B------:R-:W-:Y:S01]  /*85e0*/  FFMA.FTZ R26, R26, c[0x0][0x23c], -R0 ;  /* 0x00008f001a1a7a23 */ /* 0x000fe20000010800 */
[----:B------:R-:W2:Y:S01]  /*85f0*/  MUFU.EX2 R185, R9 ;  /* 0x0000000900b97308 */ /* 0x000ea20000000800 */
[----:B------:R-:W-:Y:S02]  /*8600*/  FFMA.FTZ R15, R15, c[0x0][0x23c], -R4 ;  /* 0x00008f000f0f7a23 */ /* 0x000fe40000010804 */
[--C-:B------:R-:W-:Y:S01]  /*8610*/  FFMA.FTZ R25, R25, c[0x0][0x23c], -R0.reuse ;  /* 0x00008f0019197a23 */ /* 0x100fe20000010800 */
[----:B-1----:R-:W-:Y:S01]  /*8620*/  F2FP.PACK_AB R5, R187, R188 ;  /* 0x000000bcbb05723e */ /* 0x002fe200000000ff */
[--C-:B------:R-:W-:Y:S02]  /*8630*/  FFMA.FTZ R24, R24, c[0x0][0x23c], -R0.reuse ;  /* 0x00008f0018187a23 */ /* 0x100fe40000010800 */
[--C-:B------:R-:W-:Y:S02]  /*8640*/  FFMA.FTZ R23, R23, c[0x0][0x23c], -R0.reuse ;  /* 0x00008f0017177a23 */ /* 0x100fe40000010800 */
[----:B------:R1:W-:Y:S01]  /*8650*/  STS [R228+0x1c000], R5 ;  /* 0x01c00005e4007388 */ /* 0x0003e20000000800 */
[----:B------:R-:W-:Y:S01]  /*8660*/  MUFU.EX2 R174, R16 ;  /* 0x0000001000ae7308 */ /* 0x000fe20000000800 */
[--C-:B------:R-:W-:Y:S02]  /*8670*/  FFMA.FTZ R22, R22, c[0x0][0x23c], -R0.reuse ;  /* 0x00008f0016167a23 */ /* 0x100fe40000010800 */
[--C-:B------:R-:W-:Y:S02]  /*8680*/  FFMA.FTZ R21, R21, c[0x0][0x23c], -R0.reuse ;  /* 0x00008f0015157a23 */ /* 0x100fe40000010800 */
[--C-:B------:R-:W-:Y:S02]  /*8690*/  FFMA.FTZ R20, R20, c[0x0][0x23c], -R0.reuse ;  /* 0x00008f0014147a23 */ /* 0x100fe40000010800 */
[----:B------:R-:W-:Y:S02]  /*86a0*/  FFMA.FTZ R0, R133, c[0x0][0x23c], -R0 ;  /* 0x00008f0085007a23 */ /* 0x000fe40000010800 */
[--C-:B------:R-:W-:Y:S01]  /*86b0*/  FFMA.FTZ R44, R44, c[0x0][0x23c], -R4.reuse ;  /* 0x00008f002c2c7a23 */ /* 0x100fe20000010804 */
[----:B------:R-:W3:Y:S01]  /*86c0*/  MUFU.EX2 R171, R15 ;  /* 0x0000000f00ab7308 */ /* 0x000ee20000000800 */
[--C-:B------:R-:W-:Y:S02]  /*86d0*/  FFMA.FTZ R43, R43, c[0x0][0x23c], -R4.reuse ;  /* 0x00008f002b2b7a23 */ /* 0x100fe40000010804 */
[--C-:B------:R-:W-:Y:S01]  /*86e0*/  FFMA.FTZ R42, R42, c[0x0][0x23c], -R4.reuse ;  /* 0x00008f002a2a7a23 */ /* 0x100fe20000010804 */
[----:B--2---:R-:W-:Y:S01]  /*86f0*/  F2FP.PACK_AB R7, R185, R186 ;  /* 0x000000bab907723e */ /* 0x004fe200000000ff */
[--C-:B------:R-:W-:Y:S02]  /*8700*/  FFMA.FTZ R41, R41, c[0x0][0x23c], -R4.reuse ;  /* 0x00008f0029297a23 */ /* 0x100fe40000010804 */
[--C-:B------:R-:W-:Y:S02]  /*8710*/  FFMA.FTZ R40, R40, c[0x0][0x23c], -R4.reuse ;  /* 0x00008f0028287a23 */ /* 0x100fe40000010804 */
[----:B------:R-:W-:Y:S01]  /*8720*/  STS [R228+0x1c400], R7 ;  /* 0x01c40007e4007388 */ /* 0x000fe20000000800 */
[----:B------:R-:W-:Y:S01]  /*8730*/  MUFU.EX2 R170, R30 ;  /* 0x0000001e00aa7308 */ /* 0x000fe20000000800 */
[--C-:B------:R-:W-:Y:S02]  /*8740*/  FFMA.FTZ R39, R39, c[0x0][0x23c], -R4.reuse ;  /* 0x00008f0027277a23 */ /* 0x100fe40000010804 */
[----:B------:R-:W-:Y:S07]  /*8750*/  FFMA.FTZ R4, R31, c[0x0][0x23c], -R4 ;  /* 0x00008f001f047a23 */ /* 0x000fee0000010804 */
[----:B------:R-:W2:Y:S01]  /*8760*/  MUFU.EX2 R150, R29 ;  /* 0x0000001d00967308 */ /* 0x000ea20000000800 */
[----:B---3--:R-:W-:Y:S05]  /*8770*/  F2FP.PACK_AB R9, R171, R174 ;  /* 0x000000aeab09723e */ /* 0x008fea00000000ff */
[----:B------:R-:W-:Y:S04]  /*8780*/  STS [R225+0x1e000], R9 ;  /* 0x01e00009e1007388 */ /* 0x000fe80000000800 */
[----:B------:R-:W-:Y:S10]  /*8790*/  MUFU.EX2 R177, R28 ;  /* 0x0000001c00b17308 */ /* 0x000ff40000000800 */
[----:B------:R-:W1:Y:S01]  /*87a0*/  MUFU.EX2 R176, R27 ;  /* 0x0000001b00b07308 */ /* 0x000e620000000800 */
[----:B--2---:R-:W-:Y:S05]  /*87b0*/  F2FP.PACK_AB R8, R150, R170 ;  /* 0x000000aa9608723e */ /* 0x004fea00000000ff */
[----:B------:R2:W-:Y:S04]  /*87c0*/  STS [R225+0x1e400], R8 ;  /* 0x01e40008e1007388 */ /* 0x0005e80000000800 */
[----:B------:R-:W-:Y:S10]  /*87d0*/  MUFU.EX2 R179, R44 ;  /* 0x0000002c00b37308 */ /* 0x000ff40000000800 */
[----:B------:R-:W3:Y:S01]  /*87e0*/  MUFU.EX2 R178, R43 ;  /* 0x0000002b00b27308 */ /* 0x000ee20000000800 */
[----:B-1----:R-:W-:Y:S05]  /*87f0*/  F2FP.PACK_AB R5, R176, R177 ;  /* 0x000000b1b005723e */ /* 0x002fea00000000ff */
[----:B------:R1:W-:Y:S04]  /*8800*/  STS [R228+0x1e400], R5 ;  /* 0x01e40005e4007388 */ /* 0x0003e80000000800 */
[----:B------:R-:W2:Y:S10]  /*8810*/  MUFU.EX2 R183, R67 ;  /* 0x0000004300b77308 */ /* 0x000eb40000000800 */
[----:B------:R-:W-:Y:S01]  /*8820*/  MUFU.EX2 R182, R56 ;  /* 0x0000003800b67308 */ /* 0x000fe20000000800 */
[----:B---3--:R-:W-:Y:S05]  /*8830*/  F2FP.PACK_AB R6, R178, R179 ;  /* 0x000000b3b206723e */ /* 0x008fea00000000ff */
[----:B------:R3:W-:Y:S04]  /*8840*/  STS [R228+0x1e000], R6 ;  /* 0x01e00006e4007388 */ /* 0x0007e80000000800 */
[----:B------:R-:W4:Y:S01]  /*8850*/  MUFU.EX2 R181, R55 ;  /* 0x0000003700b57308 */ /* 0x000f220000000800 */
[----:B--2---:R-:W-:Y:S05]  /*8860*/  F2FP.PACK_AB R8, R183, R184 ;  /* 0x000000b8b708723e */ /* 0x004fea00000000ff */
[----:B------:R2:W-:Y:S04]  /*8870*/  STS [R232+0x1c000], R8 ;  /* 0x01c00008e8007388 */ /* 0x0005e80000000800 */
[----:B------:R-:W-:Y:S10]  /*8880*/  MUFU.EX2 R196, R66 ;  /* 0x0000004200c47308 */ /* 0x000ff40000000800 */
[----:B------:R-:W1:Y:S01]  /*8890*/  MUFU.EX2 R197, R65 ;  /* 0x0000004100c57308 */ /* 0x000e620000000800 */
[----:B----4-:R-:W-:Y:S05]  /*88a0*/  F2FP.PACK_AB R7, R181, R182 ;  /* 0x000000b6b507723e */ /* 0x010fea00000000ff */
[----:B------:R4:W-:Y:S04]  /*88b0*/  STS [R232+0x1c400], R7 ;  /* 0x01c40007e8007388 */ /* 0x0009e80000000800 */
[----:B------:R-:W-:Y:S10]  /*88c0*/  MUFU.EX2 R98, R54 ;  /* 0x0000003600627308 */ /* 0x000ff40000000800 */
[----:B------:R-:W2:Y:S01]  /*88d0*/  MUFU.EX2 R97, R53 ;  /* 0x0000003500617308 */ /* 0x000ea20000000800 */
[----:B-1----:R-:W-:Y:S05]  /*88e0*/  F2FP.PACK_AB R5, R197, R196 ;  /* 0x000000c4c505723e */ /* 0x002fea00000000ff */
[----:B------:R-:W-:Y:S04]  /*88f0*/  STS [R231+0x1c000], R5 ;  /* 0x01c00005e7007388 */ /* 0x000fe80000000800 */
[----:B------:R2:W-:Y:S10]  /*8900*/  MUFU.EX2 R71, R4 ;  /* 0x0000000400477308 */ /* 0x0005f40000000800 */
        /* <DEDUP_REMOVED lines=9> */
[----:B------:R-:W-:Y:S01]  /*89a0*/  MUFU.EX2 R193, R40 ;  /* 0x0000002800c17308 */ /* 0x000fe20000000800 */
[----:B-1----:R-:W-:Y:S05]  /*89b0*/  F2FP.PACK_AB R8, R180, R222 ;  /* 0x000000deb408723e */ /* 0x002fea00000000ff */
[----:B------:R-:W-:Y:S04]  /*89c0*/  STS [R232+0x1e400], R8 ;  /* 0x01e40008e8007388 */ /* 0x000fe80000000800 */
[----:B------:R-:W4:Y:S10]  /*89d0*/  MUFU.EX2 R194, R39 ;  /* 0x0000002700c27308 */ /* 0x000f340000000800 */
[----:B------:R-:W2:Y:S10]  /*89e0*/  MUFU.EX2 R195, R23 ;  /* 0x0000001700c37308 */ /* 0x000eb40000000800 */
[----:B------:R-:W-:Y:S01]  /*89f0*/  MUFU.EX2 R96, R64 ;  /* 0x0000004000607308 */ /* 0x000fe20000000800 */
[----:B----4-:R-:W-:Y:S05]  /*8a00*/  F2FP.PACK_AB R7, R194, R193 ;  /* 0x000000c1c207723e */ /* 0x010fea00000000ff */
[----:B------:R-:W-:Y:S04]  /*8a10*/  STS [R231+0x1e000], R7 ;  /* 0x01e00007e7007388 */ /* 0x000fe80000000800 */
[----:B------:R-:W1:Y:S01]  /*8a20*/  MUFU.EX2 R95, R63 ;  /* 0x0000003f005f7308 */ /* 0x000e620000000800 */
[----:B--2---:R-:W-:Y:S05]  /*8a30*/  F2FP.PACK_AB R6, R195, R147 ;  /* 0x00000093c306723e */ /* 0x004fea00000000ff */
[----:B------:R-:W-:Y:S04]  /*8a40*/  STS [R231+0x1e400], R6 ;  /* 0x01e40006e7007388 */ /* 0x000fe80000000800 */
[----:B------:R-:W-:Y:S10]  /*8a50*/  MUFU.EX2 R94, R52 ;  /* 0x00000034005e7308 */ /* 0x000ff40000000800 */
[----:B------:R-:W2:Y:S01]  /*8a60*/  MUFU.EX2 R93, R51 ;  /* 0x00000033005d7308 */ /* 0x000ea20000000800 */
[----:B-1----:R-:W-:Y:S05]  /*8a70*/  F2FP.PACK_AB R5, R95, R96 ;  /* 0x000000605f05723e */ /* 0x002fea00000000ff */
[----:B------:R1:W-:Y:S04]  /*8a80*/  STS [R226+0x1c000], R5 ;  /* 0x01c00005e2007388 */ /* 0x0003e80000000800 */
[----:B------:R-:W-:Y:S10]  /*8a90*/  MUFU.EX2 R84, R62 ;  /* 0x0000003e00547308 */ /* 0x000ff40000000800 */
[----:B------:R-:W1:Y:S01]  /*8aa0*/  MUFU.EX2 R83, R61 ;  /* 0x0000003d00537308 */ /* 0x000e620000000800 */
[----:B--2---:R-:W-:Y:S05]  /*8ab0*/  F2FP.PACK_AB R4, R93, R94 ;  /* 0x0000005e5d04723e */ /* 0x004fea00000000ff */
[----:B------:R2:W-:Y:S04]  /*8ac0*/  STS [R226+0x1c400], R4 ;  /* 0x01c40004e2007388 */ /* 0x0005e80000000800 */
[----:B------:R-:W-:Y:S10]  /*8ad0*/  MUFU.EX2 R82, R50 ;  /* 0x0000003200527308 */ /* 0x000ff40000000800 */
[----:B------:R-:W2:Y:S01]  /*8ae0*/  MUFU.EX2 R81, R49 ;  /* 0x0000003100517308 */ /* 0x000ea20000000800 */
[----:B-1----:R-:W-:Y:S05]  /*8af0*/  F2FP.PACK_AB R5, R83, R84 ;  /* 0x000000545305723e */ /* 0x002fea00000000ff */
        /* <DEDUP_REMOVED lines=10> */
[----:B------:R-:W3:Y:S01]  /*8ba0*/  MUFU.EX2 R87, R35 ;  /* 0x0000002300577308 */ /* 0x000ee20000000800 */
[----:B--2---:R-:W-:Y:S05]  /*8bb0*/  F2FP.PACK_AB R6, R89, R90 ;  /* 0x0000005a5906723e */ /* 0x004fea00000000ff */
[----:B------:R2:W-:Y:S04]  /*8bc0*/  STS [R226+0x1e400], R6 ;  /* 0x01e40006e2007388 */ /* 0x0005e80000000800 */
[----:B------:R3:W-:Y:S10]  /*8bd0*/  MUFU.EX2 R69, R0 ;  /* 0x0000000000457308 */ /* 0x0007f40000000800 */
[----:B------:R-:W-:Y:S10]  /*8be0*/  MUFU.EX2 R86, R20 ;  /* 0x0000001400567308 */ /* 0x000ff40000000800 */
[----:B------:R-:W1:Y:S01]  /*8bf0*/  MUFU.EX2 R85, R19 ;  /* 0x0000001300557308 */ /* 0x000e620000000800 */
[----:B---3--:R-:W-:Y:S05]  /*8c00*/  F2FP.PACK_AB R0, R87, R88 ;  /* 0x000000585700723e */ /* 0x008fea00000000ff */
[----:B------:R3:W-:Y:S04]  /*8c10*/  STS [R227+0x1e000], R0 ;  /* 0x01e00000e3007388 */ /* 0x0007e80000000800 */
[----:B------:R-:W-:Y:S10]  /*8c20*/  MUFU.EX2 R80, R60 ;  /* 0x0000003c00507308 */ /* 0x000ff40000000800 */
[----:B------:R-:W2:Y:S01]  /*8c30*/  MUFU.EX2 R79, R59 ;  /* 0x0000003b004f7308 */ /* 0x000ea20000000800 */
[----:B-1----:R-:W-:Y:S05]  /*8c40*/  F2FP.PACK_AB R7, R85, R86 ;  /* 0x000000565507723e */ /* 0x002fea00000000ff */
[----:B------:R1:W-:Y:S04]  /*8c50*/  STS [R227+0x1e400], R7 ;  /* 0x01e40007e3007388 */ /* 0x0003e80000000800 */
[----:B------:R-:W-:Y:S10]  /*8c60*/  MUFU.EX2 R78, R48 ;  /* 0x00000030004e7308 */ /* 0x000ff40000000800 */
[----:B------:R-:W4:Y:S01]  /*8c70*/  MUFU.EX2 R77, R47 ;  /* 0x0000002f004d7308 */ /* 0x000f220000000800 */
[----:B--2---:R-:W-:Y:S05]  /*8c80*/  F2FP.PACK_AB R6, R79, R80 ;  /* 0x000000504f06723e */ /* 0x004fea00000000ff */
[----:B------:R-:W-:Y:S04]  /*8c90*/  STS [R230+0x1c000], R6 ;  /* 0x01c00006e6007388 */ /* 0x000fe80000000800 */
[----:B------:R-:W2:Y:S10]  /*8ca0*/  MUFU.EX2 R68, R58 ;  /* 0x0000003a00447308 */ /* 0x000eb40000000800 */
[----:B------:R-:W3:Y:S01]  /*8cb0*/  MUFU.EX2 R167, R46 ;  /* 0x0000002e00a77308 */ /* 0x000ee20000000800 */
[----:B----4-:R-:W-:Y:S05]  /*8cc0*/  F2FP.PACK_AB R5, R77, R78 ;  /* 0x0000004e4d05723e */ /* 0x010fea00000000ff */
[----:B------:R-:W-:Y:S04]  /*8cd0*/  STS [R230+0x1c400], R5 ;  /* 0x01c40005e6007388 */ /* 0x000fe80000000800 */
[----:B------:R-:W-:Y:S01]  /*8ce0*/  MUFU.EX2 R76, R34 ;  /* 0x00000022004c7308 */ /* 0x000fe20000000800 */
[----:B--2---:R-:W-:Y:S05]  /*8cf0*/  F2FP.PACK_AB R4, R3, R68 ;  /* 0x000000440304723e */ /* 0x004fea00000000ff */
[----:B------:R-:W-:Y:S04]  /*8d00*/  STS [R229+0x1c000], R4 ;  /* 0x01c00004e5007388 */ /* 0x000fe80000000800 */
[----:B------:R-:W1:Y:S01]  /*8d10*/  MUFU.EX2 R75, R33 ;  /* 0x00000021004b7308 */ /* 0x000e620000000800 */
[----:B---3--:R-:W-:Y:S05]  /*8d20*/  F2FP.PACK_AB R0, R166, R167 ;  /* 0x000000a7a600723e */ /* 0x008fea00000000ff */
[----:B------:R2:W-:Y:S04]  /*8d30*/  STS [R229+0x1c400], R0 ;  /* 0x01c40000e5007388 */ /* 0x0005e80000000800 */
[----:B------:R-:W-:Y:S10]  /*8d40*/  MUFU.EX2 R74, R18 ;  /* 0x00000012004a7308 */ /* 0x000ff40000000800 */
[----:B------:R-:W3:Y:S01]  /*8d50*/  MUFU.EX2 R73, R17 ;  /* 0x0000001100497308 */ /* 0x000ee20000000800 */
[----:B-1----:R-:W-:Y:S05]  /*8d60*/  F2FP.PACK_AB R7, R75, R76 ;  /* 0x0000004c4b07723e */ /* 0x002fea00000000ff */
[----:B------:R-:W-:Y:S04]  /*8d70*/  STS [R230+0x1e000], R7 ;  /* 0x01e00007e6007388 */ /* 0x000fe80000000800 */
[----:B------:R-:W1:Y:S01]  /*8d80*/  MUFU.EX2 R72, R32 ;  /* 0x0000002000487308 */ /* 0x000e620000000800 */
[----:B--2---:R-:W-:Y:S04]  /*8d90*/  SHF.L.U32 R0, R164, 0x1, RZ ;  /* 0x00000001a4007819 */ /* 0x004fe800000006ff */
[CC--:B------:R-:W-:Y:S05]  /*8da0*/  IADD3 R149, R2.reuse, R0.reuse, RZ ;  /* 0x0000000002957210 */ /* 0x0c0fea0007ffe0ff */
[----:B------:R-:W2:Y:S01]  /*8db0*/  MUFU.EX2 R70, R134 ;  /* 0x0000008600467308 */ /* 0x000ea20000000800 */
[----:B------:R-:W-:Y:S02]  /*8dc0*/  IADD3 R148, R157, R0, RZ ;  /* 0x000000009d947210 */ /* 0x000fe40007ffe0ff */
[----:B---3--:R-:W-:Y:S05]  /*8dd0*/  F2FP.PACK_AB R6, R73, R74 ;  /* 0x0000004a4906723e */ /* 0x008fea00000000ff */
[----:B------:R-:W-:Y:S01]  /*8de0*/  STS [R230+0x1e400], R6 ;  /* 0x01e40006e6007388 */ /* 0x000fe20000000800 */
[----:B-1----:R-:W-:Y:S05]  /*8df0*/  F2FP.PACK_AB R5, R71, R72 ;  /* 0x000000484705723e */ /* 0x002fea00000000ff */
[----:B------:R-:W-:Y:S01]  /*8e00*/  STS [R229+0x1e000], R5 ;  /* 0x01e00005e5007388 */ /* 0x000fe20000000800 */
[----:B--2---:R-:W-:Y:S05]  /*8e10*/  F2FP.PACK_AB R4, R69, R70 ;  /* 0x000000464504723e */ /* 0x004fea00000000ff */
[----:B------:R-:W-:Y:S04]  /*8e20*/  STS [R229+0x1e400], R4 ;  /* 0x01e40004e5007388 */ /* 0x000fe80000000800 */
[----:B------:R-:W-:Y:S08]  /*8e30*/  LDSM.16.M88.4 R64, [R0+0x8000] ;  /* 0x008000000040783b */ /* 0x000ff00000000200 */
[----:B------:R-:W1:Y:S08]  /*8e40*/  LDSM.16.M88.4 R16, [R158+0x10000] ;  /* 0x010000009e10783b */ /* 0x000e700000000200 */
[----:B------:R2:W3:Y:S08]  /*8e50*/  LDSM.16.M88.4 R60, [R0+0xa000] ;  /* 0x00a00000003c783b */ /* 0x0004f00000000200 */
[----:B------:R-:W4:Y:S08]  /*8e60*/  LDSM.16.M88.4 R32, [R158+0x10800] ;  /* 0x010800009e20783b */ /* 0x000f300000000200 */
[----:B------:R-:W4:Y:S01]  /*8e70*/  LDSM.16.M88.4 R48, [R158+0x11000] ;  /* 0x011000009e30783b */ /* 0x000f220000000200 */
[----:B--2---:R-:W-:Y:S07]  /*8e80*/  MOV R0, R197 ;  /* 0x000000c500007202 */ /* 0x004fee0000000f00 */
[----:B------:R-:W2:Y:S01]  /*8e90*/  LDSM.16.M88.4 R132, [R158+0x11800] ;  /* 0x011800009e84783b */ /* 0x000ea20000000200 */
[-C--:B-1----:R-:W-:Y:S07]  /*8ea0*/  HMMA.16816.F32 R4, R64, R16.reuse, RZ ;  /* 0x000000104004723c */ /* 0x082fee00000018ff */
[----:B------:R-:W-:Y:S01]  /*8eb0*/  LDSM.16.M88.4 R136, [R149+0x8000] ;  /* 0x008000009588783b */ /* 0x000fe20000000200 */
[C---:B---3--:R-:W-:Y:S07]  /*8ec0*/  HMMA.16816.F32 R8, R60.reuse, R16, RZ ;  /* 0x000000103c08723c */ /* 0x048fee00000018ff */
[----:B------:R-:W1:Y:S01]  /*8ed0*/  LDSM.16.M88.4 R140, [R161+0x10000] ;  /* 0x01000000a18c783b */ /* 0x000e620000000200 */
        /* <DEDUP_REMOVED lines=53> */
[C---:B------:R-:W-:Y:S07]  /*9230*/  HMMA.16816.F32 R56, R140.reuse, R136, R56 ;  /* 0x000000888c38723c */ /* 0x040fee0000001838 */
[----:B------:R-:W-:Y:S01]  /*9240*/  IADD3 R136, R2, R148, RZ ;  /* 0x0000009402887210 */ /* 0x000fe20007ffe0ff */
[-C--:B------:R-:W-:Y:S01]  /*9250*/  HMMA.16816.F32 R60, R140, R138.reuse, R60 ;  /* 0x0000008a8c3c723c */ /* 0x080fe2000000183c */
[----:B------:R-:W-:Y:S03]  /*9260*/  LDSM.16.M88.4 R140, [R160+0x10000] ;  /* 0x01000000a08c783b */ /* 0x000fe60000000200 */
[----:B------:R-:W-:Y:S04]  /*9270*/  MOV R2, R196 ;  /* 0x000000c400027202 */ /* 0x000fe80000000f00 */
[----:B------:R-:W-:Y:S01]  /*9280*/  HMMA.16816.F32 R64, R132, R138, R64 ;  /* 0x0000008a8440723c */ /* 0x000fe20000001840 */
[----:B------:R-:W1:Y:S08]  /*9290*/  LDSM.16.M88.4 R132, [R136+0x8000] ;  /* 0x008000008884783b */ /* 0x000e700000000200 */
[----:B------:R-:W2:Y:S01]  /*92a0*/  LDSM.16.M88.4 R136, [R136+0xa000] ;  /* 0x00a000008888783b */ /* 0x000ea20000000200 */
[-C--:B-1----:R-:W-:Y:S08]  /*92b0*/  HMMA.16816.F32 R4, R132, R140.reuse, R4 ;  /* 0x0000008c8404723c */ /* 0x082ff00000001804 */
[C---:B--2---:R-:W-:Y:S07]  /*92c0*/  HMMA.16816.F32 R8, R136.reuse, R140, R8 ;  /* 0x0000008c8808723c */ /* 0x044fee0000001808 */
[----:B------:R-:W-:Y:S01]  /*92d0*/  MOV R140, R147 ;  /* 0x00000093008c7202 */ /* 0x000fe20000000f00 */
[-C--:B------:R-:W-:Y:S01]  /*92e0*/  HMMA.16816.F32 R12, R136, R142.reuse, R12 ;  /* 0x0000008e880c723c */ /* 0x080fe2000000180c */
[----:B------:R-:W-:Y:S07]  /*92f0*/  MOV R141, R195 ;  /* 0x000000c3008d7202 */ /* 0x000fee0000000f00 */
[C---:B-----5:R-:W-:Y:S01]  /*9300*/  FADD.FTZ R4, -R155.reuse, R4 ;  /* 0x000000049b047221 */ /* 0x060fe20000010100 */
[C---:B------:R-:W-:Y:S03]  /*9310*/  HMMA.16816.F32 R16, R132.reuse, R142, R16 ;  /* 0x0000008e8410723c */ /* 0x040fe60000001810 */
[----:B------:R-:W-:Y:S02]  /*9320*/  FADD.FTZ R5, -R155, R5 ;  /* 0x000000059b057221 */ /* 0x000fe40000010100 */
[----:B------:R-:W-:Y:S02]  /*9330*/  FADD.FTZ R6, -R154, R6 ;  /* 0x000000069a067221 */ /* 0x000fe40000010100 */
[----:B------:R-:W-:Y:S01]  /*9340*/  FMUL.FTZ R4, R144, R4 ;  /* 0x0000000490047220 */ /* 0x000fe20000410000 */
[----:B------:R-:W-:Y:S01]  /*9350*/  MOV R143, R193 ;  /* 0x000000c1008f7202 */ /* 0x000fe20000000f00 */
[----:B------:R-:W-:Y:S03]  /*9360*/  FMUL.FTZ R5, R146, R5 ;  /* 0x0000000592057220 */ /* 0x000fe60000410000 */
[----:B------:R-:W-:Y:S01]  /*9370*/  FMUL.FTZ R6, R145, R6 ;  /* 0x0000000691067220 */ /* 0x000fe20000410000 */
[----:B------:R-:W-:Y:S01]  /*9380*/  MOV R142, R192 ;  /* 0x000000c0008e7202 */ /* 0x000fe20000000f00 */
[----:B------:R-:W-:Y:S01]  /*9390*/  FADD.FTZ R7, -R154, R7 ;  /* 0x000000079a077221 */ /* 0x000fe20000010100 */
[----:B------:R-:W1:Y:S01]  /*93a0*/  LDSM.16.M88.4 R144, [R160+0x10800] ;  /* 0x01080000a090783b */ /* 0x000e620000000200 */
[----:B------:R-:W-:Y:S02]  /*93b0*/  FADD.FTZ R14, -R152, R14 ;  /* 0x0000000e980e7221 */ /* 0x000fe40000010100 */
[----:B------:R-:W-:Y:S01]  /*93c0*/  FMUL.FTZ R7, R175, R7 ;  /* 0x00000007af077220 */ /* 0x000fe20000410000 */
[----:B------:R-:W-:Y:S01]  /*93d0*/  MOV R175, R194 ;  /* 0x000000c200af7202 */ /* 0x000fe20000000f00 */
[----:B------:R-:W-:Y:S02]  /*93e0*/  FMUL.FTZ R14, R177, R14 ;  /* 0x0000000eb10e7220 */ /* 0x000fe40000410000 */
[----:B------:R-:W-:Y:S02]  /*93f0*/  FMUL.FTZ R197, R151, R4 ;  /* 0x0000000497c57220 */ /* 0x000fe40000410000 */
[----:B------:R-:W-:Y:S02]  /*9400*/  FADD.FTZ R17, -R155, R17 ;  /* 0x000000119b117221 */ /* 0x000fe40000010100 */
[----:B------:R-:W-:Y:S02]  /*9410*/  FMUL.FTZ R196, R216, R5 ;  /* 0x00000005d8c47220 */ /* 0x000fe40000410000 */
[----:B------:R-:W-:Y:S02]  /*9420*/  FADD.FTZ R13, -R153, R13 ;  /* 0x0000000d990d7221 */ /* 0x000fe40000010100 */
[----:B------:R-:W-:Y:S02]  /*9430*/  FMUL.FTZ R195, R214, R6 ;  /* 0x00000006d6c37220 */ /* 0x000fe40000410000 */
[----:B------:R-:W-:Y:S02]  /*9440*/  FMUL.FTZ R17, R187, R17 ;  /* 0x00000011bb117220 */ /* 0x000fe40000410000 */
[----:B------:R-:W-:Y:S02]  /*9450*/  FMUL.FTZ R194, R213, R7 ;  /* 0x00000007d5c27220 */ /* 0x000fe40000410000 */
[----:B------:R-:W-:Y:S01]  /*9460*/  FMUL.FTZ R187, R210, R14 ;  /* 0x0000000ed2bb7220 */ /* 0x000fe20000410000 */
[----:B------:R-:W2:Y:S01]  /*9470*/  LDSM.16.M88.4 R4, [R160+0x11000] ;  /* 0x01100000a004783b */ /* 0x000ea20000000200 */
[----:B------:R-:W-:Y:S02]  /*9480*/  FADD.FTZ R8, -R153, R8 ;  /* 0x0000000899087221 */ /* 0x000fe40000010100 */
[----:B------:R-:W-:Y:S02]  /*9490*/  FMUL.FTZ R13, R178, R13 ;  /* 0x0000000db20d7220 */ /* 0x000fe40000410000 */
[----:B------:R-:W-:Y:S02]  /*94a0*/  FADD.FTZ R10, -R152, R10 ;  /* 0x0000000a980a7221 */ /* 0x000fe40000010100 */
[----:B------:R-:W-:Y:S02]  /*94b0*/  FADD.FTZ R16, -R155, R16 ;  /* 0x000000109b107221 */ /* 0x000fe40000010100 */
[----:B------:R-:W-:Y:S01]  /*94c0*/  FMUL.FTZ R8, R174, R8 ;  /* 0x00000008ae087220 */ /* 0x000fe20000410000 */
[----:B------:R-:W-:Y:S01]  /*94d0*/  MOV R174, R190 ;  /* 0x000000be00ae7202 */ /* 0x000fe20000000f00 */
[----:B------:R-:W-:Y:S02]  /*94e0*/  FMUL.FTZ R16, R188, R16 ;  /* 0x00000010bc107220 */ /* 0x000fe40000410000 */
[----:B------:R-:W-:Y:S02]  /*94f0*/  FMUL.FTZ R10, R170, R10 ;  /* 0x0000000aaa0a7220 */ /* 0x000fe40000410000 */
[----:B------:R-:W-:Y:S02]  /*9500*/  FMUL.FTZ R188, R205, R13 ;  /* 0x0000000dcdbc7220 */ /* 0x000fe40000410000 */
[----:B------:R-:W-:Y:S01]  /*9510*/  FMUL.FTZ R193, R191, R8 ;  /* 0x00000008bfc17220 */ /* 0x000fe20000410000 */
[-C--:B-1----:R-:W-:Y:S01]  /*9520*/  HMMA.16816.F32 R20, R132, R144.reuse, R20 ;  /* 0x000000908414723c */ /* 0x082fe20000001814 */
[----:B------:R-:W-:Y:S02]  /*9530*/  FADD.FTZ R12, -R153, R12 ;  /* 0x0000000c990c7221 */ /* 0x000fe40000010100 */
[----:B------:R-:W-:Y:S02]  /*9540*/  FMUL.FTZ R191, R207, R10 ;  /* 0x0000000acfbf7220 */ /* 0x000fe40000410000 */
[----:B------:R-:W-:Y:S02]  /*9550*/  FMUL.FTZ R12, R179, R12 ;  /* 0x0000000cb30c7220 */ /* 0x000fe40000410000 */
[----:B------:R-:W-:Y:S01]  /*9560*/  FADD.FTZ R9, -R153, R9 ;  /* 0x0000000999097221 */ /* 0x000fe20000010100 */
[C---:B------:R-:W-:Y:S01]  /*9570*/  HMMA.16816.F32 R24, R136.reuse, R144, R24 ;  /* 0x000000908818723c */ /* 0x040fe20000001818 */
[----:B------:R-:W-:Y:S03]  /*9580*/  FADD.FTZ R11, -R152, R11 ;  /* 0x0000000b980b7221 */ /* 0x000fe60000010100 */
[----:B------:R-:W-:Y:S02]  /*9590*/  FMUL.FTZ R9, R171, R9 ;  /* 0x00000009ab097220 */ /* 0x000fe40000410000 */
[----:B------:R-:W-:Y:S02]  /*95a0*/  FMUL.FTZ R11, R150, R11 ;  /* 0x0000000b960b7220 */ /* 0x000fe40000410000 */
[----:B------:R-:W-:Y:S01]  /*95b0*/  FMUL.FTZ R192, R189, R9 ;  /* 0x00000009bdc07220 */ /* 0x000fe20000410000 */
[-C--:B------:R-:W-:Y:S03]  /*95c0*/  HMMA.16816.F32 R28, R136, R146.reuse, R28 ;  /* 0x00000092881c723c */ /* 0x080fe6000000181c */
[----:B------:R-:W-:Y:S02]  /*95d0*/  FMUL.FTZ R189, R208, R12 ;  /* 0x0000000cd0bd7220 */ /* 0x000fe40000410000 */
[----:B------:R-:W-:Y:S02]  /*95e0*/  FMUL.FTZ R190, R206, R11 ;  /* 0x0000000bcebe7220 */ /* 0x000fe40000410000 */
[----:B------:R-:W-:Y:S01]  /*95f0*/  FADD.FTZ R15, -R152, R15 ;  /* 0x0000000f980f7221 */ /* 0x000fe20000010100 */
[C---:B------:R-:W-:Y:S01]  /*9600*/  HMMA.16816.F32 R32, R132.reuse, R146, R32 ;  /* 0x000000928420723c */ /* 0x040fe20000001820 */
[C---:B------:R-:W-:Y:S01]  /*9610*/  FADD.FTZ R18, -R154.reuse, R18 ;  /* 0x000000129a127221 */ /* 0x040fe20000010100 */
[----:B------:R-:W1:Y:S02]  /*9620*/  LDSM.16.M88.4 R8, [R160+0x11800] ;  /* 0x01180000a008783b */ /* 0x000e640000000200 */
[----:B------:R-:W-:Y:S02]  /*9630*/  FADD.FTZ R19, -R154, R19 ;  /* 0x000000139a137221 */ /* 0x000fe40000010100 */
[----:B------:R-:W-:Y:S02]  /*9640*/  FADD.FTZ R20, -R155, R20 ;  /* 0x000000149b147221 */ /* 0x000fe40000010100 */
[C---:B------:R-:W-:Y:S01]  /*9650*/  FADD.FTZ R25, -R153.reuse, R25 ;  /* 0x0000001999197221 */ /* 0x040fe20000010100 */
[-C--:B--2---:R-:W-:Y:S03]  /*9660*/  HMMA.16816.F32 R36, R132, R4.reuse, R36 ;  /* 0x000000048424723c */ /* 0x084fe60000001824 */
[----:B------:R-:W-:Y:S02]  /*9670*/  FMUL.FTZ R25, R142, R25 ;  /* 0x000000198e197220 */ /* 0x000fe40000410000 */
[C---:B------:R-:W-:Y:S02]  /*9680*/  FADD.FTZ R24, -R153.reuse, R24 ;  /* 0x0000001899187221 */ /* 0x040fe40000010100 */
[----:B------:R-:W-:Y:S01]  /*9690*/  FADD.FTZ R30, -R152, R30 ;  /* 0x0000001e981e7221 */ /* 0x000fe20000010100 */
[C---:B------:R-:W-:Y:S01]  /*96a0*/  HMMA.16816.F32 R40, R136.reuse, R4, R40 ;  /* 0x000000048828723c */ /* 0x040fe20000001828 */
[----:B------:R-:W-:Y:S03]  /*96b0*/  FADD.FTZ R28, -R153, R28 ;  /* 0x0000001c991c7221 */ /* 0x000fe60000010100 */
[----:B------:R-:W-:Y:S02]  /*96c0*/  FMUL.FTZ R30, R140, R30 ;  /* 0x0000001e8c1e7220 */ /* 0x000fe40000410000 */
[----:B------:R-:W-:Y:S02]  /*96d0*/  FMUL.FTZ R28, R143, R28 ;  /* 0x0000001c8f1c7220 */ /* 0x000fe40000410000 */
[----:B------:R-:W-:Y:S01]  /*96e0*/  FADD.FTZ R32, -R155, R32 ;  /* 0x000000209b207221 */ /* 0x000fe20000010100 */
[-C--:B------:R-:W-:Y:S03]  /*96f0*/  HMMA.16816.F32 R44, R136, R6.reuse, R44 ;  /* 0x00000006882c723c */ /* 0x080fe6000000182c */
[----:B------:R-:W-:Y:S02]  /*9700*/  FMUL.FTZ R32, R2, R32 ;  /* 0x0000002002207220 */ /* 0x000fe40000410000 */
[C---:B------:R-:W-:Y:S02]  /*9710*/  FADD.FTZ R34, -R154.reuse, R34 ;  /* 0x000000229a227221 */ /* 0x040fe40000010100 */
[----:B------:R-:W-:Y:S01]  /*9720*/  FADD.FTZ R35, -R154, R35 ;  /* 0x000000239a237221 */ /* 0x000fe20000010100 */
[C---:B------:R-:W-:Y:S01]  /*9730*/  HMMA.16816.F32 R48, R132.reuse, R6, R48 ;  /* 0x000000068430723c */ /* 0x040fe20000001830 */
[----:B------:R-:W-:Y:S02]  /*9740*/  FMUL.FTZ R34, R98, R34 ;  /* 0x0000002262227220 */ /* 0x000fe40000410000 */
[----:B------:R2:W5:Y:S01]  /*9750*/  LDL.LU R98, [R1+0x16c] ;  /* 0x00016c0001627983 */ /* 0x0005620000300800 */
[----:B------:R-:W-:Y:S02]  /*9760*/  FMUL.FTZ R35, R97, R35 ;  /* 0x0000002361237220 */ /* 0x000fe40000410000 */
[----:B------:R-:W-:Y:S01]  /*9770*/  FADD.FTZ R36, -R155, R36 ;  /* 0x000000249b247221 */ /* 0x000fe20000010100 */
[----:B------:R2:W5:Y:S01]  /*9780*/  LDL.LU R97, [R1+0x168] ;  /* 0x0001680001617983 */ /* 0x0005620000300800 */
[----:B------:R-:W-:Y:S01]  /*9790*/  FADD.FTZ R43, -R152, R43 ;  /* 0x0000002b982b7221 */ /* 0x000fe20000010100 */
[-C--:B-1----:R-:W-:Y:S03]  /*97a0*/  HMMA.16816.F32 R52, R132, R8.reuse, R52 ;  /* 0x000000088434723c */ /* 0x082fe60000001834 */
[----:B------:R-:W-:Y:S02]  /*97b0*/  FMUL.FTZ R43, R89, R43 ;  /* 0x0000002b592b7220 */ /* 0x000fe40000410000 */
[----:B------:R-:W-:Y:S02]  /*97c0*/  FADD.FTZ R37, -R155, R37 ;  /* 0x000000259b257221 */ /* 0x000fe40000010100 */
[C---:B------:R-:W-:Y:S01]  /*97d0*/  FADD.FTZ R44, -R153.reuse, R44 ;  /* 0x0000002c992c7221 */ /* 0x040fe20000010100 */
[C---:B------:R-:W-:Y:S01]  /*97e0*/  HMMA.16816.F32 R56, R136.reuse, R8, R56 ;  /* 0x000000088838723c */ /* 0x040fe20000001838 */
[----:B------:R-:W-:Y:S03]  /*97f0*/  FADD.FTZ R45, -R153, R45 ;  /* 0x0000002d992d7221 */ /* 0x000fe60000010100 */
[----:B------:R-:W-:Y:S02]  /*9800*/  FMUL.FTZ R5, R88, R44 ;  /* 0x0000002c58057220 */ /* 0x000fe40000410000 */
[----:B------:R-:W-:Y:S02]  /*9810*/  FADD.FTZ R46, -R152, R46 ;  /* 0x0000002e982e7221 */ /* 0x000fe40000010100 */
[----:B------:R-:W-:Y:S01]  /*9820*/  FMUL.FTZ R4, R87, R45 ;  /* 0x0000002d57047220 */ /* 0x000fe20000410000 */
[-C--:B------:R-:W-:Y:S03]  /*9830*/  HMMA.16816.F32 R60, R136, R10.reuse, R60 ;  /* 0x0000000a883c723c */ /* 0x080fe6000000183c */
[----:B------:R-:W-:Y:S02]  /*9840*/  FMUL.FTZ R2, R86, R46 ;  /* 0x0000002e56027220 */ /* 0x000fe40000410000 */
[C---:B------:R-:W-:Y:S02]  /*9850*/  FADD.FTZ R48, -R155.reuse, R48 ;  /* 0x000000309b307221 */ /* 0x040fe40000010100 */
[----:B------:R-:W-:Y:S01]  /*9860*/  FADD.FTZ R49, -R155, R49 ;  /* 0x000000319b317221 */ /* 0x000fe20000010100 */
[----:B------:R-:W-:Y:S01]  /*9870*/  HMMA.16816.F32 R64, R132, R10, R64 ;  /* 0x0000000a8440723c */ /* 0x000fe20000001840 */
[----:B------:R-:W-:Y:S03]  /*9880*/  FMUL.FTZ R44, R84, R48 ;  /* 0x00000030542c7220 */ /* 0x000fe60000410000 */
[----:B------:R-:W-:Y:S02]  /*9890*/  FMUL.FTZ R140, R249, R43 ;  /* 0x0000002bf98c7220 */ /* 0x000fe40000410000 */
[C---:B------:R-:W-:Y:S02]  /*98a0*/  FADD.FTZ R50, -R154.reuse, R50 ;  /* 0x000000329a327221 */ /* 0x040fe40000010100 */
[----:B------:R-:W-:Y:S04]  /*98b0*/  FMUL.FTZ R43, R83, R49 ;  /* 0x00000031532b7220 */ /* 0x000fe80000410000 */
[----:B------:R-:W-:Y:S02]  /*98c0*/  FADD.FTZ R51, -R154, R51 ;  /* 0x000000339a337221 */ /* 0x000fe40000010100 */
[----:B------:R-:W-:Y:S02]  /*98d0*/  FMUL.FTZ R46, R82, R50 ;  /* 0x00000032522e7220 */ /* 0x000fe40000410000 */
[----:B------:R-:W-:Y:S02]  /*98e0*/  FMUL.FTZ R45, R81, R51 ;  /* 0x00000033512d7220 */ /* 0x000fe40000410000 */
        /* <DEDUP_REMOVED lines=9> */
[C---:B------:R-:W-:Y:S02]  /*9980*/  FADD.FTZ R40, -R153.reuse, R40 ;  /* 0x0000002899287221 */ /* 0x040fe40000010100 */
        /* <DEDUP_REMOVED lines=8> */
[----:B------:R-:W-:Y:S02]  /*9a10*/  FADD.FTZ R33, -R155, R33 ;  /* 0x000000219b217221 */ /* 0x000fe40000010100 */
[----:B------:R-:W-:Y:S01]  /*9a20*/  FADD.FTZ R47, -R152, R47 ;  /* 0x0000002f982f7221 */ /* 0x000fe20000010100 */
[----:B------:R2:W5:Y:S01]  /*9a30*/  LDL.LU R90, [R1+0x14c] ;  /* 0x00014c00015a7983 */ /* 0x0005620000300800 */
[----:B------:R-:W-:Y:S02]  /*9a40*/  FMUL.FTZ R33, R0, R33 ;  /* 0x0000002100217220 */ /* 0x000fe40000410000 */
[----:B------:R-:W-:Y:S01]  /*9a50*/  FMUL.FTZ R0, R85, R47 ;  /* 0x0000002f55007220 */ /* 0x000fe20000410000 */
[----:B------:R2:W5:Y:S01]  /*9a60*/  LDL.LU R89, [R1+0x148] ;  /* 0x0001480001597983 */ /* 0x0005620000300800 */
[----:B------:R-:W-:Y:S02]  /*9a70*/  FADD.FTZ R52, -R155, R52 ;  /* 0x000000349b347221 */ /* 0x000fe40000010100 */
[----:B------:R-:W-:Y:S01]  /*9a80*/  FMUL.FTZ R143, R245, R40 ;  /* 0x00000028f58f7220 */ /* 0x000fe20000410000 */
[----:B------:R2:W5:Y:S01]  /*9a90*/  LDL.LU R88, [R1+0x144] ;  /* 0x0001440001587983 */ /* 0x0005620000300800 */
[----:B------:R-:W-:Y:S02]  /*9aa0*/  FMUL.FTZ R40, R80, R52 ;  /* 0x0000003450287220 */ /* 0x000fe40000410000 */
[----:B------:R-:W-:Y:S01]  /*9ab0*/  FADD.FTZ R53, -R155, R53 ;  /* 0x000000359b357221 */ /* 0x000fe20000010100 */
        /* <DEDUP_REMOVED lines=8> */
[----:B------:R-:W-:Y:S01]  /*9b40*/  FMUL.FTZ R141, R246, R42 ;  /* 0x0000002af68d7220 */ /* 0x000fe20000410000 */
[----:B------:R-:W3:Y:S01]  /*9b50*/  LDL.LU R207, [R1+0x8] ;  /* 0x0000080001cf7983 */ /* 0x000ee20000300800 */
[----:B------:R-:W-:Y:S02]  /*9b60*/  FADD.FTZ R55, -R154, R55 ;  /* 0x000000379a377221 */ /* 0x000fe40000010100 */
[----:B------:R-:W-:Y:S01]  /*9b70*/  FMUL.FTZ R42, R78, R54 ;  /* 0x000000364e2a7220 */ /* 0x000fe20000410000 */
[----:B------:R-:W4:Y:S01]  /*9b80*/  LDL.LU R213, [R1+0x4] ;  /* 0x0000040001d57983 */ /* 0x000f220000300800 */
[----:B------:R-:W-:Y:S02]  /*9b90*/  FMUL.FTZ R142, R242, R41 ;  /* 0x00000029f28e7220 */ /* 0x000fe40000410000 */
[----:B------:R-:W-:Y:S01]  /*9ba0*/  FMUL.FTZ R41, R77, R55 ;  /* 0x000000374d297220 */ /* 0x000fe20000410000 */
[----:B------:R-:W2:Y:S01]  /*9bb0*/  LDL.LU R214, [R1+0x24] ;  /* 0x0000240001d67983 */ /* 0x000ea20000300800 */
[----:B------:R-:W-:Y:S02]  /*9bc0*/  FADD.FTZ R56, -R153, R56 ;  /* 0x0000003899387221 */ /* 0x000fe40000010100 */
[----:B------:R-:W-:Y:S01]  /*9bd0*/  FMUL.FTZ R147, R241, R36 ;  /* 0x00000024f1937220 */ /* 0x000fe20000410000 */
[----:B------:R-:W2:Y:S01]  /*9be0*/  LDL.LU R216, [R1+0x20] ;  /* 0x0000200001d87983 */ /* 0x000ea20000300800 */
[----:B------:R-:W-:Y:S02]  /*9bf0*/  FMUL.FTZ R36, R76, R56 ;  /* 0x000000384c247220 */ /* 0x000fe40000410000 */
        /* <DEDUP_REMOVED lines=16> */
[----:B------:R-:W2:Y:S01]  /*9d00*/  LDL.LU R210, [R1+0x28] ;  /* 0x0000280001d27983 */ /* 0x000ea20000300800 */
[----:B------:R-:W-:Y:S02]  /*9d10*/  FADD.FTZ R61, -R153, R61 ;  /* 0x0000003d993d7221 */ /* 0x000fe40000010100 */
[----:B------:R-:W-:Y:S01]  /*9d20*/  FMUL.FTZ R34, R72, R60 ;  /* 0x0000003c48227220 */ /* 0x000fe20000410000 */
[----:B------:R-:W2:Y:S01]  /*9d30*/  LDL.LU R14, [R1+0x1c] ;  /* 0x00001c00010e7983 */ /* 0x000ea20000300800 */
[C---:B------:R-:W-:Y:S02]  /*9d40*/  FADD.FTZ R62, -R152.reuse, R62 ;  /* 0x0000003e983e7221 */ /* 0x040fe40000010100 */
[----:B------:R-:W-:Y:S01]  /*9d50*/  FMUL.FTZ R61, R71, R61 ;  /* 0x0000003d473d7220 */ /* 0x000fe20000410000 */
[----:B------:R-:W2:Y:S01]  /*9d60*/  LDL.LU R205, [R1+0x38] ;  /* 0x0000380001cd7983 */ /* 0x000ea20000300800 */
[----:B------:R-:W-:Y:S02]  /*9d70*/  FADD.FTZ R63, -R152, R63 ;  /* 0x0000003f983f7221 */ /* 0x000fe40000010100 */
[----:B------:R-:W-:Y:S01]  /*9d80*/  FMUL.FTZ R62, R70, R62 ;  /* 0x0000003e463e7220 */ /* 0x000fe20000410000 */
[----:B------:R-:W2:Y:S01]  /*9d90*/  LDL.LU R13, [R1+0x34] ;  /* 0x00003400010d7983 */ /* 0x000ea20000300800 */
[----:B------:R-:W-:Y:S02]  /*9da0*/  FADD.FTZ R64, -R155, R64 ;  /* 0x000000409b407221 */ /* 0x000fe40000010100 */
[----:B------:R-:W-:Y:S01]  /*9db0*/  FMUL.FTZ R63, R69, R63 ;  /* 0x0000003f453f7220 */ /* 0x000fe20000410000 */
[----:B------:R1:W5:Y:S01]  /*9dc0*/  LDL.LU R79, [R1+0x120] ;  /* 0x00012000014f7983 */ /* 0x0003620000300800 */
[----:B------:R-:W-:Y:S02]  /*9dd0*/  FMUL.FTZ R171, R236, R30 ;  /* 0x0000001eecab7220 */ /* 0x000fe40000410000 */
[----:B------:R-:W-:Y:S01]  /*9de0*/  FMUL.FTZ R30, R68, R64 ;  /* 0x00000040441e7220 */ /* 0x000fe20000410000 */
[----:B------:R1:W5:Y:S01]  /*9df0*/  LDL.LU R78, [R1+0x11c] ;  /* 0x00011c00014e7983 */ /* 0x0003620000300800 */
[----:B------:R-:W-:Y:S02]  /*9e00*/  FADD.FTZ R29, -R153, R29 ;  /* 0x0000001d991d7221 */ /* 0x000fe40000010100 */
[C---:B------:R-:W-:Y:S01]  /*9e10*/  FADD.FTZ R26, -R152.reuse, R26 ;  /* 0x0000001a981a7221 */ /* 0x040fe20000010100 */
[----:B------:R1:W5:Y:S01]  /*9e20*/  LDL.LU R77, [R1+0x118] ;  /* 0x00011800014d7983 */ /* 0x0003620000300800 */
[----:B------:R-:W-:Y:S02]  /*9e30*/  FADD.FTZ R27, -R152, R27 ;  /* 0x0000001b981b7221 */ /* 0x000fe40000010100 */
[----:B------:R-:W-:Y:S01]  /*9e40*/  FMUL.FTZ R29, R175, R29 ;  /* 0x0000001daf1d7220 */ /* 0x000fe20000410000 */
[----:B------:R-:W2:Y:S01]  /*9e50*/  LDL.LU R208, [R1+0x18] ;  /* 0x0000180001d07983 */ /* 0x000ea20000300800 */
[----:B------:R-:W-:Y:S02]  /*9e60*/  FADD.FTZ R65, -R155, R65 ;  /* 0x000000419b417221 */ /* 0x000fe40000010100 */
[----:B------:R-:W-:Y:S01]  /*9e70*/  FMUL.FTZ R24, R174, R24 ;  /* 0x00000018ae187220 */ /* 0x000fe20000410000 */
[----:B------:R-:W2:Y:S01]  /*9e80*/  LDL.LU R12, [R1+0x14] ;  /* 0x00001400010c7983 */ /* 0x000ea20000300800 */
[----:B------:R-:W-:Y:S02]  /*9e90*/  FMUL.FTZ R174, R168, R29 ;  /* 0x0000001da8ae7220 */ /* 0x000fe40000410000 */
[----:B------:R-:W-:Y:S01]  /*9ea0*/  FMUL.FTZ R29, R3, R65 ;  /* 0x00000041031d7220 */ /* 0x000fe20000410000 */
[----:B------:R-:W2:Y:S01]  /*9eb0*/  LDL.LU R206, [R1+0x30] ;  /* 0x0000300001ce7983 */ /* 0x000ea20000300800 */
[----:B------:R-:W-:Y:S02]  /*9ec0*/  FADD.FTZ R21, -R155, R21 ;  /* 0x000000159b157221 */ /* 0x000fe40000010100 */
        /* <DEDUP_REMOVED lines=17> */
[----:B------:R-:W-:Y:S01]  /*9fe0*/  MOV R167, 0x20 ;  /* 0x0000002000a77802 */ /* 0x000fe20000000f00 */
[----:B------:R-:W-:Y:S01]  /*9ff0*/  FMUL.FTZ R31, R166, R67 ;  /* 0x00000043a61f7220 */ /* 0x000fe20000410000 */
[----:B------:R-:W-:Y:S01]  /*a000*/  MOV R166, 0x40 ;  /* 0x0000004000a67802 */ /* 0x000fe20000000f00 */
        /* <DEDUP_REMOVED lines=23> */
[----:B---3--:R-:W-:Y:S02]  /*a180*/  FMUL.FTZ R44, R207, R44 ;  /* 0x0000002ccf2c7220 */ /* 0x008fe40000410000 */
[----:B------:R-:W3:Y:S01]  /*a190*/  LDL.LU R207, [R1+0x2c] ;  /* 0x00002c0001cf7983 */ /* 0x000ee20000300800 */
[----:B----4-:R-:W-:Y:S03]  /*a1a0*/  FMUL.FTZ R43, R213, R43 ;  /* 0x0000002bd52b7220 */ /* 0x010fe60000410000 */
[----:B------:R1:W5:Y:S01]  /*a1b0*/  LDL.LU R76, [R1+0x114] ;  /* 0x00011400014c7983 */ /* 0x0003620000300800 */
[----:B--2---:R-:W-:Y:S03]  /*a1c0*/  FMUL.FTZ R46, R214, R46 ;  /* 0x0000002ed62e7220 */ /* 0x004fe60000410000 */
[----:B------:R-:W2:Y:S01]  /*a1d0*/  LDL.LU R213, [R1+0xc] ;  /* 0x00000c0001d57983 */ /* 0x000ea20000300800 */
[----:B------:R-:W-:Y:S03]  /*a1e0*/  FMUL.FTZ R45, R216, R45 ;  /* 0x0000002dd82d7220 */ /* 0x000fe60000410000 */
[----:B------:R1:W5:Y:S04]  /*a1f0*/  LDL.LU R75, [R1+0x110] ;  /* 0x00011000014b7983 */ /* 0x0003680000300800 */
[----:B------:R-:W4:Y:S04]  /*a200*/  LDL.LU R214, [R1] ;  /* 0x0000000001d67983 */ /* 0x000f280000300800 */
[----:B------:R1:W5:Y:S04]  /*a210*/  LDL.LU R74, [R1+0x10c] ;  /* 0x00010c00014a7983 */ /* 0x0003680000300800 */
[----:B------:R-:W4:Y:S04]  /*a220*/  LDL.LU R216, [R1+0x10] ;  /* 0x0000100001d87983 */ /* 0x000f280000300800 */
[----:B------:R1:W5:Y:S04]  /*a230*/  LDL.LU R73, [R1+0x108] ;  /* 0x0001080001497983 */ /* 0x0003680000300800 */
[----:B------:R1:W5:Y:S01]  /*a240*/  LDL.LU R72, [R1+0x104] ;  /* 0x0001040001487983 */ /* 0x0003620000300800 */
[----:B------:R-:W-:Y:S03]  /*a250*/  FMUL.FTZ R40, R210, R40 ;  /* 0x00000028d2287220 */ /* 0x000fe60000410000 */
[----:B------:R1:W5:Y:S01]  /*a260*/  LDL.LU R71, [R1+0x100] ;  /* 0x0001000001477983 */ /* 0x0003620000300800 */
[----:B------:R-:W-:Y:S03]  /*a270*/  FMUL.FTZ R39, R14, R39 ;  /* 0x000000270e277220 */ /* 0x000fe60000410000 */
[----:B------:R1:W5:Y:S01]  /*a280*/  LDL.LU R70, [R1+0xfc] ;  /* 0x0000fc0001467983 */ /* 0x0003620000300800 */
[----:B------:R-:W-:Y:S03]  /*a290*/  FMUL.FTZ R42, R205, R42 ;  /* 0x0000002acd2a7220 */ /* 0x000fe60000410000 */
[----:B------:R1:W5:Y:S01]  /*a2a0*/  LDL.LU R69, [R1+0xf8] ;  /* 0x0000f80001457983 */ /* 0x0003620000300800 */
[----:B------:R-:W-:Y:S03]  /*a2b0*/  FMUL.FTZ R41, R13, R41 ;  /* 0x000000290d297220 */ /* 0x000fe60000410000 */
[----:B------:R1:W5:Y:S04]  /*a2c0*/  LDL.LU R68, [R1+0xf4] ;  /* 0x0000f40001447983 */ /* 0x0003680000300800 */
[----:B------:R1:W5:Y:S06]  /*a2d0*/  LDL.64 R152, [R1+0x40] ;  /* 0x0000400001987983 */ /* 0x00036c0000100a00 */
[----:B------:R1:W5:Y:S01]  /*a2e0*/  LDL.LU R3, [R1+0xf0] ;  /* 0x0000f00001037983 */ /* 0x0003620000300800 */
[----:B------:R-:W-:Y:S02]  /*a2f0*/  FMUL.FTZ R36, R208, R36 ;  /* 0x00000024d0247220 */ /* 0x000fe40000410000 */
[----:B------:R-:W-:Y:S02]  /*a300*/  FMUL.FTZ R35, R12, R35 ;  /* 0x000000230c237220 */ /* 0x000fe40000410000 */
[----:B------:R-:W-:Y:S02]  /*a310*/  FMUL.FTZ R38, R206, R38 ;  /* 0x00000026ce267220 */ /* 0x000fe40000410000 */
[----:B---3--:R-:W-:Y:S02]  /*a320*/  FMUL.FTZ R37, R207, R37 ;  /* 0x00000025cf257220 */ /* 0x008fe40000410000 */
[----:B--2---:R-:W-:Y:S02]  /*a330*/  FMUL.FTZ R62, R213, R62 ;  /* 0x0000003ed53e7220 */ /* 0x004fe40000410000 */
[----:B----4-:R-:W-:Y:S02]  /*a340*/  FMUL.FTZ R30, R214, R30 ;  /* 0x0000001ed61e7220 */ /* 0x010fe40000410000 */
[----:B------:R-:W-:Y:S01]  /*a350*/  FMUL.FTZ R32, R216, R32 ;  /* 0x00000020d8207220 */ /* 0x000fe20000410000 */
[----:B------:R-:W-:-:S05]  /*a360*/  @!P0 BRA `(.L_x_2423) ;  /* 0x0000046000008947 */ /* 0x000fca0003800000 */
[----:B-1----:R-:W2:Y:S01]  /*a370*/  LDL.LU R0, [R1+0x48] ;  /* 0x0000480001007983 */ /* 0x002ea20000300800 */
[----:B-----5:R-:W-:Y:S01]  /*a380*/  ISETP.GE.AND P1, PT, R152, c[0x0][0x220], PT ;  /* 0x0000880098007a0c */ /* 0x020fe20003f26270 */
[----:B------:R-:W-:Y:S01]  /*a390*/  IMAD.MOV.U32 R11, RZ, RZ, c[0x0][0x190] ;  /* 0x00006400ff0b7624 */ /* 0x000fe200078e00ff */
[----:B------:R-:W-:Y:S01]  /*a3a0*/  ULOP3.LUT UR9, UR8, 0x1, URZ, 0xc0, !UPT ;  /* 0x0000000108097892 */ /* 0x000fe2000f8ec03f */
[----:B------:R-:W3:Y:S02]  /*a3b0*/  LDL.LU R22, [R1+0x54] ;  /* 0x0000540001167983 */ /* 0x000ee40000300800 */
[C---:B------:R-:W-:Y:S01]  /*a3c0*/  IMAD.U32 R4, R11.reuse, -0x80, RZ ;  /* 0xffffff800b047824 */ /* 0x040fe200078e00ff */
[----:B------:R-:W-:Y:S01]  /*a3d0*/  UISETP.NE.U32.AND UP1, UPT, UR9, 0x1, UPT ;  /* 0x000000010900788c */ /* 0x000fe2000bf25070 */
[----:B------:R-:W4:Y:S03]  /*a3e0*/  LDL.LU R21, [R1+0x4c] ;  /* 0x00004c0001157983 */ /* 0x000f260000300800 */
[----:B------:R-:W-:Y:S01]  /*a3f0*/  USEL UR9, UR44, 0x4000, !UP1 ;  /* 0x000040002c097887 */ /* 0x000fe2000c800000 */
[----:B------:R-:W-:Y:S02]  /*a400*/  SHF.R.S32.HI R5, RZ, 0x1f, R4 ;  /* 0x0000001fff057819 */ /* 0x000fe40000011404 */
[----:B------:R-:W-:Y:S01]  /*a410*/  @!P1 LEA R2, P2, R11, R4, 0x6 ;  /* 0x000000040b029211 */ /* 0x000fe200078430ff */
[----:B------:R-:W-:Y:S02]  /*a420*/  @!P1 IMAD.MOV.U32 R8, RZ, RZ, c[0x0][0x194] ;  /* 0x00006500ff089624 */ /* 0x000fe400078e00ff */
[----:B------:R-:W-:Y:S01]  /*a430*/  IADD3 R173, R173, UR9, RZ ;  /* 0x00000009adad7c10 */ /* 0x000fe2000fffe0ff */
[----:B------:R-:W-:Y:S01]  /*a440*/  @!P1 IMAD.MOV.U32 R9, RZ, RZ, c[0x0][0x194] ;  /* 0x00006500ff099624 */ /* 0x000fe200078e00ff */
[----:B------:R-:W-:Y:S01]  /*a450*/  IADD3 R162, R162, UR9, RZ ;  /* 0x00000009a2a27c10 */ /* 0x000fe2000fffe0ff */
[----:B------:R-:W-:Y:S02]  /*a460*/  @!P1 IMAD.MOV.U32 R18, RZ, RZ, c[0x0][0x194] ;  /* 0x00006500ff129624 */ /* 0x000fe400078e00ff */
[----:B------:R1:W-:Y:S01]  /*a470*/  @P1 STS [R173], RZ ;  /* 0x000000ffad001388 */ /* 0x0003e20000000800 */
[C---:B------:R-:W-:Y:S03]  /*a480*/  @!P1 LEA.HI.X R9, R11.reuse, R5, R9, 0x6, P2 ;  /* 0x000000050b099211 */ /* 0x040fe600010f3409 */
[----:B------:R1:W-:Y:S04]  /*a490*/  @P1 STS [R173+0x4], RZ ;  /* 0x000004ffad001388 */ /* 0x0003e80000000800 */
[----:B------:R1:W-:Y:S04]  /*a4a0*/  @P1 STS [R173+0x8], RZ ;  /* 0x000008ffad001388 */ /* 0x0003e80000000800 */
[----:B------:R1:W-:Y:S01]  /*a4b0*/  @P1 STS [R173+0xc], RZ ;  /* 0x00000cffad001388 */ /* 0x0003e20000000800 */
[C---:B--2---:R-:W-:Y:S02]  /*a4c0*/  IADD3 R14, R0.reuse, UR9, RZ ;  /* 0x00000009000e7c10 */ /* 0x044fe4000fffe0ff */
[----:B------:R-:W-:Y:S02]  /*a4d0*/  @!P1 IADD3 R17, R0, UR9, RZ ;  /* 0x0000000900119c10 */ /* 0x000fe4000fffe0ff */
[-C--:B---3--:R-:W-:Y:S01]  /*a4e0*/  LEA R6, P4, R4, R22.reuse, 0x1 ;  /* 0x0000001604067211 */ /* 0x088fe200078808ff */
[----:B------:R1:W-:Y:S01]  /*a4f0*/  STL [R1+0x48], R14 ;  /* 0x0000480e01007387 */ /* 0x0003e20000100800 */
[C---:B------:R-:W-:Y:S02]  /*a500*/  @!P1 IADD3 R16, R0.reuse, UR9, RZ ;  /* 0x0000000900109c10 */ /* 0x040fe4000fffe0ff */
[----:B------:R-:W-:Y:S02]  /*a510*/  @!P1 IADD3 R15, R0, UR9, RZ ;  /* 0x00000009000f9c10 */ /* 0x000fe4000fffe0ff */
[--C-:B----4-:R-:W-:Y:S02]  /*a520*/  LEA.HI.X R7, R4, R21, R5.reuse, 0x1, P4 ;  /* 0x0000001504077211 */ /* 0x110fe400020f0c05 */
[----:B------:R-:W-:Y:S02]  /*a530*/  @!P1 LEA R10, P2, R2, R22, 0x1 ;  /* 0x00000016020a9211 */ /* 0x000fe400078408ff */
[C---:B------:R-:W-:Y:S01]  /*a540*/  @!P1 LEA R0, P3, R11.reuse, R4, 0x5 ;  /* 0x000000040b009211 */ /* 0x040fe200078628ff */
[----:B------:R-:W-:Y:S01]  /*a550*/  @!PT LDS RZ, [RZ] ;  /* 0x00000000fffff984 */ /* 0x000fe20000000800 */
[----:B------:R-:W-:Y:S01]  /*a560*/  @!PT LDS RZ, [RZ] ;  /* 0x00000000fffff984 */ /* 0x000fe20000000800 */
[----:B------:R-:W-:Y:S01]  /*a570*/  @!PT LDS RZ, [RZ] ;  /* 0x00000000fffff984 */ /* 0x000fe20000000800 */
[----:B------:R1:W-:Y:S03]  /*a580*/  @!P1 LDGSTS.E.BYPASS.LTC128B.128 [R14], [R6.64] ;  /* 0x00000000060e9fae */ /* 0x0003e6000b901d46 */
        /* <DEDUP_REMOVED lines=8> */
[C---:B------:R-:W-:Y:S01]  /*a610*/  @!P1 LEA R8, P2, R4.reuse, R22, 0x1 ;  /* 0x0000001604089211 */ /* 0x040fe200078408ff */
[----:B------:R1:W-:Y:S02]  /*a620*/  @P1 STS [R173+0x1008], RZ ;  /* 0x001008ffad001388 */ /* 0x0003e40000000800 */
[----:B------:R-:W-:Y:S02]  /*a630*/  @!P1 IMAD.IADD R0, R5, 0x1, R0 ;  /* 0x0000000105009824 */ /* 0x000fe400078e0200 */
[----:B------:R1:W-:Y:S03]  /*a640*/  @P1 STS [R173+0x100c], RZ ;  /* 0x00100cffad001388 */ /* 0x0003e60000000800 */
[----:B------:R-:W-:Y:S01]  /*a650*/  @!P1 LEA.HI.X R9, R4, R21, R0, 0x1, P2 ;  /* 0x0000001504099211 */ /* 0x000fe200010f0c00 */
        /* <DEDUP_REMOVED lines=20> */
[----:B------:R1:W-:Y:S04]  /*a7a0*/  STL [R1+0x54], R6 ;  /* 0x0000540601007387 */ /* 0x0003e80000100800 */
[----:B------:R-:W0:Y:S04]  /*a7b0*/  LDGDEPBAR ;  /* 0x00000000000079af */ /* 0x000e280000000000 */
[----:B------:R1:W-:Y:S02]  /*a7c0*/  STL [R1+0x4c], R7 ;  /* 0x00004c0701007387 */ /* 0x0003e40000100800 */
.L_x_2423:
        /* <DEDUP_REMOVED lines=214> */
.L_x_2424:
        /* <DEDUP_REMOVED lines=183> */
[C---:B------:R-:W-:Y:S01]  /*c0a0*/  IMAD.IADD R60, R146.reuse, 0x1, R60 ;  /* 0x00000001923c7824 */ /* 0x040fe200078e023c */
[CC--:B------:R-:W-:Y:S01]  /*c0b0*/  LEA R50, P6, R63.reuse, R36.reuse, 0x2 ;  /* 0x000000243f327211 */ /* 0x0c0fe200078c10ff */
[C---:B------:R-:W-:Y:S02]  /*c0c0*/  IMAD.IADD R61, R146.reuse, 0x1, R61 ;  /* 0x00000001923d7824 */ /* 0x040fe400078e023d */
[----:B------:R-:W-:Y:S01]  /*c0d0*/  IMAD.IADD R60, R146, 0x1, R60 ;  /* 0x00000001923c7824 */ /* 0x000fe200078e023c */
[-C--:B------:R-:W-:Y:S02]  /*c0e0*/  LEA.HI.X.SX32 R51, R63, R37.reuse, 0x2, P6 ;  /* 0x000000253f337211 */ /* 0x080fe400030f16ff */
[-C--:B-1----:R-:W-:Y:S01]  /*c0f0*/  LEA R6, P0, R0, R36.reuse, 0x2 ;  /* 0x0000002400067211 */ /* 0x082fe200078010ff */
        /* <DEDUP_REMOVED lines=95> */
[----:B------:R-:W-:Y:S02]  /*c6f0*/  PLOP3.LUT P0, PT, PT, PT, UP3, 0x80, 0x0 ;  /* 0x000000000000781c */ /* 0x000fe40003f0f038 */
[----:B------:R-:W-:Y:S01]  /*c700*/  LEA.HI.X.SX32 R7, R2, R37, 0x2, P1 ;  /* 0x0000002502077211 */ /* 0x000fe200008f16ff */
[----:B------:R-:W-:Y:S01]  /*c710*/  LDSM.16.MT88.4 R16, [R0] ;  /* 0x000000000010783b */ /* 0x000fe20000004200 */
[----:B------:R-:W-:Y:S01]  /*c720*/  PLOP3.LUT P1, PT, PT, PT, UP1, 0x80, 0x0 ;  /* 0x000000000000781c */ /* 0x000fe20003f2f018 */
[----:B------:R-:W-:Y:S02]  /*c730*/  @UP0 UIADD3 UR17, UP1, UR17, -0x200, URZ ;  /* 0xfffffe0011110890 */ /* 0x000fe4000ff3e03f */
[----:B------:R-:W-:Y:S02]  /*c740*/  RED.E.ADD.F32.FTZ.RN.STRONG.GPU [R6.64], R30 ;  /* 0x0000001e0600798e */ /* 0x000fe4000c10e786 */
[----:B------:R-:W-:Y:S02]  /*c750*/  @UP0 UIADD3.X UR16, UR16, -0x1, URZ, UP1, !UPT ;  /* 0xffffffff10100890 */ /* 0x000fe40008ffe43f */
[----:B------:R-:W-:Y:S04]  /*c760*/  RED.E.ADD.F32.FTZ.RN.STRONG.GPU [R4.64], R31 ;  /* 0x0000001f0400798e */ /* 0x000fe8000c10e786 */
[----:B------:R-:W1:Y:S04]  /*c770*/  LDSM.16.MT88.4 R4, [R3+0x14000] ;  /* 0x014000000304783b */ /* 0x000e680000004200 */
        /* <DEDUP_REMOVED lines=72> */
[----:B------:R4:W5:Y:S03]  /*cc00*/  LDSM.16.MT88.4 R32, [R0+0x3800] ;  /* 0x003800000020783b */ /* 0x0009660000004200 */
        /* <DEDUP_REMOVED lines=15> */
[-C--:B-----5:R-:W-:Y:S08]  /*cd00*/  HMMA.16816.F32 R116, R20, R32.reuse, R116 ;  /* 0x000000201474723c */ /* 0x0a0ff00000001874 */
        /* <DEDUP_REMOVED lines=135> */
.L_x_2426:
        /* <DEDUP_REMOVED lines=19> */
.L_x_2427:
[----:B------:R-:W-:Y:S01]  /*d6b0*/  BAR.SYNC.DEFER_BLOCKING 0x0 ;  /* 0x0000000000007b1d */ /* 0x000fe20000010000 */
[--C-:B-1----:R-:W-:Y:S01]  /*d6c0*/  SHF.R.S32.HI R7, RZ, 0x1f, R152.reuse ;  /* 0x0000001fff077819 */ /* 0x102fe20000011498 */
[----:B------:R-:W-:Y:S01]  /*d6d0*/  USHF.R.S32.HI UR10, URZ, 0x1f, UR22 ;  /* 0x0000001f3f0a7899 */ /* 0x000fe20008011416 */
[----:B------:R-:W-:Y:S01]  /*d6e0*/  IMAD.U32 R0, RZ, RZ, UR22 ;  /* 0x00000016ff007e24 */ /* 0x000fe2000f8e00ff */
[----:B------:R-:W-:Y:S01]  /*d6f0*/  UIMAD UR5, UR37, -0x80, UR5 ;  /* 0xffffff80250578a4 */ /* 0x000fe2000f8e0205 */
[----:B------:R-:W-:Y:S01]  /*d700*/  IMAD.MOV.U32 R6, RZ, RZ, R152 ;  /* 0x000000ffff067224 */ /* 0x000fe200078e0098 */
[----:B------:R-:W1:Y:S01]  /*d710*/  S2R R8, SR_TID.X ;  /* 0x0000000000087919 */ /* 0x000e620000002100 */
[----:B------:R-:W-:Y:S01]  /*d720*/  ULDC.64 UR8, c[0x0][0x3a0] ;  /* 0x0000e80000087ab9 */ /* 0x000fe20000000a00 */
[----:B------:R-:W-:Y:S01]  /*d730*/  ISETP.GE.AND P1, PT, R152, c[0x0][0x220], PT ;  /* 0x0000880098007a0c */ /* 0x000fe20003f26270 */
[----:B------:R-:W-:Y:S01]  /*d740*/  UIMAD UR4, UR10, UR8, URZ ;  /* 0x000000080a0472a4 */ /* 0x000fe2000f8e023f */
[----:B------:R-:W-:Y:S01]  /*d750*/  IMAD.WIDE.U32 R4, R0, c[0x0][0x3a0], R6 ;  /* 0x0000e80000047a25 */ /* 0x000fe200078e0006 */
[----:B------:R-:W-:Y:S01]  /*d760*/  USHF.R.S32.HI UR13, URZ, 0x1f, UR39 ;  /* 0x0000001f3f0d7899 */ /* 0x000fe20008011427 */
[----:B------:R-:W-:Y:S01]  /*d770*/  BSSY B0, `(.L_x_2428) ;  /* 0x0000022000007945 */ /* 0x000fe20003800000 */
[----:B------:R-:W-:-:S02]  /*d780*/  UIMAD UR4, UR22, UR9, UR4 ;  /* 0x00000009160472a4 */ /* 0x000fc4000f8e0204 */
[----:B------:R-:W-:Y:S01]  /*d790*/  IADD3 R4, P0, R4, UR14, RZ ;  /* 0x0000000e04047c10 */ /* 0x000fe2000ff1e0ff */
[----:B------:R-:W-:-:S03]  /*d7a0*/  ULDC.64 UR8, c[0x0][0x3b8] ;  /* 0x0000ee0000087ab9 */ /* 0x000fc60000000a00 */
[----:B------:R-:W-:Y:S01]  /*d7b0*/  IMAD.U32 R2, RZ, RZ, UR4 ;  /* 0x00000004ff027e24 */ /* 0x000fe2000f8e00ff */
[----:B------:R-:W-:Y:S01]  /*d7c0*/  UIMAD UR4, UR13, UR8, URZ ;  /* 0x000000080d0472a4 */ /* 0x000fe2000f8e023f */
[----:B------:R2:W3:Y:S03]  /*d7d0*/  LDS.128 R20, [R145+0xd000] ;  /* 0x00d0000091147984 */ /* 0x0004e60000000c00 */
[----:B------:R-:W-:Y:S01]  /*d7e0*/  IADD3.X R5, R5, UR15, R2, P0, !PT ;  /* 0x0000000f05057c10 */ /* 0x000fe200087fe402 */
[----:B------:R-:W-:Y:S01]  /*d7f0*/  IMAD.U32 R2, RZ, RZ, UR39 ;  /* 0x00000027ff027e24 */ /* 0x000fe2000f8e00ff */
[----:B------:R-:W-:Y:S01]  /*d800*/  UIMAD UR4, UR39, UR9, UR4 ;  /* 0x00000009270472a4 */ /* 0x000fe2000f8e0204 */
[----:B------:R2:W4:Y:S01]  /*d810*/  LDS.128 R24, [R145+0xe000] ;  /* 0x00e0000091187984 */ /* 0x0005220000000c00 */
[----:B-1----:R-:W-:Y:S01]  /*d820*/  SHF.R.S32.HI R0, RZ, 0x1f, R8 ;  /* 0x0000001fff007819 */ /* 0x002fe20000011408 */
[----:B------:R-:W-:-:S02]  /*d830*/  IMAD.WIDE.U32 R4, R2, c[0x0][0x3b8], R4 ;  /* 0x0000ee0002047a25 */ /* 0x000fc400078e0004 */
[----:B------:R2:W1:Y:S01]  /*d840*/  LDS.128 R28, [R145+0xf000] ;  /* 0x00f00000911c7984 */ /* 0x0004620000000c00 */
[----:B------:R-:W-:-:S03]  /*d850*/  LEA.HI R0, R0, R8, RZ, 0x3 ;  /* 0x0000000800007211 */ /* 0x000fc600078f18ff */
        /* <DEDUP_REMOVED lines=9> */
[----:B------:R-:W5:Y:S01]  /*d8f0*/  LDS.128 R12, [R145+0xc000] ;  /* 0x00c00000910c7984 */ /* 0x000f620000000c00 */
        /* <DEDUP_REMOVED lines=8> */
[----:B-----5:R2:W-:Y:S04]  /*d980*/  STG.E.128 [R10.64], R12 ;  /* 0x0000000c0a007986 */ /* 0x0205e8000c101d06 */
.L_x_2429:
[----:B------:R-:W-:Y:S05]  /*d990*/  BSYNC B0 ;  /* 0x0000000000007941 */ /* 0x000fea0003800000 */
.L_x_2428:
        /* <DEDUP_REMOVED lines=15> */
.L_x_2431:
[----:B------:R-:W-:Y:S05]  /*da90*/  BSYNC B0 ;  /* 0x0000000000007941 */ /* 0x000fea0003800000 */
.L_x_2430:
        /* <DEDUP_REMOVED lines=15> */
.L_x_2433:
[----:B------:R-:W-:Y:S05]  /*db90*/  BSYNC B0 ;  /* 0x0000000000007941 */ /* 0x000fea0003800000 */
.L_x_2432:
        /* <DEDUP_REMOVED lines=14> */
.L_x_2435:
[----:B------:R-:W-:Y:S05]  /*dc80*/  BSYNC B0 ;  /* 0x0000000000007941 */ /* 0x000fea0003800000 */
.L_x_2434:
[----:B------:R-:W-:Y:S01]  /*dc90*/  ULDC.64 UR4, c[0x0][0x3a8] ;  /* 0x0000ea0000047ab9 */ /* 0x000fe20000000a00 */
[----:B------:R-:W-:Y:S01]  /*dca0*/  IMAD.U32 R2, RZ, RZ, UR22 ;  /* 0x00000016ff027e24 */ /* 0x000fe2000f8e00ff */
[----:B------:R-:W-:Y:S01]  /*dcb0*/  UIMAD UR4, UR10, UR4, URZ ;  /* 0x000000040a0472a4 */ /* 0x000fe2000f8e023f */
[----:B------:R-:W-:Y:S01]  /*dcc0*/  BSSY B0, `(.L_x_2436) ;  /* 0x0000017000007945 */ /* 0x000fe20003800000 */
[----:B------:R-:W-:Y:S01]  /*dcd0*/  USHF.R.S32.HI UR8, URZ, 0x1f, UR39 ;  /* 0x0000001f3f087899 */ /* 0x000fe20008011427 */
[----:B------:R-:W-:Y:S01]  /*dce0*/  IMAD.WIDE.U32 R6, R2, c[0x0][0x3a8], R6 ;  /* 0x0000ea0002067a25 */ /* 0x000fe200078e0006 */
[----:B------:R-:W-:-:S04]  /*dcf0*/  UIMAD UR4, UR22, UR5, UR4 ;  /* 0x00000005160472a4 */ /* 0x000fc8000f8e0204 */
[----:B-1----:R-:W-:Y:S02]  /*dd00*/  IADD3 R4, P0, R6, UR11, RZ ;  /* 0x0000000b06047c10 */ /* 0x002fe4000ff1e0ff */
[----:B------:R-:W-:Y:S01]  /*dd10*/  MOV R2, UR4 ;  /* 0x0000000400027c02 */ /* 0x000fe20008000f00 */
[----:B------:R-:W-:Y:S02]  /*dd20*/  ULDC.64 UR4, c[0x0][0x3c0] ;  /* 0x0000f00000047ab9 */ /* 0x000fe40000000a00 */
[----:B------:R-:W-:Y:S01]  /*dd30*/  UIMAD UR4, UR8, UR4, URZ ;  /* 0x00000004080472a4 */ /* 0x000fe2000f8e023f */
[----:B------:R-:W-:Y:S01]  /*dd40*/  IADD3.X R5, R7, UR12, R2, P0, !PT ;  /* 0x0000000c07057c10 */ /* 0x000fe200087fe402 */
[----:B------:R-:W-:Y:S02]  /*dd50*/  IMAD.U32 R2, RZ, RZ, UR39 ;  /* 0x00000027ff027e24 */ /* 0x000fe4000f8e00ff */
[----:B------:R-:W-:Y:S02]  /*dd60*/  UIMAD UR4, UR39, UR5, UR4 ;  /* 0x00000005270472a4 */ /* 0x000fe4000f8e0204 */
        /* <DEDUP_REMOVED lines=12> */
.L_x_2437:
[----:B------:R-:W-:Y:S05]  /*de30*/  BSYNC B0 ;  /* 0x0000000000007941 */ /* 0x000fea0003800000 */
.L_x_2436:
        /* <DEDUP_REMOVED lines=13> */
.L_x_2439:
[----:B------:R-:W-:Y:S05]  /*df10*/  BSYNC B0 ;  /* 0x0000000000007941 */ /* 0x000fea0003800000 */
.L_x_2438:
        /* <DEDUP_REMOVED lines=13> */
.L_x_2441:
[----:B------:R-:W-:Y:S05]  /*dff0*/  BSYNC B0 ;  /* 0x0000000000007941 */ /* 0x000fea0003800000 */
.L_x_2440:
        /* <DEDUP_REMOVED lines=11> */
.L_x_2388:
[----:B------:R-:W-:Y:S05]  /*e0b0*/  BSYNC B1 ;  /* 0x0000000000017941 */ /* 0x000fea0003800000 */
.L_x_2366:
        /* <DEDUP_REMOVED lines=11> */
.L_x_2442:
[----:B------:R-:W-:Y:S05]  /*e170*/  EXIT ;  /* 0x000000000000794d */ /* 0x000fea0003800000 */
.L_x_2444:
        /* <DEDUP_REMOVED lines=16> */
.L_x_2496:


//--------------------- .text._ZN5flash25flash_bwd_dot_do_o_kernelILb0E23Flash_bwd_kernel_traitsILi64ELi128ELi128ELi8ELi4ELi4ELi4ELb0ELb0EN7cutlass6half_tE19Flash_kernel_traitsILi64ELi128ELi128ELi8ES3_EEEEvNS_16Flash_bwd_paramsE --------------------------
	.section	.text._ZN5flash25flash_bwd_dot_do_o_kernelILb0E23Flash_bwd_kernel_traitsILi64ELi128ELi128ELi8ELi4ELi4ELi4ELb0ELb0EN7cutlass6half_tE19Flash_kernel_traitsILi64ELi128ELi128ELi8ES3_EEEEvNS_16Flash_bwd_paramsE,"ax",@progbits
	.sectioninfo	@"SHI_REGISTERS=32"
	.align	128
        .global         _ZN5flash25flash_bwd_dot_do_o_kernelILb0E23Flash_bwd_kernel_traitsILi64ELi128ELi128ELi8ELi4ELi4ELi4ELb0ELb0EN7cutlass6half_tE19Flash_kernel_traitsILi64ELi128ELi128ELi8ES3_EEEEvNS_16Flash_bwd_paramsE
        .type           _ZN5flash25flash_bwd_dot_do_o_kernelILb0E23Flash_bwd_kernel_traitsILi64ELi128ELi128ELi8ELi4ELi4ELi4ELb0ELb0EN7cutlass6half_tE19Flash_kernel_traitsILi64ELi128ELi128ELi8ES3_EEEEvNS_16Flash_bwd_paramsE,@function
        .size           _ZN5flash25flash_bwd_dot_do_o_kernelILb0E23Flash_bwd_kernel_traitsILi64ELi128ELi128ELi8ELi4ELi4ELi4ELb0ELb0EN7cutlass6half_tE19Flash_kernel_traitsILi64ELi128ELi128ELi8ES3_EEEEvNS_16Flash_bwd_paramsE,(.L_x_2497 - _ZN5flash25flash_bwd_dot_do_o_kernelILb0E23Flash_bwd_kernel_traitsILi64ELi128ELi128ELi8ELi4ELi4ELi4ELb0ELb0EN7cutlass6half_tE19Flash_kernel_traitsILi64ELi128ELi128ELi8ES3_EEEEvNS_16Flash_bwd_paramsE)
        .other          _ZN5flash25flash_bwd_dot_do_o_kernelILb0E23Flash_bwd_kernel_traitsILi64ELi128ELi128ELi8ELi4ELi4ELi4ELb0ELb0EN7cutlass6half_tE19Flash_kernel_traitsILi64ELi128ELi128ELi8ES3_EEEEvNS_16Flash_bwd_paramsE,@"STO_CUDA_ENTRY STV_DEFAULT"
_ZN5flash25flash_bwd_dot_do_o_kernelILb0E23Flash_bwd_kernel_traitsILi64ELi128ELi128ELi8ELi4ELi4ELi4ELb0ELb0EN7cutlass6half_tE19Flash_kernel_traitsILi64ELi128ELi128ELi8ES3_EEEEvNS_16Flash_bwd_paramsE:
.text._ZN5flash25flash_bwd_dot_do_o_kernelILb0E23Flash_bwd_kernel_traitsILi64ELi128ELi128ELi8ELi4ELi4ELi4ELb0ELb0EN7cutlass6half_tE19Flash_kernel_traitsILi64ELi128ELi128ELi8ES3_EEEEvNS_16Flash_bwd_paramsE:
        /* <DEDUP_REMOVED lines=11> */
[----:B--2---:R-:W-:Y:S02]  /*00b0*/  @P0 IADD3 R8, R3, -R0, RZ ;  /* 0x8000000003080210 */ /* 0x004fe40007ffe0ff */
[----:B0-----:R-:W-:-:S02]  /*00c0*/  SHF.L.U32 R3, R2, 0x7, RZ ;  /* 0x0000000702037819 */ /* 0x001fc400000006ff */
        /* <DEDUP_REMOVED lines=8> */
[--C-:B------:R-:W-:Y:S01]  /*0150*/  @!P1 SHF.R.S32.HI R9, RZ, 0x1f, R7.reuse ;  /* 0x0000001fff099819 */ /* 0x100fe20000011407 */
[----:B------:R-:W-:Y:S01]  /*0160*/  @P1 IMAD.WIDE.U32 R12, R0, c[0x0][0x1e8], RZ ;  /* 0x00007a00000c1a25 */ /* 0x000fe200078e00ff */
[----:B------:R-:W-:-:S03]  /*0170*/  @!P1 SHF.R.S32.HI R16, RZ, 0x1f, R7 ;  /* 0x0000001fff109819 */ /* 0x000fc60000011407 */
[----:B------:R-:W-:Y:S01]  /*0180*/  @P1 IMAD.WIDE.U32 R10, R0, c[0x0][0x370], RZ ;  /* 0x0000dc00000a1a25 */ /* 0x000fe200078e00ff */
[----:B------:R-:W-:-:S03]  /*0190*/  @P1 MOV R6, R12 ;  /* 0x0000000c00061202 */ /* 0x000fc60000000f00 */
[----:B------:R-:W-:Y:S02]  /*01a0*/  @!P1 IMAD R14, R9, c[0x0][0x368], RZ ;  /* 0x0000da00090e9a24 */ /* 0x000fe400078e02ff */
[----:B------:R-:W-:Y:S02]  /*01b0*/  @!P1 IMAD R16, R16, c[0x0][0x1e0], RZ ;  /* 0x0000780010109a24 */ /* 0x000fe400078e02ff */
[C---:B------:R-:W-:Y:S02]  /*01c0*/  @P1 IMAD R4, R0.reuse, c[0x0][0x374], R11 ;  /* 0x0000dd0000041a24 */ /* 0x040fe400078e020b */
[----:B------:R-:W-:Y:S02]  /*01d0*/  @P1 IMAD R5, R0, c[0x0][0x1ec], R13 ;  /* 0x00007b0000051a24 */ /* 0x000fe400078e020d */
[C---:B------:R-:W-:Y:S02]  /*01e0*/  @!P1 IMAD R9, R7.reuse, c[0x0][0x36c], R14 ;  /* 0x0000db0007099a24 */ /* 0x040fe400078e020e */
[----:B------:R-:W-:-:S04]  /*01f0*/  @!P1 IMAD.WIDE.U32 R12, R7, c[0x0][0x368], RZ ;  /* 0x0000da00070c9a25 */ /* 0x000fc800078e00ff */
[----:B------:R-:W-:Y:S01]  /*0200*/  @!P1 IMAD.WIDE.U32 R14, R7, c[0x0][0x1e0], RZ ;  /* 0x00007800070e9a25 */ /* 0x000fe200078e00ff */
[----:B------:R-:W-:Y:S02]  /*0210*/  @!P1 MOV R10, R12 ;  /* 0x0000000c000a9202 */ /* 0x000fe40000000f00 */
        /* <DEDUP_REMOVED lines=12> */
.L_x_2445:
[----:B01----:R-:W-:-:S04]  /*02e0*/  IMAD R0, R7, c[0x0][0x1c0], R20 ;  /* 0x0000700007007a24 */ /* 0x003fc800078e0214 */
[----:B------:R-:W-:Y:S02]  /*02f0*/  IMAD R0, R0, c[0x0][0x224], RZ ;  /* 0x0000890000007a24 */ /* 0x000fe400078e02ff */
.L_x_2446:
[----:B------:R-:W-:Y:S02]  /*0300*/  SHF.R.S32.HI R7, RZ, 0x1f, R2 ;  /* 0x0000001fff077819 */ /* 0x000fe40000011402 */
[----:B------:R-:W-:Y:S02]  /*0310*/  SHF.R.S32.HI R11, RZ, 0x1f, R3 ;  /* 0x0000001fff0b7819 */ /* 0x000fe40000011403 */
[----:B------:R-:W-:Y:S02]  /*0320*/  LEA.HI R7, R7, R2, RZ, 0x3 ;  /* 0x0000000207077211 */ /* 0x000fe400078f18ff */
[----:B------:R-:W-:Y:S01]  /*0330*/  IADD3 R8, -R3, R8, RZ ;  /* 0x0000000803087210 */ /* 0x000fe20007ffe1ff */
[----:B------:R-:W-:Y:S01]  /*0340*/  IMAD R16, R11, c[0x0][0x370], RZ ;  /* 0x0000dc000b107a24 */ /* 0x000fe200078e02ff */
[----:B------:R-:W-:Y:S01]  /*0350*/  LOP3.LUT R9, R7, 0x1ffffff8, RZ, 0xc0, !PT ;  /* 0x1ffffff807097812 */ /* 0x000fe200078ec0ff */
[----:B------:R-:W-:Y:S01]  /*0360*/  IMAD R18, R11, c[0x0][0x1e8], RZ ;  /* 0x00007a000b127a24 */ /* 0x000fe200078e02ff */
[----:B------:R-:W-:Y:S01]  /*0370*/  SHF.R.S32.HI R27, RZ, 0x3, R7 ;  /* 0x00000003ff1b7819 */ /* 0x000fe20000011407 */
[----:B------:R-:W-:Y:S01]  /*0380*/  IMAD R7, R3, c[0x0][0x374], R16 ;  /* 0x0000dd0003077a24 */ /* 0x000fe200078e0210 */
[----:B------:R-:W-:Y:S01]  /*0390*/  IADD3 R9, -R9, R2, RZ ;  /* 0x0000000209097210 */ /* 0x000fe20007ffe1ff */
[----:B------:R-:W-:Y:S01]  /*03a0*/  IMAD R18, R3, c[0x0][0x1ec], R18 ;  /* 0x00007b0003127a24 */ /* 0x000fe200078e0212 */
[----:B------:R-:W-:Y:S01]  /*03b0*/  SHF.R.S32.HI R26, RZ, 0x1f, R27 ;  /* 0x0000001fff1a7819 */ /* 0x000fe2000001141b */
[----:B------:R-:W-:Y:S01]  /*03c0*/  CS2R R16, SRZ ;  /* 0x0000000000107805 */ /* 0x000fe2000001ff00 */
[----:B------:R-:W-:-:S02]  /*03d0*/  SHF.L.U32 R12, R9, 0x3, RZ ;  /* 0x00000003090c7819 */ /* 0x000fc400000006ff */
[----:B------:R-:W-:Y:S02]  /*03e0*/  SHF.R.S32.HI R9, RZ, 0x1f, R20 ;  /* 0x0000001fff097819 */ /* 0x000fe40000011414 */
[--C-:B------:R-:W-:Y:S02]  /*03f0*/  SHF.R.S32.HI R13, RZ, 0x1f, R12.reuse ;  /* 0x0000001fff0d7819 */ /* 0x100fe4000001140c */
[----:B------:R-:W-:Y:S01]  /*0400*/  ISETP.GE.AND P0, PT, R12, c[0x0][0x220], PT ;  /* 0x000088000c007a0c */ /* 0x000fe20003f06270 */
[----:B------:R-:W-:Y:S02]  /*0410*/  IMAD R11, R9, c[0x0][0x378], RZ ;  /* 0x0000de00090b7a24 */ /* 0x000fe400078e02ff */
[----:B------:R-:W-:Y:S01]  /*0420*/  IMAD.WIDE.U32 R14, R3, c[0x0][0x370], R12 ;  /* 0x0000dc00030e7a25 */ /* 0x000fe200078e000c */
[----:B------:R-:W-:-:S03]  /*0430*/  ISETP.LT.AND P1, PT, R27, R8, !P0 ;  /* 0x000000081b00720c */ /* 0x000fc60004721270 */
[----:B------:R-:W-:Y:S01]  /*0440*/  IMAD.WIDE.U32 R12, R3, c[0x0][0x1e8], R12 ;  /* 0x00007a00030c7a25 */ /* 0x000fe200078e000c */
[----:B------:R-:W-:-:S03]  /*0450*/  IADD3 R22, P2, R10, R14, RZ ;  /* 0x0000000e0a167210 */ /* 0x000fc60007f5e0ff */
[----:B------:R-:W-:Y:S01]  /*0460*/  IMAD R9, R9, c[0x0][0x1f0], RZ ;  /* 0x00007c0009097a24 */ /* 0x000fe200078e02ff */
[----:B------:R-:W-:Y:S01]  /*0470*/  IADD3 R6, P3, R6, R12, RZ ;  /* 0x0000000c06067210 */ /* 0x000fe20007f7e0ff */
[----:B------:R-:W-:Y:S01]  /*0480*/  IMAD R11, R20, c[0x0][0x37c], R11 ;  /* 0x0000df00140b7a24 */ /* 0x000fe200078e020b */
[----:B------:R-:W-:Y:S01]  /*0490*/  IADD3.X R23, R4, R15, R7, P2, !PT ;  /* 0x0000000f04177210 */ /* 0x000fe200017fe407 */
[----:B------:R-:W-:Y:S01]  /*04a0*/  IMAD R9, R20, c[0x0][0x1f4], R9 ;  /* 0x00007d0014097a24 */ /* 0x000fe200078e0209 */
[----:B------:R-:W-:Y:S01]  /*04b0*/  IADD3.X R7, R5, R13, R18, P3, !PT ;  /* 0x0000000d05077210 */ /* 0x000fe20001ffe412 */
[----:B------:R-:W-:Y:S01]  /*04c0*/  @P1 IMAD R4, R26, c[0x0][0x370], RZ ;  /* 0x0000dc001a041a24 */ /* 0x000fe200078e02ff */
[----:B------:R-:W-:Y:S01]  /*04d0*/  CS2R R14, SRZ ;  /* 0x00000000000e7805 */ /* 0x000fe2000001ff00 */
[----:B------:R-:W-:Y:S01]  /*04e0*/  IMAD.WIDE.U32 R22, R20, c[0x0][0x378], R22 ;  /* 0x0000de0014167a25 */ /* 0x000fe200078e0016 */
[----:B------:R-:W-:-:S03]  /*04f0*/  CS2R R18, SRZ ;  /* 0x0000000000127805 */ /* 0x000fc6000001ff00 */
[----:B------:R-:W-:Y:S01]  /*0500*/  IMAD.WIDE.U32 R20, R20, c[0x0][0x1f0], R6 ;  /* 0x00007c0014147a25 */ /* 0x000fe200078e0006 */
[----:B------:R-:W-:-:S03]  /*0510*/  IADD3 R23, R23, R11, RZ ;  /* 0x0000000b17177210 */ /* 0x000fc60007ffe0ff */
[----:B------:R-:W-:Y:S01]  /*0520*/  @P1 IMAD R6, R26, c[0x0][0x1e8], RZ ;  /* 0x00007a001a061a24 */ /* 0x000fe200078e02ff */
[----:B------:R-:W-:Y:S01]  /*0530*/  IADD3 R21, R21, R9, RZ ;  /* 0x0000000915157210 */ /* 0x000fe20007ffe0ff */
[C---:B------:R-:W-:Y:S02]  /*0540*/  @P1 IMAD R7, R27.reuse, c[0x0][0x374], R4 ;  /* 0x0000dd001b071a24 */ /* 0x040fe400078e0204 */
[----:B------:R-:W-:-:S04]  /*0550*/  @P1 IMAD.WIDE.U32 R12, R27, c[0x0][0x370], R22 ;  /* 0x0000dc001b0c1a25 */ /* 0x000fc800078e0016 */
[----:B------:R-:W-:Y:S01]  /*0560*/  @P1 IMAD R9, R27, c[0x0][0x1ec], R6 ;  /* 0x00007b001b091a24 */ /* 0x000fe200078e0206 */
[----:B------:R-:W-:Y:S01]  /*0570*/  @P1 IADD3 R7, R13, R7, RZ ;  /* 0x000000070d071210 */ /* 0x000fe20007ffe0ff */
[----:B------:R-:W-:Y:S01]  /*0580*/  @P1 IMAD.WIDE.U32 R4, R27, c[0x0][0x1e8], R20 ;  /* 0x00007a001b041a25 */ /* 0x000fe200078e0014 */
[----:B------:R-:W-:-:S04]  /*0590*/  @P1 LEA R10, P2, R12, c[0x0][0x330], 0x1 ;  /* 0x0000cc000c0a1a11 */ /* 0x000fc800078408ff */
[----:B------:R-:W-:Y:S02]  /*05a0*/  @P1 IADD3 R5, R5, R9, RZ ;  /* 0x0000000905051210 */ /* 0x000fe40007ffe0ff */
[----:B------:R-:W-:Y:S02]  /*05b0*/  @P1 LEA R6, P3, R4, c[0x0][0x1d0], 0x1 ;  /* 0x0000740004061a11 */ /* 0x000fe400078608ff */
[----:B------:R-:W-:Y:S02]  /*05c0*/  @P1 LEA.HI.X R11, R12, c[0x0][0x334], R7, 0x1, P2 ;  /* 0x0000cd000c0b1a11 */ /* 0x000fe400010f0c07 */
[----:B------:R-:W-:Y:S01]  /*05d0*/  CS2R R12, SRZ ;  /* 0x00000000000c7805 */ /* 0x000fe2000001ff00 */
[----:B------:R-:W-:-:S05]  /*05e0*/  @P1 LEA.HI.X R7, R4, c[0x0][0x1d4], R5, 0x1, P3 ;  /* 0x0000750004071a11 */ /* 0x000fca00018f0c05 */
[----:B------:R0:W2:Y:S04]  /*05f0*/  @P1 LDG.E.128 R12, [R10.64] ;  /* 0x000000040a0c1981 */ /* 0x0000a8000c1e1d00 */
[----:B------:R1:W3:Y:S01]  /*0600*/  @P1 LDG.E.128 R16, [R6.64] ;  /* 0x0000000406101981 */ /* 0x0002e2000c1e1d00 */
[C---:B------:R-:W-:Y:S02]  /*0610*/  IADD3 R5, R27.reuse, 0x20, RZ ;  /* 0x000000201b057810 */ /* 0x040fe40007ffe0ff */
[----:B------:R-:W-:Y:S02]  /*0620*/  IADD3 R25, R27, 0x40, RZ ;  /* 0x000000401b197810 */ /* 0x000fe40007ffe0ff */
[----:B------:R-:W-:Y:S02]  /*0630*/  ISETP.LT.AND P2, PT, R5, R8, !P0 ;  /* 0x000000080500720c */ /* 0x000fe40004741270 */
[----:B-1----:R-:W-:-:S11]  /*0640*/  IADD3 R7, R27, 0x60, RZ ;  /* 0x000000601b077810 */ /* 0x002fd60007ffe0ff */
[----:B------:R-:W-:Y:S02]  /*0650*/  @P2 IADD3 R29, P1, R27, 0x20, RZ ;  /* 0x000000201b1d2810 */ /* 0x000fe40007f3e0ff */
[----:B------:R-:W-:Y:S02]  /*0660*/  @P2 MOV R5, R23 ;  /* 0x0000001700052202 */ /* 0x000fe40000000f00 */
[----:B------:R-:W-:Y:S02]  /*0670*/  @P2 IADD3.X R4, RZ, R26, RZ, P1, !PT ;  /* 0x0000001aff042210 */ /* 0x000fe40000ffe4ff */
[-C--:B------:R-:W-:Y:S02]  /*0680*/  ISETP.LT.AND P1, PT, R25, R8.reuse, !P0 ;  /* 0x000000081900720c */ /* 0x080fe40004721270 */
[----:B------:R-:W-:Y:S01]  /*0690*/  ISETP.LT.AND P0, PT, R7, R8, !P0 ;  /* 0x000000080700720c */ /* 0x000fe20004701270 */
[----:B------:R-:W-:-:S04]  /*06a0*/  @P2 IMAD R4, R4, c[0x0][0x370], RZ ;  /* 0x0000dc0004042a24 */ /* 0x000fc800078e02ff */
[----:B------:R-:W-:Y:S01]  /*06b0*/  @P2 IMAD R9, R29, c[0x0][0x374], R4 ;  /* 0x0000dd001d092a24 */ /* 0x000fe200078e0204 */
[----:B------:R-:W-:-:S05]  /*06c0*/  @P2 MOV R4, R22 ;  /* 0x0000001600042202 */ /* 0x000fca0000000f00 */
[----:B------:R-:W-:-:S05]  /*06d0*/  @P2 IMAD.WIDE.U32 R4, R29, c[0x0][0x370], R4 ;  /* 0x0000dc001d042a25 */ /* 0x000fca00078e0004 */
[----:B------:R-:W-:Y:S02]  /*06e0*/  @P2 IADD3 R9, R5, R9, RZ ;  /* 0x0000000905092210 */ /* 0x000fe40007ffe0ff */
[----:B------:R-:W-:-:S04]  /*06f0*/  @P2 LEA R24, P3, R4, c[0x0][0x330], 0x1 ;  /* 0x0000cc0004182a11 */ /* 0x000fc800078608ff */
[----:B------:R-:W-:Y:S02]  /*0700*/  @P2 LEA.HI.X R25, R4, c[0x0][0x334], R9, 0x1, P3 ;  /* 0x0000cd0004192a11 */ /* 0x000fe400018f0c09 */
[----:B------:R-:W-:-:S04]  /*0710*/  @P2 IADD3 R7, P3, R27, 0x20, RZ ;  /* 0x000000201b072810 */ /* 0x000fc80007f7e0ff */
[----:B------:R-:W-:-:S05]  /*0720*/  @P2 IADD3.X R4, RZ, R26, RZ, P3, !PT ;  /* 0x0000001aff042210 */ /* 0x000fca0001ffe4ff */
[----:B------:R-:W-:-:S04]  /*0730*/  @P2 IMAD R4, R4, c[0x0][0x1e8], RZ ;  /* 0x00007a0004042a24 */ /* 0x000fc800078e02ff */
[----:B------:R-:W-:Y:S01]  /*0740*/  @P2 IMAD R9, R7, c[0x0][0x1ec], R4 ;  /* 0x00007b0007092a24 */ /* 0x000fe200078e0204 */
[----:B------:R-:W-:Y:S01]  /*0750*/  @P2 MOV R4, R20 ;  /* 0x0000001400042202 */ /* 0x000fe20000000f00 */
[----:B0-----:R-:W-:Y:S01]  /*0760*/  CS2R R10, SRZ ;  /* 0x00000000000a7805 */ /* 0x001fe2000001ff00 */
[----:B--2---:R-:W-:Y:S02]  /*0770*/  HADD2.F32 R5, -RZ, R12.H1_H1 ;  /* 0x3000000cff057230 */ /* 0x004fe40000004100 */
[----:B---3--:R-:W-:-:S05]  /*0780*/  HADD2.F32 R6, -RZ, R16.H1_H1 ;  /* 0x30000010ff067230 */ /* 0x008fca0000004100 */
[----:B------:R-:W-:Y:S01]  /*0790*/  FMUL.FTZ R8, R5, R6 ;  /* 0x0000000605087220 */ /* 0x000fe20000410000 */
[----:B------:R-:W-:Y:S02]  /*07a0*/  HADD2.F32 R6, -RZ, R12.H0_H0 ;  /* 0x2000000cff067230 */ /* 0x000fe40000004100 */
[----:B------:R-:W-:Y:S02]  /*07b0*/  HADD2.F32 R5, -RZ, R16.H0_H0 ;  /* 0x20000010ff057230 */ /* 0x000fe40000004100 */
[----:B------:R-:W-:-:S03]  /*07c0*/  HADD2.F32 R16, -RZ, R14.H0_H0 ;  /* 0x2000000eff107230 */ /* 0x000fc60000004100 */
[----:B------:R-:W-:Y:S01]  /*07d0*/  FFMA.FTZ R6, R6, R5, R8 ;  /* 0x0000000506067223 */ /* 0x000fe20000010008 */
[----:B------:R-:W-:Y:S01]  /*07e0*/  @P2 MOV R5, R21 ;  /* 0x0000001500052202 */ /* 0x000fe20000000f00 */
[--C-:B------:R-:W-:Y:S02]  /*07f0*/  HADD2.F32 R8, -RZ, R17.reuse.H0_H0 ;  /* 0x20000011ff087230 */ /* 0x100fe40000004100 */
[----:B------:R-:W-:Y:S02]  /*0800*/  HADD2.F32 R17, -RZ, R17.H1_H1 ;  /* 0x30000011ff117230 */ /* 0x000fe40000004100 */
[----:B------:R-:W-:Y:S01]  /*0810*/  @P2 IMAD.WIDE.U32 R4, R7, c[0x0][0x1e8], R4 ;  /* 0x00007a0007042a25 */ /* 0x000fe200078e0004 */
[----:B------:R-:W-:-:S04]  /*0820*/  HADD2.F32 R7, -RZ, R13.H0_H0 ;  /* 0x2000000dff077230 */ /* 0x000fc80000004100 */
[----:B------:R-:W-:Y:S01]  /*0830*/  @P2 IADD3 R9, R5, R9, RZ ;  /* 0x0000000905092210 */ /* 0x000fe20007ffe0ff */
[----:B------:R-:W-:Y:S01]  /*0840*/  HADD2.F32 R5, -RZ, R13.H1_H1 ;  /* 0x3000000dff057230 */ /* 0x000fe20000004100 */
[----:B------:R-:W-:Y:S01]  /*0850*/  @P2 LEA R12, P3, R4, c[0x0][0x1d0], 0x1 ;  /* 0x00007400040c2a11 */ /* 0x000fe200078608ff */
[----:B------:R-:W-:-:S03]  /*0860*/  FFMA.FTZ R6, R7, R8, R6 ;  /* 0x0000000807067223 */ /* 0x000fc60000010006 */
[----:B------:R-:W-:Y:S01]  /*0870*/  @P2 LEA.HI.X R13, R4, c[0x0][0x1d4], R9, 0x1, P3 ;  /* 0x00007500040d2a11 */ /* 0x000fe200018f0c09 */
[----:B------:R-:W-:Y:S01]  /*0880*/  HADD2.F32 R9, -RZ, R18.H0_H0 ;  /* 0x20000012ff097230 */ /* 0x000fe20000004100 */
[----:B------:R-:W-:Y:S02]  /*0890*/  FFMA.FTZ R17, R5, R17, R6 ;  /* 0x0000001105117223 */ /* 0x000fe40000010006 */
[----:B------:R-:W-:Y:S01]  /*08a0*/  CS2R R6, SRZ ;  /* 0x0000000000067805 */ /* 0x000fe2000001ff00 */
[----:B------:R-:W-:Y:S01]  /*08b0*/  CS2R R4, SRZ ;  /* 0x0000000000047805 */ /* 0x000fe2000001ff00 */
[----:B------:R-:W-:Y:S02]  /*08c0*/  FFMA.FTZ R16, R16, R9, R17 ;  /* 0x0000000910107223 */ /* 0x000fe40000010011 */
[----:B------:R-:W-:-:S03]  /*08d0*/  CS2R R8, SRZ ;  /* 0x0000000000087805 */ /* 0x000fc6000001ff00 */
[----:B------:R-:W2:Y:S04]  /*08e0*/  @P2 LDG.E.128 R4, [R24.64] ;  /* 0x0000000418042981 */ /* 0x000ea8000c1e1d00 */
[----:B------:R0:W3:Y:S01]  /*08f0*/  @P2 LDG.E.128 R8, [R12.64] ;  /* 0x000000040c082981 */ /* 0x0000e2000c1e1d00 */
[----:B------:R-:W-:Y:S02]  /*0900*/  HADD2.F32 R29, -RZ, R14.H1_H1 ;  /* 0x3000000eff1d7230 */ /* 0x000fe40000004100 */
[----:B------:R-:W-:Y:S02]  /*0910*/  HADD2.F32 R18, -RZ, R18.H1_H1 ;  /* 0x30000012ff127230 */ /* 0x000fe40000004100 */
[--C-:B0-----:R-:W-:Y:S02]  /*0920*/  HADD2.F32 R13, -RZ, R15.reuse.H0_H0 ;  /* 0x2000000fff0d7230 */ /* 0x101fe40000004100 */
[----:B------:R-:W-:-:S02]  /*0930*/  HADD2.F32 R15, -RZ, R15.H1_H1 ;  /* 0x3000000fff0f7230 */ /* 0x000fc40000004100 */
[--C-:B--2---:R-:W-:Y:S02]  /*0940*/  HADD2.F32 R17, -RZ, R4.reuse.H1_H1 ;  /* 0x30000004ff117230 */ /* 0x104fe40000004100 */
[----:B------:R-:W-:Y:S01]  /*0950*/  HADD2.F32 R14, -RZ, R4.H0_H0 ;  /* 0x20000004ff0e7230 */ /* 0x000fe20000004100 */
[----:B------:R-:W-:Y:S01]  /*0960*/  FFMA.FTZ R4, R29, R18, R16 ;  /* 0x000000121d047223 */ /* 0x000fe20000010010 */
[--C-:B---3--:R-:W-:Y:S01]  /*0970*/  HADD2.F32 R28, -RZ, R8.reuse.H1_H1 ;  /* 0x30000008ff1c7230 */ /* 0x108fe20000004100 */
[----:B------:R-:W-:Y:S01]  /*0980*/  @P1 MOV R16, R20 ;  /* 0x0000001400101202 */ /* 0x000fe20000000f00 */
[----:B------:R-:W-:-:S03]  /*0990*/  HADD2.F32 R8, -RZ, R8.H0_H0 ;  /* 0x20000008ff087230 */ /* 0x000fc60000004100 */
[----:B------:R-:W-:-:S04]  /*09a0*/  FMUL.FTZ R17, R17, R28 ;  /* 0x0000001c11117220 */ /* 0x000fc80000410000 */
[----:B------:R-:W-:Y:S01]  /*09b0*/  FFMA.FTZ R8, R14, R8, R17 ;  /* 0x000000080e087223 */ /* 0x000fe20000010011 */
[----:B------:R-:W-:Y:S01]  /*09c0*/  @P1 IADD3 R17, P2, R27, 0x40, RZ ;  /* 0x000000401b111810 */ /* 0x000fe20007f5e0ff */
[--C-:B------:R-:W-:Y:S02]  /*09d0*/  HADD2.F32 R14, -RZ, R19.reuse.H0_H0 ;  /* 0x20000013ff0e7230 */ /* 0x100fe40000004100 */
[----:B------:R-:W-:Y:S01]  /*09e0*/  HADD2.F32 R19, -RZ, R19.H1_H1 ;  /* 0x30000013ff137230 */ /* 0x000fe20000004100 */
[----:B------:R-:W-:Y:S02]  /*09f0*/  @P1 IADD3.X R12, RZ, R26, RZ, P2, !PT ;  /* 0x0000001aff0c1210 */ /* 0x000fe400017fe4ff */
[----:B------:R-:W-:Y:S01]  /*0a00*/  FFMA.FTZ R4, R13, R14, R4 ;  /* 0x0000000e0d047223 */ /* 0x000fe20000010004 */
[----:B------:R-:W-:Y:S02]  /*0a10*/  HADD2.F32 R13, -RZ, R5.H0_H0 ;  /* 0x20000005ff0d7230 */ /* 0x000fe40000004100 */
[--C-:B------:R-:W-:Y:S01]  /*0a20*/  HADD2.F32 R14, -RZ, R9.reuse.H0_H0 ;  /* 0x20000009ff0e7230 */ /* 0x100fe20000004100 */
[----:B------:R-:W-:Y:S01]  /*0a30*/  @P1 IMAD R12, R12, c[0x0][0x370], RZ ;  /* 0x0000dc000c0c1a24 */ /* 0x000fe200078e02ff */
[----:B------:R-:W-:Y:S01]  /*0a40*/  HADD2.F32 R9, -RZ, R9.H1_H1 ;  /* 0x30000009ff097230 */ /* 0x000fe20000004100 */
[----:B------:R-:W-:-:S02]  /*0a50*/  FFMA.FTZ R4, R15, R19, R4 ;  /* 0x000000130f047223 */ /* 0x000fc40000010004 */
[----:B------:R-:W-:Y:S01]  /*0a60*/  FFMA.FTZ R8, R13, R14, R8 ;  /* 0x0000000e0d087223 */ /* 0x000fe20000010008 */
[----:B------:R-:W-:Y:S01]  /*0a70*/  @P1 MOV R13, R23 ;  /* 0x00000017000d1202 */ /* 0x000fe20000000f00 */
[----:B------:R-:W-:Y:S01]  /*0a80*/  @P1 IMAD R25, R17, c[0x0][0x374], R12 ;  /* 0x0000dd0011191a24 */ /* 0x000fe200078e020c */
[----:B------:R-:W-:Y:S01]  /*0a90*/  @P1 MOV R12, R22 ;  /* 0x00000016000c1202 */ /* 0x000fe20000000f00 */
[----:B------:R-:W-:Y:S01]  /*0aa0*/  CS2R R18, SRZ ;  /* 0x0000000000127805 */ /* 0x000fe2000001ff00 */
[----:B------:R-:W-:-:S03]  /*0ab0*/  CS2R R14, SRZ ;  /* 0x00000000000e7805 */ /* 0x000fc6000001ff00 */
[----:B------:R-:W-:Y:S01]  /*0ac0*/  @P1 IMAD.WIDE.U32 R12, R17, c[0x0][0x370], R12 ;  /* 0x0000dc00110c1a25 */ /* 0x000fe200078e000c */
[----:B------:R-:W-:-:S04]  /*0ad0*/  @P1 MOV R17, R21 ;  /* 0x0000001500111202 */ /* 0x000fc80000000f00 */
[----:B------:R-:W-:Y:S02]  /*0ae0*/  @P1 IADD3 R13, R13, R25, RZ ;  /* 0x000000190d0d1210 */ /* 0x000fe40007ffe0ff */
[----:B------:R-:W-:-:S04]  /*0af0*/  @P1 LEA R28, P2, R12, c[0x0][0x330], 0x1 ;  /* 0x0000cc000c1c1a11 */ /* 0x000fc800078408ff */
[----:B------:R-:W-:Y:S02]  /*0b00*/  @P1 LEA.HI.X R29, R12, c[0x0][0x334], R13, 0x1, P2 ;  /* 0x0000cd000c1d1a11 */ /* 0x000fe400010f0c0d */
[----:B------:R-:W-:-:S04]  /*0b10*/  @P1 IADD3 R12, P2, R27, 0x40, RZ ;  /* 0x000000401b0c1810 */ /* 0x000fc80007f5e0ff */
[----:B------:R-:W-:-:S05]  /*0b20*/  @P1 IADD3.X R13, RZ, R26, RZ, P2, !PT ;  /* 0x0000001aff0d1210 */ /* 0x000fca00017fe4ff */
[----:B------:R-:W-:-:S04]  /*0b30*/  @P1 IMAD R13, R13, c[0x0][0x1e8], RZ ;  /* 0x00007a000d0d1a24 */ /* 0x000fc800078e02ff */
[C---:B------:R-:W-:Y:S02]  /*0b40*/  @P1 IMAD R25, R12.reuse, c[0x0][0x1ec], R13 ;  /* 0x00007b000c191a24 */ /* 0x040fe400078e020d */
[----:B------:R-:W-:Y:S01]  /*0b50*/  @P1 IMAD.WIDE.U32 R12, R12, c[0x0][0x1e8], R16 ;  /* 0x00007a000c0c1a25 */ /* 0x000fe200078e0010 */
[----:B------:R-:W-:-:S04]  /*0b60*/  HADD2.F32 R17, -RZ, R5.H1_H1 ;  /* 0x30000005ff117230 */ /* 0x000fc80000004100 */
[----:B------:R-:W-:Y:S01]  /*0b70*/  @P1 IADD3 R13, R13, R25, RZ ;  /* 0x000000190d0d1210 */ /* 0x000fe20007ffe0ff */
[----:B------:R-:W-:Y:S01]  /*0b80*/  FFMA.FTZ R8, R17, R9, R8 ;  /* 0x0000000911087223 */ /* 0x000fe20000010008 */
[----:B------:R-:W-:Y:S01]  /*0b90*/  @P1 LEA R24, P2, R12, c[0x0][0x1d0], 0x1 ;  /* 0x000074000c181a11 */ /* 0x000fe200078408ff */
[----:B------:R-:W-:-:S03]  /*0ba0*/  CS2R R16, SRZ ;  /* 0x0000000000107805 */ /* 0x000fc6000001ff00 */
[----:B------:R-:W-:Y:S02]  /*0bb0*/  @P1 LEA.HI.X R25, R12, c[0x0][0x1d4], R13, 0x1, P2 ;  /* 0x000075000c191a11 */ /* 0x000fe400010f0c0d */
[C---:B------:R-:W-:Y:S02]  /*0bc0*/  @P0 IADD3 R13, P2, R27.reuse, 0x60, RZ ;  /* 0x000000601b0d0810 */ /* 0x040fe40007f5e0ff */
[----:B------:R-:W-:Y:S01]  /*0bd0*/  @P0 IADD3 R27, P3, R27, 0x60, RZ ;  /* 0x000000601b1b0810 */ /* 0x000fe20007f7e0ff */
[----:B------:R0:W2:Y:S01]  /*0be0*/  @P1 LDG.E.128 R16, [R24.64] ;  /* 0x0000000418101981 */ /* 0x0000a2000c1e1d00 */
[-C--:B------:R-:W-:Y:S01]  /*0bf0*/  @P0 IADD3.X R12, RZ, R26.reuse, RZ, P2, !PT ;  /* 0x0000001aff0c0210 */ /* 0x080fe200017fe4ff */
[----:B------:R-:W-:Y:S01]  /*0c00*/  @P0 IMAD.WIDE.U32 R22, R13, c[0x0][0x370], R22 ;  /* 0x0000dc000d160a25 */ /* 0x000fe200078e0016 */
[----:B------:R-:W-:-:S03]  /*0c10*/  @P0 IADD3.X R26, RZ, R26, RZ, P3, !PT ;  /* 0x0000001aff1a0210 */ /* 0x000fc60001ffe4ff */
[----:B------:R-:W-:Y:S02]  /*0c20*/  @P0 IMAD R12, R12, c[0x0][0x370], RZ ;  /* 0x0000dc000c0c0a24 */ /* 0x000fe400078e02ff */
[----:B------:R-:W-:Y:S02]  /*0c30*/  @P0 IMAD R26, R26, c[0x0][0x1e8], RZ ;  /* 0x00007a001a1a0a24 */ /* 0x000fe400078e02ff */
[----:B------:R-:W-:Y:S01]  /*0c40*/  @P0 IMAD R5, R13, c[0x0][0x374], R12 ;  /* 0x0000dd000d050a24 */ /* 0x000fe200078e020c */
[----:B------:R-:W-:Y:S01]  /*0c50*/  HADD2.F32 R13, -RZ, R6.H0_H0 ;  /* 0x20000006ff0d7230 */ /* 0x000fe20000004100 */
[C---:B------:R-:W-:Y:S01]  /*0c60*/  @P0 IMAD R9, R27.reuse, c[0x0][0x1ec], R26 ;  /* 0x00007b001b090a24 */ /* 0x040fe200078e021a */
[--C-:B------:R-:W-:Y:S01]  /*0c70*/  HADD2.F32 R12, -RZ, R10.reuse.H0_H0 ;  /* 0x2000000aff0c7230 */ /* 0x100fe20000004100 */
[----:B------:R-:W-:Y:S01]  /*0c80*/  @P0 IMAD.WIDE.U32 R20, R27, c[0x0][0x1e8], R20 ;  /* 0x00007a001b140a25 */ /* 0x000fe200078e0014 */
[----:B------:R-:W-:Y:S01]  /*0c90*/  @P0 IADD3 R5, R23, R5, RZ ;  /* 0x0000000517050210 */ /* 0x000fe20007ffe0ff */
[----:B------:R-:W-:Y:S01]  /*0ca0*/  HADD2.F32 R10, -RZ, R10.H1_H1 ;  /* 0x3000000aff0a7230 */ /* 0x000fe20000004100 */
[----:B------:R-:W-:Y:S01]  /*0cb0*/  @P0 LEA R26, P2, R22, c[0x0][0x330], 0x1 ;  /* 0x0000cc00161a0a11 */ /* 0x000fe200078408ff */
[----:B------:R-:W-:Y:S01]  /*0cc0*/  FFMA.FTZ R12, R13, R12, R8 ;  /* 0x0000000c0d0c7223 */ /* 0x000fe20000010008 */
[----:B------:R-:W-:Y:S01]  /*0cd0*/  @P0 IADD3 R9, R21, R9, RZ ;  /* 0x0000000915090210 */ /* 0x000fe20007ffe0ff */
[----:B------:R-:W-:Y:S01]  /*0ce0*/  HADD2.F32 R13, -RZ, R6.H1_H1 ;  /* 0x30000006ff0d7230 */ /* 0x000fe20000004100 */
[----:B------:R-:W-:-:S02]  /*0cf0*/  @P0 LEA R8, P3, R20, c[0x0][0x1d0], 0x1 ;  /* 0x0000740014080a11 */ /* 0x000fc400078608ff */
[----:B------:R-:W-:Y:S02]  /*0d00*/  @P0 LEA.HI.X R27, R22, c[0x0][0x334], R5, 0x1, P2 ;  /* 0x0000cd00161b0a11 */ /* 0x000fe400010f0c05 */
[----:B------:R-:W-:Y:S01]  /*0d10*/  @P0 LEA.HI.X R9, R20, c[0x0][0x1d4], R9, 0x1, P3 ;  /* 0x0000750014090a11 */ /* 0x000fe200018f0c09 */
[----:B------:R-:W-:Y:S01]  /*0d20*/  FFMA.FTZ R5, R13, R10, R12 ;  /* 0x0000000a0d057223 */ /* 0x000fe2000001000c */
[----:B------:R-:W-:Y:S01]  /*0d30*/  CS2R R22, SRZ ;  /* 0x0000000000167805 */ /* 0x000fe2000001ff00 */
[----:B------:R-:W-:Y:S01]  /*0d40*/  CS2R R20, SRZ ;  /* 0x0000000000147805 */ /* 0x000fe2000001ff00 */
[----:B------:R-:W-:Y:S01]  /*0d50*/  CS2R R12, SRZ ;  /* 0x00000000000c7805 */ /* 0x000fe2000001ff00 */
[----:B0-----:R-:W-:-:S04]  /*0d60*/  CS2R R24, SRZ ;  /* 0x0000000000187805 */ /* 0x001fc8000001ff00 */
[----:B------:R0:W3:Y:S04]  /*0d70*/  @P0 LDG.E.128 R20, [R26.64] ;  /* 0x000000041a140981 */ /* 0x0000e8000c1e1d00 */
[----:B------:R2:W4:Y:S01]  /*0d80*/  @P1 LDG.E.128 R12, [R28.64] ;  /* 0x000000041c0c1981 */ /* 0x000522000c1e1d00 */
[----:B0-----:R-:W-:-:S06]  /*0d90*/  CS2R R26, SRZ ;  /* 0x00000000001a7805 */ /* 0x001fcc000001ff00 */
[----:B------:R-:W5:Y:S01]  /*0da0*/  @P0 LDG.E.128 R24, [R8.64] ;  /* 0x0000000408180981 */ /* 0x000f62000c1e1d00 */
[----:B------:R-:W-:Y:S02]  /*0db0*/  HADD2.F32 R6, -RZ, R7.H0_H0 ;  /* 0x20000007ff067230 */ /* 0x000fe40000004100 */
[----:B------:R-:W-:-:S05]  /*0dc0*/  HADD2.F32 R10, -RZ, R11.H0_H0 ;  /* 0x2000000bff0a7230 */ /* 0x000fca0000004100 */
[----:B------:R-:W-:Y:S01]  /*0dd0*/  FFMA.FTZ R5, R6, R10, R5 ;  /* 0x0000000a06057223 */ /* 0x000fe20000010005 */
[----:B------:R-:W-:Y:S01]  /*0de0*/  HADD2.F32 R11, -RZ, R11.H1_H1 ;  /* 0x3000000bff0b7230 */ /* 0x000fe20000004100 */
[----:B------:R-:W-:Y:S02]  /*0df0*/  IADD3 R3, R3, R0, RZ ;  /* 0x0000000003037210 */ /* 0x000fe40007ffe0ff */
[C---:B------:R-:W-:Y:S02]  /*0e00*/  LOP3.LUT P0, RZ, R2.reuse, 0x7, RZ, 0xc0, !PT ;  /* 0x0000000702ff7812 */ /* 0x040fe4000780c0ff */
[----:B------:R-:W-:-:S04]  /*0e10*/  LEA.HI R0, P1, R2, R3, RZ, 0x1d ;  /* 0x0000000302007211 */ /* 0x000fc8000783e8ff */
[----:B------:R-:W-:Y:S02]  /*0e20*/  LEA.HI.X.SX32 R3, R3, RZ, 0x1, P1 ;  /* 0x000000ff03037211 */ /* 0x000fe400008f0eff */
[----:B------:R-:W-:-:S04]  /*0e30*/  LEA R2, P1, R0, c[0x0][0x3c8], 0x2 ;  /* 0x0000f20000027a11 */ /* 0x000fc800078210ff */
[----:B------:R-:W-:Y:S01]  /*0e40*/  LEA.HI.X R3, R0, c[0x0][0x3cc], R3, 0x2, P1 ;  /* 0x0000f30000037a11 */ /* 0x000fe200008f1403 */
[--C-:B--2---:R-:W-:Y:S02]  /*0e50*/  HADD2.F32 R29, -RZ, R16.reuse.H1_H1 ;  /* 0x30000010ff1d7230 */ /* 0x104fe40000004100 */
[----:B------:R-:W-:Y:S02]  /*0e60*/  HADD2.F32 R16, -RZ, R16.H0_H0 ;  /* 0x20000010ff107230 */ /* 0x000fe40000004100 */
[----:B----4-:R-:W-:Y:S02]  /*0e70*/  HADD2.F32 R10, -RZ, R12.H1_H1 ;  /* 0x3000000cff0a7230 */ /* 0x010fe40000004100 */
[----:B---3--:R-:W-:-:S03]  /*0e80*/  HADD2.F32 R6, -RZ, R20.H1_H1 ;  /* 0x30000014ff067230 */ /* 0x008fc60000004100 */
[----:B------:R-:W-:Y:S01]  /*0e90*/  FMUL.FTZ R10, R10, R29 ;  /* 0x0000001d0a0a7220 */ /* 0x000fe20000410000 */
[----:B-----5:R-:W-:Y:S02]  /*0ea0*/  HADD2.F32 R29, -RZ, R24.H1_H1 ;  /* 0x30000018ff1d7230 */ /* 0x020fe40000004100 */
[----:B------:R-:W-:-:S03]  /*0eb0*/  HADD2.F32 R20, -RZ, R20.H0_H0 ;  /* 0x20000014ff147230 */ /* 0x000fc60000004100 */
[----:B------:R-:W-:Y:S01]  /*0ec0*/  FMUL.FTZ R6, R6, R29 ;  /* 0x0000001d06067220 */ /* 0x000fe20000410000 */
[----:B------:R-:W-:Y:S02]  /*0ed0*/  HADD2.F32 R29, -RZ, R12.H0_H0 ;  /* 0x2000000cff1d7230 */ /* 0x000fe40000004100 */
[----:B------:R-:W-:Y:S02]  /*0ee0*/  HADD2.F32 R24, -RZ, R24.H0_H0 ;  /* 0x20000018ff187230 */ /* 0x000fe40000004100 */
[----:B------:R-:W-:Y:S01]  /*0ef0*/  HADD2.F32 R12, -RZ, R25.H0_H0 ;  /* 0x20000019ff0c7230 */ /* 0x000fe20000004100 */
[----:B------:R-:W-:Y:S01]  /*0f00*/  FFMA.FTZ R8, R29, R16, R10 ;  /* 0x000000101d087223 */ /* 0x000fe2000001000a */
[----:B------:R-:W-:Y:S01]  /*0f10*/  HADD2.F32 R29, -RZ, R21.H0_H0 ;  /* 0x20000015ff1d7230 */ /* 0x000fe20000004100 */
[----:B------:R-:W-:Y:S01]  /*0f20*/  FFMA.FTZ R10, R20, R24, R6 ;  /* 0x00000018140a7223 */ /* 0x000fe20000010006 */
[----:B------:R-:W-:Y:S02]  /*0f30*/  HADD2.F32 R9, -RZ, R13.H0_H0 ;  /* 0x2000000dff097230 */ /* 0x000fe40000004100 */
[----:B------:R-:W-:Y:S01]  /*0f40*/  HADD2.F32 R6, -RZ, R17.H0_H0 ;  /* 0x20000011ff067230 */ /* 0x000fe20000004100 */
[----:B------:R-:W-:Y:S01]  /*0f50*/  FFMA.FTZ R10, R29, R12, R10 ;  /* 0x0000000c1d0a7223 */ /* 0x000fe2000001000a */
[----:B------:R-:W-:-:S02]  /*0f60*/  HADD2.F32 R13, -RZ, R13.H1_H1 ;  /* 0x3000000dff0d7230 */ /* 0x000fc40000004100 */
[----:B------:R-:W-:Y:S01]  /*0f70*/  HADD2.F32 R12, -RZ, R17.H1_H1 ;  /* 0x30000011ff0c7230 */ /* 0x000fe20000004100 */
[----:B------:R-:W-:Y:S01]  /*0f80*/  FFMA.FTZ R8, R9, R6, R8 ;  /* 0x0000000609087223 */ /* 0x000fe20000010008 */
[----:B------:R-:W-:Y:S02]  /*0f90*/  HADD2.F32 R21, -RZ, R21.H1_H1 ;  /* 0x30000015ff157230 */ /* 0x000fe40000004100 */
[----:B------:R-:W-:Y:S01]  /*0fa0*/  HADD2.F32 R25, -RZ, R25.H1_H1 ;  /* 0x30000019ff197230 */ /* 0x000fe20000004100 */
[----:B------:R-:W-:Y:S01]  /*0fb0*/  FFMA.FTZ R12, R13, R12, R8 ;  /* 0x0000000c0d0c7223 */ /* 0x000fe20000010008 */
[----:B------:R-:W-:Y:S02]  /*0fc0*/  HADD2.F32 R9, -RZ, R14.H0_H0 ;  /* 0x2000000eff097230 */ /* 0x000fe40000004100 */
[----:B------:R-:W-:Y:S01]  /*0fd0*/  HADD2.F32 R17, -RZ, R18.H0_H0 ;  /* 0x20000012ff117230 */ /* 0x000fe20000004100 */
[----:B------:R-:W-:Y:S01]  /*0fe0*/  FFMA.FTZ R13, R21, R25, R10 ;  /* 0x00000019150d7223 */ /* 0x000fe2000001000a */
[----:B------:R-:W-:-:S02]  /*0ff0*/  HADD2.F32 R14, -RZ, R14.H1_H1 ;  /* 0x3000000eff0e7230 */ /* 0x000fc40000004100 */
[----:B------:R-:W-:Y:S01]  /*1000*/  HADD2.F32 R18, -RZ, R18.H1_H1 ;  /* 0x30000012ff127230 */ /* 0x000fe20000004100 */
[----:B------:R-:W-:Y:S01]  /*1010*/  FFMA.FTZ R9, R9, R17, R12 ;  /* 0x0000001109097223 */ /* 0x000fe2000001000c */
[----:B------:R-:W-:Y:S02]  /*1020*/  HADD2.F32 R16, -RZ, R22.H0_H0 ;  /* 0x20000016ff107230 */ /* 0x000fe40000004100 */
[----:B------:R-:W-:Y:S02]  /*1030*/  HADD2.F32 R20, -RZ, R26.H0_H0 ;  /* 0x2000001aff147230 */ /* 0x000fe40000004100 */
[----:B------:R-:W-:Y:S01]  /*1040*/  HADD2.F32 R6, -RZ, R7.H1_H1 ;  /* 0x30000007ff067230 */ /* 0x000fe20000004100 */
[----:B------:R-:W-:Y:S01]  /*1050*/  FFMA.FTZ R9, R14, R18, R9 ;  /* 0x000000120e097223 */ /* 0x000fe20000010009 */
[----:B------:R-:W-:Y:S01]  /*1060*/  HADD2.F32 R7, -RZ, R15.H0_H0 ;  /* 0x2000000fff077230 */ /* 0x000fe20000004100 */
[----:B------:R-:W-:Y:S01]  /*1070*/  FFMA.FTZ R13, R16, R20, R13 ;  /* 0x00000014100d7223 */ /* 0x000fe2000001000d */
[----:B------:R-:W-:-:S02]  /*1080*/  HADD2.F32 R10, -RZ, R19.H0_H0 ;  /* 0x20000013ff0a7230 */ /* 0x000fc40000004100 */
[----:B------:R-:W-:Y:S02]  /*1090*/  HADD2.F32 R22, -RZ, R22.H1_H1 ;  /* 0x30000016ff167230 */ /* 0x000fe40000004100 */
        /* <DEDUP_REMOVED lines=8> */
[----:B------:R-:W-:Y:S01]  /*1120*/  HADD2.F32 R10, -RZ, R23.H1_H1 ;  /* 0x30000017ff0a7230 */ /* 0x000fe20000004100 */
[----:B------:R-:W-:Y:S01]  /*1130*/  FFMA.FTZ R15, R15, R8, R7 ;  /* 0x000000080f0f7223 */ /* 0x000fe20000010007 */
[----:B------:R-:W-:Y:S01]  /*1140*/  HADD2.F32 R27, -RZ, R27.H1_H1 ;  /* 0x3000001bff1b7230 */ /* 0x000fe20000004100 */
[----:B------:R-:W-:Y:S01]  /*1150*/  FFMA.FTZ R13, R12, R14, R13 ;  /* 0x0000000e0c0d7223 */ /* 0x000fe2000001000d */
[----:B------:R-:W0:Y:S03]  /*1160*/  SHFL.BFLY PT, R5, R4, 0x4, 0x1f ;  /* 0x0c801f0004057f89 */ /* 0x000e2600000e0000 */
[----:B------:R-:W-:Y:S01]  /*1170*/  FFMA.FTZ R13, R10, R27, R13 ;  /* 0x0000001b0a0d7223 */ /* 0x000fe2000001000d */
[----:B------:R-:W1:Y:S04]  /*1180*/  SHFL.BFLY PT, R6, R11, 0x4, 0x1f ;  /* 0x0c801f000b067f89 */ /* 0x000e6800000e0000 */
[----:B------:R-:W2:Y:S04]  /*1190*/  SHFL.BFLY PT, R10, R15, 0x4, 0x1f ;  /* 0x0c801f000f0a7f89 */ /* 0x000ea800000e0000 */
[----:B------:R-:W3:Y:S01]  /*11a0*/  SHFL.BFLY PT, R12, R13, 0x4, 0x1f ;  /* 0x0c801f000d0c7f89 */ /* 0x000ee200000e0000 */
[----:B0-----:R-:W-:-:S02]  /*11b0*/  FADD.FTZ R5, R4, R5 ;  /* 0x0000000504057221 */ /* 0x001fc40000010000 */
[----:B-1----:R-:W-:Y:S02]  /*11c0*/  FADD.FTZ R8, R11, R6 ;  /* 0x000000060b087221 */ /* 0x002fe40000010000 */
[----:B--2---:R-:W-:Y:S01]  /*11d0*/  FADD.FTZ R10, R15, R10 ;  /* 0x0000000a0f0a7221 */ /* 0x004fe20000010000 */
[----:B------:R-:W0:Y:S04]  /*11e0*/  SHFL.BFLY PT, R6, R5, 0x2, 0x1f ;  /* 0x0c401f0005067f89 */ /* 0x000e2800000e0000 */
[----:B------:R-:W1:Y:S04]  /*11f0*/  SHFL.BFLY PT, R7, R8, 0x2, 0x1f ;  /* 0x0c401f0008077f89 */ /* 0x000e6800000e0000 */
[----:B------:R-:W2:Y:S01]  /*1200*/  SHFL.BFLY PT, R9, R10, 0x2, 0x1f ;  /* 0x0c401f000a097f89 */ /* 0x000ea200000e0000 */
[----:B---3--:R-:W-:-:S05]  /*1210*/  FADD.FTZ R14, R13, R12 ;  /* 0x0000000c0d0e7221 */ /* 0x008fca0000010000 */
[----:B------:R-:W3:Y:S01]  /*1220*/  SHFL.BFLY PT, R17, R14, 0x2, 0x1f ;  /* 0x0c401f000e117f89 */ /* 0x000ee200000e0000 */
[----:B0-----:R-:W-:Y:S02]  /*1230*/  FADD.FTZ R6, R5, R6 ;  /* 0x0000000605067221 */ /* 0x001fe40000010000 */
        /* <DEDUP_REMOVED lines=9> */
[----:B--2---:R-:W-:Y:S02]  /*12d0*/  FADD.FTZ R12, R11, R12 ;  /* 0x0000000c0b0c7221 */ /* 0x004fe40000010000 */
[----:B------:R-:W-:Y:S02]  /*12e0*/  FMUL.FTZ R7, R7, c[0x0][0x2d4] ;  /* 0x0000b50007077a20 */ /* 0x000fe40000410000 */
[----:B------:R-:W-:Y:S02]  /*12f0*/  FMUL.FTZ R9, R9, c[0x0][0x2d4] ;  /* 0x0000b50009097a20 */ /* 0x000fe40000410000 */
[----:B------:R-:W-:Y:S01]  /*1300*/  FMUL.FTZ R5, R12, c[0x0][0x2d4] ;  /* 0x0000b5000c057a20 */ /* 0x000fe20000410000 */
[----:B------:R0:W-:Y:S01]  /*1310*/  @!P0 STG.E [R2.64], R7 ;  /* 0x0000000702008986 */ /* 0x0001e2000c101904 */
[----:B---3--:R-:W-:-:S03]  /*1320*/  FADD.FTZ R16, R17, R16 ;  /* 0x0000001011107221 */ /* 0x008fc60000010000 */
[----:B------:R0:W-:Y:S04]  /*1330*/  @!P0 STG.E [R2.64+0x80], R9 ;  /* 0x0000800902008986 */ /* 0x0001e8000c101904 */
[----:B------:R0:W-:Y:S01]  /*1340*/  @!P0 STG.E [R2.64+0x100], R5 ;  /* 0x0001000502008986 */ /* 0x0001e2000c101904 */
[----:B------:R-:W-:Y:S05]  /*1350*/  @P0 EXIT ;  /* 0x000000000000094d */ /* 0x000fea0003800000 */
[----:B0-----:R-:W-:-:S05]  /*1360*/  FMUL.FTZ R5, R16, c[0x0][0x2d4] ;  /* 0x0000b50010057a20 */ /* 0x001fca0000410000 */
[----:B------:R-:W-:Y:S01]  /*1370*/  STG.E [R2.64+0x180], R5 ;  /* 0x0001800502007986 */ /* 0x000fe2000c101904 */
[----:B------:R-:W-:Y:S05]  /*1380*/  EXIT ;  /* 0x000000000000794d */ /* 0x000fea0003800000 */
.L_x_2447:
        /* <DEDUP_REMOVED lines=15> */
.L_x_2497:


//--------------------- .text._ZN5flash25flash_bwd_dot_do_o_kernelILb1E23Flash_bwd_kernel_traitsILi64ELi128ELi128ELi8ELi4ELi4ELi4ELb0ELb0EN7cutlass6half_tE19Flash_kernel_traitsILi64ELi128ELi128ELi8ES3_EEEEvNS_16Flash_bwd_paramsE --------------------------
	.section	.text._ZN5flash25flash_bwd_dot_do_o_kernelILb1E23Flash_bwd_kernel_traitsILi64ELi128ELi128ELi8ELi4ELi4ELi4ELb0ELb0EN7cutlass6half_tE19Flash_kernel_traitsILi64ELi128ELi128ELi8ES3_EEEEvNS_16Flash_bwd_paramsE,"ax",@progbits
	.sectioninfo	@"SHI_REGISTERS=32"
	.align	128
        .global         _ZN5flash25flash_bwd_dot_do_o_kernelILb1E23Flash_bwd_kernel_traitsILi64ELi128ELi128ELi8ELi4ELi4ELi4ELb0ELb0EN7cutlass6half_tE19Flash_kernel_traitsILi64ELi128ELi128ELi8ES3_EEEEvNS_16Flash_bwd_paramsE
        .type           _ZN5flash25flash_bwd_dot_do_o_kernelILb1E23Flash_bwd_kernel_traitsILi64ELi128ELi128ELi8ELi4ELi4ELi4ELb0ELb0EN7cutlass6half_tE19Flash_kernel_traitsILi64ELi128ELi128ELi8ES3_EEEEvNS_16Flash_bwd_paramsE,@function
        .size           _ZN5flash25flash_bwd_dot_do_o_kernelILb1E23Flash_bwd_kernel_traitsILi64ELi128ELi128ELi8ELi4ELi4ELi4ELb0ELb0EN7cutlass6half_tE19Flash_kernel_traitsILi64ELi128ELi128ELi8ES3_EEEEvNS_16Flash_bwd_paramsE,(.L_x_2498 - _ZN5flash25flash_bwd_dot_do_o_kernelILb1E23Flash_bwd_kernel_traitsILi64ELi128ELi128ELi8ELi4ELi4ELi4ELb0ELb0EN7cutlass6half_tE19Flash_kernel_traitsILi64ELi128ELi128ELi8ES3_EEEEvNS_16Flash_bwd_paramsE)
        .other          _ZN5flash25flash_bwd_dot_do_o_kernelILb1E23Flash_bwd_kernel_traitsILi64ELi128ELi128ELi8ELi4ELi4ELi4ELb0ELb0EN7cutlass6half_tE19Flash_kernel_traitsILi64ELi128ELi128ELi8ES3_EEEEvNS_16Flash_bwd_paramsE,@"STO_CUDA_ENTRY STV_DEFAULT"
_ZN5flash25flash_bwd_dot_do_o_kernelILb1E23Flash_bwd_kernel_traitsILi64ELi128ELi128ELi8ELi4ELi4ELi4ELb0ELb0EN7cutlass6half_tE19Flash_kernel_traitsILi64ELi128ELi128ELi8ES3_EEEEvNS_16Flash_bwd_paramsE:
.text._ZN5flash25flash_bwd_dot_do_o_kernelILb1E23Flash_bwd_kernel_traitsILi64ELi128ELi128ELi8ELi4ELi4ELi4ELb0ELb0EN7cutlass6half_tE19Flash_kernel_traitsILi64ELi128ELi128ELi8ES3_EEEEvNS_16Flash_bwd_paramsE:
        /* <DEDUP_REMOVED lines=24> */
[----:B------:R-:W-:Y:S01]  /*0180*/  IMAD R4, R7, c[0x0][0x1c0], RZ ;  /* 0x0000700007047a24 */ /* 0x000fe200078e02ff */
[----:B------:R-:W-:-:S02]  /*0190*/  SHF.R.S32.HI R5, RZ, 0x1f, R12 ;  /* 0x0000001fff057819 */ /* 0x000fc4000001140c */
[----:B------:R-:W-:Y:S01]  /*01a0*/  MOV R19, RZ ;  /* 0x000000ff00137202 */ /* 0x000fe20000000f00 */
[----:B------:R-:W-:Y:S01]  /*01b0*/  @P1 IMAD.WIDE.U32 R14, R13, c[0x0][0x1e8], RZ ;  /* 0x00007a000d0e1a25 */ /* 0x000fe200078e00ff */
[--C-:B------:R-:W-:Y:S02]  /*01c0*/  @!P1 SHF.R.S32.HI R8, RZ, 0x1f, R2.reuse ;  /* 0x0000001fff089819 */ /* 0x100fe40000011402 */
[----:B------:R-:W-:Y:S01]  /*01d0*/  @!P1 SHF.R.S32.HI R3, RZ, 0x1f, R2 ;  /* 0x0000001fff039819 */ /* 0x000fe20000011402 */
[----:B------:R-:W-:Y:S02]  /*01e0*/  IMAD R25, R6, R5, R4 ;  /* 0x0000000506197224 */ /* 0x000fe400078e0204 */
[----:B------:R-:W-:Y:S01]  /*01f0*/  @!P1 IMAD R7, R8, c[0x0][0x1e0], RZ ;  /* 0x0000780008079a24 */ /* 0x000fe200078e02ff */
[----:B------:R-:W-:Y:S01]  /*0200*/  MOV R8, c[0x0][0x22c] ;  /* 0x00008b0000087a02 */ /* 0x000fe20000000f00 */
[----:B------:R-:W-:Y:S02]  /*0210*/  @!P1 IMAD R3, R3, c[0x0][0x368], RZ ;  /* 0x0000da0003039a24 */ /* 0x000fe400078e02ff */
[----:B------:R-:W-:-:S04]  /*0220*/  @!P1 IMAD.WIDE.U32 R4, R2, c[0x0][0x1e0], RZ ;  /* 0x0000780002049a25 */ /* 0x000fc800078e00ff */
[----:B------:R-:W-:Y:S01]  /*0230*/  @!P1 IMAD R7, R2, c[0x0][0x1e4], R7 ;  /* 0x0000790002079a24 */ /* 0x000fe200078e0207 */
[----:B------:R-:W-:Y:S01]  /*0240*/  @!P1 MOV R14, R4 ;  /* 0x00000004000e9202 */ /* 0x000fe20000000f00 */
[----:B------:R-:W-:-:S04]  /*0250*/  @P1 IMAD.WIDE.U32 R22, R13, c[0x0][0x370], RZ ;  /* 0x0000dc000d161a25 */ /* 0x000fc800078e00ff */
[----:B------:R-:W-:-:S04]  /*0260*/  @!P1 IMAD.WIDE.U32 R10, R2, c[0x0][0x368], RZ ;  /* 0x0000da00020a9a25 */ /* 0x000fc800078e00ff */
[----:B------:R-:W-:Y:S01]  /*0270*/  @!P1 IMAD R3, R2, c[0x0][0x36c], R3 ;  /* 0x0000db0002039a24 */ /* 0x000fe200078e0203 */
[----:B------:R-:W-:Y:S01]  /*0280*/  @!P1 MOV R22, R10 ;  /* 0x0000000a00169202 */ /* 0x000fe20000000f00 */
[----:B------:R-:W-:Y:S01]  /*0290*/  @P1 IMAD R15, R13, c[0x0][0x1ec], R15 ;  /* 0x00007b000d0f1a24 */ /* 0x000fe200078e020f */
[----:B------:R-:W-:Y:S01]  /*02a0*/  @!P1 IADD3 R15, R5, R7, RZ ;  /* 0x00000007050f9210 */ /* 0x000fe20007ffe0ff */
[----:B------:R-:W-:Y:S01]  /*02b0*/  @P1 IMAD R17, R13, c[0x0][0x374], R23 ;  /* 0x0000dd000d111a24 */ /* 0x000fe200078e0217 */
[----:B------:R-:W-:Y:S01]  /*02c0*/  @!P1 IADD3 R17, R11, R3, RZ ;  /* 0x000000030b119210 */ /* 0x000fe20007ffe0ff */
[----:B------:R-:W-:Y:S01]  /*02d0*/  IMAD.WIDE.U32 R6, R6, c[0x0][0x1c0], RZ ;  /* 0x0000700006067a25 */ /* 0x000fe200078e00ff */
[----:B------:R-:W0:Y:S01]  /*02e0*/  S2R R11, SR_CTAID.Z ;  /* 0x00000000000b7919 */ /* 0x000e220000002700 */
[----:B------:R-:W-:Y:S02]  /*02f0*/  @P1 MOV R23, R13 ;  /* 0x0000000d00171202 */ /* 0x000fe40000000f00 */
[----:B------:R-:W-:Y:S01]  /*0300*/  @!P1 MOV R23, 0xffffffff ;  /* 0xffffffff00179802 */ /* 0x000fe20000000f00 */
[----:B------:R-:W-:Y:S01]  /*0310*/  IMAD.WIDE R4, R12, c[0x0][0x22c], RZ ;  /* 0x00008b000c047a25 */ /* 0x000fe200078e02ff */
[----:B------:R-:W-:-:S02]  /*0320*/  IADD3 R3, R7, R25, RZ ;  /* 0x0000001907037210 */ /* 0x000fc40007ffe0ff */
[----:B------:R-:W-:Y:S02]  /*0330*/  IADD3 R25, P0, R21, R0, RZ ;  /* 0x0000000015197210 */ /* 0x000fe40007f1e0ff */
[----:B------:R-:W-:Y:S01]  /*0340*/  SHF.R.S32.HI R7, RZ, 0x1f, R8 ;  /* 0x0000001fff077819 */ /* 0x000fe20000011408 */
[----:B------:R-:W-:Y:S01]  /*0350*/  IMAD R0, R3, c[0x0][0x22c], RZ ;  /* 0x00008b0003007a24 */ /* 0x000fe200078e02ff */
[----:B------:R-:W-:Y:S01]  /*0360*/  IADD3.X R9, R16, R9, RZ, P0, !PT ;  /* 0x0000000910097210 */ /* 0x000fe200007fe4ff */
[----:B------:R-:W1:Y:S01]  /*0370*/  S2R R3, SR_TID.X ;  /* 0x0000000000037919 */ /* 0x000e620000002100 */
[----:B------:R-:W-:Y:S01]  /*0380*/  ISETP.NE.AND P0, PT, RZ, UR6, PT ;  /* 0x00000006ff007c0c */ /* 0x000fe2000bf05270 */
[----:B------:R-:W-:Y:S02]  /*0390*/  IMAD R27, R7, R6, R0 ;  /* 0x00000006071b7224 */ /* 0x000fe400078e0200 */
[----:B------:R-:W-:-:S04]  /*03a0*/  IMAD.WIDE.U32 R6, R6, c[0x0][0x22c], RZ ;  /* 0x00008b0006067a25 */ /* 0x000fc800078e00ff */
[----:B------:R-:W-:Y:S01]  /*03b0*/  IMAD R8, R5, R23, RZ ;  /* 0x0000001705087224 */ /* 0x000fe200078e02ff */
[----:B------:R-:W-:Y:S01]  /*03c0*/  IADD3 R0, R7, R27, RZ ;  /* 0x0000001b07007210 */ /* 0x000fe20007ffe0ff */
[----:B------:R-:W-:Y:S02]  /*03d0*/  IMAD R10, R9, R4, RZ ;  /* 0x00000004090a7224 */ /* 0x000fe400078e02ff */
[C---:B------:R-:W-:Y:S02]  /*03e0*/  IMAD R19, R4.reuse, R19, R8 ;  /* 0x0000001304137224 */ /* 0x040fe400078e0208 */
[----:B------:R-:W-:-:S04]  /*03f0*/  IMAD.WIDE.U32 R8, R4, R23, RZ ;  /* 0x0000001704087225 */ /* 0x000fc800078e00ff */
[----:B------:R-:W-:Y:S01]  /*0400*/  IMAD R27, R5, R25, R10 ;  /* 0x00000019051b7224 */ /* 0x000fe200078e020a */
[----:B------:R-:W-:Y:S01]  /*0410*/  SEL R7, R6, R8, !P1 ;  /* 0x0000000806077207 */ /* 0x000fe20004800000 */
[----:B0-----:R-:W-:Y:S01]  /*0420*/  IMAD R23, R11, c[0x0][0x22c], RZ ;  /* 0x00008b000b177a24 */ /* 0x001fe200078e02ff */
[----:B------:R-:W-:Y:S01]  /*0430*/  @P1 IADD3 R0, R9, R19, RZ ;  /* 0x0000001309001210 */ /* 0x000fe20007ffe0ff */
[----:B------:R-:W-:Y:S01]  /*0440*/  IMAD.WIDE.U32 R4, R25, R4, RZ ;  /* 0x0000000419047225 */ /* 0x000fe200078e00ff */
[----:B------:R-:W-:Y:S02]  /*0450*/  SHF.R.S32.HI R6, RZ, 0x1f, R11 ;  /* 0x0000001fff067819 */ /* 0x000fe4000001140b */
[----:B------:R-:W-:Y:S02]  /*0460*/  SHF.R.S32.HI R19, RZ, 0x1f, R23 ;  /* 0x0000001fff137819 */ /* 0x000fe40000011417 */
[----:B------:R-:W-:Y:S01]  /*0470*/  IADD3 R10, R5, R27, RZ ;  /* 0x0000001b050a7210 */ /* 0x000fe20007ffe0ff */
[----:B------:R-:W-:Y:S05]  /*0480*/  @!P0 BRA `(.L_x_2448) ;  /* 0x0000007000008947 */ /* 0x000fea0003800000 */
[----:B-1----:R-:W-:Y:S01]  /*0490*/  HFMA2.MMA R18, -RZ, RZ, 0, 7.62939453125e-06 ;  /* 0x00000080ff127435 */ /* 0x002fe200000001ff */
[----:B------:R-:W-:Y:S01]  /*04a0*/  @!P1 IMAD R13, R2, c[0x0][0x224], RZ ;  /* 0x00008900020d9a24 */ /* 0x000fe200078e02ff */
[----:B------:R-:W-:-:S04]  /*04b0*/  MOV R9, c[0x0][0x210] ;  /* 0x0000840000097a02 */ /* 0x000fc80000000f00 */
[----:B------:R-:W-:-:S04]  /*04c0*/  LEA R2, R2, R13, 0x7 ;  /* 0x0000000d02027211 */ /* 0x000fc800078e38ff */
[----:B------:R-:W-:-:S04]  /*04d0*/  IMAD R18, R18, R9, c[0x0][0x234] ;  /* 0x00008d0012127624 */ /* 0x000fc800078e0209 */
[----:B------:R-:W-:Y:S01]  /*04e0*/  IMAD R18, R18, R11, R2 ;  /* 0x0000000b12127224 */ /* 0x000fe200078e0202 */
[----:B------:R-:W-:Y:S05]  /*04f0*/  BRA `(.L_x_2449) ;  /* 0x0000002000007947 */ /* 0x000fea0003800000 */
.L_x_2448:
[----:B-1----:R-:W-:-:S04]  /*0500*/  IMAD R2, R2, c[0x0][0x1c0], R11 ;  /* 0x0000700002027a24 */ /* 0x002fc800078e020b */
[----:B------:R-:W-:Y:S02]  /*0510*/  IMAD R18, R2, c[0x0][0x224], RZ ;  /* 0x0000890002127a24 */ /* 0x000fe400078e02ff */
.L_x_2449:
[----:B------:R-:W-:Y:S01]  /*0520*/  SHF.R.S32.HI R13, RZ, 0x1f, R3 ;  /* 0x0000001fff0d7819 */ /* 0x000fe20000011403 */
[----:B------:R-:W-:-:S03]  /*0530*/  IMAD R24, R16, c[0x0][0x1e8], RZ ;  /* 0x00007a0010187a24 */ /* 0x000fc600078e02ff */
[----:B------:R-:W-:Y:S01]  /*0540*/  LEA.HI R5, R13, R3, RZ, 0x3 ;  /* 0x000000030d057211 */ /* 0x000fe200078f18ff */
[----:B------:R-:W-:-:S03]  /*0550*/  IMAD R24, R21, c[0x0][0x1ec], R24 ;  /* 0x00007b0015187a24 */ /* 0x000fc600078e0218 */
[----:B------:R-:W-:-:S04]  /*0560*/  LOP3.LUT R2, R5, 0x1ffffff8, RZ, 0xc0, !PT ;  /* 0x1ffffff805027812 */ /* 0x000fc800078ec0ff */
[----:B------:R-:W-:-:S04]  /*0570*/  IADD3 R2, -R2, R3, RZ ;  /* 0x0000000302027210 */ /* 0x000fc80007ffe1ff */
[----:B------:R-:W-:Y:S02]  /*0580*/  SHF.L.U32 R8, R2, 0x3, RZ ;  /* 0x0000000302087819 */ /* 0x000fe400000006ff */
[----:B------:R-:W-:Y:S02]  /*0590*/  IADD3 R2, P2, P3, R4, R7, R23 ;  /* 0x0000000704027210 */ /* 0x000fe40007b5e017 */
[--C-:B------:R-:W-:Y:S02]  /*05a0*/  SHF.R.S32.HI R9, RZ, 0x1f, R8.reuse ;  /* 0x0000001fff097819 */ /* 0x100fe40000011408 */
[C---:B------:R-:W-:Y:S01]  /*05b0*/  IADD3 R7, -R21.reuse, R20, RZ ;  /* 0x0000001415077210 */ /* 0x040fe20007ffe1ff */
[----:B------:R-:W-:Y:S01]  /*05c0*/  IMAD R20, R16, c[0x0][0x370], RZ ;  /* 0x0000dc0010147a24 */ /* 0x000fe200078e02ff */
[----:B------:R-:W-:Y:S01]  /*05d0*/  SHF.R.S32.HI R16, RZ, 0x3, R5 ;  /* 0x00000003ff107819 */ /* 0x000fe20000011405 */
[----:B------:R-:W-:Y:S01]  /*05e0*/  IMAD.WIDE.U32 R4, R21, c[0x0][0x370], R8 ;  /* 0x0000dc0015047a25 */ /* 0x000fe200078e0008 */
[----:B------:R-:W-:-:S02]  /*05f0*/  ISETP.GE.AND P0, PT, R8, c[0x0][0x220], PT ;  /* 0x0000880008007a0c */ /* 0x000fc40003f06270 */
[----:B------:R-:W-:Y:S01]  /*0600*/  IADD3.X R0, R10, R0, R19, P2, P3 ;  /* 0x000000000a007210 */ /* 0x000fe200017e6413 */
[C---:B------:R-:W-:Y:S01]  /*0610*/  IMAD R20, R21.reuse, c[0x0][0x374], R20 ;  /* 0x0000dd0015147a24 */ /* 0x040fe200078e0214 */
[----:B------:R-:W-:Y:S01]  /*0620*/  IADD3 R22, P4, R22, R4, RZ ;  /* 0x0000000416167210 */ /* 0x000fe20007f9e0ff */
[----:B------:R-:W-:Y:S01]  /*0630*/  IMAD.WIDE.U32 R8, R21, c[0x0][0x1e8], R8 ;  /* 0x00007a0015087a25 */ /* 0x000fe200078e0008 */
[----:B------:R-:W-:Y:S02]  /*0640*/  ISETP.LT.AND P1, PT, R16, R7, !P0 ;  /* 0x000000071000720c */ /* 0x000fe40004721270 */
[----:B------:R-:W-:Y:S01]  /*0650*/  IADD3.X R23, R17, R5, R20, P4, !PT ;  /* 0x0000000511177210 */ /* 0x000fe200027fe414 */
[----:B------:R-:W-:Y:S01]  /*0660*/  IMAD R4, R6, c[0x0][0x378], RZ ;  /* 0x0000de0006047a24 */ /* 0x000fe200078e02ff */
[----:B------:R-:W-:Y:S01]  /*0670*/  IADD3 R14, P5, R14, R8, RZ ;  /* 0x000000080e0e7210 */ /* 0x000fe20007fbe0ff */
[----:B------:R-:W-:Y:S01]  /*0680*/  IMAD R6, R6, c[0x0][0x1f0], RZ ;  /* 0x00007c0006067a24 */ /* 0x000fe200078e02ff */
[----:B------:R-:W-:Y:S01]  /*0690*/  SHF.R.S32.HI R17, RZ, 0x1f, R16 ;  /* 0x0000001fff117819 */ /* 0x000fe20000011410 */
[----:B------:R-:W-:Y:S01]  /*06a0*/  IMAD R5, R11, c[0x0][0x37c], R4 ;  /* 0x0000df000b057a24 */ /* 0x000fe200078e0204 */
[----:B------:R-:W-:Y:S01]  /*06b0*/  IADD3.X R15, R15, R9, R24, P5, !PT ;  /* 0x000000090f0f7210 */ /* 0x000fe20002ffe418 */
[----:B------:R-:W-:Y:S01]  /*06c0*/  IMAD.WIDE.U32 R22, R11, c[0x0][0x378], R22 ;  /* 0x0000de000b167a25 */ /* 0x000fe200078e0016 */
[----:B------:R-:W-:-:S02]  /*06d0*/  IADD3 R4, R16, 0x20, RZ ;  /* 0x0000002010047810 */ /* 0x000fc40007ffe0ff */
[----:B------:R-:W-:Y:S01]  /*06e0*/  IADD3 R8, R16, 0x60, RZ ;  /* 0x0000006010087810 */ /* 0x000fe20007ffe0ff */
[----:B------:R-:W-:Y:S01]  /*06f0*/  IMAD R19, R11, c[0x0][0x1f4], R6 ;  /* 0x00007d000b137a24 */ /* 0x000fe200078e0206 */
[----:B------:R-:W-:Y:S01]  /*0700*/  IADD3 R23, R23, R5, RZ ;  /* 0x0000000517177210 */ /* 0x000fe20007ffe0ff */
[----:B------:R-:W-:Y:S01]  /*0710*/  @P1 IMAD R9, R17, c[0x0][0x370], RZ ;  /* 0x0000dc0011091a24 */ /* 0x000fe200078e02ff */
[----:B------:R-:W-:Y:S01]  /*0720*/  ISETP.LT.AND P3, PT, R4, R7, !P0 ;  /* 0x000000070400720c */ /* 0x000fe20004761270 */
[----:B------:R-:W-:Y:S01]  /*0730*/  IMAD.WIDE.U32 R14, R11, c[0x0][0x1f0], R14 ;  /* 0x00007c000b0e7a25 */ /* 0x000fe200078e000e */
[----:B------:R-:W-:-:S03]  /*0740*/  IADD3 R6, R16, 0x40, RZ ;  /* 0x0000004010067810 */ /* 0x000fc60007ffe0ff */
[C---:B------:R-:W-:Y:S01]  /*0750*/  @P1 IMAD R9, R16.reuse, c[0x0][0x374], R9 ;  /* 0x0000dd0010091a24 */ /* 0x040fe200078e0209 */
[----:B------:R-:W-:Y:S01]  /*0760*/  IADD3 R15, R15, R19, RZ ;  /* 0x000000130f0f7210 */ /* 0x000fe20007ffe0ff */
[----:B------:R-:W-:Y:S01]  /*0770*/  @P1 IMAD.WIDE.U32 R4, R16, c[0x0][0x370], R22 ;  /* 0x0000dc0010041a25 */ /* 0x000fe200078e0016 */
[-C--:B------:R-:W-:Y:S02]  /*0780*/  ISETP.LT.AND P2, PT, R6, R7.reuse, !P0 ;  /* 0x000000070600720c */ /* 0x080fe40004741270 */
[----:B------:R-:W-:Y:S01]  /*0790*/  ISETP.LT.AND P0, PT, R8, R7, !P0 ;  /* 0x000000070800720c */ /* 0x000fe20004701270 */
[----:B------:R-:W-:Y:S01]  /*07a0*/  @P1 IMAD R11, R17, c[0x0][0x1e8], RZ ;  /* 0x00007a00110b1a24 */ /* 0x000fe200078e02ff */
[----:B------:R-:W-:Y:S01]  /*07b0*/  @P1 IADD3 R5, R5, R9, RZ ;  /* 0x0000000905051210 */ /* 0x000fe20007ffe0ff */
[----:B------:R-:W-:Y:S01]  /*07c0*/  @P1 IMAD.WIDE.U32 R8, R16, c[0x0][0x1e8], R14 ;  /* 0x00007a0010081a25 */ /* 0x000fe200078e000e */
[----:B------:R-:W-:-:S03]  /*07d0*/  @P1 LEA R10, P4, R4, c[0x0][0x330], 0x1 ;  /* 0x0000cc00040a1a11 */ /* 0x000fc600078808ff */
[----:B------:R-:W-:Y:S01]  /*07e0*/  @P1 IMAD R7, R16, c[0x0][0x1ec], R11 ;  /* 0x00007b0010071a24 */ /* 0x000fe200078e020b */
[----:B------:R-:W-:Y:S02]  /*07f0*/  @P1 LEA.HI.X R11, R4, c[0x0][0x334], R5, 0x1, P4 ;  /* 0x0000cd00040b1a11 */ /* 0x000fe400020f0c05 */
[----:B------:R-:W-:Y:S01]  /*0800*/  CS2R R4, SRZ ;  /* 0x0000000000047805 */ /* 0x000fe2000001ff00 */
[C---:B------:R-:W-:Y:S02]  /*0810*/  @P1 LEA R24, P4, R8.reuse, c[0x0][0x1d0], 0x1 ;  /* 0x0000740008181a11 */ /* 0x040fe400078808ff */
[----:B------:R-:W-:Y:S02]  /*0820*/  @P1 IADD3 R9, R9, R7, RZ ;  /* 0x0000000709091210 */ /* 0x000fe40007ffe0ff */
[----:B------:R-:W-:Y:S02]  /*0830*/  CS2R R6, SRZ ;  /* 0x0000000000067805 */ /* 0x000fe4000001ff00 */
[----:B------:R-:W-:-:S02]  /*0840*/  @P1 LEA.HI.X R25, R8, c[0x0][0x1d4], R9, 0x1, P4 ;  /* 0x0000750008191a11 */ /* 0x000fc400020f0c09 */
[----:B------:R-:W-:Y:S02]  /*0850*/  CS2R R8, SRZ ;  /* 0x0000000000087805 */ /* 0x000fe4000001ff00 */
[----:B------:R0:W2:Y:S02]  /*0860*/  @P1 LDG.E.128 R4, [R10.64] ;  /* 0x000000040a041981 */ /* 0x0000a4000c1e1d00 */
[----:B0-----:R-:W-:-:S06]  /*0870*/  CS2R R10, SRZ ;  /* 0x00000000000a7805 */ /* 0x001fcc000001ff00 */
[----:B------:R0:W3:Y:S01]  /*0880*/  @P1 LDG.E.128 R8, [R24.64] ;  /* 0x0000000418081981 */ /* 0x0000e2000c1e1d00 */
[----:B------:R-:W-:Y:S02]  /*0890*/  @P3 IADD3 R27, P1, R16, 0x20, RZ ;  /* 0x00000020101b3810 */ /* 0x000fe40007f3e0ff */
[----:B0-----:R-:W-:Y:S02]  /*08a0*/  @P3 MOV R24, R22 ;  /* 0x0000001600183202 */ /* 0x001fe40000000f00 */
[----:B------:R-:W-:-:S05]  /*08b0*/  @P3 MOV R25, R23 ;  /* 0x0000001700193202 */ /* 0x000fca0000000f00 */
[----:B------:R-:W-:Y:S01]  /*08c0*/  @P3 IMAD.WIDE.U32 R24, R27, c[0x0][0x370], R24 ;  /* 0x0000dc001b183a25 */ /* 0x000fe200078e0018 */
[--C-:B--2---:R-:W-:Y:S02]  /*08d0*/  HADD2.F32 R19, -RZ, R4.reuse.H1_H1 ;  /* 0x30000004ff137230 */ /* 0x104fe40000004100 */
[----:B------:R-:W-:Y:S02]  /*08e0*/  HADD2.F32 R4, -RZ, R4.H0_H0 ;  /* 0x20000004ff047230 */ /* 0x000fe40000004100 */
[----:B---3--:R-:W-:-:S05]  /*08f0*/  HADD2.F32 R20, -RZ, R8.H1_H1 ;  /* 0x30000008ff147230 */ /* 0x008fca0000004100 */
[----:B------:R-:W-:Y:S01]  /*0900*/  FMUL.FTZ R20, R19, R20 ;  /* 0x0000001413147220 */ /* 0x000fe20000410000 */
[----:B------:R-:W-:Y:S01]  /*0910*/  HADD2.F32 R19, -RZ, R8.H0_H0 ;  /* 0x20000008ff137230 */ /* 0x000fe20000004100 */
[----:B------:R-:W-:-:S04]  /*0920*/  @P3 IADD3.X R8, RZ, R17, RZ, P1, !PT ;  /* 0x00000011ff083210 */ /* 0x000fc80000ffe4ff */
[----:B------:R-:W-:Y:S01]  /*0930*/  FFMA.FTZ R20, R4, R19, R20 ;  /* 0x0000001304147223 */ /* 0x000fe20000010014 */
[----:B------:R-:W-:Y:S01]  /*0940*/  HADD2.F32 R4, -RZ, R5.H0_H0 ;  /* 0x20000005ff047230 */ /* 0x000fe20000004100 */
[----:B------:R-:W-:Y:S01]  /*0950*/  @P3 IMAD R8, R8, c[0x0][0x370], RZ ;  /* 0x0000dc0008083a24 */ /* 0x000fe200078e02ff */
[----:B------:R-:W-:Y:S02]  /*0960*/  HADD2.F32 R19, -RZ, R9.H0_H0 ;  /* 0x20000009ff137230 */ /* 0x000fe40000004100 */
[----:B------:R-:W-:-:S03]  /*0970*/  HADD2.F32 R5, -RZ, R5.H1_H1 ;  /* 0x30000005ff057230 */ /* 0x000fc60000004100 */
[----:B------:R-:W-:Y:S01]  /*0980*/  FFMA.FTZ R4, R4, R19, R20 ;  /* 0x0000001304047223 */ /* 0x000fe20000010014 */
[----:B------:R-:W-:Y:S01]  /*0990*/  HADD2.F32 R20, -RZ, R9.H1_H1 ;  /* 0x30000009ff147230 */ /* 0x000fe20000004100 */
[----:B------:R-:W-:Y:S01]  /*09a0*/  @P3 IMAD R19, R27, c[0x0][0x374], R8 ;  /* 0x0000dd001b133a24 */ /* 0x000fe200078e0208 */
[----:B------:R-:W-:-:S04]  /*09b0*/  @P3 LEA R8, P1, R24, c[0x0][0x330], 0x1 ;  /* 0x0000cc0018083a11 */ /* 0x000fc800078208ff */
[----:B------:R-:W-:-:S04]  /*09c0*/  @P3 IADD3 R19, R25, R19, RZ ;  /* 0x0000001319133210 */ /* 0x000fc80007ffe0ff */
[----:B------:R-:W-:Y:S01]  /*09d0*/  @P3 LEA.HI.X R9, R24, c[0x0][0x334], R19, 0x1, P1 ;  /* 0x0000cd0018093a11 */ /* 0x000fe200008f0c13 */
[----:B------:R-:W-:Y:S01]  /*09e0*/  FFMA.FTZ R19, R5, R20, R4 ;  /* 0x0000001405137223 */ /* 0x000fe20000010004 */
[----:B------:R-:W-:Y:S01]  /*09f0*/  @P3 IADD3 R4, P1, R16, 0x20, RZ ;  /* 0x0000002010043810 */ /* 0x000fe20007f3e0ff */
[----:B------:R-:W-:Y:S02]  /*0a00*/  HADD2.F32 R5, -RZ, R6.H0_H0 ;  /* 0x20000006ff057230 */ /* 0x000fe40000004100 */
[----:B------:R-:W-:Y:S01]  /*0a10*/  HADD2.F32 R20, -RZ, R10.H0_H0 ;  /* 0x2000000aff147230 */ /* 0x000fe20000004100 */
[----:B------:R-:W-:Y:S01]  /*0a20*/  @P3 IADD3.X R25, RZ, R17, RZ, P1, !PT ;  /* 0x00000011ff193210 */ /* 0x000fe20000ffe4ff */
[----:B------:R-:W-:-:S03]  /*0a30*/  HADD2.F32 R6, -RZ, R6.H1_H1 ;  /* 0x30000006ff067230 */ /* 0x000fc60000004100 */
[----:B------:R-:W-:Y:S01]  /*0a40*/  FFMA.FTZ R19, R5, R20, R19 ;  /* 0x0000001405137223 */ /* 0x000fe20000010013 */
[----:B------:R-:W-:Y:S01]  /*0a50*/  HADD2.F32 R5, -RZ, R10.H1_H1 ;  /* 0x3000000aff057230 */ /* 0x000fe20000004100 */
[----:B------:R-:W-:Y:S01]  /*0a60*/  @P3 IMAD R25, R25, c[0x0][0x1e8], RZ ;  /* 0x00007a0019193a24 */ /* 0x000fe200078e02ff */
[--C-:B------:R-:W-:Y:S02]  /*0a70*/  HADD2.F32 R20, -RZ, R11.reuse.H0_H0 ;  /* 0x2000000bff147230 */ /* 0x100fe40000004100 */
[----:B------:R-:W-:Y:S01]  /*0a80*/  HADD2.F32 R11, -RZ, R11.H1_H1 ;  /* 0x3000000bff0b7230 */ /* 0x000fe20000004100 */
[----:B------:R-:W-:Y:S01]  /*0a90*/  FFMA.FTZ R6, R6, R5, R19 ;  /* 0x0000000506067223 */ /* 0x000fe20000010013 */
[--C-:B------:R-:W-:Y:S01]  /*0aa0*/  HADD2.F32 R19, -RZ, R7.reuse.H0_H0 ;  /* 0x20000007ff137230 */ /* 0x100fe20000004100 */
[C---:B------:R-:W-:Y:S01]  /*0ab0*/  @P3 IMAD R10, R4.reuse, c[0x0][0x1ec], R25 ;  /* 0x00007b00040a3a24 */ /* 0x040fe200078e0219 */
[----:B------:R-:W-:Y:S01]  /*0ac0*/  HADD2.F32 R7, -RZ, R7.H1_H1 ;  /* 0x30000007ff077230 */ /* 0x000fe20000004100 */
[----:B------:R-:W-:-:S04]  /*0ad0*/  @P3 IMAD.WIDE.U32 R4, R4, c[0x0][0x1e8], R14 ;  /* 0x00007a0004043a25 */ /* 0x000fc800078e000e */
[----:B------:R-:W-:Y:S01]  /*0ae0*/  FFMA.FTZ R20, R19, R20, R6 ;  /* 0x0000001413147223 */ /* 0x000fe20000010006 */
[----:B------:R-:W-:Y:S02]  /*0af0*/  @P3 IADD3 R5, R5, R10, RZ ;  /* 0x0000000a05053210 */ /* 0x000fe40007ffe0ff */
[C---:B------:R-:W-:Y:S01]  /*0b00*/  @P3 LEA R24, P1, R4.reuse, c[0x0][0x1d0], 0x1 ;  /* 0x0000740004183a11 */ /* 0x040fe200078208ff */
[----:B------:R-:W-:Y:S02]  /*0b10*/  FFMA.FTZ R20, R7, R11, R20 ;  /* 0x0000000b07147223 */ /* 0x000fe40000010014 */
[----:B------:R-:W-:Y:S01]  /*0b20*/  CS2R R6, SRZ ;  /* 0x0000000000067805 */ /* 0x000fe2000001ff00 */
[----:B------:R-:W-:Y:S02]  /*0b30*/  @P3 LEA.HI.X R25, R4, c[0x0][0x1d4], R5, 0x1, P1 ;  /* 0x0000750004193a11 */ /* 0x000fe400008f0c05 */
[----:B------:R-:W-:Y:S01]  /*0b40*/  CS2R R4, SRZ ;  /* 0x0000000000047805 */ /* 0x000fe2000001ff00 */
[----:B------:R-:W-:-:S05]  /*0b50*/  CS2R R10, SRZ ;  /* 0x00000000000a7805 */ /* 0x000fca000001ff00 */
[----:B------:R0:W2:Y:S02]  /*0b60*/  @P3 LDG.E.128 R4, [R8.64] ;  /* 0x0000000408043981 */ /* 0x0000a4000c1e1d00 */
[----:B0-----:R-:W-:-:S06]  /*0b70*/  CS2R R8, SRZ ;  /* 0x0000000000087805 */ /* 0x001fcc000001ff00 */
[----:B------:R-:W3:Y:S01]  /*0b80*/  @P3 LDG.E.128 R8, [R24.64] ;  /* 0x0000000418083981 */ /* 0x000ee2000c1e1d00 */
[----:B------:R-:W-:Y:S02]  /*0b90*/  IADD3 R21, R21, R18, RZ ;  /* 0x0000001215157210 */ /* 0x000fe40007ffe0ff */
[----:B------:R-:W-:Y:S02]  /*0ba0*/  @P2 MOV R18, R14 ;  /* 0x0000000e00122202 */ /* 0x000fe40000000f00 */
[----:B------:R-:W-:Y:S01]  /*0bb0*/  @P0 IADD3 R29, P3, R16, 0x60, RZ ;  /* 0x00000060101d0810 */ /* 0x000fe20007f7e0ff */
[--C-:B--2---:R-:W-:Y:S02]  /*0bc0*/  HADD2.F32 R19, -RZ, R4.reuse.H1_H1 ;  /* 0x30000004ff137230 */ /* 0x104fe40000004100 */
[----:B------:R-:W-:Y:S02]  /*0bd0*/  HADD2.F32 R4, -RZ, R4.H0_H0 ;  /* 0x20000004ff047230 */ /* 0x000fe40000004100 */
[----:B---3--:R-:W-:-:S05]  /*0be0*/  HADD2.F32 R26, -RZ, R8.H1_H1 ;  /* 0x30000008ff1a7230 */ /* 0x008fca0000004100 */
[----:B------:R-:W-:Y:S01]  /*0bf0*/  FMUL.FTZ R19, R19, R26 ;  /* 0x0000001a13137220 */ /* 0x000fe20000410000 */
[----:B------:R-:W-:Y:S02]  /*0c00*/  HADD2.F32 R26, -RZ, R8.H0_H0 ;  /* 0x20000008ff1a7230 */ /* 0x000fe40000004100 */
[----:B------:R-:W-:-:S03]  /*0c10*/  HADD2.F32 R8, -RZ, R9.H0_H0 ;  /* 0x20000009ff087230 */ /* 0x000fc60000004100 */
[----:B------:R-:W-:Y:S01]  /*0c20*/  FFMA.FTZ R19, R4, R26, R19 ;  /* 0x0000001a04137223 */ /* 0x000fe20000010013 */
[----:B------:R-:W-:-:S05]  /*0c30*/  HADD2.F32 R4, -RZ, R5.H0_H0 ;  /* 0x20000005ff047230 */ /* 0x000fca0000004100 */
[----:B------:R-:W-:Y:S01]  /*0c40*/  FFMA.FTZ R19, R4, R8, R19 ;  /* 0x0000000804137223 */ /* 0x000fe20000010013 */
[----:B------:R-:W-:Y:S02]  /*0c50*/  HADD2.F32 R8, -RZ, R5.H1_H1 ;  /* 0x30000005ff087230 */ /* 0x000fe40000004100 */
[----:B------:R-:W-:Y:S01]  /*0c60*/  HADD2.F32 R4, -RZ, R9.H1_H1 ;  /* 0x30000009ff047230 */ /* 0x000fe20000004100 */
[----:B------:R-:W-:Y:S01]  /*0c70*/  @P2 IADD3 R9, P1, R16, 0x40, RZ ;  /* 0x0000004010092810 */ /* 0x000fe20007f3e0ff */
[--C-:B------:R-:W-:Y:S02]  /*0c80*/  HADD2.F32 R5, -RZ, R6.reuse.H0_H0 ;  /* 0x20000006ff057230 */ /* 0x100fe40000004100 */
[----:B------:R-:W-:Y:S01]  /*0c90*/  HADD2.F32 R6, -RZ, R6.H1_H1 ;  /* 0x30000006ff067230 */ /* 0x000fe20000004100 */
[----:B------:R-:W-:Y:S01]  /*0ca0*/  FFMA.FTZ R8, R8, R4, R19 ;  /* 0x0000000408087223 */ /* 0x000fe20000010013 */
[----:B------:R-:W-:Y:S01]  /*0cb0*/  @P2 IADD3.X R4, RZ, R17, RZ, P1, !PT ;  /* 0x00000011ff042210 */ /* 0x000fe20000ffe4ff */
[----:B------:R-:W-:-:S02]  /*0cc0*/  HADD2.F32 R19, -RZ, R10.H0_H0 ;  /* 0x2000000aff137230 */ /* 0x000fc40000004100 */
[----:B------:R-:W-:Y:S02]  /*0cd0*/  HADD2.F32 R10, -RZ, R10.H1_H1 ;  /* 0x3000000aff0a7230 */ /* 0x000fe40000004100 */
[----:B------:R-:W-:Y:S02]  /*0ce0*/  @P2 IMAD R4, R4, c[0x0][0x370], RZ ;  /* 0x0000dc0004042a24 */ /* 0x000fe400078e02ff */
[----:B------:R-:W-:Y:S01]  /*0cf0*/  FFMA.FTZ R8, R5, R19, R8 ;  /* 0x0000001305087223 */ /* 0x000fe20000010008 */
[----:B------:R-:W-:Y:S01]  /*0d00*/  @P2 MOV R5, R23 ;  /* 0x0000001700052202 */ /* 0x000fe20000000f00 */
[C---:B------:R-:W-:Y:S01]  /*0d10*/  @P2 IMAD R19, R9.reuse, c[0x0][0x374], R4 ;  /* 0x0000dd0009132a24 */ /* 0x040fe200078e0204 */
[----:B------:R-:W-:Y:S01]  /*0d20*/  @P2 MOV R4, R22 ;  /* 0x0000001600042202 */ /* 0x000fe20000000f00 */
[----:B------:R-:W-:Y:S01]  /*0d30*/  FFMA.FTZ R8, R6, R10, R8 ;  /* 0x0000000a06087223 */ /* 0x000fe20000010008 */
[--C-:B------:R-:W-:Y:S02]  /*0d40*/  HADD2.F32 R10, -RZ, R7.reuse.H0_H0 ;  /* 0x20000007ff0a7230 */ /* 0x100fe40000004100 */
[----:B------:R-:W-:Y:S01]  /*0d50*/  HADD2.F32 R7, -RZ, R7.H1_H1 ;  /* 0x30000007ff077230 */ /* 0x000fe20000004100 */
[----:B------:R-:W-:Y:S01]  /*0d60*/  @P2 IMAD.WIDE.U32 R4, R9, c[0x0][0x370], R4 ;  /* 0x0000dc0009042a25 */ /* 0x000fe200078e0004 */
[----:B------:R-:W-:-:S04]  /*0d70*/  HADD2.F32 R6, -RZ, R11.H1_H1 ;  /* 0x3000000bff067230 */ /* 0x000fc80000004100 */
[----:B------:R-:W-:Y:S02]  /*0d80*/  @P2 IADD3 R5, R5, R19, RZ ;  /* 0x0000001305052210 */ /* 0x000fe40007ffe0ff */
[C---:B------:R-:W-:Y:S02]  /*0d90*/  @P2 LEA R24, P1, R4.reuse, c[0x0][0x330], 0x1 ;  /* 0x0000cc0004182a11 */ /* 0x040fe400078208ff */
[----:B------:R-:W-:Y:S02]  /*0da0*/  @P2 MOV R19, R15 ;  /* 0x0000000f00132202 */ /* 0x000fe40000000f00 */
[----:B------:R-:W-:Y:S02]  /*0db0*/  @P2 LEA.HI.X R25, R4, c[0x0][0x334], R5, 0x1, P1 ;  /* 0x0000cd0004192a11 */ /* 0x000fe400008f0c05 */
[----:B------:R-:W-:-:S04]  /*0dc0*/  @P2 IADD3 R4, P1, R16, 0x40, RZ ;  /* 0x0000004010042810 */ /* 0x000fc80007f3e0ff */
[-C--:B------:R-:W-:Y:S02]  /*0dd0*/  @P2 IADD3.X R5, RZ, R17.reuse, RZ, P1, !PT ;  /* 0x00000011ff052210 */ /* 0x080fe40000ffe4ff */
[----:B------:R-:W-:Y:S02]  /*0de0*/  @P0 IADD3 R27, P1, R16, 0x60, RZ ;  /* 0x00000060101b0810 */ /* 0x000fe40007f3e0ff */
[----:B------:R-:W-:Y:S01]  /*0df0*/  @P0 IADD3.X R16, RZ, R17, RZ, P3, !PT ;  /* 0x00000011ff100210 */ /* 0x000fe20001ffe4ff */
[----:B------:R-:W-:-:S04]  /*0e00*/  @P2 IMAD R5, R5, c[0x0][0x1e8], RZ ;  /* 0x00007a0005052a24 */ /* 0x000fc800078e02ff */
[C---:B------:R-:W-:Y:S02]  /*0e10*/  @P2 IMAD R9, R4.reuse, c[0x0][0x1ec], R5 ;  /* 0x00007b0004092a24 */ /* 0x040fe400078e0205 */
[----:B------:R-:W-:Y:S01]  /*0e20*/  @P2 IMAD.WIDE.U32 R4, R4, c[0x0][0x1e8], R18 ;  /* 0x00007a0004042a25 */ /* 0x000fe200078e0012 */
[----:B------:R-:W-:-:S03]  /*0e30*/  @P0 IADD3.X R18, RZ, R17, RZ, P1, !PT ;  /* 0x00000011ff120210 */ /* 0x000fc60000ffe4ff */
[----:B------:R-:W-:Y:S01]  /*0e40*/  @P0 IMAD R16, R16, c[0x0][0x1e8], RZ ;  /* 0x00007a0010100a24 */ /* 0x000fe200078e02ff */
[----:B------:R-:W-:Y:S01]  /*0e50*/  @P2 IADD3 R9, R5, R9, RZ ;  /* 0x0000000905092210 */ /* 0x000fe20007ffe0ff */
[----:B------:R-:W-:-:S04]  /*0e60*/  @P0 IMAD R18, R18, c[0x0][0x370], RZ ;  /* 0x0000dc0012120a24 */ /* 0x000fc800078e02ff */
[C---:B------:R-:W-:Y:S02]  /*0e70*/  @P0 IMAD R17, R27.reuse, c[0x0][0x374], R18 ;  /* 0x0000dd001b110a24 */ /* 0x040fe400078e0212 */
[----:B------:R-:W-:Y:S01]  /*0e80*/  @P0 IMAD.WIDE.U32 R18, R27, c[0x0][0x370], R22 ;  /* 0x0000dc001b120a25 */ /* 0x000fe200078e0016 */
[----:B------:R-:W-:-:S03]  /*0e90*/  HADD2.F32 R22, -RZ, R11.H0_H0 ;  /* 0x2000000bff167230 */ /* 0x000fc60000004100 */
[----:B------:R-:W-:Y:S01]  /*0ea0*/  @P0 IMAD R23, R29, c[0x0][0x1ec], R16 ;  /* 0x00007b001d170a24 */ /* 0x000fe200078e0210 */
[----:B------:R-:W-:Y:S01]  /*0eb0*/  @P0 IADD3 R17, R19, R17, RZ ;  /* 0x0000001113110210 */ /* 0x000fe20007ffe0ff */
[----:B------:R-:W-:Y:S01]  /*0ec0*/  @P0 IMAD.WIDE.U32 R26, R29, c[0x0][0x1e8], R14 ;  /* 0x00007a001d1a0a25 */ /* 0x000fe200078e000e */
[----:B------:R-:W-:Y:S02]  /*0ed0*/  @P2 LEA R14, P3, R4, c[0x0][0x1d0], 0x1 ;  /* 0x00007400040e2a11 */ /* 0x000fe400078608ff */
[----:B------:R-:W-:Y:S01]  /*0ee0*/  @P0 LEA R16, P1, R18, c[0x0][0x330], 0x1 ;  /* 0x0000cc0012100a11 */ /* 0x000fe200078208ff */
[----:B------:R-:W-:Y:S01]  /*0ef0*/  FFMA.FTZ R8, R10, R22, R8 ;  /* 0x000000160a087223 */ /* 0x000fe20000010008 */
[----:B------:R-:W-:Y:S01]  /*0f00*/  @P0 IADD3 R23, R27, R23, RZ ;  /* 0x000000171b170210 */ /* 0x000fe20007ffe0ff */
[----:B------:R-:W-:Y:S01]  /*0f10*/  CS2R R10, SRZ ;  /* 0x00000000000a7805 */ /* 0x000fe2000001ff00 */
[----:B------:R-:W-:Y:S02]  /*0f20*/  @P0 LEA R22, P4, R26, c[0x0][0x1d0], 0x1 ;  /* 0x000074001a160a11 */ /* 0x000fe400078808ff */
[----:B------:R-:W-:-:S02]  /*0f30*/  @P2 LEA.HI.X R15, R4, c[0x0][0x1d4], R9, 0x1, P3 ;  /* 0x00007500040f2a11 */ /* 0x000fc400018f0c09 */
[----:B------:R-:W-:Y:S01]  /*0f40*/  @P0 LEA.HI.X R23, R26, c[0x0][0x1d4], R23, 0x1, P4 ;  /* 0x000075001a170a11 */ /* 0x000fe200020f0c17 */
[----:B------:R-:W-:Y:S01]  /*0f50*/  FFMA.FTZ R26, R7, R6, R8 ;  /* 0x00000006071a7223 */ /* 0x000fe20000010008 */
[----:B------:R-:W-:Y:S01]  /*0f60*/  CS2R R4, SRZ ;  /* 0x0000000000047805 */ /* 0x000fe2000001ff00 */
[----:B------:R-:W-:Y:S01]  /*0f70*/  CS2R R6, SRZ ;  /* 0x0000000000067805 */ /* 0x000fe2000001ff00 */
[----:B------:R-:W-:Y:S01]  /*0f80*/  CS2R R8, SRZ ;  /* 0x0000000000087805 */ /* 0x000fe2000001ff00 */
[----:B------:R-:W-:Y:S02]  /*0f90*/  @P0 LEA.HI.X R17, R18, c[0x0][0x334], R17, 0x1, P1 ;  /* 0x0000cd0012110a11 */ /* 0x000fe400008f0c11 */
[----:B------:R-:W-:Y:S02]  /*0fa0*/  LEA.HI R18, R13, R3, RZ, 0x4 ;  /* 0x000000030d127211 */ /* 0x000fe400078f20ff */
[----:B------:R0:W2:Y:S02]  /*0fb0*/  @P2 LDG.E.128 R4, [R24.64] ;  /* 0x0000000418042981 */ /* 0x0000a4000c1e1d00 */
[----:B------:R-:W-:-:S02]  /*0fc0*/  LOP3.LUT R28, R18, 0x3ffffff0, RZ, 0xc0, !PT ;  /* 0x3ffffff0121c7812 */ /* 0x000fc400078ec0ff */
[----:B------:R1:W3:Y:S01]  /*0fd0*/  @P2 LDG.E.128 R8, [R14.64] ;  /* 0x000000040e082981 */ /* 0x0002e2000c1e1d00 */
[----:B------:R-:W-:Y:S01]  /*0fe0*/  IMAD R27, R12, c[0x0][0x22c], RZ ;  /* 0x00008b000c1b7a24 */ /* 0x000fe200078e02ff */
[----:B------:R-:W-:Y:S01]  /*0ff0*/  IADD3 R28, -R28, R3, RZ ;  /* 0x000000031c1c7210 */ /* 0x000fe20007ffe1ff */
[----:B------:R-:W-:Y:S01]  /*1000*/  CS2R R12, SRZ ;  /* 0x00000000000c7805 */ /* 0x000fe2000001ff00 */
[----:B------:R-:W-:Y:S02]  /*1010*/  SHF.R.S32.HI R18, RZ, 0x4, R18 ;  /* 0x00000004ff127819 */ /* 0x000fe40000011412 */
[----:B------:R-:W-:Y:S01]  /*1020*/  SHF.L.U32 R28, R28, 0x2, RZ ;  /* 0x000000021c1c7819 */ /* 0x000fe200000006ff */
[----:B-1----:R-:W-:-:S04]  /*1030*/  CS2R R14, SRZ ;  /* 0x00000000000e7805 */ /* 0x002fc8000001ff00 */
[----:B0-----:R-:W-:Y:S02]  /*1040*/  IMAD R25, R18, R27, R28 ;  /* 0x0000001b12197224 */ /* 0x001fe400078e021c */
[----:B------:R-:W-:Y:S01]  /*1050*/  CS2R R18, SRZ ;  /* 0x0000000000127805 */ /* 0x000fe2000001ff00 */
[----:B------:R0:W4:Y:S02]  /*1060*/  @P0 LDG.E.128 R12, [R16.64] ;  /* 0x00000004100c0981 */ /* 0x000124000c1e1d00 */
[----:B0-----:R-:W-:-:S06]  /*1070*/  CS2R R16, SRZ ;  /* 0x0000000000107805 */ /* 0x001fcc000001ff00 */
[----:B------:R0:W5:Y:S01]  /*1080*/  @P0 LDG.E.128 R16, [R22.64] ;  /* 0x0000000416100981 */ /* 0x000162000c1e1d00 */
[----:B------:R-:W-:Y:S02]  /*1090*/  LOP3.LUT P0, RZ, R3, 0x7, RZ, 0xc0, !PT ;  /* 0x0000000703ff7812 */ /* 0x000fe4000780c0ff */
[----:B------:R-:W-:Y:S01]  /*10a0*/  IADD3 R24, P1, R25, R2, RZ ;  /* 0x0000000219187210 */ /* 0x000fe20007f3e0ff */
[----:B------:R-:W1:Y:S01]  /*10b0*/  SHFL.BFLY PT, R29, R20, 0x4, 0x1f ;  /* 0x0c801f00141d7f89 */ /* 0x000e6200000e0000 */
[----:B------:R-:W-:Y:S02]  /*10c0*/  LEA.HI R3, P2, R3, R21, RZ, 0x1d ;  /* 0x0000001503037211 */ /* 0x000fe4000785e8ff */
[----:B------:R-:W-:Y:S02]  /*10d0*/  LEA.HI.X.SX32 R25, R25, R0, 0x1, P1 ;  /* 0x0000000019197211 */ /* 0x000fe400008f0eff */
[----:B------:R-:W-:Y:S02]  /*10e0*/  LEA.HI.X.SX32 R0, R21, RZ, 0x1, P2 ;  /* 0x000000ff15007211 */ /* 0x000fe400010f0eff */
[----:B------:R-:W-:-:S04]  /*10f0*/  LEA R2, P1, R3, c[0x0][0x3c8], 0x2 ;  /* 0x0000f20003027a11 */ /* 0x000fc800078210ff */
[----:B------:R-:W-:Y:S01]  /*1100*/  LEA.HI.X R3, R3, c[0x0][0x3cc], R0, 0x2, P1 ;  /* 0x0000f30003037a11 */ /* 0x000fe200008f1400 */
[----:B-1----:R-:W-:Y:S01]  /*1110*/  FADD.FTZ R20, R20, R29 ;  /* 0x0000001d14147221 */ /* 0x002fe20000010000 */
[----:B--2---:R-:W-:Y:S02]  /*1120*/  HADD2.F32 R0, -RZ, R4.H1_H1 ;  /* 0x30000004ff007230 */ /* 0x004fe40000004100 */
[----:B0-----:R-:W-:Y:S02]  /*1130*/  HADD2.F32 R23, -RZ, R5.H0_H0 ;  /* 0x20000005ff177230 */ /* 0x001fe40000004100 */
[--C-:B---3--:R-:W-:Y:S02]  /*1140*/  HADD2.F32 R21, -RZ, R8.reuse.H1_H1 ;  /* 0x30000008ff157230 */ /* 0x108fe40000004100 */
[----:B------:R-:W-:-:S03]  /*1150*/  HADD2.F32 R8, -RZ, R8.H0_H0 ;  /* 0x20000008ff087230 */ /* 0x000fc60000004100 */
[----:B------:R-:W-:Y:S01]  /*1160*/  FMUL.FTZ R0, R0, R21 ;  /* 0x0000001500007220 */ /* 0x000fe20000410000 */
[----:B------:R-:W-:Y:S02]  /*1170*/  HADD2.F32 R21, -RZ, R4.H0_H0 ;  /* 0x20000004ff157230 */ /* 0x000fe40000004100 */
[--C-:B------:R-:W-:Y:S02]  /*1180*/  HADD2.F32 R4, -RZ, R9.reuse.H0_H0 ;  /* 0x20000009ff047230 */ /* 0x100fe40000004100 */
[----:B------:R-:W-:Y:S01]  /*1190*/  HADD2.F32 R9, -RZ, R9.H1_H1 ;  /* 0x30000009ff097230 */ /* 0x000fe20000004100 */
[----:B------:R-:W-:Y:S02]  /*11a0*/  FFMA.FTZ R0, R21, R8, R0 ;  /* 0x0000000815007223 */ /* 0x000fe40000010000 */
[----:B------:R-:W0:Y:S02]  /*11b0*/  SHFL.BFLY PT, R21, R26, 0x4, 0x1f ;  /* 0x0c801f001a157f89 */ /* 0x000e2400000e0000 */
[----:B------:R-:W-:Y:S01]  /*11c0*/  FFMA.FTZ R4, R23, R4, R0 ;  /* 0x0000000417047223 */ /* 0x000fe20000010000 */
[----:B----4-:R-:W-:-:S02]  /*11d0*/  HADD2.F32 R0, -RZ, R12.H1_H1 ;  /* 0x3000000cff007230 */ /* 0x010fc40000004100 */
[----:B-----5:R-:W-:Y:S02]  /*11e0*/  HADD2.F32 R23, -RZ, R16.H1_H1 ;  /* 0x30000010ff177230 */ /* 0x020fe40000004100 */
[--C-:B------:R-:W-:Y:S02]  /*11f0*/  HADD2.F32 R8, -RZ, R17.reuse.H0_H0 ;  /* 0x20000011ff087230 */ /* 0x100fe40000004100 */
[----:B------:R-:W-:Y:S01]  /*1200*/  HADD2.F32 R17, -RZ, R17.H1_H1 ;  /* 0x30000011ff117230 */ /* 0x000fe20000004100 */
[----:B------:R-:W-:Y:S01]  /*1210*/  FMUL.FTZ R0, R0, R23 ;  /* 0x0000001700007220 */ /* 0x000fe20000410000 */
[----:B------:R-:W-:Y:S02]  /*1220*/  HADD2.F32 R23, -RZ, R12.H0_H0 ;  /* 0x2000000cff177230 */ /* 0x000fe40000004100 */
[----:B------:R-:W-:Y:S02]  /*1230*/  HADD2.F32 R12, -RZ, R16.H0_H0 ;  /* 0x20000010ff0c7230 */ /* 0x000fe40000004100 */
[----:B------:R-:W-:-:S03]  /*1240*/  HADD2.F32 R16, -RZ, R10.H0_H0 ;  /* 0x2000000aff107230 */ /* 0x000fc60000004100 */
[----:B------:R-:W-:Y:S01]  /*1250*/  FFMA.FTZ R12, R23, R12, R0 ;  /* 0x0000000c170c7223 */ /* 0x000fe20000010000 */
[----:B------:R-:W-:Y:S01]  /*1260*/  HADD2.F32 R23, -RZ, R13.H0_H0 ;  /* 0x2000000dff177230 */ /* 0x000fe20000004100 */
[----:B0-----:R-:W-:Y:S01]  /*1270*/  FADD.FTZ R0, R26, R21 ;  /* 0x000000151a007221 */ /* 0x001fe20000010000 */
[----:B------:R-:W-:Y:S02]  /*1280*/  HADD2.F32 R21, -RZ, R5.H1_H1 ;  /* 0x30000005ff157230 */ /* 0x000fe40000004100 */
[----:B------:R-:W-:Y:S01]  /*1290*/  HADD2.F32 R13, -RZ, R13.H1_H1 ;  /* 0x3000000dff0d7230 */ /* 0x000fe20000004100 */
[----:B------:R-:W-:Y:S01]  /*12a0*/  FFMA.FTZ R12, R23, R8, R12 ;  /* 0x00000008170c7223 */ /* 0x000fe2000001000c */
[----:B------:R-:W-:Y:S01]  /*12b0*/  HADD2.F32 R8, -RZ, R6.H0_H0 ;  /* 0x20000006ff087230 */ /* 0x000fe20000004100 */
[----:B------:R-:W-:Y:S01]  /*12c0*/  FFMA.FTZ R9, R21, R9, R4 ;  /* 0x0000000915097223 */ /* 0x000fe20000010004 */
[----:B------:R-:W-:Y:S01]  /*12d0*/  HADD2.F32 R21, -RZ, R18.H0_H0 ;  /* 0x20000012ff157230 */ /* 0x000fe20000004100 */
[----:B------:R-:W-:Y:S01]  /*12e0*/  FFMA.FTZ R12, R13, R17, R12 ;  /* 0x000000110d0c7223 */ /* 0x000fe2000001000c */
[----:B------:R-:W-:-:S02]  /*12f0*/  HADD2.F32 R13, -RZ, R14.H0_H0 ;  /* 0x2000000eff0d7230 */ /* 0x000fc40000004100 */
[----:B------:R-:W-:Y:S02]  /*1300*/  HADD2.F32 R17, -RZ, R10.H1_H1 ;  /* 0x3000000aff117230 */ /* 0x000fe40000004100 */
[----:B------:R-:W-:Y:S01]  /*1310*/  HADD2.F32 R6, -RZ, R6.H1_H1 ;  /* 0x30000006ff067230 */ /* 0x000fe20000004100 */
[----:B------:R-:W-:Y:S01]  /*1320*/  FFMA.FTZ R12, R13, R21, R12 ;  /* 0x000000150d0c7223 */ /* 0x000fe2000001000c */
[--C-:B------:R-:W-:Y:S02]  /*1330*/  HADD2.F32 R10, -RZ, R11.reuse.H0_H0 ;  /* 0x2000000bff0a7230 */ /* 0x100fe40000004100 */
[----:B------:R-:W-:Y:S01]  /*1340*/  HADD2.F32 R4, -RZ, R11.H1_H1 ;  /* 0x3000000bff047230 */ /* 0x000fe20000004100 */
[----:B------:R-:W-:Y:S01]  /*1350*/  FFMA.FTZ R11, R8, R16, R9 ;  /* 0x00000010080b7223 */ /* 0x000fe20000010009 */
[----:B------:R-:W-:Y:S01]  /*1360*/  HADD2.F32 R13, -RZ, R14.H1_H1 ;  /* 0x3000000eff0d7230 */ /* 0x000fe20000004100 */
[----:B------:R-:W0:Y:S01]  /*1370*/  SHFL.BFLY PT, R9, R20, 0x2, 0x1f ;  /* 0x0c401f0014097f89 */ /* 0x000e2200000e0000 */
[----:B------:R-:W-:Y:S01]  /*1380*/  HADD2.F32 R18, -RZ, R18.H1_H1 ;  /* 0x30000012ff127230 */ /* 0x000fe20000004100 */
[----:B------:R-:W-:Y:S01]  /*1390*/  FFMA.FTZ R6, R6, R17, R11 ;  /* 0x0000001106067223 */ /* 0x000fe2000001000b */
[----:B------:R-:W-:-:S02]  /*13a0*/  HADD2.F32 R5, -RZ, R7.H0_H0 ;  /* 0x20000007ff057230 */ /* 0x000fc40000004100 */
[----:B------:R-:W-:Y:S01]  /*13b0*/  HADD2.F32 R11, -RZ, R15.H0_H0 ;  /* 0x2000000fff0b7230 */ /* 0x000fe20000004100 */
[----:B------:R-:W-:Y:S01]  /*13c0*/  FFMA.FTZ R12, R13, R18, R12 ;  /* 0x000000120d0c7223 */ /* 0x000fe2000001000c */
[----:B------:R-:W-:Y:S01]  /*13d0*/  HADD2.F32 R8, -RZ, R19.H0_H0 ;  /* 0x20000013ff087230 */ /* 0x000fe20000004100 */
[----:B------:R-:W-:Y:S01]  /*13e0*/  FFMA.FTZ R5, R5, R10, R6 ;  /* 0x0000000a05057223 */ /* 0x000fe20000010006 */
[----:B------:R-:W-:Y:S02]  /*13f0*/  HADD2.F32 R7, -RZ, R7.H1_H1 ;  /* 0x30000007ff077230 */ /* 0x000fe40000004100 */
[----:B------:R-:W-:Y:S01]  /*1400*/  HADD2.F32 R15, -RZ, R15.H1_H1 ;  /* 0x3000000fff0f7230 */ /* 0x000fe20000004100 */
[----:B------:R-:W-:Y:S01]  /*1410*/  FFMA.FTZ R12, R11, R8, R12 ;  /* 0x000000080b0c7223 */ /* 0x000fe2000001000c */
[----:B------:R-:W-:Y:S01]  /*1420*/  HADD2.F32 R19, -RZ, R19.H1_H1 ;  /* 0x30000013ff137230 */ /* 0x000fe20000004100 */
[----:B------:R-:W-:Y:S02]  /*1430*/  FFMA.FTZ R7, R7, R4, R5 ;  /* 0x0000000407077223 */ /* 0x000fe40000010005 */
[----:B------:R-:W1:Y:S02]  /*1440*/  SHFL.BFLY PT, R5, R0, 0x2, 0x1f ;  /* 0x0c401f0000057f89 */ /* 0x000e6400000e0000 */
[----:B------:R-:W-:-:S02]  /*1450*/  FFMA.FTZ R12, R15, R19, R12 ;  /* 0x000000130f0c7223 */ /* 0x000fc4000001000c */
[----:B------:R-:W2:Y:S04]  /*1460*/  SHFL.BFLY PT, R4, R7, 0x4, 0x1f ;  /* 0x0c801f0007047f89 */ /* 0x000ea800000e0000 */
[----:B------:R-:W3:Y:S01]  /*1470*/  SHFL.BFLY PT, R11, R12, 0x4, 0x1f ;  /* 0x0c801f000c0b7f89 */ /* 0x000ee200000e0000 */
[----:B0-----:R-:W-:-:S05]  /*1480*/  FADD.FTZ R9, R20, R9 ;  /* 0x0000000914097221 */ /* 0x001fca0000010000 */
[----:B------:R-:W0:Y:S01]  /*1490*/  SHFL.BFLY PT, R8, R9, 0x1, 0x1f ;  /* 0x0c201f0009087f89 */ /* 0x000e2200000e0000 */
[----:B-1----:R-:W-:Y:S02]  /*14a0*/  FADD.FTZ R16, R0, R5 ;  /* 0x0000000500107221 */ /* 0x002fe40000010000 */
[----:B--2---:R-:W-:Y:S01]  /*14b0*/  FADD.FTZ R10, R7, R4 ;  /* 0x00000004070a7221 */ /* 0x004fe20000010000 */
[----:B------:R-:W-:Y:S02]  /*14c0*/  LEA R4, P1, R24, c[0x0][0x350], 0x2 ;  /* 0x0000d40018047a11 */ /* 0x000fe400078210ff */
[----:B------:R-:W1:Y:S01]  /*14d0*/  SHFL.BFLY PT, R17, R16, 0x1, 0x1f ;  /* 0x0c201f0010117f89 */ /* 0x000e6200000e0000 */
[----:B------:R-:W-:Y:S01]  /*14e0*/  SHF.L.U32 R7, R27, 0x2, RZ ;  /* 0x000000021b077819 */ /* 0x000fe200000006ff */
[----:B---3--:R-:W-:Y:S01]  /*14f0*/  FADD.FTZ R13, R12, R11 ;  /* 0x0000000b0c0d7221 */ /* 0x008fe20000010000 */
[----:B------:R-:W-:Y:S01]  /*1500*/  LEA.HI.X R5, R24, c[0x0][0x354], R25, 0x2, P1 ;  /* 0x0000d50018057a11 */ /* 0x000fe200008f1419 */
[----:B------:R-:W2:Y:S04]  /*1510*/  SHFL.BFLY PT, R11, R10, 0x2, 0x1f ;  /* 0x0c401f000a0b7f89 */ /* 0x000ea800000e0000 */
[----:B------:R-:W3:Y:S01]  /*1520*/  SHFL.BFLY PT, R6, R13, 0x2, 0x1f ;  /* 0x0c401f000d067f89 */ /* 0x000ee200000e0000 */
[----:B0-----:R-:W-:-:S04]  /*1530*/  FADD.FTZ R0, R9, R8 ;  /* 0x0000000809007221 */ /* 0x001fc80000010000 */
[----:B------:R-:W-:-:S05]  /*1540*/  FMUL.FTZ R25, R0, c[0x0][0x2d4] ;  /* 0x0000b50000197a20 */ /* 0x000fca0000410000 */
[----:B------:R-:W-:Y:S01]  /*1550*/  @!P0 STG.E [R2.64], R25 ;  /* 0x0000001902008986 */ /* 0x000fe2000c101904 */
[----:B-1----:R-:W-:Y:S02]  /*1560*/  FADD.FTZ R17, R16, R17 ;  /* 0x0000001110117221 */ /* 0x002fe40000010000 */
[----:B--2---:R-:W-:Y:S02]  /*1570*/  FADD.FTZ R20, R10, R11 ;  /* 0x0000000b0a147221 */ /* 0x004fe40000010000 */
[----:B------:R-:W-:Y:S02]  /*1580*/  FMUL.FTZ R29, R17, c[0x0][0x2d4] ;  /* 0x0000b500111d7a20 */ /* 0x000fe40000410000 */
[----:B---3--:R-:W-:Y:S01]  /*1590*/  FADD.FTZ R22, R13, R6 ;  /* 0x000000060d167221 */ /* 0x008fe20000010000 */
[----:B------:R-:W0:Y:S01]  /*15a0*/  SHFL.BFLY PT, R19, R20, 0x1, 0x1f ;  /* 0x0c201f0014137f89 */ /* 0x000e2200000e0000 */
[----:B------:R-:W-:-:S03]  /*15b0*/  IMAD.WIDE R6, R7, 0x10, R4 ;  /* 0x0000001007067825 */ /* 0x000fc600078e0204 */
[----:B------:R-:W1:Y:S03]  /*15c0*/  SHFL.BFLY PT, R23, R22, 0x1, 0x1f ;  /* 0x0c201f0016177f89 */ /* 0x000e6600000e0000 */
[C---:B------:R-:W-:Y:S01]  /*15d0*/  IMAD.WIDE R8, R27.reuse, 0x40, R6 ;  /* 0x000000401b087825 */ /* 0x040fe200078e0206 */
[----:B------:R-:W-:Y:S05]  /*15e0*/  @!P0 STG.E [R2.64+0x80], R29 ;  /* 0x0000801d02008986 */ /* 0x000fea000c101904 */
[----:B------:R-:W-:-:S06]  /*15f0*/  IMAD.WIDE R10, R27, 0x40, R8 ;  /* 0x000000401b0a7825 */ /* 0x000fcc00078e0208 */
[----:B------:R-:W-:-:S04]  /*1600*/  IMAD.WIDE R12, R27, 0x40, R10 ;  /* 0x000000401b0c7825 */ /* 0x000fc800078e020a */
[----:B0-----:R-:W-:Y:S02]  /*1610*/  FADD.FTZ R21, R20, R19 ;  /* 0x0000001314157221 */ /* 0x001fe40000010000 */
[----:B------:R-:W-:-:S04]  /*1620*/  IMAD.WIDE R14, R27, 0x40, R12 ;  /* 0x000000401b0e7825 */ /* 0x000fc800078e020c */
[----:B-1----:R-:W-:Y:S02]  /*1630*/  FADD.FTZ R23, R22, R23 ;  /* 0x0000001716177221 */ /* 0x002fe40000010000 */
[----:B------:R-:W-:Y:S02]  /*1640*/  FMUL.FTZ R21, R21, c[0x0][0x2d4] ;  /* 0x0000b50015157a20 */ /* 0x000fe40000410000 */
[----:B------:R-:W-:Y:S02]  /*1650*/  FMUL.FTZ R23, R23, c[0x0][0x2d4] ;  /* 0x0000b50017177a20 */ /* 0x000fe40000410000 */
[C---:B------:R-:W-:Y:S01]  /*1660*/  IMAD.WIDE R18, R27.reuse, 0x40, R14 ;  /* 0x000000401b127825 */ /* 0x040fe200078e020e */
[----:B------:R-:W-:Y:S04]  /*1670*/  @!P0 STG.E [R2.64+0x100], R21 ;  /* 0x0001001502008986 */ /* 0x000fe8000c101904 */
[----:B------:R-:W-:Y:S01]  /*1680*/  @!P0 STG.E [R2.64+0x180], R23 ;  /* 0x0001801702008986 */ /* 0x000fe2000c101904 */
[----:B------:R-:W-:-:S03]  /*1690*/  IMAD.WIDE R16, R27, 0x40, R18 ;  /* 0x000000401b107825 */ /* 0x000fc600078e0212 */
[----:B------:R-:W-:Y:S04]  /*16a0*/  STG.E.128 [R4.64], RZ ;  /* 0x000000ff04007986 */ /* 0x000fe8000c101d04 */
[----:B------:R-:W-:Y:S04]  /*16b0*/  STG.E.128 [R6.64], RZ ;  /* 0x000000ff06007986 */ /* 0x000fe8000c101d04 */
[----:B------:R-:W-:Y:S04]  /*16c0*/  STG.E.128 [R8.64], RZ ;  /* 0x000000ff08007986 */ /* 0x000fe8000c101d04 */
[----:B------:R-:W-:Y:S04]  /*16d0*/  STG.E.128 [R10.64], RZ ;  /* 0x000000ff0a007986 */ /* 0x000fe8000c101d04 */
[----:B------:R-:W-:Y:S04]  /*16e0*/  STG.E.128 [R12.64], RZ ;  /* 0x000000ff0c007986 */ /* 0x000fe8000c101d04 */
[----:B------:R-:W-:Y:S04]  /*16f0*/  STG.E.128 [R14.64], RZ ;  /* 0x000000ff0e007986 */ /* 0x000fe8000c101d04 */
[----:B------:R-:W-:Y:S04]  /*1700*/  STG.E.128 [R18.64], RZ ;  /* 0x000000ff12007986 */ /* 0x000fe8000c101d04 */
[----:B------:R-:W-:Y:S01]  /*1710*/  STG.E.128 [R16.64], RZ ;  /* 0x000000ff10007986 */ /* 0x000fe2000c101d04 */
[----:B------:R-:W-:Y:S05]  /*1720*/  EXIT ;  /* 0x000000000000794d */ /* 0x000fea0003800000 */
.L_x_2450:
        /* <DEDUP_REMOVED lines=13> */
.L_x_2498:


//--------------------- .nv.shared._ZN5flash44flash_bwd_dq_dk_dv_loop_seqk_parallel_kernelI23Flash_bwd_kernel_traitsILi64ELi64ELi128ELi8ELi2ELi4ELi4ELb1ELb0EN7cutlass6half_tE19Flash_kernel_traitsILi64ELi64ELi128ELi8ES3_EELb0ELb0ELb0ELb0ELb0ELb1ELb0EEEvNS_16Flash_bwd_paramsE --------------------------
	.section	.nv.shared._ZN5flash44flash_bwd_dq_dk_dv_loop_seqk_parallel_kernelI23Flash_bwd_kernel_traitsILi64ELi64ELi128ELi8ELi2ELi4ELi4ELb1ELb0EN7cutlass6half_tE19Flash_kernel_traitsILi64ELi64ELi128ELi8ES3_EELb0ELb0ELb0ELb0ELb0ELb1ELb0EEEvNS_16Flash_bwd_paramsE,"aw",@nobits
	.sectionflags	@""
	.align	16


//--------------------- .nv.global                --------------------------
	.section	.nv.global,"aw",@nobits
.nv.global:
	.type		_ZN65_INTERNAL_66a1502c_29_flash_bwd_hdim64_fp16_sm80_cu_93b96ec2_33064cute1_E,@object
	.size		_ZN65_INTERNAL_66a1502c_29_flash_bwd_hdim64_fp16_sm80_cu_93b96ec2_33064cute1_E,(_ZN65_INTERNAL_66a1502c_29_flash_bwd_hdim64_fp16_sm80_cu_93b96ec2_33064cuda3std3__45__cpo6cbeginE - _ZN65_INTERNAL_66a1502c_29_flash_bwd_hdim64_fp16_sm80_cu_93b96ec2_33064cute1_E)
_ZN65_INTERNAL_66a1502c_29_flash_bwd_hdim64_fp16_sm80_cu_93b96ec2_33064cute1_E:
	.zero		1
	.type		_ZN65_INTERNAL_66a1502c_29_flash_bwd_hdim64_fp16_sm80_cu_93b96ec2_33064cuda3std3__45__cpo6cbeginE,@object
	.size		_ZN65_INTERNAL_66a1502c_29_flash_bwd_hdim64_fp16_sm80_cu_93b96ec2_33064cuda3std3__45__cpo6cbeginE,(_ZN65_INTERNAL_66a1502c_29_flash_bwd_hdim64_fp16_sm80_cu_93b96ec2_33064cuda3std3__48in_placeE - _ZN65_INTERNAL_66a1502c_29_flash_bwd_hdim64_fp16_sm80_cu_93b96ec2_33064cuda3std3__45__cpo6cbeginE)
_ZN65_INTERNAL_66a1502c_29_flash_bwd_hdim64_fp16_sm80_cu_93b96ec2_33064cuda3std3__45__cpo6cbeginE:
	.zero		1
	.type		_ZN65_INTERNAL_66a1502c_29_flash_bwd_hdim64_fp16_sm80_cu_93b96ec2_33064cuda3std3__48in_placeE,@object
	.size		_ZN65_INTERNAL_66a1502c_29_flash_bwd_hdim64_fp16_sm80_cu_93b96ec2_33064cuda3std3__48in_placeE,(_ZN65_INTERNAL_66a1502c_29_flash_bwd_hdim64_fp16_sm80_cu_93b96ec2_33064cuda3std6ranges3__45__cpo9iter_moveE - _ZN65_INTERNAL_66a1502c_29_flash_bwd_hdim64_fp16_sm80_cu_93b96ec2_33064cuda3std3__48in_placeE)
_ZN65_INTERNAL_66a1502c_29_flash_bwd_hdim64_fp16_sm80_cu_93b96ec2_33064cuda3std3__48in_placeE:
	.zero		1
	.type		_ZN65_INTERNAL_66a1502c_29_flash_bwd_hdim64_fp16_sm80_cu_93b96ec2_33064cuda3std6ranges3__45__cpo9iter_moveE,@object
	.size		_ZN65_INTERNAL_66a1502c_29_flash_bwd_hdim64_fp16_sm80_cu_93b96ec2_33064cuda3std6ranges3__45__cpo9iter_moveE,(_ZN65_INTERNAL_66a1502c_29_flash_bwd_hdim64_fp16_sm80_cu_93b96ec2_33064cuda3std3__45__cpo5beginE - _ZN65_INTERNAL_66a1502c_29_flash_bwd_hdim64_fp16_sm80_cu_93b96ec2_33064cuda3std6ranges3__45__cpo9iter_moveE)
_ZN65_INTERNAL_66a1502c_29_flash_bwd_hdim64_fp16_sm80_cu_93b96ec2_33064cuda3std6ranges3__45__cpo9iter_moveE:
	.zero		1
	.type		_ZN65_INTERNAL_66a1502c_29_flash_bwd_hdim64_fp16_sm80_cu_93b96ec2_33064cuda3std3__45__cpo5beginE,@object
	.size		_ZN65_INTERNAL_66a1502c_29_flash_bwd_hdim64_fp16_sm80_cu_93b96ec2_33064cuda3std3__45__cpo5beginE,(_ZN65_INTERNAL_66a1502c_29_flash_bwd_hdim64_fp16_sm80_cu_93b96ec2_33064cuda3std3__467_GLOBAL__N__66a1502c_29_flash_bwd_hdim64_fp16_sm80_cu_93b96ec2_33066ignoreE - _ZN65_INTERNAL_66a1502c_29_flash_bwd_hdim64_fp16_sm80_cu_93b96ec2_33064cuda3std3__45__cpo5beginE)
_ZN65_INTERNAL_66a1502c_29_flash_bwd_hdim64_fp16_sm80_cu_93b96ec2_33064cuda3std3__45__cpo5beginE:
	.zero		1
	.type		_ZN65_INTERNAL_66a1502c_29_flash_bwd_hdim64_fp16_sm80_cu_93b96ec2_33064cuda3std3__467_GLOBAL__N__66a1502c_29_flash_bwd_hdim64_fp16_sm80_cu_93b96ec2_33066ignoreE,@object
	.size		_ZN65_INTERNAL_66a1502c_29_flash_bwd_hdim64_fp16_sm80_cu_93b96ec2_33064cuda3std3__467_GLOBAL__N__66a1502c_29_flash_bwd_hdim64_fp16_sm80_cu_93b96ec2_33066ignoreE,(_ZN65_INTERNAL_66a1502c_29_flash_bwd_hdim64_fp16_sm80_cu_93b96ec2_33064cute7productE - _ZN65_INTERNAL_66a1502c_29_flash_bwd_hdim64_fp16_sm80_cu_93b96ec2_33064cuda3std3__467_GLOBAL__N__66a1502c_29_flash_bwd_hdim64_fp16_sm80_cu_93b96ec2_33066ignoreE)
_ZN65_INTERNAL_66a1502c_29_flash_bwd_hdim64_fp16_sm80_cu_93b96ec2_33064cuda3std3__467_GLOBAL__N__66a1502c_29_flash_bwd_hdim64_fp16_sm80_cu_93b96ec2_33066ignoreE:
	.zero		1
	.type		_ZN65_INTERNAL_66a1502c_29_flash_bwd_hdim64_fp16_sm80_cu_93b96ec2_33064cute7productE,@object
	.size		_ZN65_INTERNAL_66a1502c_29_flash_bwd_hdim64_fp16_sm80_cu_93b96ec2_33064cute7productE,(_ZN65_INTERNAL_66a1502c_29_flash_bwd_hdim64_fp16_sm80_cu_93b96ec2_33064cuda3std3__45__cpo3endE - _ZN65_INTERNAL_66a1502c_29_flash_bwd_hdim64_fp16_sm80_cu_93b96ec2_33064cute7productE)
_ZN65_INTERNAL_66a1502c_29_flash_bwd_hdim64_fp16_sm80_cu_93b96ec2_33064cute7productE:
	.zero		1
	.type		_ZN65_INTERNAL_66a1502c_29_flash_bwd_hdim64_fp16_sm80_cu_93b96ec2_33064cuda3std3__45__cpo3endE,@object
	.size		_ZN65_INTERNAL_66a1502c_29_flash_bwd_hdim64_fp16_sm80_cu_93b96ec2_33064cuda3std3__45__cpo3endE,(_ZN65_INTERNAL_66a1502c_29_flash_bwd_hdim64_fp16_sm80_cu_93b96ec2_33064cuda3std3__419piecewise_constructE - _ZN65_INTERNAL_66a1502c_29_flash_bwd_hdim64_fp16_sm80_cu_93b96ec2_33064cuda3std3__45__cpo3endE)
_ZN65_INTERNAL_66a1502c_29_flash_bwd_hdim64_fp16_sm80_cu_93b96ec2_33064cuda3std3__45__cpo3endE:
	.zero		1
	.type		_ZN65_INTERNAL_66a1502c_29_flash_bwd_hdim64_fp16_sm80_cu_93b96ec2_33064cuda3std3__419piecewise_constructE,@object
	.size		_ZN65_INTERNAL_66a1502c_29_flash_bwd_hdim64_fp16_sm80_cu_93b96ec2_33064cuda3std3__419piecewise_constructE,(_ZN65_INTERNAL_66a1502c_29_flash_bwd_hdim64_fp16_sm80_cu_93b96ec2_33064cuda3std3__45__cpo4cendE - _ZN65_INTERNAL_66a1502c_29_flash_bwd_hdim64_fp16_sm80_cu_93b96ec2_33064cuda3std3__419piecewise_constructE)
_ZN65_INTERNAL_66a1502c_29_flash_bwd_hdim64_fp16_sm80_cu_93b96ec2_33064cuda3std3__419piecewise_constructE:
	.zero		1
	.type		_ZN65_INTERNAL_66a1502c_29_flash_bwd_hdim64_fp16_sm80_cu_93b96ec2_33064cuda3std3__45__cpo4cendE,@object
	.size		_ZN65_INTERNAL_66a1502c_29_flash_bwd_hdim64_fp16_sm80_cu_93b96ec2_33064cuda3std3__45__cpo4cendE,(_ZN65_INTERNAL_66a1502c_29_flash_bwd_hdim64_fp16_sm80_cu_93b96ec2_33064cuda3std6ranges3__45__cpo4swapE - _ZN65_INTERNAL_66a1502c_29_flash_bwd_hdim64_fp16_sm80_cu_93b96ec2_33064cuda3std3__45__cpo4cendE)
_ZN65_INTERNAL_66a1502c_29_flash_bwd_hdim64_fp16_sm80_cu_93b96ec2_33064cuda3std3__45__cpo4cendE:
	.zero		1
	.type		_ZN65_INTERNAL_66a1502c_29_flash_bwd_hdim64_fp16_sm80_cu_93b96ec2_33064cuda3std6ranges3__45__cpo4swapE,@object
	.size		_ZN65_INTERNAL_66a1502c_29_flash_bwd_hdim64_fp16_sm80_cu_93b96ec2_33064cuda3std6ranges3__45__cpo4swapE,(.L_7 - _ZN65_INTERNAL_66a1502c_29_flash_bwd_hdim64_fp16_sm80_cu_93b96ec2_33064cuda3std6ranges3__45__cpo4swapE)
_ZN65_INTERNAL_66a1502c_29_flash_bwd_hdim64_fp16_sm80_cu_93b96ec2_33064cuda3std6ranges3__45__cpo4swapE:
	.zero		1
.L_7:


//--------------------- .nv.shared._ZN5flash44flash_bwd_dq_dk_dv_loop_seqk_parallel_kernelI23Flash_bwd_kernel_traitsILi64ELi64ELi128ELi8ELi2ELi4ELi4ELb1ELb0EN7cutlass6half_tE19Flash_kernel_traitsILi64ELi64ELi128ELi8ES3_EELb0ELb0ELb0ELb0ELb0ELb0ELb0EEEvNS_16Flash_bwd_paramsE --------------------------
	.section	.nv.shared._ZN5flash44flash_bwd_dq_dk_dv_loop_seqk_parallel_kernelI23Flash_bwd_kernel_traitsILi64ELi64ELi128ELi8ELi2ELi4ELi4ELb1ELb0EN7cutlass6half_tE19Flash_kernel_traitsILi64ELi64ELi128ELi8ES3_EELb0ELb0ELb0ELb0ELb0ELb0ELb0EEEvNS_16Flash_bwd_paramsE,"aw",@nobits
	.sectionflags	@""
	.align	16


//--------------------- .nv.shared._ZN5flash44flash_bwd_dq_dk_dv_loop_seqk_parallel_kernelI23Flash_bwd_kernel_traitsILi64ELi64ELi128ELi8ELi2ELi4ELi4ELb1ELb0EN7cutlass6half_tE19Flash_kernel_traitsILi64ELi64ELi128ELi8ES3_EELb0ELb0ELb1ELb0ELb0ELb0ELb0EEEvNS_16Flash_bwd_paramsE --------------------------
	.section	.nv.shared._ZN5flash44flash_bwd_dq_dk_dv_loop_seqk_parallel_kernelI23Flash_bwd_kernel_traitsILi64ELi64ELi128ELi8ELi2ELi4ELi4ELb1ELb0EN7cutlass6half_tE19Flash_kernel_traitsILi64ELi64ELi128ELi8ES3_EELb0ELb0ELb1ELb0ELb0ELb0ELb0EEEvNS_16Flash_bwd_paramsE,"aw",@nobits
	.sectionflags	@""
	.align	16


//--------------------- .nv.shared._ZN5flash44flash_bwd_dq_dk_dv_loop_seqk_parallel_kernelI23Flash_bwd_kernel_traitsILi64ELi64ELi128ELi8ELi2ELi4ELi4ELb1ELb0EN7cutlass6half_tE19Flash_kernel_traitsILi64ELi64ELi128ELi8ES3_EELb0ELb0ELb0ELb0ELb1ELb1ELb0EEEvNS_16Flash_bwd_paramsE --------------------------
	.section	.nv.shared._ZN5flash44flash_bwd_dq_dk_dv_loop_seqk_parallel_kernelI23Flash_bwd_kernel_traitsILi64ELi64ELi128ELi8ELi2ELi4ELi4ELb1ELb0EN7cutlass6half_tE19Flash_kernel_traitsILi64ELi64ELi128ELi8ES3_EELb0ELb0ELb0ELb0ELb1ELb1ELb0EEEvNS_16Flash_bwd_paramsE,"aw",@nobits
	.sectionflags	@""
	.align	16


//--------------------- .nv.shared._ZN5flash44flash_bwd_dq_dk_dv_loop_seqk_parallel_kernelI23Flash_bwd_kernel_traitsILi64ELi64ELi128ELi8ELi2ELi4ELi4ELb1ELb0EN7cutlass6half_tE19Flash_kernel_traitsILi64ELi64ELi128ELi8ES3_EELb0ELb0ELb0ELb1ELb0ELb0ELb0EEEvNS_16Flash_bwd_paramsE --------------------------
	.section	.nv.shared._ZN5flash44flash_bwd_dq_dk_dv_loop_seqk_parallel_kernelI23Flash_bwd_kernel_traitsILi64ELi64ELi128ELi8ELi2ELi4ELi4ELb1ELb0EN7cutlass6half_tE19Flash_kernel_traitsILi64ELi64ELi128ELi8ES3_EELb0ELb0ELb0ELb1ELb0ELb0ELb0EEEvNS_16Flash_bwd_paramsE,"aw",@nobits
	.sectionflags	@""
	.align	16


//--------------------- .nv.shared._ZN5flash44flash_bwd_dq_dk_dv_loop_seqk_parallel_kernelI23Flash_bwd_kernel_traitsILi64ELi64ELi128ELi8ELi2ELi4ELi4ELb1ELb0EN7cutlass6half_tE19Flash_kernel_traitsILi64ELi64ELi128ELi8ES3_EELb0ELb0ELb1ELb0ELb0ELb1ELb0EEEvNS_16Flash_bwd_paramsE --------------------------
	.section	.nv.shared._ZN5flash44flash_bwd_dq_dk_dv_loop_seqk_parallel_kernelI23Flash_bwd_kernel_traitsILi64ELi64ELi128ELi8ELi2ELi4ELi4ELb1ELb0EN7cutlass6half_tE19Flash_kernel_traitsILi64ELi64ELi128ELi8ES3_EELb0ELb0ELb1ELb0ELb0ELb1ELb0EEEvNS_16Flash_bwd_paramsE,"aw",@nobits
	.sectionflags	@""
	.align	16


//--------------------- .nv.shared._ZN5flash44flash_bwd_dq_dk_dv_loop_seqk_parallel_kernelI23Flash_bwd_kernel_traitsILi64ELi64ELi128ELi8ELi2ELi4ELi4ELb1ELb0EN7cutlass6half_tE19Flash_kernel_traitsILi64ELi64ELi128ELi8ES3_EELb0ELb0ELb1ELb1ELb0ELb0ELb0EEEvNS_16Flash_bwd_paramsE --------------------------
	.section	.nv.shared._ZN5flash44flash_bwd_dq_dk_dv_loop_seqk_parallel_kernelI23Flash_bwd_kernel_traitsILi64ELi64ELi128ELi8ELi2ELi4ELi4ELb1ELb0EN7cutlass6half_tE19Flash_kernel_traitsILi64ELi64ELi128ELi8ES3_EELb0ELb0ELb1ELb1ELb0ELb0ELb0EEEvNS_16Flash_bwd_paramsE,"aw",@nobits
	.sectionflags	@""
	.align	16


//--------------------- .nv.shared._ZN5flash44flash_bwd_dq_dk_dv_loop_seqk_parallel_kernelI23Flash_bwd_kernel_traitsILi64ELi128ELi128ELi8ELi4ELi4ELi4ELb0ELb0EN7cutlass6half_tE19Flash_kernel_traitsILi64ELi128ELi128ELi8ES3_EELb0ELb0ELb0ELb0ELb0ELb1ELb0EEEvNS_16Flash_bwd_paramsE --------------------------
	.section	.nv.shared._ZN5flash44flash_bwd_dq_dk_dv_loop_seqk_parallel_kernelI23Flash_bwd_kernel_traitsILi64ELi128ELi128ELi8ELi4ELi4ELi4ELb0ELb0EN7cutlass6half_tE19Flash_kernel_traitsILi64ELi128ELi128ELi8ES3_EELb0ELb0ELb0ELb0ELb0ELb1ELb0EEEvNS_16Flash_bwd_paramsE,"aw",@nobits
	.sectionflags	@""
	.align	16


//--------------------- .nv.shared._ZN5flash44flash_bwd_dq_dk_dv_loop_seqk_parallel_kernelI23Flash_bwd_kernel_traitsILi64ELi128ELi128ELi8ELi4ELi4ELi4ELb0ELb0EN7cutlass6half_tE19Flash_kernel_traitsILi64ELi128ELi128ELi8ES3_EELb0ELb0ELb0ELb0ELb0ELb0ELb0EEEvNS_16Flash_bwd_paramsE --------------------------
	.section	.nv.shared._ZN5flash44flash_bwd_dq_dk_dv_loop_seqk_parallel_kernelI23Flash_bwd_kernel_traitsILi64ELi128ELi128ELi8ELi4ELi4ELi4ELb0ELb0EN7cutlass6half_tE19Flash_kernel_traitsILi64ELi128ELi128ELi8ES3_EELb0ELb0ELb0ELb0ELb0ELb0ELb0EEEvNS_16Flash_bwd_paramsE,"aw",@nobits
	.sectionflags	@""
	.align	16


//--------------------- .nv.shared._ZN5flash44flash_bwd_dq_dk_dv_loop_seqk_parallel_kernelI23Flash_bwd_kernel_traitsILi64ELi128ELi128ELi8ELi4ELi4ELi4ELb0ELb0EN7cutlass6half_tE19Flash_kernel_traitsILi64ELi128ELi128ELi8ES3_EELb0ELb0ELb1ELb0ELb0ELb0ELb0EEEvNS_16Flash_bwd_paramsE --------------------------
	.section	.nv.shared._ZN5flash44flash_bwd_dq_dk_dv_loop_seqk_parallel_kernelI23Flash_bwd_kernel_traitsILi64ELi128ELi128ELi8ELi4ELi4ELi4ELb0ELb0EN7cutlass6half_tE19Flash_kernel_traitsILi64ELi128ELi128ELi8ES3_EELb0ELb0ELb1ELb0ELb0ELb0ELb0EEEvNS_16Flash_bwd_paramsE,"aw",@nobits
	.sectionflags	@""
	.align	16


//--------------------- .nv.shared._ZN5flash44flash_bwd_dq_dk_dv_loop_seqk_parallel_kernelI23Flash_bwd_kernel_traitsILi64ELi128ELi128ELi8ELi4ELi4ELi4ELb0ELb0EN7cutlass6half_tE19Flash_kernel_traitsILi64ELi128ELi128ELi8ES3_EELb0ELb0ELb0ELb0ELb1ELb1ELb0EEEvNS_16Flash_bwd_paramsE --------------------------
	.section	.nv.shared._ZN5flash44flash_bwd_dq_dk_dv_loop_seqk_parallel_kernelI23Flash_bwd_kernel_traitsILi64ELi128ELi128ELi8ELi4ELi4ELi4ELb0ELb0EN7cutlass6half_tE19Flash_kernel_traitsILi64ELi128ELi128ELi8ES3_EELb0ELb0ELb0ELb0ELb1ELb1ELb0EEEvNS_16Flash_bwd_paramsE,"aw",@nobits
	.sectionflags	@""
	.align	16


//--------------------- .nv.shared._ZN5flash44flash_bwd_dq_dk_dv_loop_seqk_parallel_kernelI23Flash_bwd_kernel_traitsILi64ELi128ELi128ELi8ELi4ELi4ELi4ELb0ELb0EN7cutlass6half_tE19Flash_kernel_traitsILi64ELi128ELi128ELi8ES3_EELb0ELb0ELb0ELb1ELb0ELb0ELb0EEEvNS_16Flash_bwd_paramsE --------------------------
	.section	.nv.shared._ZN5flash44flash_bwd_dq_dk_dv_loop_seqk_parallel_kernelI23Flash_bwd_kernel_traitsILi64ELi128ELi128ELi8ELi4ELi4ELi4ELb0ELb0EN7cutlass6half_tE19Flash_kernel_traitsILi64ELi128ELi128ELi8ES3_EELb0ELb0ELb0ELb1ELb0ELb0ELb0EEEvNS_16Flash_bwd_paramsE,"aw",@nobits
	.sectionflags	@""
	.align	16


//--------------------- .nv.shared._ZN5flash44flash_bwd_dq_dk_dv_loop_seqk_parallel_kernelI23Flash_bwd_kernel_traitsILi64ELi128ELi128ELi8ELi4ELi4ELi4ELb0ELb0EN7cutlass6half_tE19Flash_kernel_traitsILi64ELi128ELi128ELi8ES3_EELb0ELb0ELb1ELb0ELb0ELb1ELb0EEEvNS_16Flash_bwd_paramsE --------------------------
	.section	.nv.shared._ZN5flash44flash_bwd_dq_dk_dv_loop_seqk_parallel_kernelI23Flash_bwd_kernel_traitsILi64ELi128ELi128ELi8ELi4ELi4ELi4ELb0ELb0EN7cutlass6half_tE19Flash_kernel_traitsILi64ELi128ELi128ELi8ES3_EELb0ELb0ELb1ELb0ELb0ELb1ELb0EEEvNS_16Flash_bwd_paramsE,"aw",@nobits
	.sectionflags	@""
	.align	16


//--------------------- .nv.shared._ZN5flash44flash_bwd_dq_dk_dv_loop_seqk_parallel_kernelI23Flash_bwd_kernel_traitsILi64ELi128ELi128ELi8ELi4ELi4ELi4ELb0ELb0EN7cutlass6half_tE19Flash_kernel_traitsILi64ELi128ELi128ELi8ES3_EELb0ELb0ELb1ELb1ELb0ELb0ELb0EEEvNS_16Flash_bwd_paramsE --------------------------
	.section	.nv.shared._ZN5flash44flash_bwd_dq_dk_dv_loop_seqk_parallel_kernelI23Flash_bwd_kernel_traitsILi64ELi128ELi128ELi8ELi4ELi4ELi4ELb0ELb0EN7cutlass6half_tE19Flash_kernel_traitsILi64ELi128ELi128ELi8ES3_EELb0ELb0ELb1ELb1ELb0ELb0ELb0EEEvNS_16Flash_bwd_paramsE,"aw",@nobits
	.sectionflags	@""
	.align	16


//--------------------- .nv.shared._ZN5flash27flash_bwd_convert_dq_kernelI23Flash_bwd_kernel_traitsILi64ELi64ELi128ELi8ELi2ELi4ELi4ELb1ELb0EN7cutlass6half_tE19Flash_kernel_traitsILi64ELi64ELi128ELi8ES3_EEEEvNS_16Flash_bwd_paramsEi --------------------------
	.section	.nv.shared._ZN5flash27flash_bwd_convert_dq_kernelI23Flash_bwd_kernel_traitsILi64ELi64ELi128ELi8ELi2ELi4ELi4ELb1ELb0EN7cutlass6half_tE19Flash_kernel_traitsILi64ELi64ELi128ELi8ES3_EEEEvNS_16Flash_bwd_paramsEi,"aw",@nobits
	.sectionflags	@""
	.align	16


//--------------------- .nv.shared._ZN5flash44flash_bwd_dq_dk_dv_loop_seqk_parallel_kernelI23Flash_bwd_kernel_traitsILi64ELi64ELi128ELi8ELi2ELi4ELi4ELb1ELb0EN7cutlass6half_tE19Flash_kernel_traitsILi64ELi64ELi128ELi8ES3_EELb1ELb0ELb0ELb0ELb0ELb1ELb0EEEvNS_16Flash_bwd_paramsE --------------------------
	.section	.nv.shared._ZN5flash44flash_bwd_dq_dk_dv_loop_seqk_parallel_kernelI23Flash_bwd_kernel_traitsILi64ELi64ELi128ELi8ELi2ELi4ELi4ELb1ELb0EN7cutlass6half_tE19Flash_kernel_traitsILi64ELi64ELi128ELi8ES3_EELb1ELb0ELb0ELb0ELb0ELb1ELb0EEEvNS_16Flash_bwd_paramsE,"aw",@nobits
	.sectionflags	@""
	.align	16


//--------------------- .nv.shared._ZN5flash44flash_bwd_dq_dk_dv_loop_seqk_parallel_kernelI23Flash_bwd_kernel_traitsILi64ELi64ELi128ELi8ELi2ELi4ELi4ELb1ELb0EN7cutlass6half_tE19Flash_kernel_traitsILi64ELi64ELi128ELi8ES3_EELb0ELb0ELb0ELb0ELb0ELb1ELb1EEEvNS_16Flash_bwd_paramsE --------------------------
	.section	.nv.shared._ZN5flash44flash_bwd_dq_dk_dv_loop_seqk_parallel_kernelI23Flash_bwd_kernel_traitsILi64ELi64ELi128ELi8ELi2ELi4ELi4ELb1ELb0EN7cutlass6half_tE19Flash_kernel_traitsILi64ELi64ELi128ELi8ES3_EELb0ELb0ELb0ELb0ELb0ELb1ELb1EEEvNS_16Flash_bwd_paramsE,"aw",@nobits
	.sectionflags	@""
	.align	16


//--------------------- .nv.shared._ZN5flash44flash_bwd_dq_dk_dv_loop_seqk_parallel_kernelI23Flash_bwd_kernel_traitsILi64ELi64ELi128ELi8ELi2ELi4ELi4ELb1ELb0EN7cutlass6half_tE19Flash_kernel_traitsILi64ELi64ELi128ELi8ES3_EELb1ELb0ELb0ELb0ELb0ELb0ELb0EEEvNS_16Flash_bwd_paramsE --------------------------
	.section	.nv.shared._ZN5flash44flash_bwd_dq_dk_dv_loop_seqk_parallel_kernelI23Flash_bwd_kernel_traitsILi64ELi64ELi128ELi8ELi2ELi4ELi4ELb1ELb0EN7cutlass6half_tE19Flash_kernel_traitsILi64ELi64ELi128ELi8ES3_EELb1ELb0ELb0ELb0ELb0ELb0ELb0EEEvNS_16Flash_bwd_paramsE,"aw",@nobits
	.sectionflags	@""
	.align	16


//--------------------- .nv.shared._ZN5flash44flash_bwd_dq_dk_dv_loop_seqk_parallel_kernelI23Flash_bwd_kernel_traitsILi64ELi64ELi128ELi8ELi2ELi4ELi4ELb1ELb0EN7cutlass6half_tE19Flash_kernel_traitsILi64ELi64ELi128ELi8ES3_EELb0ELb0ELb0ELb0ELb0ELb0ELb1EEEvNS_16Flash_bwd_paramsE --------------------------
	.section	.nv.shared._ZN5flash44flash_bwd_dq_dk_dv_loop_seqk_parallel_kernelI23Flash_bwd_kernel_traitsILi64ELi64ELi128ELi8ELi2ELi4ELi4ELb1ELb0EN7cutlass6half_tE19Flash_kernel_traitsILi64ELi64ELi128ELi8ES3_EELb0ELb0ELb0ELb0ELb0ELb0ELb1EEEvNS_16Flash_bwd_paramsE,"aw",@nobits
	.sectionflags	@""
	.align	16


//--------------------- .nv.shared._ZN5flash44flash_bwd_dq_dk_dv_loop_seqk_parallel_kernelI23Flash_bwd_kernel_traitsILi64ELi64ELi128ELi8ELi2ELi4ELi4ELb1ELb0EN7cutlass6half_tE19Flash_kernel_traitsILi64ELi64ELi128ELi8ES3_EELb1ELb0ELb1ELb0ELb0ELb0ELb0EEEvNS_16Flash_bwd_paramsE --------------------------
	.section	.nv.shared._ZN5flash44flash_bwd_dq_dk_dv_loop_seqk_parallel_kernelI23Flash_bwd_kernel_traitsILi64ELi64ELi128ELi8ELi2ELi4ELi4ELb1ELb0EN7cutlass6half_tE19Flash_kernel_traitsILi64ELi64ELi128ELi8ES3_EELb1ELb0ELb1ELb0ELb0ELb0ELb0EEEvNS_16Flash_bwd_paramsE,"aw",@nobits
	.sectionflags	@""
	.align	16


//--------------------- .nv.shared._ZN5flash44flash_bwd_dq_dk_dv_loop_seqk_parallel_kernelI23Flash_bwd_kernel_traitsILi64ELi64ELi128ELi8ELi2ELi4ELi4ELb1ELb0EN7cutlass6half_tE19Flash_kernel_traitsILi64ELi64ELi128ELi8ES3_EELb0ELb0ELb1ELb0ELb0ELb0ELb1EEEvNS_16Flash_bwd_paramsE --------------------------
	.section	.nv.shared._ZN5flash44flash_bwd_dq_dk_dv_loop_seqk_parallel_kernelI23Flash_bwd_kernel_traitsILi64ELi64ELi128ELi8ELi2ELi4ELi4ELb1ELb0EN7cutlass6half_tE19Flash_kernel_traitsILi64ELi64ELi128ELi8ES3_EELb0ELb0ELb1ELb0ELb0ELb0ELb1EEEvNS_16Flash_bwd_paramsE,"aw",@nobits
	.sectionflags	@""
	.align	16


//--------------------- .nv.shared._ZN5flash44flash_bwd_dq_dk_dv_loop_seqk_parallel_kernelI23Flash_bwd_kernel_traitsILi64ELi64ELi128ELi8ELi2ELi4ELi4ELb1ELb0EN7cutlass6half_tE19Flash_kernel_traitsILi64ELi64ELi128ELi8ES3_EELb1ELb0ELb0ELb0ELb1ELb1ELb0EEEvNS_16Flash_bwd_paramsE --------------------------
	.section	.nv.shared._ZN5flash44flash_bwd_dq_dk_dv_loop_seqk_parallel_kernelI23Flash_bwd_kernel_traitsILi64ELi64ELi128ELi8ELi2ELi4ELi4ELb1ELb0EN7cutlass6half_tE19Flash_kernel_traitsILi64ELi64ELi128ELi8ES3_EELb1ELb0ELb0ELb0ELb1ELb1ELb0EEEvNS_16Flash_bwd_paramsE,"aw",@nobits
	.sectionflags	@""
	.align	16


//--------------------- .nv.shared._ZN5flash44flash_bwd_dq_dk_dv_loop_seqk_parallel_kernelI23Flash_bwd_kernel_traitsILi64ELi64ELi128ELi8ELi2ELi4ELi4ELb1ELb0EN7cutlass6half_tE19Flash_kernel_traitsILi64ELi64ELi128ELi8ES3_EELb0ELb0ELb0ELb0ELb1ELb1ELb1EEEvNS_16Flash_bwd_paramsE --------------------------
	.section	.nv.shared._ZN5flash44flash_bwd_dq_dk_dv_loop_seqk_parallel_kernelI23Flash_bwd_kernel_traitsILi64ELi64ELi128ELi8ELi2ELi4ELi4ELb1ELb0EN7cutlass6half_tE19Flash_kernel_traitsILi64ELi64ELi128ELi8ES3_EELb0ELb0ELb0ELb0ELb1ELb1ELb1EEEvNS_16Flash_bwd_paramsE,"aw",@nobits
	.sectionflags	@""
	.align	16


//--------------------- .nv.shared._ZN5flash44flash_bwd_dq_dk_dv_loop_seqk_parallel_kernelI23Flash_bwd_kernel_traitsILi64ELi64ELi128ELi8ELi2ELi4ELi4ELb1ELb0EN7cutlass6half_tE19Flash_kernel_traitsILi64ELi64ELi128ELi8ES3_EELb1ELb0ELb0ELb1ELb0ELb0ELb0EEEvNS_16Flash_bwd_paramsE --------------------------
	.section	.nv.shared._ZN5flash44flash_bwd_dq_dk_dv_loop_seqk_parallel_kernelI23Flash_bwd_kernel_traitsILi64ELi64ELi128ELi8ELi2ELi4ELi4ELb1ELb0EN7cutlass6half_tE19Flash_kernel_traitsILi64ELi64ELi128ELi8ES3_EELb1ELb0ELb0ELb1ELb0ELb0ELb0EEEvNS_16Flash_bwd_paramsE,"aw",@nobits
	.sectionflags	@""
	.align	16


//--------------------- .nv.shared._ZN5flash44flash_bwd_dq_dk_dv_loop_seqk_parallel_kernelI23Flash_bwd_kernel_traitsILi64ELi64ELi128ELi8ELi2ELi4ELi4ELb1ELb0EN7cutlass6half_tE19Flash_kernel_traitsILi64ELi64ELi128ELi8ES3_EELb0ELb0ELb0ELb1ELb0ELb0ELb1EEEvNS_16Flash_bwd_paramsE --------------------------
	.section	.nv.shared._ZN5flash44flash_bwd_dq_dk_dv_loop_seqk_parallel_kernelI23Flash_bwd_kernel_traitsILi64ELi64ELi128ELi8ELi2ELi4ELi4ELb1ELb0EN7cutlass6half_tE19Flash_kernel_traitsILi64ELi64ELi128ELi8ES3_EELb0ELb0ELb0ELb1ELb0ELb0ELb1EEEvNS_16Flash_bwd_paramsE,"aw",@nobits
	.sectionflags	@""
	.align	16


//--------------------- .nv.shared._ZN5flash44flash_bwd_dq_dk_dv_loop_seqk_parallel_kernelI23Flash_bwd_kernel_traitsILi64ELi64ELi128ELi8ELi2ELi4ELi4ELb1ELb0EN7cutlass6half_tE19Flash_kernel_traitsILi64ELi64ELi128ELi8ES3_EELb1ELb0ELb1ELb0ELb0ELb1ELb0EEEvNS_16Flash_bwd_paramsE --------------------------
	.section	.nv.shared._ZN5flash44flash_bwd_dq_dk_dv_loop_seqk_parallel_kernelI23Flash_bwd_kernel_traitsILi64ELi64ELi128ELi8ELi2ELi4ELi4ELb1ELb0EN7cutlass6half_tE19Flash_kernel_traitsILi64ELi64ELi128ELi8ES3_EELb1ELb0ELb1ELb0ELb0ELb1ELb0EEEvNS_16Flash_bwd_paramsE,"aw",@nobits
	.sectionflags	@""
	.align	16


//--------------------- .nv.shared._ZN5flash44flash_bwd_dq_dk_dv_loop_seqk_parallel_kernelI23Flash_bwd_kernel_traitsILi64ELi64ELi128ELi8ELi2ELi4ELi4ELb1ELb0EN7cutlass6half_tE19Flash_kernel_traitsILi64ELi64ELi128ELi8ES3_EELb0ELb0ELb1ELb0ELb0ELb1ELb1EEEvNS_16Flash_bwd_paramsE --------------------------
	.section	.nv.shared._ZN5flash44flash_bwd_dq_dk_dv_loop_seqk_parallel_kernelI23Flash_bwd_kernel_traitsILi64ELi64ELi128ELi8ELi2ELi4ELi4ELb1ELb0EN7cutlass6half_tE19Flash_kernel_traitsILi64ELi64ELi128ELi8ES3_EELb0ELb0ELb1ELb0ELb0ELb1ELb1EEEvNS_16Flash_bwd_paramsE,"aw",@nobits
	.sectionflags	@""
	.align	16


//--------------------- .nv.shared._ZN5flash44flash_bwd_dq_dk_dv_loop_seqk_parallel_kernelI23Flash_bwd_kernel_traitsILi64ELi64ELi128ELi8ELi2ELi4ELi4ELb1ELb0EN7cutlass6half_tE19Flash_kernel_traitsILi64ELi64ELi128ELi8ES3_EELb1ELb0ELb1ELb1ELb0ELb0ELb0EEEvNS_16Flash_bwd_paramsE --------------------------
	.section	.nv.shared._ZN5flash44flash_bwd_dq_dk_dv_loop_seqk_parallel_kernelI23Flash_bwd_kernel_traitsILi64ELi64ELi128ELi8ELi2ELi4ELi4ELb1ELb0EN7cutlass6half_tE19Flash_kernel_traitsILi64ELi64ELi128ELi8ES3_EELb1ELb0ELb1ELb1ELb0ELb0ELb0EEEvNS_16Flash_bwd_paramsE,"aw",@nobits
	.sectionflags	@""
	.align	16


//--------------------- .nv.shared._ZN5flash44flash_bwd_dq_dk_dv_loop_seqk_parallel_kernelI23Flash_bwd_kernel_traitsILi64ELi64ELi128ELi8ELi2ELi4ELi4ELb1ELb0EN7cutlass6half_tE19Flash_kernel_traitsILi64ELi64ELi128ELi8ES3_EELb0ELb0ELb1ELb1ELb0ELb0ELb1EEEvNS_16Flash_bwd_paramsE --------------------------
	.section	.nv.shared._ZN5flash44flash_bwd_dq_dk_dv_loop_seqk_parallel_kernelI23Flash_bwd_kernel_traitsILi64ELi64ELi128ELi8ELi2ELi4ELi4ELb1ELb0EN7cutlass6half_tE19Flash_kernel_traitsILi64ELi64ELi128ELi8ES3_EELb0ELb0ELb1ELb1ELb0ELb0ELb1EEEvNS_16Flash_bwd_paramsE,"aw",@nobits
	.sectionflags	@""
	.align	16


//--------------------- .nv.shared._ZN5flash25flash_bwd_dot_do_o_kernelILb0E23Flash_bwd_kernel_traitsILi64ELi64ELi128ELi8ELi2ELi4ELi4ELb1ELb0EN7cutlass6half_tE19Flash_kernel_traitsILi64ELi64ELi128ELi8ES3_EEEEvNS_16Flash_bwd_paramsE --------------------------
	.section	.nv.shared._ZN5flash25flash_bwd_dot_do_o_kernelILb0E23Flash_bwd_kernel_traitsILi64ELi64ELi128ELi8ELi2ELi4ELi4ELb1ELb0EN7cutlass6half_tE19Flash_kernel_traitsILi64ELi64ELi128ELi8ES3_EEEEvNS_16Flash_bwd_paramsE,"aw",@nobits
	.sectionflags	@""
	.align	16


//--------------------- .nv.shared._ZN5flash25flash_bwd_dot_do_o_kernelILb1E23Flash_bwd_kernel_traitsILi64ELi64ELi128ELi8ELi2ELi4ELi4ELb1ELb0EN7cutlass6half_tE19Flash_kernel_traitsILi64ELi64ELi128ELi8ES3_EEEEvNS_16Flash_bwd_paramsE --------------------------
	.section	.nv.shared._ZN5flash25flash_bwd_dot_do_o_kernelILb1E23Flash_bwd_kernel_traitsILi64ELi64ELi128ELi8ELi2ELi4ELi4ELb1ELb0EN7cutlass6half_tE19Flash_kernel_traitsILi64ELi64ELi128ELi8ES3_EEEEvNS_16Flash_bwd_paramsE,"aw",@nobits
	.sectionflags	@""
	.align	16


//--------------------- .nv.shared._ZN5flash27flash_bwd_convert_dq_kernelI23Flash_bwd_kernel_traitsILi64ELi128ELi128ELi8ELi4ELi4ELi4ELb0ELb0EN7cutlass6half_tE19Flash_kernel_traitsILi64ELi128ELi128ELi8ES3_EEEEvNS_16Flash_bwd_paramsEi --------------------------
	.section	.nv.shared._ZN5flash27flash_bwd_convert_dq_kernelI23Flash_bwd_kernel_traitsILi64ELi128ELi128ELi8ELi4ELi4ELi4ELb0ELb0EN7cutlass6half_tE19Flash_kernel_traitsILi64ELi128ELi128ELi8ES3_EEEEvNS_16Flash_bwd_paramsEi,"aw",@nobits
	.sectionflags	@""
	.align	16


//--------------------- .nv.shared._ZN5flash44flash_bwd_dq_dk_dv_loop_seqk_parallel_kernelI23Flash_bwd_kernel_traitsILi64ELi128ELi128ELi8ELi4ELi4ELi4ELb0ELb0EN7cutlass6half_tE19Flash_kernel_traitsILi64ELi128ELi128ELi8ES3_EELb1ELb0ELb0ELb0ELb0ELb1ELb0EEEvNS_16Flash_bwd_paramsE --------------------------
	.section	.nv.shared._ZN5flash44flash_bwd_dq_dk_dv_loop_seqk_parallel_kernelI23Flash_bwd_kernel_traitsILi64ELi128ELi128ELi8ELi4ELi4ELi4ELb0ELb0EN7cutlass6half_tE19Flash_kernel_traitsILi64ELi128ELi128ELi8ES3_EELb1ELb0ELb0ELb0ELb0ELb1ELb0EEEvNS_16Flash_bwd_paramsE,"aw",@nobits
	.sectionflags	@""
	.align	16


//--------------------- .nv.shared._ZN5flash44flash_bwd_dq_dk_dv_loop_seqk_parallel_kernelI23Flash_bwd_kernel_traitsILi64ELi128ELi128ELi8ELi4ELi4ELi4ELb0ELb0EN7cutlass6half_tE19Flash_kernel_traitsILi64ELi128ELi128ELi8ES3_EELb0ELb0ELb0ELb0ELb0ELb1ELb1EEEvNS_16Flash_bwd_paramsE --------------------------
	.section	.nv.shared._ZN5flash44flash_bwd_dq_dk_dv_loop_seqk_parallel_kernelI23Flash_bwd_kernel_traitsILi64ELi128ELi128ELi8ELi4ELi4ELi4ELb0ELb0EN7cutlass6half_tE19Flash_kernel_traitsILi64ELi128ELi128ELi8ES3_EELb0ELb0ELb0ELb0ELb0ELb1ELb1EEEvNS_16Flash_bwd_paramsE,"aw",@nobits
	.sectionflags	@""
	.align	16


//--------------------- .nv.shared._ZN5flash44flash_bwd_dq_dk_dv_loop_seqk_parallel_kernelI23Flash_bwd_kernel_traitsILi64ELi128ELi128ELi8ELi4ELi4ELi4ELb0ELb0EN7cutlass6half_tE19Flash_kernel_traitsILi64ELi128ELi128ELi8ES3_EELb1ELb0ELb0ELb0ELb0ELb0ELb0EEEvNS_16Flash_bwd_paramsE --------------------------
	.section	.nv.shared._ZN5flash44flash_bwd_dq_dk_dv_loop_seqk_parallel_kernelI23Flash_bwd_kernel_traitsILi64ELi128ELi128ELi8ELi4ELi4ELi4ELb0ELb0EN7cutlass6half_tE19Flash_kernel_traitsILi64ELi128ELi128ELi8ES3_EELb1ELb0ELb0ELb0ELb0ELb0ELb0EEEvNS_16Flash_bwd_paramsE,"aw",@nobits
	.sectionflags	@""
	.align	16


//--------------------- .nv.shared._ZN5flash44flash_bwd_dq_dk_dv_loop_seqk_parallel_kernelI23Flash_bwd_kernel_traitsILi64ELi128ELi128ELi8ELi4ELi4ELi4ELb0ELb0EN7cutlass6half_tE19Flash_kernel_traitsILi64ELi128ELi128ELi8ES3_EELb0ELb0ELb0ELb0ELb0ELb0ELb1EEEvNS_16Flash_bwd_paramsE --------------------------
	.section	.nv.shared._ZN5flash44flash_bwd_dq_dk_dv_loop_seqk_parallel_kernelI23Flash_bwd_kernel_traitsILi64ELi128ELi128ELi8ELi4ELi4ELi4ELb0ELb0EN7cutlass6half_tE19Flash_kernel_traitsILi64ELi128ELi128ELi8ES3_EELb0ELb0ELb0ELb0ELb0ELb0ELb1EEEvNS_16Flash_bwd_paramsE,"aw",@nobits
	.sectionflags	@""
	.align	16


//--------------------- .nv.shared._ZN5flash44flash_bwd_dq_dk_dv_loop_seqk_parallel_kernelI23Flash_bwd_kernel_traitsILi64ELi128ELi128ELi8ELi4ELi4ELi4ELb0ELb0EN7cutlass6half_tE19Flash_kernel_traitsILi64ELi128ELi128ELi8ES3_EELb1ELb0ELb1ELb0ELb0ELb0ELb0EEEvNS_16Flash_bwd_paramsE --------------------------
	.section	.nv.shared._ZN5flash44flash_bwd_dq_dk_dv_loop_seqk_parallel_kernelI23Flash_bwd_kernel_traitsILi64ELi128ELi128ELi8ELi4ELi4ELi4ELb0ELb0EN7cutlass6half_tE19Flash_kernel_traitsILi64ELi128ELi128ELi8ES3_EELb1ELb0ELb1ELb0ELb0ELb0ELb0EEEvNS_16Flash_bwd_paramsE,"aw",@nobits
	.sectionflags	@""
	.align	16


//--------------------- .nv.shared._ZN5flash44flash_bwd_dq_dk_dv_loop_seqk_parallel_kernelI23Flash_bwd_kernel_traitsILi64ELi128ELi128ELi8ELi4ELi4ELi4ELb0ELb0EN7cutlass6half_tE19Flash_kernel_traitsILi64ELi128ELi128ELi8ES3_EELb0ELb0ELb1ELb0ELb0ELb0ELb1EEEvNS_16Flash_bwd_paramsE --------------------------
	.section	.nv.shared._ZN5flash44flash_bwd_dq_dk_dv_loop_seqk_parallel_kernelI23Flash_bwd_kernel_traitsILi64ELi128ELi128ELi8ELi4ELi4ELi4ELb0ELb0EN7cutlass6half_tE19Flash_kernel_traitsILi64ELi128ELi128ELi8ES3_EELb0ELb0ELb1ELb0ELb0ELb0ELb1EEEvNS_16Flash_bwd_paramsE,"aw",@nobits
	.sectionflags	@""
	.align	16


//--------------------- .nv.shared._ZN5flash44flash_bwd_dq_dk_dv_loop_seqk_parallel_kernelI23Flash_bwd_kernel_traitsILi64ELi128ELi128ELi8ELi4ELi4ELi4ELb0ELb0EN7cutlass6half_tE19Flash_kernel_traitsILi64ELi128ELi128ELi8ES3_EELb1ELb0ELb0ELb0ELb1ELb1ELb0EEEvNS_16Flash_bwd_paramsE --------------------------
	.section	.nv.shared._ZN5flash44flash_bwd_dq_dk_dv_loop_seqk_parallel_kernelI23Flash_bwd_kernel_traitsILi64ELi128ELi128ELi8ELi4ELi4ELi4ELb0ELb0EN7cutlass6half_tE19Flash_kernel_traitsILi64ELi128ELi128ELi8ES3_EELb1ELb0ELb0ELb0ELb1ELb1ELb0EEEvNS_16Flash_bwd_paramsE,"aw",@nobits
	.sectionflags	@""
	.align	16


//--------------------- .nv.shared._ZN5flash44flash_bwd_dq_dk_dv_loop_seqk_parallel_kernelI23Flash_bwd_kernel_traitsILi64ELi128ELi128ELi8ELi4ELi4ELi4ELb0ELb0EN7cutlass6half_tE19Flash_kernel_traitsILi64ELi128ELi128ELi8ES3_EELb0ELb0ELb0ELb0ELb1ELb1ELb1EEEvNS_16Flash_bwd_paramsE --------------------------
	.section	.nv.shared._ZN5flash44flash_bwd_dq_dk_dv_loop_seqk_parallel_kernelI23Flash_bwd_kernel_traitsILi64ELi128ELi128ELi8ELi4ELi4ELi4ELb0ELb0EN7cutlass6half_tE19Flash_kernel_traitsILi64ELi128ELi128ELi8ES3_EELb0ELb0ELb0ELb0ELb1ELb1ELb1EEEvNS_16Flash_bwd_paramsE,"aw",@nobits
	.sectionflags	@""
	.align	16


//--------------------- .nv.shared._ZN5flash44flash_bwd_dq_dk_dv_loop_seqk_parallel_kernelI23Flash_bwd_kernel_traitsILi64ELi128ELi128ELi8ELi4ELi4ELi4ELb0ELb0EN7cutlass6half_tE19Flash_kernel_traitsILi64ELi128ELi128ELi8ES3_EELb1ELb0ELb0ELb1ELb0ELb0ELb0EEEvNS_16Flash_bwd_paramsE --------------------------
	.section	.nv.shared._ZN5flash44flash_bwd_dq_dk_dv_loop_seqk_parallel_kernelI23Flash_bwd_kernel_traitsILi64ELi128ELi128ELi8ELi4ELi4ELi4ELb0ELb0EN7cutlass6half_tE19Flash_kernel_traitsILi64ELi128ELi128ELi8ES3_EELb1ELb0ELb0ELb1ELb0ELb0ELb0EEEvNS_16Flash_bwd_paramsE,"aw",@nobits
	.sectionflags	@""
	.align	16


//--------------------- .nv.shared._ZN5flash44flash_bwd_dq_dk_dv_loop_seqk_parallel_kernelI23Flash_bwd_kernel_traitsILi64ELi128ELi128ELi8ELi4ELi4ELi4ELb0ELb0EN7cutlass6half_tE19Flash_kernel_traitsILi64ELi128ELi128ELi8ES3_EELb0ELb0ELb0ELb1ELb0ELb0ELb1EEEvNS_16Flash_bwd_paramsE --------------------------
	.section	.nv.shared._ZN5flash44flash_bwd_dq_dk_dv_loop_seqk_parallel_kernelI23Flash_bwd_kernel_traitsILi64ELi128ELi128ELi8ELi4ELi4ELi4ELb0ELb0EN7cutlass6half_tE19Flash_kernel_traitsILi64ELi128ELi128ELi8ES3_EELb0ELb0ELb0ELb1ELb0ELb0ELb1EEEvNS_16Flash_bwd_paramsE,"aw",@nobits
	.sectionflags	@""
	.align	16


//--------------------- .nv.shared._ZN5flash44flash_bwd_dq_dk_dv_loop_seqk_parallel_kernelI23Flash_bwd_kernel_traitsILi64ELi128ELi128ELi8ELi4ELi4ELi4ELb0ELb0EN7cutlass6half_tE19Flash_kernel_traitsILi64ELi128ELi128ELi8ES3_EELb1ELb0ELb1ELb0ELb0ELb1ELb0EEEvNS_16Flash_bwd_paramsE --------------------------
	.section	.nv.shared._ZN5flash44flash_bwd_dq_dk_dv_loop_seqk_parallel_kernelI23Flash_bwd_kernel_traitsILi64ELi128ELi128ELi8ELi4ELi4ELi4ELb0ELb0EN7cutlass6half_tE19Flash_kernel_traitsILi64ELi128ELi128ELi8ES3_EELb1ELb0ELb1ELb0ELb0ELb1ELb0EEEvNS_16Flash_bwd_paramsE,"aw",@nobits
	.sectionflags	@""
	.align	16


//--------------------- .nv.shared._ZN5flash44flash_bwd_dq_dk_dv_loop_seqk_parallel_kernelI23Flash_bwd_kernel_traitsILi64ELi128ELi128ELi8ELi4ELi4ELi4ELb0ELb0EN7cutlass6half_tE19Flash_kernel_traitsILi64ELi128ELi128ELi8ES3_EELb0ELb0ELb1ELb0ELb0ELb1ELb1EEEvNS_16Flash_bwd_paramsE --------------------------
	.section	.nv.shared._ZN5flash44flash_bwd_dq_dk_dv_loop_seqk_parallel_kernelI23Flash_bwd_kernel_traitsILi64ELi128ELi128ELi8ELi4ELi4ELi4ELb0ELb0EN7cutlass6half_tE19Flash_kernel_traitsILi64ELi128ELi128ELi8ES3_EELb0ELb0ELb1ELb0ELb0ELb1ELb1EEEvNS_16Flash_bwd_paramsE,"aw",@nobits
	.sectionflags	@""
	.align	16


//--------------------- .nv.shared._ZN5flash44flash_bwd_dq_dk_dv_loop_seqk_parallel_kernelI23Flash_bwd_kernel_traitsILi64ELi128ELi128ELi8ELi4ELi4ELi4ELb0ELb0EN7cutlass6half_tE19Flash_kernel_traitsILi64ELi128ELi128ELi8ES3_EELb1ELb0ELb1ELb1ELb0ELb0ELb0EEEvNS_16Flash_bwd_paramsE --------------------------
	.section	.nv.shared._ZN5flash44flash_bwd_dq_dk_dv_loop_seqk_parallel_kernelI23Flash_bwd_kernel_traitsILi64ELi128ELi128ELi8ELi4ELi4ELi4ELb0ELb0EN7cutlass6half_tE19Flash_kernel_traitsILi64ELi128ELi128ELi8ES3_EELb1ELb0ELb1ELb1ELb0ELb0ELb0EEEvNS_16Flash_bwd_paramsE,"aw",@nobits
	.sectionflags	@""
	.align	16


//--------------------- .nv.shared._ZN5flash44flash_bwd_dq_dk_dv_loop_seqk_parallel_kernelI23Flash_bwd_kernel_traitsILi64ELi128ELi128ELi8ELi4ELi4ELi4ELb0ELb0EN7cutlass6half_tE19Flash_kernel_traitsILi64ELi128ELi128ELi8ES3_EELb0ELb0ELb1ELb1ELb0ELb0ELb1EEEvNS_16Flash_bwd_paramsE --------------------------
	.section	.nv.shared._ZN5flash44flash_bwd_dq_dk_dv_loop_seqk_parallel_kernelI23Flash_bwd_kernel_traitsILi64ELi128ELi128ELi8ELi4ELi4ELi4ELb0ELb0EN7cutlass6half_tE19Flash_kernel_traitsILi64ELi128ELi128ELi8ES3_EELb0ELb0ELb1ELb1ELb0ELb0ELb1EEEvNS_16Flash_bwd_paramsE,"aw",@nobits
	.sectionflags	@""
	.align	16


//--------------------- .nv.shared._ZN5flash25flash_bwd_dot_do_o_kernelILb0E23Flash_bwd_kernel_traitsILi64ELi128ELi128ELi8ELi4ELi4ELi4ELb0ELb0EN7cutlass6half_tE19Flash_kernel_traitsILi64ELi128ELi128ELi8ES3_EEEEvNS_16Flash_bwd_paramsE --------------------------
	.section	.nv.shared._ZN5flash25flash_bwd_dot_do_o_kernelILb0E23Flash_bwd_kernel_traitsILi64ELi128ELi128ELi8ELi4ELi4ELi4ELb0ELb0EN7cutlass6half_tE19Flash_kernel_traitsILi64ELi128ELi128ELi8ES3_EEEEvNS_16Flash_bwd_paramsE,"aw",@nobits
	.sectionflags	@""
	.align	16


//--------------------- .nv.shared._ZN5flash25flash_bwd_dot_do_o_kernelILb1E23Flash_bwd_kernel_traitsILi64ELi128ELi128ELi8ELi4ELi4ELi4ELb0ELb0EN7cutlass6half_tE19Flash_kernel_traitsILi64ELi128ELi128ELi8ES3_EEEEvNS_16Flash_bwd_paramsE --------------------------
	.section	.nv.shared._ZN5flash25flash_bwd_dot_do_o_kernelILb1E23Flash_bwd_kernel_traitsILi64ELi128ELi128ELi8ELi4ELi4ELi4ELb0ELb0EN7cutlass6half_tE19Flash_kernel_traitsILi64ELi128ELi128ELi8ES3_EEEEvNS_16Flash_bwd_paramsE,"aw",@nobits
	.sectionflags	@""
	.align	16
